// Copyright (c) 2024, Jay Shah, Ganesh Bikshandi, Ying Zhang, Vijay Thakkar, Pradeep Ramani, Tri Dao.
// Splitting the different template instantiations to different files to speed up compilation.
// This file is auto-generated. See "generate_kernels.py"

#include "flash_fwd_launch_template.h"

#ifndef FLASHATTENTION_DISABLE_HDIM192
template void run_mha_fwd_<90, cutlass::bfloat16_t, 192, 128, false, false, true, true>(Flash_fwd_params &params, cudaStream_t stream);
#endif


// ===== COMPILED SASS (sm_90a) =====

	.target	sm_90a

	.elftype	@"ET_EXEC"


//--------------------- .note.nv.tkinfo           --------------------------
	.section	.note.nv.tkinfo,"",@"SHT_NOTE"
	.sectionflags	@"SHF_NOTE_NV_TKINFO"
	.tkinfo
        /*0018*/ 	.word	0x00000002
        /*0030*/ 	.string	""
        /*0030*/ 	.string	"ptxas"
        /*0030*/ 	.string	"Cuda compilation tools, release 13.0, V13.0.88"
        /*0030*/ 	.string	"Build cuda_13.0.r13.0/compiler.36424714_0"
        /*0030*/ 	.string	"-arch sm_90a -m 64 "



//--------------------- .note.nv.cuinfo           --------------------------
	.section	.note.nv.cuinfo,"",@"SHT_NOTE"
	.sectionflags	@"SHF_NOTE_NV_CUINFO"
        /*0018*/ 	.short	0x0002
        /*001a*/ 	.short	0x005a
        /*001c*/ 	.short	0x0082
	.zero		2


//--------------------- .nv.info                  --------------------------
	.section	.nv.info,"",@"SHT_CUDA_INFO"
	.align	4


	//----- nvinfo : EIATTR_REGCOUNT
	.align		4
        /*0000*/ 	.byte	0x04, 0x2f
        /*0002*/ 	.short	(.L_25 - .L_24)
	.align		4
.L_24:
        /*0004*/ 	.word	index@(_ZN7cutlass13device_kernelIN5flash11enable_sm90INS1_16FlashAttnFwdSm90INS1_25CollectiveMainloopFwdSm90ILi2EN4cute5tupleIJNS5_1CILi1EEES8_S8_EEENS6_IJNS7_ILi128EEESA_NS7_ILi192EEEEEELi128ENS_10bfloat16_tEfNS_4arch4Sm90ELb1ELb0ELb1ELb1ELb0ELb1ELb0ELb1ELb1ELb1ELb0ELb0EEENS1_21CollectiveEpilogueFwdINS6_IJSA_SA_SA_EEES9_SD_SF_Li256ELb1ELb1ELb0ELb0EEENS1_36VarlenDynamicPersistentTileSchedulerILi128ELi128ELi256ELi128ELb0ELb1ELb1ELb1ELb1ELb1EEEEEEEEEvNT_6ParamsE)
        /*0008*/ 	.word	0x000000a8


	//----- nvinfo : EIATTR_FRAME_SIZE
	.align		4
.L_25:
        /*000c*/ 	.byte	0x04, 0x11
        /*000e*/ 	.short	(.L_27 - .L_26)
	.align		4
.L_26:
        /*0010*/ 	.word	index@(_ZN7cutlass13device_kernelIN5flash11enable_sm90INS1_16FlashAttnFwdSm90INS1_25CollectiveMainloopFwdSm90ILi2EN4cute5tupleIJNS5_1CILi1EEES8_S8_EEENS6_IJNS7_ILi128EEESA_NS7_ILi192EEEEEELi128ENS_10bfloat16_tEfNS_4arch4Sm90ELb1ELb0ELb1ELb1ELb0ELb1ELb0ELb1ELb1ELb1ELb0ELb0EEENS1_21CollectiveEpilogueFwdINS6_IJSA_SA_SA_EEES9_SD_SF_Li256ELb1ELb1ELb0ELb0EEENS1_36VarlenDynamicPersistentTileSchedulerILi128ELi128ELi256ELi128ELb0ELb1ELb1ELb1ELb1ELb1EEEEEEEEEvNT_6ParamsE)
        /*0014*/ 	.word	0x00000078


	//----- nvinfo : EIATTR_REGCOUNT
	.align		4
.L_27:
        /*0018*/ 	.byte	0x04, 0x2f
        /*001a*/ 	.short	(.L_29 - .L_28)
	.align		4
.L_28:
        /*001c*/ 	.word	index@(_ZN7cutlass13device_kernelIN5flash11enable_sm90INS1_16FlashAttnFwdSm90INS1_25CollectiveMainloopFwdSm90ILi2EN4cute5tupleIJNS5_1CILi1EEES8_S8_EEENS6_IJNS7_ILi128EEESA_NS7_ILi192EEEEEELi128ENS_10bfloat16_tEfNS_4arch4Sm90ELb1ELb0ELb1ELb1ELb0ELb0ELb0ELb1ELb1ELb1ELb0ELb0EEENS1_21CollectiveEpilogueFwdINS6_IJSA_SA_SA_EEES9_SD_SF_Li256ELb1ELb1ELb0ELb0EEENS1_36VarlenDynamicPersistentTileSchedulerILi128ELi128ELi256ELi128ELb0ELb1ELb1ELb1ELb1ELb1EEEEEEEEEvNT_6ParamsE)
        /*0020*/ 	.word	0x000000a8


	//----- nvinfo : EIATTR_FRAME_SIZE
	.align		4
.L_29:
        /*0024*/ 	.byte	0x04, 0x11
        /*0026*/ 	.short	(.L_31 - .L_30)
	.align		4
.L_30:
        /*0028*/ 	.word	index@(_ZN7cutlass13device_kernelIN5flash11enable_sm90INS1_16FlashAttnFwdSm90INS1_25CollectiveMainloopFwdSm90ILi2EN4cute5tupleIJNS5_1CILi1EEES8_S8_EEENS6_IJNS7_ILi128EEESA_NS7_ILi192EEEEEELi128ENS_10bfloat16_tEfNS_4arch4Sm90ELb1ELb0ELb1ELb1ELb0ELb0ELb0ELb1ELb1ELb1ELb0ELb0EEENS1_21CollectiveEpilogueFwdINS6_IJSA_SA_SA_EEES9_SD_SF_Li256ELb1ELb1ELb0ELb0EEENS1_36VarlenDynamicPersistentTileSchedulerILi128ELi128ELi256ELi128ELb0ELb1ELb1ELb1ELb1ELb1EEEEEEEEEvNT_6ParamsE)
        /*002c*/ 	.word	0x00000058


	//----- nvinfo : EIATTR_REGCOUNT
	.align		4
.L_31:
        /*0030*/ 	.byte	0x04, 0x2f
        /*0032*/ 	.short	(.L_33 - .L_32)
	.align		4
.L_32:
        /*0034*/ 	.word	index@(_ZN7cutlass13device_kernelIN5flash11enable_sm90INS1_16FlashAttnFwdSm90INS1_25CollectiveMainloopFwdSm90ILi2EN4cute5tupleIJNS5_1CILi1EEES8_S8_EEENS6_IJNS7_ILi128EEESA_NS7_ILi192EEEEEELi128ENS_10bfloat16_tEfNS_4arch4Sm90ELb1ELb0ELb1ELb0ELb0ELb0ELb0ELb1ELb1ELb1ELb0ELb0EEENS1_21CollectiveEpilogueFwdINS6_IJSA_SA_SA_EEES9_SD_SF_Li256ELb0ELb1ELb0ELb0EEENS1_30DynamicPersistentTileSchedulerILi256ELi128ELb0ELb1ELb1EEEEEEEEEvNT_6ParamsE)
        /*0038*/ 	.word	0x000000a8


	//----- nvinfo : EIATTR_FRAME_SIZE
	.align		4
.L_33:
        /*003c*/ 	.byte	0x04, 0x11
        /*003e*/ 	.short	(.L_35 - .L_34)
	.align		4
.L_34:
        /*0040*/ 	.word	index@(_ZN7cutlass13device_kernelIN5flash11enable_sm90INS1_16FlashAttnFwdSm90INS1_25CollectiveMainloopFwdSm90ILi2EN4cute5tupleIJNS5_1CILi1EEES8_S8_EEENS6_IJNS7_ILi128EEESA_NS7_ILi192EEEEEELi128ENS_10bfloat16_tEfNS_4arch4Sm90ELb1ELb0ELb1ELb0ELb0ELb0ELb0ELb1ELb1ELb1ELb0ELb0EEENS1_21CollectiveEpilogueFwdINS6_IJSA_SA_SA_EEES9_SD_SF_Li256ELb0ELb1ELb0ELb0EEENS1_30DynamicPersistentTileSchedulerILi256ELi128ELb0ELb1ELb1EEEEEEEEEvNT_6ParamsE)
        /*0044*/ 	.word	0x00000028


	//----- nvinfo : EIATTR_REGCOUNT
	.align		4
.L_35:
        /*0048*/ 	.byte	0x04, 0x2f
        /*004a*/ 	.short	(.L_37 - .L_36)
	.align		4
.L_36:
        /*004c*/ 	.word	index@(_ZN7cutlass13device_kernelIN5flash11enable_sm90INS1_16FlashAttnFwdSm90INS1_25CollectiveMainloopFwdSm90ILi2EN4cute5tupleIJNS5_1CILi1EEES8_S8_EEENS6_IJNS7_ILi128EEENS7_ILi96EEENS7_ILi192EEEEEELi128ENS_10bfloat16_tEfNS_4arch4Sm90ELb0ELb1ELb1ELb1ELb0ELb1ELb0ELb1ELb1ELb1ELb0ELb0EEENS1_21CollectiveEpilogueFwdINS6_IJSA_SA_SB_EEES9_SE_SG_Li256ELb1ELb1ELb0ELb0EEENS1_36VarlenDynamicPersistentTileSchedulerILi128ELi96ELi256ELi128ELb0ELb1ELb1ELb1ELb0ELb1EEEEEEEEEvNT_6ParamsE)
        /*0050*/ 	.word	0x000000a8


	//----- nvinfo : EIATTR_FRAME_SIZE
	.align		4
.L_37:
        /*0054*/ 	.byte	0x04, 0x11
        /*0056*/ 	.short	(.L_39 - .L_38)
	.align		4
.L_38:
        /*0058*/ 	.word	index@(_ZN7cutlass13device_kernelIN5flash11enable_sm90INS1_16FlashAttnFwdSm90INS1_25CollectiveMainloopFwdSm90ILi2EN4cute5tupleIJNS5_1CILi1EEES8_S8_EEENS6_IJNS7_ILi128EEENS7_ILi96EEENS7_ILi192EEEEEELi128ENS_10bfloat16_tEfNS_4arch4Sm90ELb0ELb1ELb1ELb1ELb0ELb1ELb0ELb1ELb1ELb1ELb0ELb0EEENS1_21CollectiveEpilogueFwdINS6_IJSA_SA_SB_EEES9_SE_SG_Li256ELb1ELb1ELb0ELb0EEENS1_36VarlenDynamicPersistentTileSchedulerILi128ELi96ELi256ELi128ELb0ELb1ELb1ELb1ELb0ELb1EEEEEEEEEvNT_6ParamsE)
        /*005c*/ 	.word	0x00000050


	//----- nvinfo : EIATTR_REGCOUNT
	.align		4
.L_39:
        /*0060*/ 	.byte	0x04, 0x2f
        /*0062*/ 	.short	(.L_41 - .L_40)
	.align		4
.L_40:
        /*0064*/ 	.word	index@(_ZN7cutlass13device_kernelIN5flash11enable_sm90INS1_16FlashAttnFwdSm90INS1_25CollectiveMainloopFwdSm90ILi2EN4cute5tupleIJNS5_1CILi1EEES8_S8_EEENS6_IJNS7_ILi128EEENS7_ILi96EEENS7_ILi192EEEEEELi128ENS_10bfloat16_tEfNS_4arch4Sm90ELb0ELb1ELb1ELb1ELb0ELb0ELb0ELb1ELb1ELb1ELb0ELb0EEENS1_21CollectiveEpilogueFwdINS6_IJSA_SA_SB_EEES9_SE_SG_Li256ELb1ELb1ELb0ELb0EEENS1_36VarlenDynamicPersistentTileSchedulerILi128ELi96ELi256ELi128ELb0ELb1ELb1ELb1ELb0ELb1EEEEEEEEEvNT_6ParamsE)
        /*0068*/ 	.word	0x000000a8


	//----- nvinfo : EIATTR_FRAME_SIZE
	.align		4
.L_41:
        /*006c*/ 	.byte	0x04, 0x11
        /*006e*/ 	.short	(.L_43 - .L_42)
	.align		4
.L_42:
        /*0070*/ 	.word	index@(_ZN7cutlass13device_kernelIN5flash11enable_sm90INS1_16FlashAttnFwdSm90INS1_25CollectiveMainloopFwdSm90ILi2EN4cute5tupleIJNS5_1CILi1EEES8_S8_EEENS6_IJNS7_ILi128EEENS7_ILi96EEENS7_ILi192EEEEEELi128ENS_10bfloat16_tEfNS_4arch4Sm90ELb0ELb1ELb1ELb1ELb0ELb0ELb0ELb1ELb1ELb1ELb0ELb0EEENS1_21CollectiveEpilogueFwdINS6_IJSA_SA_SB_EEES9_SE_SG_Li256ELb1ELb1ELb0ELb0EEENS1_36VarlenDynamicPersistentTileSchedulerILi128ELi96ELi256ELi128ELb0ELb1ELb1ELb1ELb0ELb1EEEEEEEEEvNT_6ParamsE)
        /*0074*/ 	.word	0x00000050


	//----- nvinfo : EIATTR_REGCOUNT
	.align		4
.L_43:
        /*0078*/ 	.byte	0x04, 0x2f
        /*007a*/ 	.short	(.L_45 - .L_44)
	.align		4
.L_44:
        /*007c*/ 	.word	index@(_ZN7cutlass13device_kernelIN5flash11enable_sm90INS1_16FlashAttnFwdSm90INS1_25CollectiveMainloopFwdSm90ILi2EN4cute5tupleIJNS5_1CILi1EEES8_S8_EEENS6_IJNS7_ILi128EEENS7_ILi96EEENS7_ILi192EEEEEELi128ENS_10bfloat16_tEfNS_4arch4Sm90ELb0ELb1ELb1ELb0ELb0ELb0ELb0ELb1ELb1ELb1ELb0ELb0EEENS1_21CollectiveEpilogueFwdINS6_IJSA_SA_SB_EEES9_SE_SG_Li256ELb0ELb1ELb0ELb0EEENS1_30DynamicPersistentTileSchedulerILi256ELi128ELb0ELb1ELb1EEEEEEEEEvNT_6ParamsE)
        /*0080*/ 	.word	0x000000a8


	//----- nvinfo : EIATTR_FRAME_SIZE
	.align		4
.L_45:
        /*0084*/ 	.byte	0x04, 0x11
        /*0086*/ 	.short	(.L_47 - .L_46)
	.align		4
.L_46:
        /*0088*/ 	.word	index@(_ZN7cutlass13device_kernelIN5flash11enable_sm90INS1_16FlashAttnFwdSm90INS1_25CollectiveMainloopFwdSm90ILi2EN4cute5tupleIJNS5_1CILi1EEES8_S8_EEENS6_IJNS7_ILi128EEENS7_ILi96EEENS7_ILi192EEEEEELi128ENS_10bfloat16_tEfNS_4arch4Sm90ELb0ELb1ELb1ELb0ELb0ELb0ELb0ELb1ELb1ELb1ELb0ELb0EEENS1_21CollectiveEpilogueFwdINS6_IJSA_SA_SB_EEES9_SE_SG_Li256ELb0ELb1ELb0ELb0EEENS1_30DynamicPersistentTileSchedulerILi256ELi128ELb0ELb1ELb1EEEEEEEEEvNT_6ParamsE)
        /*008c*/ 	.word	0x00000020


	//----- nvinfo : EIATTR_REGCOUNT
	.align		4
.L_47:
        /*0090*/ 	.byte	0x04, 0x2f
        /*0092*/ 	.short	(.L_49 - .L_48)
	.align		4
.L_48:
        /*0094*/ 	.word	index@(_ZN7cutlass13device_kernelIN5flash11enable_sm90INS1_16FlashAttnFwdSm90INS1_25CollectiveMainloopFwdSm90ILi2EN4cute5tupleIJNS5_1CILi1EEES8_S8_EEENS6_IJNS7_ILi128EEESA_NS7_ILi192EEEEEELi128ENS_10bfloat16_tEfNS_4arch4Sm90ELb0ELb0ELb1ELb1ELb0ELb1ELb0ELb1ELb1ELb1ELb0ELb0EEENS1_21CollectiveEpilogueFwdINS6_IJSA_SA_SA_EEES9_SD_SF_Li256ELb1ELb1ELb0ELb0EEENS1_36VarlenDynamicPersistentTileSchedulerILi128ELi128ELi256ELi128ELb0ELb1ELb1ELb0ELb1ELb1EEEEEEEEEvNT_6ParamsE)
        /*0098*/ 	.word	0x000000a8


	//----- nvinfo : EIATTR_FRAME_SIZE
	.align		4
.L_49:
        /*009c*/ 	.byte	0x04, 0x11
        /*009e*/ 	.short	(.L_51 - .L_50)
	.align		4
.L_50:
        /*00a0*/ 	.word	index@(_ZN7cutlass13device_kernelIN5flash11enable_sm90INS1_16FlashAttnFwdSm90INS1_25CollectiveMainloopFwdSm90ILi2EN4cute5tupleIJNS5_1CILi1EEES8_S8_EEENS6_IJNS7_ILi128EEESA_NS7_ILi192EEEEEELi128ENS_10bfloat16_tEfNS_4arch4Sm90ELb0ELb0ELb1ELb1ELb0ELb1ELb0ELb1ELb1ELb1ELb0ELb0EEENS1_21CollectiveEpilogueFwdINS6_IJSA_SA_SA_EEES9_SD_SF_Li256ELb1ELb1ELb0ELb0EEENS1_36VarlenDynamicPersistentTileSchedulerILi128ELi128ELi256ELi128ELb0ELb1ELb1ELb0ELb1ELb1EEEEEEEEEvNT_6ParamsE)
        /*00a4*/ 	.word	0x00000090


	//----- nvinfo : EIATTR_REGCOUNT
	.align		4
.L_51:
        /*00a8*/ 	.byte	0x04, 0x2f
        /*00aa*/ 	.short	(.L_53 - .L_52)
	.align		4
.L_52:
        /*00ac*/ 	.word	index@(_ZN7cutlass13device_kernelIN5flash11enable_sm90INS1_16FlashAttnFwdSm90INS1_25CollectiveMainloopFwdSm90ILi2EN4cute5tupleIJNS5_1CILi1EEES8_S8_EEENS6_IJNS7_ILi128EEESA_NS7_ILi192EEEEEELi128ENS_10bfloat16_tEfNS_4arch4Sm90ELb0ELb0ELb1ELb1ELb0ELb0ELb0ELb1ELb1ELb1ELb0ELb0EEENS1_21CollectiveEpilogueFwdINS6_IJSA_SA_SA_EEES9_SD_SF_Li256ELb1ELb1ELb0ELb0EEENS1_36VarlenDynamicPersistentTileSchedulerILi128ELi128ELi256ELi128ELb0ELb1ELb1ELb0ELb1ELb1EEEEEEEEEvNT_6ParamsE)
        /*00b0*/ 	.word	0x000000a8


	//----- nvinfo : EIATTR_FRAME_SIZE
	.align		4
.L_53:
        /*00b4*/ 	.byte	0x04, 0x11
        /*00b6*/ 	.short	(.L_55 - .L_54)
	.align		4
.L_54:
        /*00b8*/ 	.word	index@(_ZN7cutlass13device_kernelIN5flash11enable_sm90INS1_16FlashAttnFwdSm90INS1_25CollectiveMainloopFwdSm90ILi2EN4cute5tupleIJNS5_1CILi1EEES8_S8_EEENS6_IJNS7_ILi128EEESA_NS7_ILi192EEEEEELi128ENS_10bfloat16_tEfNS_4arch4Sm90ELb0ELb0ELb1ELb1ELb0ELb0ELb0ELb1ELb1ELb1ELb0ELb0EEENS1_21CollectiveEpilogueFwdINS6_IJSA_SA_SA_EEES9_SD_SF_Li256ELb1ELb1ELb0ELb0EEENS1_36VarlenDynamicPersistentTileSchedulerILi128ELi128ELi256ELi128ELb0ELb1ELb1ELb0ELb1ELb1EEEEEEEEEvNT_6ParamsE)
        /*00bc*/ 	.word	0x00000060


	//----- nvinfo : EIATTR_REGCOUNT
	.align		4
.L_55:
        /*00c0*/ 	.byte	0x04, 0x2f
        /*00c2*/ 	.short	(.L_57 - .L_56)
	.align		4
.L_56:
        /*00c4*/ 	.word	index@(_ZN7cutlass13device_kernelIN5flash11enable_sm90INS1_16FlashAttnFwdSm90INS1_25CollectiveMainloopFwdSm90ILi2EN4cute5tupleIJNS5_1CILi2EEENS7_ILi1EEES9_EEENS6_IJNS7_ILi128EEESB_NS7_ILi192EEEEEELi128ENS_10bfloat16_tEfNS_4arch4Sm90ELb0ELb0ELb1ELb0ELb0ELb0ELb0ELb1ELb1ELb1ELb0ELb0EEENS1_21CollectiveEpilogueFwdINS6_IJSB_SB_SB_EEESA_SE_SG_Li256ELb0ELb1ELb0ELb0EEENS1_29StaticPersistentTileSchedulerILb0EEEEEEEEEvNT_6ParamsE)
        /*00c8*/ 	.word	0x000000a8


	//----- nvinfo : EIATTR_FRAME_SIZE
	.align		4
.L_57:
        /*00cc*/ 	.byte	0x04, 0x11
        /*00ce*/ 	.short	(.L_59 - .L_58)
	.align		4
.L_58:
        /*00d0*/ 	.word	index@(_ZN7cutlass13device_kernelIN5flash11enable_sm90INS1_16FlashAttnFwdSm90INS1_25CollectiveMainloopFwdSm90ILi2EN4cute5tupleIJNS5_1CILi2EEENS7_ILi1EEES9_EEENS6_IJNS7_ILi128EEESB_NS7_ILi192EEEEEELi128ENS_10bfloat16_tEfNS_4arch4Sm90ELb0ELb0ELb1ELb0ELb0ELb0ELb0ELb1ELb1ELb1ELb0ELb0EEENS1_21CollectiveEpilogueFwdINS6_IJSB_SB_SB_EEESA_SE_SG_Li256ELb0ELb1ELb0ELb0EEENS1_29StaticPersistentTileSchedulerILb0EEEEEEEEEvNT_6ParamsE)
        /*00d4*/ 	.word	0x00000038


	//----- nvinfo : EIATTR_REGCOUNT
	.align		4
.L_59:
        /*00d8*/ 	.byte	0x04, 0x2f
        /*00da*/ 	.short	(.L_61 - .L_60)
	.align		4
.L_60:
        /*00dc*/ 	.word	index@(_ZN7cutlass13device_kernelIN5flash11enable_sm90INS1_16FlashAttnFwdSm90INS1_25CollectiveMainloopFwdSm90ILi2EN4cute5tupleIJNS5_1CILi1EEES8_S8_EEENS6_IJNS7_ILi128EEESA_NS7_ILi192EEEEEELi128ENS_10bfloat16_tEfNS_4arch4Sm90ELb0ELb0ELb1ELb0ELb0ELb0ELb0ELb1ELb1ELb1ELb0ELb0EEENS1_21CollectiveEpilogueFwdINS6_IJSA_SA_SA_EEES9_SD_SF_Li256ELb0ELb1ELb0ELb0EEENS1_29StaticPersistentTileSchedulerILb0EEEEEEEEEvNT_6ParamsE)
        /*00e0*/ 	.word	0x000000a8


	//----- nvinfo : EIATTR_FRAME_SIZE
	.align		4
.L_61:
        /*00e4*/ 	.byte	0x04, 0x11
        /*00e6*/ 	.short	(.L_63 - .L_62)
	.align		4
.L_62:
        /*00e8*/ 	.word	index@(_ZN7cutlass13device_kernelIN5flash11enable_sm90INS1_16FlashAttnFwdSm90INS1_25CollectiveMainloopFwdSm90ILi2EN4cute5tupleIJNS5_1CILi1EEES8_S8_EEENS6_IJNS7_ILi128EEESA_NS7_ILi192EEEEEELi128ENS_10bfloat16_tEfNS_4arch4Sm90ELb0ELb0ELb1ELb0ELb0ELb0ELb0ELb1ELb1ELb1ELb0ELb0EEENS1_21CollectiveEpilogueFwdINS6_IJSA_SA_SA_EEES9_SD_SF_Li256ELb0ELb1ELb0ELb0EEENS1_29StaticPersistentTileSchedulerILb0EEEEEEEEEvNT_6ParamsE)
        /*00ec*/ 	.word	0x00000038


	//----- nvinfo : EIATTR_MIN_STACK_SIZE
	.align		4
.L_63:
        /*00f0*/ 	.byte	0x04, 0x12
        /*00f2*/ 	.short	(.L_65 - .L_64)
	.align		4
.L_64:
        /*00f4*/ 	.word	index@(_ZN7cutlass13device_kernelIN5flash11enable_sm90INS1_16FlashAttnFwdSm90INS1_25CollectiveMainloopFwdSm90ILi2EN4cute5tupleIJNS5_1CILi1EEES8_S8_EEENS6_IJNS7_ILi128EEESA_NS7_ILi192EEEEEELi128ENS_10bfloat16_tEfNS_4arch4Sm90ELb0ELb0ELb1ELb0ELb0ELb0ELb0ELb1ELb1ELb1ELb0ELb0EEENS1_21CollectiveEpilogueFwdINS6_IJSA_SA_SA_EEES9_SD_SF_Li256ELb0ELb1ELb0ELb0EEENS1_29StaticPersistentTileSchedulerILb0EEEEEEEEEvNT_6ParamsE)
        /*00f8*/ 	.word	0x00000038


	//----- nvinfo : EIATTR_MIN_STACK_SIZE
	.align		4
.L_65:
        /*00fc*/ 	.byte	0x04, 0x12
        /*00fe*/ 	.short	(.L_67 - .L_66)
	.align		4
.L_66:
        /*0100*/ 	.word	index@(_ZN7cutlass13device_kernelIN5flash11enable_sm90INS1_16FlashAttnFwdSm90INS1_25CollectiveMainloopFwdSm90ILi2EN4cute5tupleIJNS5_1CILi2EEENS7_ILi1EEES9_EEENS6_IJNS7_ILi128EEESB_NS7_ILi192EEEEEELi128ENS_10bfloat16_tEfNS_4arch4Sm90ELb0ELb0ELb1ELb0ELb0ELb0ELb0ELb1ELb1ELb1ELb0ELb0EEENS1_21CollectiveEpilogueFwdINS6_IJSB_SB_SB_EEESA_SE_SG_Li256ELb0ELb1ELb0ELb0EEENS1_29StaticPersistentTileSchedulerILb0EEEEEEEEEvNT_6ParamsE)
        /*0104*/ 	.word	0x00000038


	//----- nvinfo : EIATTR_MIN_STACK_SIZE
	.align		4
.L_67:
        /*0108*/ 	.byte	0x04, 0x12
        /*010a*/ 	.short	(.L_69 - .L_68)
	.align		4
.L_68:
        /*010c*/ 	.word	index@(_ZN7cutlass13device_kernelIN5flash11enable_sm90INS1_16FlashAttnFwdSm90INS1_25CollectiveMainloopFwdSm90ILi2EN4cute5tupleIJNS5_1CILi1EEES8_S8_EEENS6_IJNS7_ILi128EEESA_NS7_ILi192EEEEEELi128ENS_10bfloat16_tEfNS_4arch4Sm90ELb0ELb0ELb1ELb1ELb0ELb0ELb0ELb1ELb1ELb1ELb0ELb0EEENS1_21CollectiveEpilogueFwdINS6_IJSA_SA_SA_EEES9_SD_SF_Li256ELb1ELb1ELb0ELb0EEENS1_36VarlenDynamicPersistentTileSchedulerILi128ELi128ELi256ELi128ELb0ELb1ELb1ELb0ELb1ELb1EEEEEEEEEvNT_6ParamsE)
        /*0110*/ 	.word	0x00000060


	//----- nvinfo : EIATTR_MIN_STACK_SIZE
	.align		4
.L_69:
        /*0114*/ 	.byte	0x04, 0x12
        /*0116*/ 	.short	(.L_71 - .L_70)
	.align		4
.L_70:
        /*0118*/ 	.word	index@(_ZN7cutlass13device_kernelIN5flash11enable_sm90INS1_16FlashAttnFwdSm90INS1_25CollectiveMainloopFwdSm90ILi2EN4cute5tupleIJNS5_1CILi1EEES8_S8_EEENS6_IJNS7_ILi128EEESA_NS7_ILi192EEEEEELi128ENS_10bfloat16_tEfNS_4arch4Sm90ELb0ELb0ELb1ELb1ELb0ELb1ELb0ELb1ELb1ELb1ELb0ELb0EEENS1_21CollectiveEpilogueFwdINS6_IJSA_SA_SA_EEES9_SD_SF_Li256ELb1ELb1ELb0ELb0EEENS1_36VarlenDynamicPersistentTileSchedulerILi128ELi128ELi256ELi128ELb0ELb1ELb1ELb0ELb1ELb1EEEEEEEEEvNT_6ParamsE)
        /*011c*/ 	.word	0x00000090


	//----- nvinfo : EIATTR_MIN_STACK_SIZE
	.align		4
.L_71:
        /*0120*/ 	.byte	0x04, 0x12
        /*0122*/ 	.short	(.L_73 - .L_72)
	.align		4
.L_72:
        /*0124*/ 	.word	index@(_ZN7cutlass13device_kernelIN5flash11enable_sm90INS1_16FlashAttnFwdSm90INS1_25CollectiveMainloopFwdSm90ILi2EN4cute5tupleIJNS5_1CILi1EEES8_S8_EEENS6_IJNS7_ILi128EEENS7_ILi96EEENS7_ILi192EEEEEELi128ENS_10bfloat16_tEfNS_4arch4Sm90ELb0ELb1ELb1ELb0ELb0ELb0ELb0ELb1ELb1ELb1ELb0ELb0EEENS1_21CollectiveEpilogueFwdINS6_IJSA_SA_SB_EEES9_SE_SG_Li256ELb0ELb1ELb0ELb0EEENS1_30DynamicPersistentTileSchedulerILi256ELi128ELb0ELb1ELb1EEEEEEEEEvNT_6ParamsE)
        /*0128*/ 	.word	0x00000020


	//----- nvinfo : EIATTR_MIN_STACK_SIZE
	.align		4
.L_73:
        /*012c*/ 	.byte	0x04, 0x12
        /*012e*/ 	.short	(.L_75 - .L_74)
	.align		4
.L_74:
        /*0130*/ 	.word	index@(_ZN7cutlass13device_kernelIN5flash11enable_sm90INS1_16FlashAttnFwdSm90INS1_25CollectiveMainloopFwdSm90ILi2EN4cute5tupleIJNS5_1CILi1EEES8_S8_EEENS6_IJNS7_ILi128EEENS7_ILi96EEENS7_ILi192EEEEEELi128ENS_10bfloat16_tEfNS_4arch4Sm90ELb0ELb1ELb1ELb1ELb0ELb0ELb0ELb1ELb1ELb1ELb0ELb0EEENS1_21CollectiveEpilogueFwdINS6_IJSA_SA_SB_EEES9_SE_SG_Li256ELb1ELb1ELb0ELb0EEENS1_36VarlenDynamicPersistentTileSchedulerILi128ELi96ELi256ELi128ELb0ELb1ELb1ELb1ELb0ELb1EEEEEEEEEvNT_6ParamsE)
        /*0134*/ 	.word	0x00000050


	//----- nvinfo : EIATTR_MIN_STACK_SIZE
	.align		4
.L_75:
        /*0138*/ 	.byte	0x04, 0x12
        /*013a*/ 	.short	(.L_77 - .L_76)
	.align		4
.L_76:
        /*013c*/ 	.word	index@(_ZN7cutlass13device_kernelIN5flash11enable_sm90INS1_16FlashAttnFwdSm90INS1_25CollectiveMainloopFwdSm90ILi2EN4cute5tupleIJNS5_1CILi1EEES8_S8_EEENS6_IJNS7_ILi128EEENS7_ILi96EEENS7_ILi192EEEEEELi128ENS_10bfloat16_tEfNS_4arch4Sm90ELb0ELb1ELb1ELb1ELb0ELb1ELb0ELb1ELb1ELb1ELb0ELb0EEENS1_21CollectiveEpilogueFwdINS6_IJSA_SA_SB_EEES9_SE_SG_Li256ELb1ELb1ELb0ELb0EEENS1_36VarlenDynamicPersistentTileSchedulerILi128ELi96ELi256ELi128ELb0ELb1ELb1ELb1ELb0ELb1EEEEEEEEEvNT_6ParamsE)
        /*0140*/ 	.word	0x00000050


	//----- nvinfo : EIATTR_MIN_STACK_SIZE
	.align		4
.L_77:
        /*0144*/ 	.byte	0x04, 0x12
        /*0146*/ 	.short	(.L_79 - .L_78)
	.align		4
.L_78:
        /*0148*/ 	.word	index@(_ZN7cutlass13device_kernelIN5flash11enable_sm90INS1_16FlashAttnFwdSm90INS1_25CollectiveMainloopFwdSm90ILi2EN4cute5tupleIJNS5_1CILi1EEES8_S8_EEENS6_IJNS7_ILi128EEESA_NS7_ILi192EEEEEELi128ENS_10bfloat16_tEfNS_4arch4Sm90ELb1ELb0ELb1ELb0ELb0ELb0ELb0ELb1ELb1ELb1ELb0ELb0EEENS1_21CollectiveEpilogueFwdINS6_IJSA_SA_SA_EEES9_SD_SF_Li256ELb0ELb1ELb0ELb0EEENS1_30DynamicPersistentTileSchedulerILi256ELi128ELb0ELb1ELb1EEEEEEEEEvNT_6ParamsE)
        /*014c*/ 	.word	0x00000028


	//----- nvinfo : EIATTR_MIN_STACK_SIZE
	.align		4
.L_79:
        /*0150*/ 	.byte	0x04, 0x12
        /*0152*/ 	.short	(.L_81 - .L_80)
	.align		4
.L_80:
        /*0154*/ 	.word	index@(_ZN7cutlass13device_kernelIN5flash11enable_sm90INS1_16FlashAttnFwdSm90INS1_25CollectiveMainloopFwdSm90ILi2EN4cute5tupleIJNS5_1CILi1EEES8_S8_EEENS6_IJNS7_ILi128EEESA_NS7_ILi192EEEEEELi128ENS_10bfloat16_tEfNS_4arch4Sm90ELb1ELb0ELb1ELb1ELb0ELb0ELb0ELb1ELb1ELb1ELb0ELb0EEENS1_21CollectiveEpilogueFwdINS6_IJSA_SA_SA_EEES9_SD_SF_Li256ELb1ELb1ELb0ELb0EEENS1_36VarlenDynamicPersistentTileSchedulerILi128ELi128ELi256ELi128ELb0ELb1ELb1ELb1ELb1ELb1EEEEEEEEEvNT_6ParamsE)
        /*0158*/ 	.word	0x00000058


	//----- nvinfo : EIATTR_MIN_STACK_SIZE
	.align		4
.L_81:
        /*015c*/ 	.byte	0x04, 0x12
        /*015e*/ 	.short	(.L_83 - .L_82)
	.align		4
.L_82:
        /*0160*/ 	.word	index@(_ZN7cutlass13device_kernelIN5flash11enable_sm90INS1_16FlashAttnFwdSm90INS1_25CollectiveMainloopFwdSm90ILi2EN4cute5tupleIJNS5_1CILi1EEES8_S8_EEENS6_IJNS7_ILi128EEESA_NS7_ILi192EEEEEELi128ENS_10bfloat16_tEfNS_4arch4Sm90ELb1ELb0ELb1ELb1ELb0ELb1ELb0ELb1ELb1ELb1ELb0ELb0EEENS1_21CollectiveEpilogueFwdINS6_IJSA_SA_SA_EEES9_SD_SF_Li256ELb1ELb1ELb0ELb0EEENS1_36VarlenDynamicPersistentTileSchedulerILi128ELi128ELi256ELi128ELb0ELb1ELb1ELb1ELb1ELb1EEEEEEEEEvNT_6ParamsE)
        /*0164*/ 	.word	0x00000078
.L_83:


//--------------------- .nv.compat                --------------------------
	.section	.nv.compat,"",@"SHT_CUDA_COMPAT_INFO"
	.align	4
        /*0000*/ 	.byte	0x02, 0x09, 0x01, 0x00, 0x02, 0x02, 0x04, 0x00, 0x02, 0x05, 0x05, 0x00, 0x03, 0x07, 0x01, 0x01
        /*0010*/ 	.byte	0x02, 0x03, 0x01, 0x00, 0x02, 0x06, 0x01, 0x00, 0x04, 0x0b, 0x08, 0x00, 0x00, 0x00, 0x00, 0x00
        /*0020*/ 	.byte	0x00, 0x00, 0x00, 0x00


//--------------------- .nv.info._ZN7cutlass13device_kernelIN5flash11enable_sm90INS1_16FlashAttnFwdSm90INS1_25CollectiveMainloopFwdSm90ILi2EN4cute5tupleIJNS5_1CILi1EEES8_S8_EEENS6_IJNS7_ILi128EEESA_NS7_ILi192EEEEEELi128ENS_10bfloat16_tEfNS_4arch4Sm90ELb0ELb0ELb1ELb0ELb0ELb0ELb0ELb1ELb1ELb1ELb0ELb0EEENS1_21CollectiveEpilogueFwdINS6_IJSA_SA_SA_EEES9_SD_SF_Li256ELb0ELb1ELb0ELb0EEENS1_29StaticPersistentTileSchedulerILb0EEEEEEEEEvNT_6ParamsE --------------------------
	.section	.nv.info._ZN7cutlass13device_kernelIN5flash11enable_sm90INS1_16FlashAttnFwdSm90INS1_25CollectiveMainloopFwdSm90ILi2EN4cute5tupleIJNS5_1CILi1EEES8_S8_EEENS6_IJNS7_ILi128EEESA_NS7_ILi192EEEEEELi128ENS_10bfloat16_tEfNS_4arch4Sm90ELb0ELb0ELb1ELb0ELb0ELb0ELb0ELb1ELb1ELb1ELb0ELb0EEENS1_21CollectiveEpilogueFwdINS6_IJSA_SA_SA_EEES9_SD_SF_Li256ELb0ELb1ELb0ELb0EEENS1_29StaticPersistentTileSchedulerILb0EEEEEEEEEvNT_6ParamsE,"",@"SHT_CUDA_INFO"
	.sectionflags	@""
	.align	4


	//----- nvinfo : EIATTR_CUDA_API_VERSION
	.align		4
        /*0000*/ 	.byte	0x04, 0x37
        /*0002*/ 	.short	(.L_85 - .L_84)
.L_84:
        /*0004*/ 	.word	0x00000082


	//----- nvinfo : EIATTR_KPARAM_INFO
	.align		4
.L_85:
        /*0008*/ 	.byte	0x04, 0x17
        /*000a*/ 	.short	(.L_87 - .L_86)
.L_86:
        /*000c*/ 	.word	0x00000000
        /*0010*/ 	.short	0x0000
        /*0012*/ 	.short	0x0070
        /*0014*/ 	.byte	0x00, 0xf0, 0x01, 0x28


	//----- nvinfo : EIATTR_SPARSE_MMA_MASK
	.align		4
.L_87:
        /*0018*/ 	.byte	0x03, 0x50
        /*001a*/ 	.short	0x0000


	//----- nvinfo : EIATTR_MAXREG_COUNT
	.align		4
        /*001c*/ 	.byte	0x03, 0x1b
        /*001e*/ 	.short	0x00a8


	//----- nvinfo : EIATTR_NUM_BARRIERS
	.align		4
        /*0020*/ 	.byte	0x02, 0x4c
        /*0022*/ 	.byte	0x09
	.zero		1


	//----- nvinfo : EIATTR_EXTERNS
	.align		4
        /*0024*/ 	.byte	0x04, 0x0f
        /*0026*/ 	.short	(.L_89 - .L_88)


	//   ....[0]....
	.align		4
.L_88:
        /*0028*/ 	.word	index@(__assertfail)


	//----- nvinfo : EIATTR_ANNOTATIONS
	.align		4
.L_89:
        /*002c*/ 	.byte	0x04, 0x55
        /*002e*/ 	.short	(.L_91 - .L_90)


	//   ....[0]....
.L_90:
        /*0030*/ 	.word	0x00000001
        /*0034*/ 	.byte	0x30, 0x09, 0x00, 0x00, 0x01, 0x00, 0x00, 0x00, 0xf0, 0x09, 0x00, 0x00, 0x01, 0x00, 0x00, 0x00
        /* <DEDUP_REMOVED lines=30> */
        /*0224*/ 	.byte	0x60, 0xcb, 0x00, 0x00


	//----- nvinfo : EIATTR_MERCURY_ISA_VERSION
	.align		4
.L_91:
        /*0228*/ 	.byte	0x03, 0x5f
        /*022a*/ 	.short	0x0101


	//----- nvinfo : EIATTR_INT_WARP_WIDE_INSTR_OFFSETS
	.align		4
        /*022c*/ 	.byte	0x04, 0x31
        /*022e*/ 	.short	(.L_93 - .L_92)


	//   ....[0]....
.L_92:
        /*0230*/ 	.word	0x00000120


	//   ....[1]....
        /*0234*/ 	.word	0x00000160


	//   ....[2]....
        /*0238*/ 	.word	0x00000220


	//----- nvinfo : EIATTR_COOP_GROUP_MASK_REGIDS
	.align		4
.L_93:
        /*023c*/ 	.byte	0x04, 0x29
        /*023e*/ 	.short	(.L_95 - .L_94)


	//   ....[0]....
.L_94:
        /*0240*/ 	.word	0xffffffff


	//   ....[1]....
        /*0244*/ 	.word	0xffffffff


	//   ....[2]....
        /*0248*/ 	.word	0xffffffff


	//   ....[3]....
        /*024c*/ 	.word	0xffffffff


	//   ....[4]....
        /*0250*/ 	.word	0xffffffff


	//   ....[5]....
        /*0254*/ 	.word	0xffffffff


	//   ....[6]....
        /*0258*/ 	.word	0xffffffff


	//   ....[7]....
        /*025c*/ 	.word	0xffffffff


	//   ....[8]....
        /*0260*/ 	.word	0xffffffff


	//   ....[9]....
        /*0264*/ 	.word	0xffffffff


	//   ....[10]....
        /*0268*/ 	.word	0xffffffff


	//   ....[11]....
        /*026c*/ 	.word	0xffffffff


	//   ....[12]....
        /*0270*/ 	.word	0xffffffff


	//   ....[13]....
        /*0274*/ 	.word	0xffffffff


	//   ....[14]....
        /*0278*/ 	.word	0xffffffff


	//   ....[15]....
        /*027c*/ 	.word	0xffffffff


	//   ....[16]....
        /*0280*/ 	.word	0xffffffff


	//   ....[17]....
        /*0284*/ 	.word	0xffffffff


	//   ....[18]....
        /*0288*/ 	.word	0xffffffff


	//   ....[19]....
        /*028c*/ 	.word	0xffffffff


	//   ....[20]....
        /*0290*/ 	.word	0xffffffff


	//   ....[21]....
        /*0294*/ 	.word	0xffffffff


	//   ....[22]....
        /*0298*/ 	.word	0xffffffff


	//   ....[23]....
        /*029c*/ 	.word	0xffffffff


	//   ....[24]....
        /*02a0*/ 	.word	0xffffffff


	//   ....[25]....
        /*02a4*/ 	.word	0xffffffff


	//   ....[26]....
        /*02a8*/ 	.word	0xffffffff


	//   ....[27]....
        /*02ac*/ 	.word	0xffffffff


	//   ....[28]....
        /*02b0*/ 	.word	0xffffffff


	//   ....[29]....
        /*02b4*/ 	.word	0xffffffff


	//   ....[30]....
        /*02b8*/ 	.word	0xffffffff


	//   ....[31]....
        /*02bc*/ 	.word	0xffffffff


	//   ....[32]....
        /*02c0*/ 	.word	0xffffffff


	//   ....[33]....
        /*02c4*/ 	.word	0xffffffff


	//   ....[34]....
        /*02c8*/ 	.word	0xffffffff


	//   ....[35]....
        /*02cc*/ 	.word	0xffffffff


	//   ....[36]....
        /*02d0*/ 	.word	0xffffffff


	//   ....[37]....
        /*02d4*/ 	.word	0xffffffff


	//   ....[38]....
        /*02d8*/ 	.word	0xffffffff


	//   ....[39]....
        /*02dc*/ 	.word	0xffffffff


	//   ....[40]....
        /*02e0*/ 	.word	0xffffffff


	//   ....[41]....
        /*02e4*/ 	.word	0xffffffff


	//   ....[42]....
        /*02e8*/ 	.word	0xffffffff


	//   ....[43]....
        /*02ec*/ 	.word	0xffffffff


	//   ....[44]....
        /*02f0*/ 	.word	0xffffffff


	//   ....[45]....
        /*02f4*/ 	.word	0xffffffff


	//   ....[46]....
        /*02f8*/ 	.word	0xffffffff


	//   ....[47]....
        /*02fc*/ 	.word	0xffffffff


	//   ....[48]....
        /*0300*/ 	.word	0xffffffff


	//   ....[49]....
        /*0304*/ 	.word	0xffffffff


	//   ....[50]....
        /*0308*/ 	.word	0x0500000f


	//   ....[51]....
        /*030c*/ 	.word	0x0500000f


	//   ....[52]....
        /*0310*/ 	.word	0x0500000f


	//   ....[53]....
        /*0314*/ 	.word	0x0500000f


	//   ....[54]....
        /*0318*/ 	.word	0x0500000f


	//   ....[55]....
        /*031c*/ 	.word	0x0500000f


	//   ....[56]....
        /*0320*/ 	.word	0x0500000f


	//   ....[57]....
        /*0324*/ 	.word	0x0500000f


	//   ....[58]....
        /*0328*/ 	.word	0x0500000f


	//   ....[59]....
        /*032c*/ 	.word	0x0500000f


	//   ....[60]....
        /*0330*/ 	.word	0x0500000f


	//   ....[61]....
        /*0334*/ 	.word	0x0500000f


	//   ....[62]....
        /*0338*/ 	.word	0x0500000f


	//   ....[63]....
        /*033c*/ 	.word	0x0500000f


	//   ....[64]....
        /*0340*/ 	.word	0x0500000f


	//   ....[65]....
        /*0344*/ 	.word	0x0500000f


	//   ....[66]....
        /*0348*/ 	.word	0x0500000f


	//   ....[67]....
        /*034c*/ 	.word	0x0500000f


	//----- nvinfo : EIATTR_COOP_GROUP_INSTR_OFFSETS
	.align		4
.L_95:
        /*0350*/ 	.byte	0x04, 0x28
        /*0352*/ 	.short	(.L_97 - .L_96)


	//   ....[0]....
.L_96:
        /*0354*/ 	.word	0x00000060


	//   ....[1]....
        /*0358*/ 	.word	0x00000130


	//   ....[2]....
        /*035c*/ 	.word	0x00000230


	//   ....[3]....
        /*0360*/ 	.word	0x000003a0


	//   ....[4]....
        /*0364*/ 	.word	0x00000500


	//   ....[5]....
        /*0368*/ 	.word	0x00000620


	//   ....[6]....
        /*036c*/ 	.word	0x00000780


	//   ....[7]....
        /*0370*/ 	.word	0x00000d60


	//   ....[8]....
        /*0374*/ 	.word	0x00002ab0


	//   ....[9]....
        /*0378*/ 	.word	0x00002b20


	//   ....[10]....
        /*037c*/ 	.word	0x00003160


	//   ....[11]....
        /*0380*/ 	.word	0x000031f0


	//   ....[12]....
        /*0384*/ 	.word	0x000057d0


	//   ....[13]....
        /*0388*/ 	.word	0x00005800


	//   ....[14]....
        /*038c*/ 	.word	0x00005aa0


	//   ....[15]....
        /*0390*/ 	.word	0x00005b40


	//   ....[16]....
        /*0394*/ 	.word	0x00006e70


	//   ....[17]....
        /*0398*/ 	.word	0x00006eb0


	//   ....[18]....
        /*039c*/ 	.word	0x00006fb0


	//   ....[19]....
        /*03a0*/ 	.word	0x00006fc0


	//   ....[20]....
        /*03a4*/ 	.word	0x00008130


	//   ....[21]....
        /*03a8*/ 	.word	0x00008190


	//   ....[22]....
        /*03ac*/ 	.word	0x000081d0


	//   ....[23]....
        /*03b0*/ 	.word	0x00008200


	//   ....[24]....
        /*03b4*/ 	.word	0x00008680


	//   ....[25]....
        /*03b8*/ 	.word	0x000086c0


	//   ....[26]....
        /*03bc*/ 	.word	0x00008790


	//   ....[27]....
        /*03c0*/ 	.word	0x000087b0


	//   ....[28]....
        /*03c4*/ 	.word	0x00008860


	//   ....[29]....
        /*03c8*/ 	.word	0x00008880


	//   ....[30]....
        /*03cc*/ 	.word	0x00008940


	//   ....[31]....
        /*03d0*/ 	.word	0x00008980


	//   ....[32]....
        /*03d4*/ 	.word	0x00009370


	//   ....[33]....
        /*03d8*/ 	.word	0x00009de0


	//   ....[34]....
        /*03dc*/ 	.word	0x00009df0


	//   ....[35]....
        /*03e0*/ 	.word	0x00009e50


	//   ....[36]....
        /*03e4*/ 	.word	0x00009e90


	//   ....[37]....
        /*03e8*/ 	.word	0x00009f60


	//   ....[38]....
        /*03ec*/ 	.word	0x00009fc0


	//   ....[39]....
        /*03f0*/ 	.word	0x0000a060


	//   ....[40]....
        /*03f4*/ 	.word	0x0000a070


	//   ....[41]....
        /*03f8*/ 	.word	0x0000a100


	//   ....[42]....
        /*03fc*/ 	.word	0x0000a110


	//   ....[43]....
        /*0400*/ 	.word	0x0000a1a0


	//   ....[44]....
        /*0404*/ 	.word	0x0000a1b0


	//   ....[45]....
        /*0408*/ 	.word	0x0000a240


	//   ....[46]....
        /*040c*/ 	.word	0x0000a250


	//   ....[47]....
        /*0410*/ 	.word	0x0000a260


	//   ....[48]....
        /*0414*/ 	.word	0x0000a2a0


	//   ....[49]....
        /*0418*/ 	.word	0x0000ca90


	//   ....[50]....
        /*041c*/ 	.word	0x0000cf80


	//   ....[51]....
        /*0420*/ 	.word	0x0000d0f0


	//   ....[52]....
        /*0424*/ 	.word	0x0000d140


	//   ....[53]....
        /*0428*/ 	.word	0x0000d220


	//   ....[54]....
        /*042c*/ 	.word	0x0000d2b0


	//   ....[55]....
        /*0430*/ 	.word	0x0000d3b0


	//   ....[56]....
        /*0434*/ 	.word	0x0000d4d0


	//   ....[57]....
        /*0438*/ 	.word	0x0000d550


	//   ....[58]....
        /*043c*/ 	.word	0x0000d680


	//   ....[59]....
        /*0440*/ 	.word	0x0000d700


	//   ....[60]....
        /*0444*/ 	.word	0x0000d800


	//   ....[61]....
        /*0448*/ 	.word	0x0000d860


	//   ....[62]....
        /*044c*/ 	.word	0x0000d960


	//   ....[63]....
        /*0450*/ 	.word	0x0000d9c0


	//   ....[64]....
        /*0454*/ 	.word	0x0000dab0


	//   ....[65]....
        /*0458*/ 	.word	0x0000db10


	//   ....[66]....
        /*045c*/ 	.word	0x0000dbe0


	//   ....[67]....
        /*0460*/ 	.word	0x0000dfc0


	//----- nvinfo : EIATTR_REG_RECONFIG
	.align		4
.L_97:
        /*0464*/ 	.byte	0x01, 0x54
	.zero		2


	//----- nvinfo : EIATTR_SYSCALL_OFFSETS
	.align		4
        /*0468*/ 	.byte	0x04, 0x46
        /*046a*/ 	.short	(.L_99 - .L_98)


	//   ....[0]....
.L_98:
        /*046c*/ 	.word	0x000010d0


	//   ....[1]....
        /*0470*/ 	.word	0x00008fd0


	//   ....[2]....
        /*0474*/ 	.word	0x00009110


	//   ....[3]....
        /*0478*/ 	.word	0x00009200


	//   ....[4]....
        /*047c*/ 	.word	0x000099b0


	//----- nvinfo : EIATTR_MBARRIER_INSTR_OFFSETS
	.align		4
.L_99:
        /*0480*/ 	.byte	0x04, 0x39
        /*0482*/ 	.short	(.L_101 - .L_100)


	//   ....[0]....
.L_100:
        /*0484*/ 	.word	0x00000250
        /*0488*/ 	.word	0x000000ff
        /*048c*/ 	.word	0x00034800
        /*0490*/ 	.short	0x0100
        /*0492*/ 	.byte	0x08
	.zero		1


	//   ....[1]....
        /*0494*/ 	.word	0x00000260
        /*0498*/ 	.word	0x000000ff
        /*049c*/ 	.word	0x00034820
        /*04a0*/ 	.short	0x0100
        /*04a2*/ 	.byte	0x08
	.zero		1


	//   ....[2]....
        /*04a4*/ 	.word	0x00000350
        /*04a8*/ 	.word	0x000000ff
        /*04ac*/ 	.word	0x00034830
        /*04b0*/ 	.short	0x0100
        /*04b2*/ 	.byte	0x08
	.zero		1


	//   ....[3]....
        /*04b4*/ 	.word	0x00000360
        /*04b8*/ 	.word	0x000000ff
        /*04bc*/ 	.word	0x00034840
        /*04c0*/ 	.short	0x0100
        /*04c2*/ 	.byte	0x08
	.zero		1


	//   ....[4]....
        /*04c4*/ 	.word	0x00000370
        /*04c8*/ 	.word	0x000000ff
        /*04cc*/ 	.word	0x00034838
        /*04d0*/ 	.short	0x0100
        /*04d2*/ 	.byte	0x08
	.zero		1


	//   ....[5]....
        /*04d4*/ 	.word	0x00000380
        /*04d8*/ 	.word	0x000000ff
        /*04dc*/ 	.word	0x00034848
        /*04e0*/ 	.short	0x0100
        /*04e2*/ 	.byte	0x08
	.zero		1


	//   ....[6]....
        /*04e4*/ 	.word	0x000004b0
        /*04e8*/ 	.word	0x000000ff
        /*04ec*/ 	.word	0x00034850
        /*04f0*/ 	.short	0x0100
        /*04f2*/ 	.byte	0x08
	.zero		1


	//   ....[7]....
        /*04f4*/ 	.word	0x000004c0
        /*04f8*/ 	.word	0x000000ff
        /*04fc*/ 	.word	0x00034860
        /*0500*/ 	.short	0x0100
        /*0502*/ 	.byte	0x08
	.zero		1


	//   ....[8]....
        /*0504*/ 	.word	0x000004d0
        /*0508*/ 	.word	0x000000ff
        /*050c*/ 	.word	0x00034858
        /*0510*/ 	.short	0x0100
        /*0512*/ 	.byte	0x08
	.zero		1


	//   ....[9]....
        /*0514*/ 	.word	0x000004e0
        /*0518*/ 	.word	0x000000ff
        /*051c*/ 	.word	0x00034868
        /*0520*/ 	.short	0x0100
        /*0522*/ 	.byte	0x08
	.zero		1


	//   ....[10]....
        /*0524*/ 	.word	0x000005d0
        /*0528*/ 	.word	0x000000ff
        /*052c*/ 	.word	0x00034870
        /*0530*/ 	.short	0x0100
        /*0532*/ 	.byte	0x06
	.zero		1


	//   ....[11]....
        /*0534*/ 	.word	0x000005e0
        /*0538*/ 	.word	0x000000ff
        /*053c*/ 	.word	0x00034880
        /*0540*/ 	.short	0x0100
        /*0542*/ 	.byte	0x06
	.zero		1


	//   ....[12]....
        /*0544*/ 	.word	0x000005f0
        /*0548*/ 	.word	0x000000ff
        /*054c*/ 	.word	0x00034878
        /*0550*/ 	.short	0x0100
        /*0552*/ 	.byte	0x06
	.zero		1


	//   ....[13]....
        /*0554*/ 	.word	0x00000600
        /*0558*/ 	.word	0x000000ff
        /*055c*/ 	.word	0x00034888
        /*0560*/ 	.short	0x0100
        /*0562*/ 	.byte	0x06
	.zero		1


	//   ....[14]....
        /*0564*/ 	.word	0x00000730
        /*0568*/ 	.word	0x000000ff
        /*056c*/ 	.word	0x00034890
        /*0570*/ 	.short	0x0100
        /*0572*/ 	.byte	0x08
	.zero		1


	//   ....[15]....
        /*0574*/ 	.word	0x00000740
        /*0578*/ 	.word	0x000000ff
        /*057c*/ 	.word	0x000348a0
        /*0580*/ 	.short	0x0100
        /*0582*/ 	.byte	0x08
	.zero		1


	//   ....[16]....
        /*0584*/ 	.word	0x00000750
        /*0588*/ 	.word	0x000000ff
        /*058c*/ 	.word	0x00034898
        /*0590*/ 	.short	0x0100
        /*0592*/ 	.byte	0x08
	.zero		1


	//   ....[17]....
        /*0594*/ 	.word	0x00000760
        /*0598*/ 	.word	0x000000ff
        /*059c*/ 	.word	0x000348a8
        /*05a0*/ 	.short	0x0100
        /*05a2*/ 	.byte	0x08
	.zero		1


	//   ....[18]....
        /*05a4*/ 	.word	0x00000890
        /*05a8*/ 	.word	0x000000ff
        /*05ac*/ 	.word	0x000348b0
        /*05b0*/ 	.short	0x0100
        /*05b2*/ 	.byte	0x08
	.zero		1


	//   ....[19]....
        /*05b4*/ 	.word	0x000008a0
        /*05b8*/ 	.word	0x000000ff
        /*05bc*/ 	.word	0x000348c0
        /*05c0*/ 	.short	0x0100
        /*05c2*/ 	.byte	0x08
	.zero		1


	//   ....[20]....
        /*05c4*/ 	.word	0x000008b0
        /*05c8*/ 	.word	0x000000ff
        /*05cc*/ 	.word	0x000348b8
        /*05d0*/ 	.short	0x0100
        /*05d2*/ 	.byte	0x08
	.zero		1


	//   ....[21]....
        /*05d4*/ 	.word	0x000008c0
        /*05d8*/ 	.word	0x000000ff
        /*05dc*/ 	.word	0x000348c8
        /*05e0*/ 	.short	0x0100
        /*05e2*/ 	.byte	0x08
	.zero		1


	//   ....[22]....
        /*05e4*/ 	.word	0x00001110
        /*05e8*/ 	.word	0x000000ff
        /*05ec*/ 	.word	0x00034800
        /*05f0*/ 	.short	0x010a
        /*05f2*/ 	.byte	0x28
	.zero		1


	//   ....[23]....
        /*05f4*/ 	.word	0x00001190
        /*05f8*/ 	.word	0x00000000
        /*05fc*/ 	.word	0x00034830
        /*0600*/ 	.short	0x010a
        /*0602*/ 	.byte	0x3f
	.zero		1


	//   ....[24]....
        /*0604*/ 	.word	0x00001210
        /*0608*/ 	.word	0x00000000
        /*060c*/ 	.word	0x00034830
        /*0610*/ 	.short	0x010a
        /*0612*/ 	.byte	0x3f
	.zero		1


	//   ....[25]....
        /*0614*/ 	.word	0x00002110
        /*0618*/ 	.word	0x00000000
        /*061c*/ 	.word	0x00000000
        /*0620*/ 	.short	0x0101
        /*0622*/ 	.byte	0x3f
	.zero		1


	//   ....[26]....
        /*0624*/ 	.word	0x000040f0
        /*0628*/ 	.word	0x000000ff
        /*062c*/ 	.word	0x00034830
        /*0630*/ 	.short	0x010a
        /*0632*/ 	.byte	0x08
	.zero		1


	//   ....[27]....
        /*0634*/ 	.word	0x00004130
        /*0638*/ 	.word	0x000000ff
        /*063c*/ 	.word	0x00034830
        /*0640*/ 	.short	0x010a
        /*0642*/ 	.byte	0x08
	.zero		1


	//   ....[28]....
        /*0644*/ 	.word	0x00004a10
        /*0648*/ 	.word	0x000000ff
        /*064c*/ 	.word	0x00034850
        /*0650*/ 	.short	0x010a
        /*0652*/ 	.byte	0x09
	.zero		1


	//   ....[29]....
        /*0654*/ 	.word	0x00004a50
        /*0658*/ 	.word	0x000000ff
        /*065c*/ 	.word	0x00034850
        /*0660*/ 	.short	0x010a
        /*0662*/ 	.byte	0x09
	.zero		1


	//   ....[30]....
        /*0664*/ 	.word	0x00006310
        /*0668*/ 	.word	0x00000021
        /*066c*/ 	.word	0x00000000
        /*0670*/ 	.short	0x0101
        /*0672*/ 	.byte	0x3f
	.zero		1


	//   ....[31]....
        /*0674*/ 	.word	0x00006370
        /*0678*/ 	.word	0x0000002a
        /*067c*/ 	.word	0x00000000
        /*0680*/ 	.short	0x0101
        /*0682*/ 	.byte	0x3f
	.zero		1


	//   ....[32]....
        /*0684*/ 	.word	0x00006de0
        /*0688*/ 	.word	0x000000ff
        /*068c*/ 	.word	0x00034850
        /*0690*/ 	.short	0x010a
        /*0692*/ 	.byte	0x0c
	.zero		1


	//   ....[33]....
        /*0694*/ 	.word	0x00006e20
        /*0698*/ 	.word	0x000000ff
        /*069c*/ 	.word	0x00034850
        /*06a0*/ 	.short	0x010a
        /*06a2*/ 	.byte	0x0c
	.zero		1


	//   ....[34]....
        /*06a4*/ 	.word	0x00007a90
        /*06a8*/ 	.word	0x00000069
        /*06ac*/ 	.word	0x00000000
        /*06b0*/ 	.short	0x0101
        /*06b2*/ 	.byte	0x3f
	.zero		1


	//   ....[35]....
        /*06b4*/ 	.word	0x000086a0
        /*06b8*/ 	.word	0x000000ff
        /*06bc*/ 	.word	0x00000000
        /*06c0*/ 	.short	0x0101
        /*06c2*/ 	.byte	0x04
	.zero		1


	//   ....[36]....
        /*06c4*/ 	.word	0x000095a0
        /*06c8*/ 	.word	0x00000000
        /*06cc*/ 	.word	0x00034840
        /*06d0*/ 	.short	0x010a
        /*06d2*/ 	.byte	0x3f
	.zero		1


	//   ....[37]....
        /*06d4*/ 	.word	0x0000a3f0
        /*06d8*/ 	.word	0x000000ff
        /*06dc*/ 	.word	0x00034800
        /*06e0*/ 	.short	0x0107
        /*06e2*/ 	.byte	0x24
	.zero		1


	//   ....[38]....
        /*06e4*/ 	.word	0x0000a460
        /*06e8*/ 	.word	0x000000ff
        /*06ec*/ 	.word	0x00034800
        /*06f0*/ 	.short	0x0101
        /*06f2*/ 	.byte	0x24
	.zero		1


	//   ....[39]....
        /*06f4*/ 	.word	0x0000a490
        /*06f8*/ 	.word	0x000000ff
        /*06fc*/ 	.word	0x00034820
        /*0700*/ 	.short	0x010a
        /*0702*/ 	.byte	0x24
	.zero		1


	//   ....[40]....
        /*0704*/ 	.word	0x0000a7c0
        /*0708*/ 	.word	0x00000003
        /*070c*/ 	.word	0x00034840
        /*0710*/ 	.short	0x010a
        /*0712*/ 	.byte	0x3f
	.zero		1


	//   ....[41]....
        /*0714*/ 	.word	0x0000ac40
        /*0718*/ 	.word	0x00000003
        /*071c*/ 	.word	0x00000060
        /*0720*/ 	.short	0x010a
        /*0722*/ 	.byte	0x3f
	.zero		1


	//   ....[42]....
        /*0724*/ 	.word	0x0000b2a0
        /*0728*/ 	.word	0x00000003
        /*072c*/ 	.word	0x00034840
        /*0730*/ 	.short	0x010a
        /*0732*/ 	.byte	0x3f
	.zero		1


	//   ....[43]....
        /*0734*/ 	.word	0x0000b720
        /*0738*/ 	.word	0x00000002
        /*073c*/ 	.word	0x00000060
        /*0740*/ 	.short	0x010a
        /*0742*/ 	.byte	0x3f
	.zero		1


	//   ....[44]....
        /*0744*/ 	.word	0x0000bcc0
        /*0748*/ 	.word	0x00000002
        /*074c*/ 	.word	0x00034840
        /*0750*/ 	.short	0x010a
        /*0752*/ 	.byte	0x3f
	.zero		1


	//   ....[45]....
        /*0754*/ 	.word	0x0000c140
        /*0758*/ 	.word	0x00000002
        /*075c*/ 	.word	0x00000060
        /*0760*/ 	.short	0x010a
        /*0762*/ 	.byte	0x3f
	.zero		1


	//   ....[46]....
        /*0764*/ 	.word	0x0000c590
        /*0768*/ 	.word	0x00000003
        /*076c*/ 	.word	0x00034860
        /*0770*/ 	.short	0x010a
        /*0772*/ 	.byte	0x3f
	.zero		1


	//   ....[47]....
        /*0774*/ 	.word	0x0000ca10
        /*0778*/ 	.word	0x00000000
        /*077c*/ 	.word	0x00034820
        /*0780*/ 	.short	0x010a
        /*0782*/ 	.byte	0x3f
	.zero		1


	//   ....[48]....
        /*0784*/ 	.word	0x0000cbe0
        /*0788*/ 	.word	0x00000006
        /*078c*/ 	.word	0x00000000
        /*0790*/ 	.short	0x010a
        /*0792*/ 	.byte	0x3f
	.zero		1


	//   ....[49]....
        /*0794*/ 	.word	0x0000cc30
        /*0798*/ 	.word	0x00000003
        /*079c*/ 	.word	0x00000000
        /*07a0*/ 	.short	0x010a
        /*07a2*/ 	.byte	0x3f
	.zero		1


	//   ....[50]....
        /*07a4*/ 	.word	0x0000cc90
        /*07a8*/ 	.word	0x00000012
        /*07ac*/ 	.word	0x00000000
        /*07b0*/ 	.short	0x010a
        /*07b2*/ 	.byte	0x3f
	.zero		1


	//   ....[51]....
        /*07b4*/ 	.word	0x0000ccc0
        /*07b8*/ 	.word	0x00000003
        /*07bc*/ 	.word	0x00000000
        /*07c0*/ 	.short	0x010a
        /*07c2*/ 	.byte	0x3f
	.zero		1


	//   ....[52]....
        /*07c4*/ 	.word	0x0000cd30
        /*07c8*/ 	.word	0x00000003
        /*07cc*/ 	.word	0x00034800
        /*07d0*/ 	.short	0x010a
        /*07d2*/ 	.byte	0x3f
	.zero		1


	//   ....[53]....
        /*07d4*/ 	.word	0x0000cd80
        /*07d8*/ 	.word	0x00000000
        /*07dc*/ 	.word	0x00034830
        /*07e0*/ 	.short	0x010a
        /*07e2*/ 	.byte	0x3f
	.zero		1


	//   ....[54]....
        /*07e4*/ 	.word	0x0000cde0
        /*07e8*/ 	.word	0x0000000c
        /*07ec*/ 	.word	0x00034830
        /*07f0*/ 	.short	0x010a
        /*07f2*/ 	.byte	0x3f
	.zero		1


	//   ....[55]....
        /*07f4*/ 	.word	0x0000ce40
        /*07f8*/ 	.word	0x00000009
        /*07fc*/ 	.word	0x00034850
        /*0800*/ 	.short	0x010a
        /*0802*/ 	.byte	0x3f
	.zero		1


	//   ....[56]....
        /*0804*/ 	.word	0x0000cea0
        /*0808*/ 	.word	0x00000005
        /*080c*/ 	.word	0x00034850
        /*0810*/ 	.short	0x010a
        /*0812*/ 	.byte	0x3f
	.zero		1


	//   ....[57]....
        /*0814*/ 	.word	0x0000d040
        /*0818*/ 	.word	0x00000000
        /*081c*/ 	.word	0x00034840
        /*0820*/ 	.short	0x010a
        /*0822*/ 	.byte	0x3f
	.zero		1


	//   ....[58]....
        /*0824*/ 	.word	0x0000dc60
        /*0828*/ 	.word	0x0000000f
        /*082c*/ 	.word	0x00034820
        /*0830*/ 	.short	0x010a
        /*0832*/ 	.byte	0x3f
	.zero		1


	//   ....[59]....
        /*0834*/ 	.word	0x0000dcb0
        /*0838*/ 	.word	0x00000003
        /*083c*/ 	.word	0x00034840
        /*0840*/ 	.short	0x010a
        /*0842*/ 	.byte	0x3f
	.zero		1


	//   ....[60]....
        /*0844*/ 	.word	0x0000dd00
        /*0848*/ 	.word	0x00000003
        /*084c*/ 	.word	0x00000060
        /*0850*/ 	.short	0x010a
        /*0852*/ 	.byte	0x3f
	.zero		1


	//   ....[61]....
        /*0854*/ 	.word	0x0000dd50
        /*0858*/ 	.word	0x00000003
        /*085c*/ 	.word	0x00034840
        /*0860*/ 	.short	0x010a
        /*0862*/ 	.byte	0x3f
	.zero		1


	//   ....[62]....
        /*0864*/ 	.word	0x0000dda0
        /*0868*/ 	.word	0x00000002
        /*086c*/ 	.word	0x00000060
        /*0870*/ 	.short	0x010a
        /*0872*/ 	.byte	0x3f
	.zero		1


	//   ....[63]....
        /*0874*/ 	.word	0x0000ddf0
        /*0878*/ 	.word	0x00000002
        /*087c*/ 	.word	0x00034840
        /*0880*/ 	.short	0x010a
        /*0882*/ 	.byte	0x3f
	.zero		1


	//   ....[64]....
        /*0884*/ 	.word	0x0000de40
        /*0888*/ 	.word	0x00000002
        /*088c*/ 	.word	0x00000060
        /*0890*/ 	.short	0x010a
        /*0892*/ 	.byte	0x3f
	.zero		1


	//   ....[65]....
        /*0894*/ 	.word	0x0000de90
        /*0898*/ 	.word	0x00000003
        /*089c*/ 	.word	0x00034860
        /*08a0*/ 	.short	0x010a
        /*08a2*/ 	.byte	0x3f
	.zero		1


	//   ....[66]....
        /*08a4*/ 	.word	0x0000dee0
        /*08a8*/ 	.word	0x00000000
        /*08ac*/ 	.word	0x00034820
        /*08b0*/ 	.short	0x010a
        /*08b2*/ 	.byte	0x3f
	.zero		1


	//   ....[67]....
        /*08b4*/ 	.word	0x0000e080
        /*08b8*/ 	.word	0x00000006
        /*08bc*/ 	.word	0x00000000
        /*08c0*/ 	.short	0x010a
        /*08c2*/ 	.byte	0x3f
	.zero		1


	//   ....[68]....
        /*08c4*/ 	.word	0x0000e0d0
        /*08c8*/ 	.word	0x00000003
        /*08cc*/ 	.word	0x00000000
        /*08d0*/ 	.short	0x010a
        /*08d2*/ 	.byte	0x3f
	.zero		1


	//   ....[69]....
        /*08d4*/ 	.word	0x0000e120
        /*08d8*/ 	.word	0x00000012
        /*08dc*/ 	.word	0x00000000
        /*08e0*/ 	.short	0x010a
        /*08e2*/ 	.byte	0x3f
	.zero		1


	//----- nvinfo : EIATTR_NUM_MBARRIERS
	.align		4
.L_101:
        /*08e4*/ 	.byte	0x03, 0x38
        /*08e6*/ 	.short	0x0016


	//----- nvinfo : EIATTR_EXIT_INSTR_OFFSETS
	.align		4
        /*08e8*/ 	.byte	0x04, 0x1c
        /*08ea*/ 	.short	(.L_103 - .L_102)


	//   ....[0]....
.L_102:
        /*08ec*/ 	.word	0x000009e0


	//   ....[1]....
        /*08f0*/ 	.word	0x00008a60


	//   ....[2]....
        /*08f4*/ 	.word	0x0000cd10


	//----- nvinfo : EIATTR_MAX_THREADS
	.align		4
.L_103:
        /*08f8*/ 	.byte	0x04, 0x05
        /*08fa*/ 	.short	(.L_105 - .L_104)
.L_104:
        /*08fc*/ 	.word	0x00000180
        /*0900*/ 	.word	0x00000001
        /*0904*/ 	.word	0x00000001


	//----- nvinfo : EIATTR_CRS_STACK_SIZE
	.align		4
.L_105:
        /*0908*/ 	.byte	0x04, 0x1e
        /*090a*/ 	.short	(.L_107 - .L_106)
.L_106:
        /*090c*/ 	.word	0x00000000


	//----- nvinfo : EIATTR_CBANK_PARAM_SIZE
	.align		4
.L_107:
        /*0910*/ 	.byte	0x03, 0x19
        /*0912*/ 	.short	0x0a70


	//----- nvinfo : EIATTR_PARAM_CBANK
	.align		4
        /*0914*/ 	.byte	0x04, 0x0a
        /*0916*/ 	.short	(.L_109 - .L_108)
	.align		4
.L_108:
        /*0918*/ 	.word	index@(.nv.constant0._ZN7cutlass13device_kernelIN5flash11enable_sm90INS1_16FlashAttnFwdSm90INS1_25CollectiveMainloopFwdSm90ILi2EN4cute5tupleIJNS5_1CILi1EEES8_S8_EEENS6_IJNS7_ILi128EEESA_NS7_ILi192EEEEEELi128ENS_10bfloat16_tEfNS_4arch4Sm90ELb0ELb0ELb1ELb0ELb0ELb0ELb0ELb1ELb1ELb1ELb0ELb0EEENS1_21CollectiveEpilogueFwdINS6_IJSA_SA_SA_EEES9_SD_SF_Li256ELb0ELb1ELb0ELb0EEENS1_29StaticPersistentTileSchedulerILb0EEEEEEEEEvNT_6ParamsE)
        /*091c*/ 	.short	0x0210
        /*091e*/ 	.short	0x0a70


	//----- nvinfo : EIATTR_SW_WAR
	.align		4
.L_109:
        /*0920*/ 	.byte	0x04, 0x36
        /*0922*/ 	.short	(.L_111 - .L_110)
.L_110:
        /*0924*/ 	.word	0x00000008
.L_111:


//--------------------- .nv.info._ZN7cutlass13device_kernelIN5flash11enable_sm90INS1_16FlashAttnFwdSm90INS1_25CollectiveMainloopFwdSm90ILi2EN4cute5tupleIJNS5_1CILi2EEENS7_ILi1EEES9_EEENS6_IJNS7_ILi128EEESB_NS7_ILi192EEEEEELi128ENS_10bfloat16_tEfNS_4arch4Sm90ELb0ELb0ELb1ELb0ELb0ELb0ELb0ELb1ELb1ELb1ELb0ELb0EEENS1_21CollectiveEpilogueFwdINS6_IJSB_SB_SB_EEESA_SE_SG_Li256ELb0ELb1ELb0ELb0EEENS1_29StaticPersistentTileSchedulerILb0EEEEEEEEEvNT_6ParamsE --------------------------
	.section	.nv.info._ZN7cutlass13device_kernelIN5flash11enable_sm90INS1_16FlashAttnFwdSm90INS1_25CollectiveMainloopFwdSm90ILi2EN4cute5tupleIJNS5_1CILi2EEENS7_ILi1EEES9_EEENS6_IJNS7_ILi128EEESB_NS7_ILi192EEEEEELi128ENS_10bfloat16_tEfNS_4arch4Sm90ELb0ELb0ELb1ELb0ELb0ELb0ELb0ELb1ELb1ELb1ELb0ELb0EEENS1_21CollectiveEpilogueFwdINS6_IJSB_SB_SB_EEESA_SE_SG_Li256ELb0ELb1ELb0ELb0EEENS1_29StaticPersistentTileSchedulerILb0EEEEEEEEEvNT_6ParamsE,"",@"SHT_CUDA_INFO"
	.sectionflags	@""
	.align	4


	//----- nvinfo : EIATTR_CUDA_API_VERSION
	.align		4
        /*0000*/ 	.byte	0x04, 0x37
        /*0002*/ 	.short	(.L_113 - .L_112)
.L_112:
        /*0004*/ 	.word	0x00000082


	//----- nvinfo : EIATTR_KPARAM_INFO
	.align		4
.L_113:
        /*0008*/ 	.byte	0x04, 0x17
        /*000a*/ 	.short	(.L_115 - .L_114)
.L_114:
        /*000c*/ 	.word	0x00000000
        /*0010*/ 	.short	0x0000
        /*0012*/ 	.short	0x0070
        /*0014*/ 	.byte	0x00, 0xf0, 0x01, 0x28


	//----- nvinfo : EIATTR_SPARSE_MMA_MASK
	.align		4
.L_115:
        /*0018*/ 	.byte	0x03, 0x50
        /*001a*/ 	.short	0x0000


	//----- nvinfo : EIATTR_MAXREG_COUNT
	.align		4
        /*001c*/ 	.byte	0x03, 0x1b
        /*001e*/ 	.short	0x00a8


	//----- nvinfo : EIATTR_NUM_BARRIERS
	.align		4
        /*0020*/ 	.byte	0x02, 0x4c
        /*0022*/ 	.byte	0x09
	.zero		1


	//----- nvinfo : EIATTR_EXTERNS
	.align		4
        /*0024*/ 	.byte	0x04, 0x0f
        /*0026*/ 	.short	(.L_117 - .L_116)


	//   ....[0]....
	.align		4
.L_116:
        /*0028*/ 	.word	index@(__assertfail)


	//----- nvinfo : EIATTR_ANNOTATIONS
	.align		4
.L_117:
        /*002c*/ 	.byte	0x04, 0x55
        /*002e*/ 	.short	(.L_119 - .L_118)


	//   ....[0]....
.L_118:
        /* <DEDUP_REMOVED lines=31> */


	//----- nvinfo : EIATTR_MERCURY_ISA_VERSION
	.align		4
.L_119:
        /*0208*/ 	.byte	0x03, 0x5f
        /*020a*/ 	.short	0x0101


	//----- nvinfo : EIATTR_INT_WARP_WIDE_INSTR_OFFSETS
	.align		4
        /*020c*/ 	.byte	0x04, 0x31
        /*020e*/ 	.short	(.L_121 - .L_120)


	//   ....[0]....
.L_120:
        /*0210*/ 	.word	0x00000130


	//   ....[1]....
        /*0214*/ 	.word	0x00000170


	//   ....[2]....
        /*0218*/ 	.word	0x000001e0


	//----- nvinfo : EIATTR_COOP_GROUP_MASK_REGIDS
	.align		4
.L_121:
        /*021c*/ 	.byte	0x04, 0x29
        /*021e*/ 	.short	(.L_123 - .L_122)


	//   ....[0]....
.L_122:
        /*0220*/ 	.word	0xffffffff


	//   ....[1]....
        /*0224*/ 	.word	0xffffffff


	//   ....[2]....
        /*0228*/ 	.word	0xffffffff


	//   ....[3]....
        /*022c*/ 	.word	0xffffffff


	//   ....[4]....
        /*0230*/ 	.word	0xffffffff


	//   ....[5]....
        /*0234*/ 	.word	0xffffffff


	//   ....[6]....
        /*0238*/ 	.word	0xffffffff


	//   ....[7]....
        /*023c*/ 	.word	0xffffffff


	//   ....[8]....
        /*0240*/ 	.word	0xffffffff


	//   ....[9]....
        /*0244*/ 	.word	0xffffffff


	//   ....[10]....
        /*0248*/ 	.word	0xffffffff


	//   ....[11]....
        /*024c*/ 	.word	0xffffffff


	//   ....[12]....
        /*0250*/ 	.word	0xffffffff


	//   ....[13]....
        /*0254*/ 	.word	0xffffffff


	//   ....[14]....
        /*0258*/ 	.word	0xffffffff


	//   ....[15]....
        /*025c*/ 	.word	0xffffffff


	//   ....[16]....
        /*0260*/ 	.word	0xffffffff


	//   ....[17]....
        /*0264*/ 	.word	0xffffffff


	//   ....[18]....
        /*0268*/ 	.word	0xffffffff


	//   ....[19]....
        /*026c*/ 	.word	0xffffffff


	//   ....[20]....
        /*0270*/ 	.word	0xffffffff


	//   ....[21]....
        /*0274*/ 	.word	0xffffffff


	//   ....[22]....
        /*0278*/ 	.word	0xffffffff


	//   ....[23]....
        /*027c*/ 	.word	0xffffffff


	//   ....[24]....
        /*0280*/ 	.word	0xffffffff


	//   ....[25]....
        /*0284*/ 	.word	0xffffffff


	//   ....[26]....
        /*0288*/ 	.word	0xffffffff


	//   ....[27]....
        /*028c*/ 	.word	0xffffffff


	//   ....[28]....
        /*0290*/ 	.word	0xffffffff


	//   ....[29]....
        /*0294*/ 	.word	0xffffffff


	//   ....[30]....
        /*0298*/ 	.word	0xffffffff


	//   ....[31]....
        /*029c*/ 	.word	0xffffffff


	//   ....[32]....
        /*02a0*/ 	.word	0xffffffff


	//   ....[33]....
        /*02a4*/ 	.word	0xffffffff


	//   ....[34]....
        /*02a8*/ 	.word	0xffffffff


	//   ....[35]....
        /*02ac*/ 	.word	0xffffffff


	//   ....[36]....
        /*02b0*/ 	.word	0xffffffff


	//   ....[37]....
        /*02b4*/ 	.word	0xffffffff


	//   ....[38]....
        /*02b8*/ 	.word	0xffffffff


	//   ....[39]....
        /*02bc*/ 	.word	0xffffffff


	//   ....[40]....
        /*02c0*/ 	.word	0xffffffff


	//   ....[41]....
        /*02c4*/ 	.word	0xffffffff


	//   ....[42]....
        /*02c8*/ 	.word	0xffffffff


	//   ....[43]....
        /*02cc*/ 	.word	0xffffffff


	//   ....[44]....
        /*02d0*/ 	.word	0xffffffff


	//   ....[45]....
        /*02d4*/ 	.word	0xffffffff


	//   ....[46]....
        /*02d8*/ 	.word	0xffffffff


	//   ....[47]....
        /*02dc*/ 	.word	0xffffffff


	//   ....[48]....
        /*02e0*/ 	.word	0xffffffff


	//   ....[49]....
        /*02e4*/ 	.word	0xffffffff


	//   ....[50]....
        /*02e8*/ 	.word	0xffffffff


	//   ....[51]....
        /*02ec*/ 	.word	0x0500000f


	//   ....[52]....
        /*02f0*/ 	.word	0x0500000f


	//   ....[53]....
        /*02f4*/ 	.word	0x0500000f


	//   ....[54]....
        /*02f8*/ 	.word	0x0500000f


	//   ....[55]....
        /*02fc*/ 	.word	0x0500000f


	//   ....[56]....
        /*0300*/ 	.word	0x0500000f


	//   ....[57]....
        /*0304*/ 	.word	0x0500000f


	//   ....[58]....
        /*0308*/ 	.word	0x0500000f


	//   ....[59]....
        /*030c*/ 	.word	0x0500000f


	//   ....[60]....
        /*0310*/ 	.word	0x0500000f


	//   ....[61]....
        /*0314*/ 	.word	0x0500000f


	//   ....[62]....
        /*0318*/ 	.word	0x0500000f


	//   ....[63]....
        /*031c*/ 	.word	0x0500000f


	//   ....[64]....
        /*0320*/ 	.word	0x0500000f


	//   ....[65]....
        /*0324*/ 	.word	0x0500000f


	//   ....[66]....
        /*0328*/ 	.word	0x0500000f


	//   ....[67]....
        /*032c*/ 	.word	0x0500000f


	//   ....[68]....
        /*0330*/ 	.word	0x0500000f


	//----- nvinfo : EIATTR_COOP_GROUP_INSTR_OFFSETS
	.align		4
.L_123:
        /*0334*/ 	.byte	0x04, 0x28
        /*0336*/ 	.short	(.L_125 - .L_124)


	//   ....[0]....
.L_124:
        /*0338*/ 	.word	0x00000060


	//   ....[1]....
        /*033c*/ 	.word	0x00000140


	//   ....[2]....
        /*0340*/ 	.word	0x00000190


	//   ....[3]....
        /*0344*/ 	.word	0x000003d0


	//   ....[4]....
        /*0348*/ 	.word	0x00000600


	//   ....[5]....
        /*034c*/ 	.word	0x00000830


	//   ....[6]....
        /*0350*/ 	.word	0x00000ac0


	//   ....[7]....
        /*0354*/ 	.word	0x00000dd0


	//   ....[8]....
        /*0358*/ 	.word	0x000012c0


	//   ....[9]....
        /*035c*/ 	.word	0x00002de0


	//   ....[10]....
        /*0360*/ 	.word	0x00002e60


	//   ....[11]....
        /*0364*/ 	.word	0x000034a0


	//   ....[12]....
        /*0368*/ 	.word	0x00003540


	//   ....[13]....
        /*036c*/ 	.word	0x00005ae0


	//   ....[14]....
        /*0370*/ 	.word	0x00005b10


	//   ....[15]....
        /*0374*/ 	.word	0x00005b40


	//   ....[16]....
        /*0378*/ 	.word	0x00005b60


	//   ....[17]....
        /*037c*/ 	.word	0x00007070


	//   ....[18]....
        /*0380*/ 	.word	0x000070a0


	//   ....[19]....
        /*0384*/ 	.word	0x00007160


	//   ....[20]....
        /*0388*/ 	.word	0x00007170


	//   ....[21]....
        /*038c*/ 	.word	0x00008210


	//   ....[22]....
        /*0390*/ 	.word	0x00008240


	//   ....[23]....
        /*0394*/ 	.word	0x00008270


	//   ....[24]....
        /*0398*/ 	.word	0x000082d0


	//   ....[25]....
        /*039c*/ 	.word	0x00008910


	//   ....[26]....
        /*03a0*/ 	.word	0x00008940


	//   ....[27]....
        /*03a4*/ 	.word	0x00008a10


	//   ....[28]....
        /*03a8*/ 	.word	0x00008a30


	//   ....[29]....
        /*03ac*/ 	.word	0x00008ae0


	//   ....[30]....
        /*03b0*/ 	.word	0x00008b00


	//   ....[31]....
        /*03b4*/ 	.word	0x00008bc0


	//   ....[32]....
        /*03b8*/ 	.word	0x00008c00


	//   ....[33]....
        /*03bc*/ 	.word	0x000096c0


	//   ....[34]....
        /*03c0*/ 	.word	0x0000a1f0


	//   ....[35]....
        /*03c4*/ 	.word	0x0000a220


	//   ....[36]....
        /*03c8*/ 	.word	0x0000a310


	//   ....[37]....
        /*03cc*/ 	.word	0x0000a320


	//   ....[38]....
        /*03d0*/ 	.word	0x0000a3d0


	//   ....[39]....
        /*03d4*/ 	.word	0x0000a3e0


	//   ....[40]....
        /*03d8*/ 	.word	0x0000a490


	//   ....[41]....
        /*03dc*/ 	.word	0x0000a4a0


	//   ....[42]....
        /*03e0*/ 	.word	0x0000a550


	//   ....[43]....
        /*03e4*/ 	.word	0x0000a560


	//   ....[44]....
        /*03e8*/ 	.word	0x0000a610


	//   ....[45]....
        /*03ec*/ 	.word	0x0000a620


	//   ....[46]....
        /*03f0*/ 	.word	0x0000a6c0


	//   ....[47]....
        /*03f4*/ 	.word	0x0000a6d0


	//   ....[48]....
        /*03f8*/ 	.word	0x0000a6e0


	//   ....[49]....
        /*03fc*/ 	.word	0x0000a6f0


	//   ....[50]....
        /*0400*/ 	.word	0x0000d310


	//   ....[51]....
        /*0404*/ 	.word	0x0000d820


	//   ....[52]....
        /*0408*/ 	.word	0x0000d990


	//   ....[53]....
        /*040c*/ 	.word	0x0000d9f0


	//   ....[54]....
        /*0410*/ 	.word	0x0000dab0


	//   ....[55]....
        /*0414*/ 	.word	0x0000dbd0


	//   ....[56]....
        /*0418*/ 	.word	0x0000dc30


	//   ....[57]....
        /*041c*/ 	.word	0x0000dd50


	//   ....[58]....
        /*0420*/ 	.word	0x0000ddb0


	//   ....[59]....
        /*0424*/ 	.word	0x0000ded0


	//   ....[60]....
        /*0428*/ 	.word	0x0000df30


	//   ....[61]....
        /*042c*/ 	.word	0x0000e050


	//   ....[62]....
        /*0430*/ 	.word	0x0000e0b0


	//   ....[63]....
        /*0434*/ 	.word	0x0000e1d0


	//   ....[64]....
        /*0438*/ 	.word	0x0000e230


	//   ....[65]....
        /*043c*/ 	.word	0x0000e340


	//   ....[66]....
        /*0440*/ 	.word	0x0000e3a0


	//   ....[67]....
        /*0444*/ 	.word	0x0000e440


	//   ....[68]....
        /*0448*/ 	.word	0x0000e850


	//----- nvinfo : EIATTR_REG_RECONFIG
	.align		4
.L_125:
        /*044c*/ 	.byte	0x01, 0x54
	.zero		2


	//----- nvinfo : EIATTR_SYSCALL_OFFSETS
	.align		4
        /*0450*/ 	.byte	0x04, 0x46
        /*0452*/ 	.short	(.L_127 - .L_126)


	//   ....[0]....
.L_126:
        /*0454*/ 	.word	0x00001630


	//   ....[1]....
        /*0458*/ 	.word	0x000092f0


	//   ....[2]....
        /*045c*/ 	.word	0x00009430


	//   ....[3]....
        /*0460*/ 	.word	0x00009520


	//   ....[4]....
        /*0464*/ 	.word	0x00009da0


	//----- nvinfo : EIATTR_MBARRIER_INSTR_OFFSETS
	.align		4
.L_127:
        /*0468*/ 	.byte	0x04, 0x39
        /*046a*/ 	.short	(.L_129 - .L_128)


	//   ....[0]....
.L_128:
        /*046c*/ 	.word	0x00000270
        /*0470*/ 	.word	0x000000ff
        /*0474*/ 	.word	0x00034800
        /*0478*/ 	.short	0x0100
        /*047a*/ 	.byte	0x08
	.zero		1


	//   ....[1]....
        /*047c*/ 	.word	0x00000280
        /*0480*/ 	.word	0x000000ff
        /*0484*/ 	.word	0x00034820
        /*0488*/ 	.short	0x0100
        /*048a*/ 	.byte	0x08
	.zero		1


	//   ....[2]....
        /*048c*/ 	.word	0x00000370
        /*0490*/ 	.word	0x000000ff
        /*0494*/ 	.word	0x00034830
        /*0498*/ 	.short	0x0100
        /*049a*/ 	.byte	0x08
	.zero		1


	//   ....[3]....
        /*049c*/ 	.word	0x00000380
        /*04a0*/ 	.word	0x000000ff
        /*04a4*/ 	.word	0x00034840
        /*04a8*/ 	.short	0x0100
        /*04aa*/ 	.byte	0x08
	.zero		1


	//   ....[4]....
        /*04ac*/ 	.word	0x00000390
        /*04b0*/ 	.word	0x000000ff
        /*04b4*/ 	.word	0x00034838
        /*04b8*/ 	.short	0x0100
        /*04ba*/ 	.byte	0x08
	.zero		1


	//   ....[5]....
        /*04bc*/ 	.word	0x000003a0
        /*04c0*/ 	.word	0x000000ff
        /*04c4*/ 	.word	0x00034848
        /*04c8*/ 	.short	0x0100
        /*04ca*/ 	.byte	0x08
	.zero		1


	//   ....[6]....
        /*04cc*/ 	.word	0x000005b0
        /*04d0*/ 	.word	0x000000ff
        /*04d4*/ 	.word	0x00034850
        /*04d8*/ 	.short	0x0100
        /*04da*/ 	.byte	0x08
	.zero		1


	//   ....[7]....
        /*04dc*/ 	.word	0x000005c0
        /*04e0*/ 	.word	0x000000ff
        /*04e4*/ 	.word	0x00034860
        /*04e8*/ 	.short	0x0100
        /*04ea*/ 	.byte	0x08
	.zero		1


	//   ....[8]....
        /*04ec*/ 	.word	0x000005d0
        /*04f0*/ 	.word	0x000000ff
        /*04f4*/ 	.word	0x00034858
        /*04f8*/ 	.short	0x0100
        /*04fa*/ 	.byte	0x08
	.zero		1


	//   ....[9]....
        /*04fc*/ 	.word	0x000005e0
        /*0500*/ 	.word	0x000000ff
        /*0504*/ 	.word	0x00034868
        /*0508*/ 	.short	0x0100
        /*050a*/ 	.byte	0x08
	.zero		1


	//   ....[10]....
        /*050c*/ 	.word	0x000007e0
        /*0510*/ 	.word	0x000000ff
        /*0514*/ 	.word	0x00034870
        /*0518*/ 	.short	0x0100
        /*051a*/ 	.byte	0x08
	.zero		1


	//   ....[11]....
        /*051c*/ 	.word	0x000007f0
        /*0520*/ 	.word	0x000000ff
        /*0524*/ 	.word	0x00034880
        /*0528*/ 	.short	0x0100
        /*052a*/ 	.byte	0x08
	.zero		1


	//   ....[12]....
        /*052c*/ 	.word	0x00000800
        /*0530*/ 	.word	0x000000ff
        /*0534*/ 	.word	0x00034878
        /*0538*/ 	.short	0x0100
        /*053a*/ 	.byte	0x08
	.zero		1


	//   ....[13]....
        /*053c*/ 	.word	0x00000810
        /*0540*/ 	.word	0x000000ff
        /*0544*/ 	.word	0x00034888
        /*0548*/ 	.short	0x0100
        /*054a*/ 	.byte	0x08
	.zero		1


	//   ....[14]....
        /*054c*/ 	.word	0x00000a70
        /*0550*/ 	.word	0x000000ff
        /*0554*/ 	.word	0x00034890
        /*0558*/ 	.short	0x0100
        /*055a*/ 	.byte	0x08
	.zero		1


	//   ....[15]....
        /*055c*/ 	.word	0x00000a80
        /*0560*/ 	.word	0x000000ff
        /*0564*/ 	.word	0x000348a0
        /*0568*/ 	.short	0x0100
        /*056a*/ 	.byte	0x08
	.zero		1


	//   ....[16]....
        /*056c*/ 	.word	0x00000a90
        /*0570*/ 	.word	0x000000ff
        /*0574*/ 	.word	0x00034898
        /*0578*/ 	.short	0x0100
        /*057a*/ 	.byte	0x08
	.zero		1


	//   ....[17]....
        /*057c*/ 	.word	0x00000aa0
        /*0580*/ 	.word	0x000000ff
        /*0584*/ 	.word	0x000348a8
        /*0588*/ 	.short	0x0100
        /*058a*/ 	.byte	0x08
	.zero		1


	//   ....[18]....
        /*058c*/ 	.word	0x00000d30
        /*0590*/ 	.word	0x000000ff
        /*0594*/ 	.word	0x000348b0
        /*0598*/ 	.short	0x0100
        /*059a*/ 	.byte	0x08
	.zero		1


	//   ....[19]....
        /*059c*/ 	.word	0x00000d40
        /*05a0*/ 	.word	0x000000ff
        /*05a4*/ 	.word	0x000348c0
        /*05a8*/ 	.short	0x0100
        /*05aa*/ 	.byte	0x08
	.zero		1


	//   ....[20]....
        /*05ac*/ 	.word	0x00000d50
        /*05b0*/ 	.word	0x000000ff
        /*05b4*/ 	.word	0x000348b8
        /*05b8*/ 	.short	0x0100
        /*05ba*/ 	.byte	0x08
	.zero		1


	//   ....[21]....
        /*05bc*/ 	.word	0x00000d60
        /*05c0*/ 	.word	0x000000ff
        /*05c4*/ 	.word	0x000348c8
        /*05c8*/ 	.short	0x0100
        /*05ca*/ 	.byte	0x08
	.zero		1


	//   ....[22]....
        /*05cc*/ 	.word	0x00001670
        /*05d0*/ 	.word	0x000000ff
        /*05d4*/ 	.word	0x00034800
        /*05d8*/ 	.short	0x010a
        /*05da*/ 	.byte	0x28
	.zero		1


	//   ....[23]....
        /*05dc*/ 	.word	0x00001710
        /*05e0*/ 	.word	0x00000000
        /*05e4*/ 	.word	0x00034830
        /*05e8*/ 	.short	0x010a
        /*05ea*/ 	.byte	0x3f
	.zero		1


	//   ....[24]....
        /*05ec*/ 	.word	0x00001750
        /*05f0*/ 	.word	0x00000000
        /*05f4*/ 	.word	0x00034830
        /*05f8*/ 	.short	0x010a
        /*05fa*/ 	.byte	0x3f
	.zero		1


	//   ....[25]....
        /*05fc*/ 	.word	0x00003b10
        /*0600*/ 	.word	0x00000003
        /*0604*/ 	.word	0x00000000
        /*0608*/ 	.short	0x0101
        /*060a*/ 	.byte	0x3f
	.zero		1


	//   ....[26]....
        /*060c*/ 	.word	0x00004280
        /*0610*/ 	.word	0x000000ff
        /*0614*/ 	.word	0x00034830
        /*0618*/ 	.short	0x010a
        /*061a*/ 	.byte	0x08
	.zero		1


	//   ....[27]....
        /*061c*/ 	.word	0x000042c0
        /*0620*/ 	.word	0x000000ff
        /*0624*/ 	.word	0x00034830
        /*0628*/ 	.short	0x010a
        /*062a*/ 	.byte	0x08
	.zero		1


	//   ....[28]....
        /*062c*/ 	.word	0x00004ba0
        /*0630*/ 	.word	0x000000ff
        /*0634*/ 	.word	0x00034850
        /*0638*/ 	.short	0x010a
        /*063a*/ 	.byte	0x09
	.zero		1


	//   ....[29]....
        /*063c*/ 	.word	0x00004be0
        /*0640*/ 	.word	0x000000ff
        /*0644*/ 	.word	0x00034850
        /*0648*/ 	.short	0x010a
        /*064a*/ 	.byte	0x09
	.zero		1


	//   ....[30]....
        /*064c*/ 	.word	0x00006660
        /*0650*/ 	.word	0x00000003
        /*0654*/ 	.word	0x00000000
        /*0658*/ 	.short	0x0101
        /*065a*/ 	.byte	0x3f
	.zero		1


	//   ....[31]....
        /*065c*/ 	.word	0x00006970
        /*0660*/ 	.word	0x0000002e
        /*0664*/ 	.word	0x00000000
        /*0668*/ 	.short	0x0101
        /*066a*/ 	.byte	0x3f
	.zero		1


	//   ....[32]....
        /*066c*/ 	.word	0x00006fc0
        /*0670*/ 	.word	0x000000ff
        /*0674*/ 	.word	0x00034850
        /*0678*/ 	.short	0x010a
        /*067a*/ 	.byte	0x09
	.zero		1


	//   ....[33]....
        /*067c*/ 	.word	0x00007000
        /*0680*/ 	.word	0x000000ff
        /*0684*/ 	.word	0x00034850
        /*0688*/ 	.short	0x010a
        /*068a*/ 	.byte	0x09
	.zero		1


	//   ....[34]....
        /*068c*/ 	.word	0x000077d0
        /*0690*/ 	.word	0x00000006
        /*0694*/ 	.word	0x00000000
        /*0698*/ 	.short	0x0101
        /*069a*/ 	.byte	0x3f
	.zero		1


	//   ....[35]....
        /*069c*/ 	.word	0x000088f0
        /*06a0*/ 	.word	0x000000ff
        /*06a4*/ 	.word	0x00000000
        /*06a8*/ 	.short	0x0101
        /*06aa*/ 	.byte	0x05
	.zero		1


	//   ....[36]....
        /*06ac*/ 	.word	0x00008950
        /*06b0*/ 	.word	0x000000ff
        /*06b4*/ 	.word	0x00000000
        /*06b8*/ 	.short	0x0101
        /*06ba*/ 	.byte	0x04
	.zero		1


	//   ....[37]....
        /*06bc*/ 	.word	0x000098d0
        /*06c0*/ 	.word	0x00000002
        /*06c4*/ 	.word	0x00034840
        /*06c8*/ 	.short	0x010a
        /*06ca*/ 	.byte	0x3f
	.zero		1


	//   ....[38]....
        /*06cc*/ 	.word	0x0000a860
        /*06d0*/ 	.word	0x000000ff
        /*06d4*/ 	.word	0x00034800
        /*06d8*/ 	.short	0x0107
        /*06da*/ 	.byte	0x24
	.zero		1


	//   ....[39]....
        /*06dc*/ 	.word	0x0000a8d0
        /*06e0*/ 	.word	0x000000ff
        /*06e4*/ 	.word	0x00034800
        /*06e8*/ 	.short	0x0101
        /*06ea*/ 	.byte	0x24
	.zero		1


	//   ....[40]....
        /*06ec*/ 	.word	0x0000a8f0
        /*06f0*/ 	.word	0x000000ff
        /*06f4*/ 	.word	0x00034820
        /*06f8*/ 	.short	0x010a
        /*06fa*/ 	.byte	0x24
	.zero		1


	//   ....[41]....
        /*06fc*/ 	.word	0x0000ac00
        /*0700*/ 	.word	0x00000003
        /*0704*/ 	.word	0x00034840
        /*0708*/ 	.short	0x010a
        /*070a*/ 	.byte	0x3f
	.zero		1


	//   ....[42]....
        /*070c*/ 	.word	0x0000b140
        /*0710*/ 	.word	0x00000002
        /*0714*/ 	.word	0x00034860
        /*0718*/ 	.short	0x010a
        /*071a*/ 	.byte	0x3f
	.zero		1


	//   ....[43]....
        /*071c*/ 	.word	0x0000b800
        /*0720*/ 	.word	0x00000003
        /*0724*/ 	.word	0x00034840
        /*0728*/ 	.short	0x010a
        /*072a*/ 	.byte	0x3f
	.zero		1


	//   ....[44]....
        /*072c*/ 	.word	0x0000bd40
        /*0730*/ 	.word	0x00000002
        /*0734*/ 	.word	0x00034860
        /*0738*/ 	.short	0x010a
        /*073a*/ 	.byte	0x3f
	.zero		1


	//   ....[45]....
        /*073c*/ 	.word	0x0000c360
        /*0740*/ 	.word	0x00000003
        /*0744*/ 	.word	0x00034840
        /*0748*/ 	.short	0x010a
        /*074a*/ 	.byte	0x3f
	.zero		1


	//   ....[46]....
        /*074c*/ 	.word	0x0000c890
        /*0750*/ 	.word	0x00000002
        /*0754*/ 	.word	0x00034860
        /*0758*/ 	.short	0x010a
        /*075a*/ 	.byte	0x3f
	.zero		1


	//   ....[47]....
        /*075c*/ 	.word	0x0000cd30
        /*0760*/ 	.word	0x00000000
        /*0764*/ 	.word	0x00034860
        /*0768*/ 	.short	0x010a
        /*076a*/ 	.byte	0x3f
	.zero		1


	//   ....[48]....
        /*076c*/ 	.word	0x0000d290
        /*0770*/ 	.word	0x00000000
        /*0774*/ 	.word	0x00034820
        /*0778*/ 	.short	0x010a
        /*077a*/ 	.byte	0x3f
	.zero		1


	//   ....[49]....
        /*077c*/ 	.word	0x0000d4a0
        /*0780*/ 	.word	0x00000006
        /*0784*/ 	.word	0x00000000
        /*0788*/ 	.short	0x010a
        /*078a*/ 	.byte	0x3f
	.zero		1


	//   ....[50]....
        /*078c*/ 	.word	0x0000d4d0
        /*0790*/ 	.word	0x00000007
        /*0794*/ 	.word	0x00000000
        /*0798*/ 	.short	0x010a
        /*079a*/ 	.byte	0x3f
	.zero		1


	//   ....[51]....
        /*079c*/ 	.word	0x0000d530
        /*07a0*/ 	.word	0x00000004
        /*07a4*/ 	.word	0x00000000
        /*07a8*/ 	.short	0x010a
        /*07aa*/ 	.byte	0x3f
	.zero		1


	//   ....[52]....
        /*07ac*/ 	.word	0x0000d560
        /*07b0*/ 	.word	0x00000003
        /*07b4*/ 	.word	0x00000000
        /*07b8*/ 	.short	0x010a
        /*07ba*/ 	.byte	0x3f
	.zero		1


	//   ....[53]....
        /*07bc*/ 	.word	0x0000d5d0
        /*07c0*/ 	.word	0x00000003
        /*07c4*/ 	.word	0x00034800
        /*07c8*/ 	.short	0x010a
        /*07ca*/ 	.byte	0x3f
	.zero		1


	//   ....[54]....
        /*07cc*/ 	.word	0x0000d620
        /*07d0*/ 	.word	0x00000000
        /*07d4*/ 	.word	0x00034830
        /*07d8*/ 	.short	0x010a
        /*07da*/ 	.byte	0x3f
	.zero		1


	//   ....[55]....
        /*07dc*/ 	.word	0x0000d680
        /*07e0*/ 	.word	0x0000000c
        /*07e4*/ 	.word	0x00034830
        /*07e8*/ 	.short	0x010a
        /*07ea*/ 	.byte	0x3f
	.zero		1


	//   ....[56]....
        /*07ec*/ 	.word	0x0000d6e0
        /*07f0*/ 	.word	0x00000009
        /*07f4*/ 	.word	0x00034850
        /*07f8*/ 	.short	0x010a
        /*07fa*/ 	.byte	0x3f
	.zero		1


	//   ....[57]....
        /*07fc*/ 	.word	0x0000d740
        /*0800*/ 	.word	0x00000005
        /*0804*/ 	.word	0x00034850
        /*0808*/ 	.short	0x010a
        /*080a*/ 	.byte	0x3f
	.zero		1


	//   ....[58]....
        /*080c*/ 	.word	0x0000d8e0
        /*0810*/ 	.word	0x00000002
        /*0814*/ 	.word	0x00034840
        /*0818*/ 	.short	0x010a
        /*081a*/ 	.byte	0x3f
	.zero		1


	//   ....[59]....
        /*081c*/ 	.word	0x0000e4f0
        /*0820*/ 	.word	0x00000003
        /*0824*/ 	.word	0x00034820
        /*0828*/ 	.short	0x010a
        /*082a*/ 	.byte	0x3f
	.zero		1


	//   ....[60]....
        /*082c*/ 	.word	0x0000e540
        /*0830*/ 	.word	0x00000003
        /*0834*/ 	.word	0x00034840
        /*0838*/ 	.short	0x010a
        /*083a*/ 	.byte	0x3f
	.zero		1


	//   ....[61]....
        /*083c*/ 	.word	0x0000e590
        /*0840*/ 	.word	0x00000002
        /*0844*/ 	.word	0x00034860
        /*0848*/ 	.short	0x010a
        /*084a*/ 	.byte	0x3f
	.zero		1


	//   ....[62]....
        /*084c*/ 	.word	0x0000e5e0
        /*0850*/ 	.word	0x00000003
        /*0854*/ 	.word	0x00034840
        /*0858*/ 	.short	0x010a
        /*085a*/ 	.byte	0x3f
	.zero		1


	//   ....[63]....
        /*085c*/ 	.word	0x0000e630
        /*0860*/ 	.word	0x00000002
        /*0864*/ 	.word	0x00034860
        /*0868*/ 	.short	0x010a
        /*086a*/ 	.byte	0x3f
	.zero		1


	//   ....[64]....
        /*086c*/ 	.word	0x0000e680
        /*0870*/ 	.word	0x00000003
        /*0874*/ 	.word	0x00034840
        /*0878*/ 	.short	0x010a
        /*087a*/ 	.byte	0x3f
	.zero		1


	//   ....[65]....
        /*087c*/ 	.word	0x0000e6d0
        /*0880*/ 	.word	0x00000002
        /*0884*/ 	.word	0x00034860
        /*0888*/ 	.short	0x010a
        /*088a*/ 	.byte	0x3f
	.zero		1


	//   ....[66]....
        /*088c*/ 	.word	0x0000e720
        /*0890*/ 	.word	0x00000000
        /*0894*/ 	.word	0x00034860
        /*0898*/ 	.short	0x010a
        /*089a*/ 	.byte	0x3f
	.zero		1


	//   ....[67]....
        /*089c*/ 	.word	0x0000e770
        /*08a0*/ 	.word	0x00000000
        /*08a4*/ 	.word	0x00034820
        /*08a8*/ 	.short	0x010a
        /*08aa*/ 	.byte	0x3f
	.zero		1


	//   ....[68]....
        /*08ac*/ 	.word	0x0000e910
        /*08b0*/ 	.word	0x00000006
        /*08b4*/ 	.word	0x00000000
        /*08b8*/ 	.short	0x010a
        /*08ba*/ 	.byte	0x3f
	.zero		1


	//   ....[69]....
        /*08bc*/ 	.word	0x0000e960
        /*08c0*/ 	.word	0x00000007
        /*08c4*/ 	.word	0x00000000
        /*08c8*/ 	.short	0x010a
        /*08ca*/ 	.byte	0x3f
	.zero		1


	//   ....[70]....
        /*08cc*/ 	.word	0x0000e9b0
        /*08d0*/ 	.word	0x00000004
        /*08d4*/ 	.word	0x00000000
        /*08d8*/ 	.short	0x010a
        /*08da*/ 	.byte	0x3f
	.zero		1


	//----- nvinfo : EIATTR_NUM_MBARRIERS
	.align		4
.L_129:
        /*08dc*/ 	.byte	0x03, 0x38
        /*08de*/ 	.short	0x0016


	//----- nvinfo : EIATTR_EXIT_INSTR_OFFSETS
	.align		4
        /*08e0*/ 	.byte	0x04, 0x1c
        /*08e2*/ 	.short	(.L_131 - .L_130)


	//   ....[0]....
.L_130:
        /*08e4*/ 	.word	0x00000f20


	//   ....[1]....
        /*08e8*/ 	.word	0x00008ce0


	//   ....[2]....
        /*08ec*/ 	.word	0x0000d5b0


	//----- nvinfo : EIATTR_MAX_THREADS
	.align		4
.L_131:
        /*08f0*/ 	.byte	0x04, 0x05
        /*08f2*/ 	.short	(.L_133 - .L_132)
.L_132:
        /*08f4*/ 	.word	0x00000180
        /*08f8*/ 	.word	0x00000001
        /*08fc*/ 	.word	0x00000001


	//----- nvinfo : EIATTR_CRS_STACK_SIZE
	.align		4
.L_133:
        /*0900*/ 	.byte	0x04, 0x1e
        /*0902*/ 	.short	(.L_135 - .L_134)
.L_134:
        /*0904*/ 	.word	0x00000000


	//----- nvinfo : EIATTR_CBANK_PARAM_SIZE
	.align		4
.L_135:
        /*0908*/ 	.byte	0x03, 0x19
        /*090a*/ 	.short	0x0a70


	//----- nvinfo : EIATTR_PARAM_CBANK
	.align		4
        /*090c*/ 	.byte	0x04, 0x0a
        /*090e*/ 	.short	(.L_137 - .L_136)
	.align		4
.L_136:
        /*0910*/ 	.word	index@(.nv.constant0._ZN7cutlass13device_kernelIN5flash11enable_sm90INS1_16FlashAttnFwdSm90INS1_25CollectiveMainloopFwdSm90ILi2EN4cute5tupleIJNS5_1CILi2EEENS7_ILi1EEES9_EEENS6_IJNS7_ILi128EEESB_NS7_ILi192EEEEEELi128ENS_10bfloat16_tEfNS_4arch4Sm90ELb0ELb0ELb1ELb0ELb0ELb0ELb0ELb1ELb1ELb1ELb0ELb0EEENS1_21CollectiveEpilogueFwdINS6_IJSB_SB_SB_EEESA_SE_SG_Li256ELb0ELb1ELb0ELb0EEENS1_29StaticPersistentTileSchedulerILb0EEEEEEEEEvNT_6ParamsE)
        /*0914*/ 	.short	0x0210
        /*0916*/ 	.short	0x0a70


	//----- nvinfo : EIATTR_SW_WAR
	.align		4
.L_137:
        /*0918*/ 	.byte	0x04, 0x36
        /*091a*/ 	.short	(.L_139 - .L_138)
.L_138:
        /*091c*/ 	.word	0x00000008
.L_139:


//--------------------- .nv.info._ZN7cutlass13device_kernelIN5flash11enable_sm90INS1_16FlashAttnFwdSm90INS1_25CollectiveMainloopFwdSm90ILi2EN4cute5tupleIJNS5_1CILi1EEES8_S8_EEENS6_IJNS7_ILi128EEESA_NS7_ILi192EEEEEELi128ENS_10bfloat16_tEfNS_4arch4Sm90ELb0ELb0ELb1ELb1ELb0ELb0ELb0ELb1ELb1ELb1ELb0ELb0EEENS1_21CollectiveEpilogueFwdINS6_IJSA_SA_SA_EEES9_SD_SF_Li256ELb1ELb1ELb0ELb0EEENS1_36VarlenDynamicPersistentTileSchedulerILi128ELi128ELi256ELi128ELb0ELb1ELb1ELb0ELb1ELb1EEEEEEEEEvNT_6ParamsE --------------------------
	.section	.nv.info._ZN7cutlass13device_kernelIN5flash11enable_sm90INS1_16FlashAttnFwdSm90INS1_25CollectiveMainloopFwdSm90ILi2EN4cute5tupleIJNS5_1CILi1EEES8_S8_EEENS6_IJNS7_ILi128EEESA_NS7_ILi192EEEEEELi128ENS_10bfloat16_tEfNS_4arch4Sm90ELb0ELb0ELb1ELb1ELb0ELb0ELb0ELb1ELb1ELb1ELb0ELb0EEENS1_21CollectiveEpilogueFwdINS6_IJSA_SA_SA_EEES9_SD_SF_Li256ELb1ELb1ELb0ELb0EEENS1_36VarlenDynamicPersistentTileSchedulerILi128ELi128ELi256ELi128ELb0ELb1ELb1ELb0ELb1ELb1EEEEEEEEEvNT_6ParamsE,"",@"SHT_CUDA_INFO"
	.sectionflags	@""
	.align	4


	//----- nvinfo : EIATTR_CUDA_API_VERSION
	.align		4
        /*0000*/ 	.byte	0x04, 0x37
        /*0002*/ 	.short	(.L_141 - .L_140)
.L_140:
        /*0004*/ 	.word	0x00000082


	//----- nvinfo : EIATTR_KPARAM_INFO
	.align		4
.L_141:
        /*0008*/ 	.byte	0x04, 0x17
        /*000a*/ 	.short	(.L_143 - .L_142)
.L_142:
        /*000c*/ 	.word	0x00000000
        /*0010*/ 	.short	0x0000
        /*0012*/ 	.short	0x0070
        /*0014*/ 	.byte	0x00, 0xf0, 0x01, 0x2a


	//----- nvinfo : EIATTR_SPARSE_MMA_MASK
	.align		4
.L_143:
        /*0018*/ 	.byte	0x03, 0x50
        /*001a*/ 	.short	0x0000


	//----- nvinfo : EIATTR_MAXREG_COUNT
	.align		4
        /*001c*/ 	.byte	0x03, 0x1b
        /*001e*/ 	.short	0x00a8


	//----- nvinfo : EIATTR_NUM_BARRIERS
	.align		4
        /*0020*/ 	.byte	0x02, 0x4c
        /*0022*/ 	.byte	0x09
	.zero		1


	//----- nvinfo : EIATTR_EXTERNS
	.align		4
        /*0024*/ 	.byte	0x04, 0x0f
        /*0026*/ 	.short	(.L_145 - .L_144)


	//   ....[0]....
	.align		4
.L_144:
        /*0028*/ 	.word	index@(__assertfail)


	//----- nvinfo : EIATTR_ANNOTATIONS
	.align		4
.L_145:
        /*002c*/ 	.byte	0x04, 0x55
        /*002e*/ 	.short	(.L_147 - .L_146)


	//   ....[0]....
.L_146:
        /* <DEDUP_REMOVED lines=75> */
        /*04d4*/ 	.byte	0x10, 0x06, 0x01, 0x00, 0x01, 0x00, 0x00, 0x00, 0x00, 0x12, 0x01, 0x00


	//----- nvinfo : EIATTR_MERCURY_ISA_VERSION
	.align		4
.L_147:
        /*04e0*/ 	.byte	0x03, 0x5f
        /*04e2*/ 	.short	0x0101


	//----- nvinfo : EIATTR_UNUSED_LOAD_BYTE_OFFSET
	.align		4
        /*04e4*/ 	.byte	0x04, 0x44
        /*04e6*/ 	.short	(.L_149 - .L_148)


	//   ....[0]....
.L_148:
        /*04e8*/ 	.word	0x00000a10
        /*04ec*/ 	.word	0x0000fff0


	//   ....[1]....
        /*04f0*/ 	.word	0x00007de0
        /*04f4*/ 	.word	0x0000fff0


	//----- nvinfo : EIATTR_INT_WARP_WIDE_INSTR_OFFSETS
	.align		4
.L_149:
        /*04f8*/ 	.byte	0x04, 0x31
        /*04fa*/ 	.short	(.L_151 - .L_150)


	//   ....[0]....
.L_150:
        /*04fc*/ 	.word	0x00000130


	//   ....[1]....
        /*0500*/ 	.word	0x00000170


	//   ....[2]....
        /*0504*/ 	.word	0x000001e0


	//   ....[3]....
        /*0508*/ 	.word	0x0000b1c0


	//   ....[4]....
        /*050c*/ 	.word	0x0000b260


	//   ....[5]....
        /*0510*/ 	.word	0x0000ef00


	//   ....[6]....
        /*0514*/ 	.word	0x0000ef70


	//----- nvinfo : EIATTR_COOP_GROUP_MASK_REGIDS
	.align		4
.L_151:
        /*0518*/ 	.byte	0x04, 0x29
        /*051a*/ 	.short	(.L_153 - .L_152)


	//   ....[0]....
.L_152:
        /*051c*/ 	.word	0xffffffff


	//   ....[1]....
        /*0520*/ 	.word	0xffffffff


	//   ....[2]....
        /*0524*/ 	.word	0xffffffff


	//   ....[3]....
        /*0528*/ 	.word	0xffffffff


	//   ....[4]....
        /*052c*/ 	.word	0xffffffff


	//   ....[5]....
        /*0530*/ 	.word	0xffffffff


	//   ....[6]....
        /*0534*/ 	.word	0xffffffff


	//   ....[7]....
        /*0538*/ 	.word	0xffffffff


	//   ....[8]....
        /*053c*/ 	.word	0xffffffff


	//   ....[9]....
        /*0540*/ 	.word	0xffffffff


	//   ....[10]....
        /*0544*/ 	.word	0xffffffff


	//   ....[11]....
        /*0548*/ 	.word	0xffffffff


	//   ....[12]....
        /*054c*/ 	.word	0xffffffff


	//   ....[13]....
        /*0550*/ 	.word	0xffffffff


	//   ....[14]....
        /*0554*/ 	.word	0xffffffff


	//   ....[15]....
        /*0558*/ 	.word	0xffffffff


	//   ....[16]....
        /*055c*/ 	.word	0xffffffff


	//   ....[17]....
        /*0560*/ 	.word	0xffffffff


	//   ....[18]....
        /*0564*/ 	.word	0xffffffff


	//   ....[19]....
        /*0568*/ 	.word	0xffffffff


	//   ....[20]....
        /*056c*/ 	.word	0xffffffff


	//   ....[21]....
        /*0570*/ 	.word	0xffffffff


	//   ....[22]....
        /*0574*/ 	.word	0xffffffff


	//   ....[23]....
        /*0578*/ 	.word	0xffffffff


	//   ....[24]....
        /*057c*/ 	.word	0xffffffff


	//   ....[25]....
        /*0580*/ 	.word	0xffffffff


	//   ....[26]....
        /*0584*/ 	.word	0xffffffff


	//   ....[27]....
        /*0588*/ 	.word	0xffffffff


	//   ....[28]....
        /*058c*/ 	.word	0xffffffff


	//   ....[29]....
        /*0590*/ 	.word	0xffffffff


	//   ....[30]....
        /*0594*/ 	.word	0xffffffff


	//   ....[31]....
        /*0598*/ 	.word	0xffffffff


	//   ....[32]....
        /*059c*/ 	.word	0xffffffff


	//   ....[33]....
        /*05a0*/ 	.word	0xffffffff


	//   ....[34]....
        /*05a4*/ 	.word	0xffffffff


	//   ....[35]....
        /*05a8*/ 	.word	0xffffffff


	//   ....[36]....
        /*05ac*/ 	.word	0xffffffff


	//   ....[37]....
        /*05b0*/ 	.word	0xffffffff


	//   ....[38]....
        /*05b4*/ 	.word	0xffffffff


	//   ....[39]....
        /*05b8*/ 	.word	0xffffffff


	//   ....[40]....
        /*05bc*/ 	.word	0xffffffff


	//   ....[41]....
        /*05c0*/ 	.word	0xffffffff


	//   ....[42]....
        /*05c4*/ 	.word	0xffffffff


	//   ....[43]....
        /*05c8*/ 	.word	0xffffffff


	//   ....[44]....
        /*05cc*/ 	.word	0xffffffff


	//   ....[45]....
        /*05d0*/ 	.word	0xffffffff


	//   ....[46]....
        /*05d4*/ 	.word	0xffffffff


	//   ....[47]....
        /*05d8*/ 	.word	0xffffffff


	//   ....[48]....
        /*05dc*/ 	.word	0xffffffff


	//   ....[49]....
        /*05e0*/ 	.word	0xffffffff


	//   ....[50]....
        /*05e4*/ 	.word	0xffffffff


	//   ....[51]....
        /*05e8*/ 	.word	0xffffffff


	//   ....[52]....
        /*05ec*/ 	.word	0xffffffff


	//   ....[53]....
        /*05f0*/ 	.word	0xffffffff


	//   ....[54]....
        /*05f4*/ 	.word	0xffffffff


	//   ....[55]....
        /*05f8*/ 	.word	0xffffffff


	//   ....[56]....
        /*05fc*/ 	.word	0xffffffff


	//   ....[57]....
        /*0600*/ 	.word	0xffffffff


	//   ....[58]....
        /*0604*/ 	.word	0xffffffff


	//   ....[59]....
        /*0608*/ 	.word	0xffffffff


	//   ....[60]....
        /*060c*/ 	.word	0xffffffff


	//   ....[61]....
        /*0610*/ 	.word	0xffffffff


	//   ....[62]....
        /*0614*/ 	.word	0xffffffff


	//   ....[63]....
        /*0618*/ 	.word	0xffffffff


	//   ....[64]....
        /*061c*/ 	.word	0xffffffff


	//   ....[65]....
        /*0620*/ 	.word	0xffffffff


	//   ....[66]....
        /*0624*/ 	.word	0xffffffff


	//   ....[67]....
        /*0628*/ 	.word	0xffffffff


	//   ....[68]....
        /*062c*/ 	.word	0xffffffff


	//   ....[69]....
        /*0630*/ 	.word	0xffffffff


	//   ....[70]....
        /*0634*/ 	.word	0xffffffff


	//   ....[71]....
        /*0638*/ 	.word	0xffffffff


	//   ....[72]....
        /*063c*/ 	.word	0xffffffff


	//   ....[73]....
        /*0640*/ 	.word	0xffffffff


	//   ....[74]....
        /*0644*/ 	.word	0xffffffff


	//   ....[75]....
        /*0648*/ 	.word	0xffffffff


	//   ....[76]....
        /*064c*/ 	.word	0xffffffff


	//   ....[77]....
        /*0650*/ 	.word	0xffffffff


	//   ....[78]....
        /*0654*/ 	.word	0xffffffff


	//   ....[79]....
        /*0658*/ 	.word	0xffffffff


	//   ....[80]....
        /*065c*/ 	.word	0xffffffff


	//   ....[81]....
        /*0660*/ 	.word	0xffffffff


	//   ....[82]....
        /*0664*/ 	.word	0xffffffff


	//   ....[83]....
        /*0668*/ 	.word	0xffffffff


	//   ....[84]....
        /*066c*/ 	.word	0xffffffff


	//   ....[85]....
        /*0670*/ 	.word	0xffffffff


	//   ....[86]....
        /*0674*/ 	.word	0xffffffff


	//   ....[87]....
        /*0678*/ 	.word	0xffffffff


	//   ....[88]....
        /*067c*/ 	.word	0xffffffff


	//   ....[89]....
        /*0680*/ 	.word	0xffffffff


	//   ....[90]....
        /*0684*/ 	.word	0xffffffff


	//   ....[91]....
        /*0688*/ 	.word	0x0500000f


	//   ....[92]....
        /*068c*/ 	.word	0x0500000f


	//   ....[93]....
        /*0690*/ 	.word	0x0500000f


	//   ....[94]....
        /*0694*/ 	.word	0x0500000f


	//   ....[95]....
        /*0698*/ 	.word	0x0500000f


	//   ....[96]....
        /*069c*/ 	.word	0x0500000f


	//   ....[97]....
        /*06a0*/ 	.word	0x0500000f


	//   ....[98]....
        /*06a4*/ 	.word	0x0500000f


	//   ....[99]....
        /*06a8*/ 	.word	0x0500000f


	//   ....[100]....
        /*06ac*/ 	.word	0x0500000f


	//   ....[101]....
        /*06b0*/ 	.word	0x0500000f


	//   ....[102]....
        /*06b4*/ 	.word	0x0500000f


	//   ....[103]....
        /*06b8*/ 	.word	0x0500000f


	//   ....[104]....
        /*06bc*/ 	.word	0x0500000f


	//   ....[105]....
        /*06c0*/ 	.word	0x0500000f


	//   ....[106]....
        /*06c4*/ 	.word	0x0500000f


	//   ....[107]....
        /*06c8*/ 	.word	0x0500000f


	//   ....[108]....
        /*06cc*/ 	.word	0x0500000f


	//   ....[109]....
        /*06d0*/ 	.word	0x0500000f


	//   ....[110]....
        /*06d4*/ 	.word	0x0500000f


	//   ....[111]....
        /*06d8*/ 	.word	0x0500000f


	//   ....[112]....
        /*06dc*/ 	.word	0x0500000f


	//   ....[113]....
        /*06e0*/ 	.word	0x0500000f


	//   ....[114]....
        /*06e4*/ 	.word	0x0500000f


	//   ....[115]....
        /*06e8*/ 	.word	0x0500000f


	//   ....[116]....
        /*06ec*/ 	.word	0x0500000f


	//   ....[117]....
        /*06f0*/ 	.word	0x0500000f


	//   ....[118]....
        /*06f4*/ 	.word	0x0500000f


	//   ....[119]....
        /*06f8*/ 	.word	0x0500000f


	//   ....[120]....
        /*06fc*/ 	.word	0x0500000f


	//   ....[121]....
        /*0700*/ 	.word	0x0500000f


	//   ....[122]....
        /*0704*/ 	.word	0x0500000f


	//   ....[123]....
        /*0708*/ 	.word	0x0500000f


	//   ....[124]....
        /*070c*/ 	.word	0x0500000f


	//   ....[125]....
        /*0710*/ 	.word	0x0500000f


	//----- nvinfo : EIATTR_COOP_GROUP_INSTR_OFFSETS
	.align		4
.L_153:
        /*0714*/ 	.byte	0x04, 0x28
        /*0716*/ 	.short	(.L_155 - .L_154)


	//   ....[0]....
.L_154:
        /*0718*/ 	.word	0x00000060


	//   ....[1]....
        /*071c*/ 	.word	0x00000140


	//   ....[2]....
        /*0720*/ 	.word	0x00000190


	//   ....[3]....
        /*0724*/ 	.word	0x000003c0


	//   ....[4]....
        /*0728*/ 	.word	0x00000520


	//   ....[5]....
        /*072c*/ 	.word	0x00000640


	//   ....[6]....
        /*0730*/ 	.word	0x000007a0


	//   ....[7]....
        /*0734*/ 	.word	0x00001440


	//   ....[8]....
        /*0738*/ 	.word	0x00002ff0


	//   ....[9]....
        /*073c*/ 	.word	0x00003020


	//   ....[10]....
        /*0740*/ 	.word	0x000036d0


	//   ....[11]....
        /*0744*/ 	.word	0x00003730


	//   ....[12]....
        /*0748*/ 	.word	0x00005bc0


	//   ....[13]....
        /*074c*/ 	.word	0x00005bf0


	//   ....[14]....
        /*0750*/ 	.word	0x000060d0


	//   ....[15]....
        /*0754*/ 	.word	0x00006140


	//   ....[16]....
        /*0758*/ 	.word	0x000073e0


	//   ....[17]....
        /*075c*/ 	.word	0x00007430


	//   ....[18]....
        /*0760*/ 	.word	0x00007510


	//   ....[19]....
        /*0764*/ 	.word	0x00007520


	//   ....[20]....
        /*0768*/ 	.word	0x00008a00


	//   ....[21]....
        /*076c*/ 	.word	0x00008a40


	//   ....[22]....
        /*0770*/ 	.word	0x00008a80


	//   ....[23]....
        /*0774*/ 	.word	0x00008ab0


	//   ....[24]....
        /*0778*/ 	.word	0x00009000


	//   ....[25]....
        /*077c*/ 	.word	0x00009040


	//   ....[26]....
        /*0780*/ 	.word	0x00009110


	//   ....[27]....
        /*0784*/ 	.word	0x00009130


	//   ....[28]....
        /*0788*/ 	.word	0x00009200


	//   ....[29]....
        /*078c*/ 	.word	0x00009220


	//   ....[30]....
        /*0790*/ 	.word	0x00009300


	//   ....[31]....
        /*0794*/ 	.word	0x00009320


	//   ....[32]....
        /*0798*/ 	.word	0x00009cc0


	//   ....[33]....
        /*079c*/ 	.word	0x00009ce0


	//   ....[34]....
        /*07a0*/ 	.word	0x00009db0


	//   ....[35]....
        /*07a4*/ 	.word	0x00009dd0


	//   ....[36]....
        /*07a8*/ 	.word	0x00009ea0


	//   ....[37]....
        /*07ac*/ 	.word	0x00009ec0


	//   ....[38]....
        /*07b0*/ 	.word	0x00009fa0


	//   ....[39]....
        /*07b4*/ 	.word	0x00009fc0


	//   ....[40]....
        /*07b8*/ 	.word	0x0000a100


	//   ....[41]....
        /*07bc*/ 	.word	0x0000a2f0


	//   ....[42]....
        /*07c0*/ 	.word	0x0000a320


	//   ....[43]....
        /*07c4*/ 	.word	0x0000a350


	//   ....[44]....
        /*07c8*/ 	.word	0x0000a380


	//   ....[45]....
        /*07cc*/ 	.word	0x0000a3b0


	//   ....[46]....
        /*07d0*/ 	.word	0x0000a3e0


	//   ....[47]....
        /*07d4*/ 	.word	0x0000a560


	//   ....[48]....
        /*07d8*/ 	.word	0x0000a590


	//   ....[49]....
        /*07dc*/ 	.word	0x0000a5c0


	//   ....[50]....
        /*07e0*/ 	.word	0x0000a5f0


	//   ....[51]....
        /*07e4*/ 	.word	0x0000a620


	//   ....[52]....
        /*07e8*/ 	.word	0x0000a650


	//   ....[53]....
        /*07ec*/ 	.word	0x0000a6f0


	//   ....[54]....
        /*07f0*/ 	.word	0x0000a720


	//   ....[55]....
        /*07f4*/ 	.word	0x0000a7b0


	//   ....[56]....
        /*07f8*/ 	.word	0x0000b7f0


	//   ....[57]....
        /*07fc*/ 	.word	0x0000c460


	//   ....[58]....
        /*0800*/ 	.word	0x0000c490


	//   ....[59]....
        /*0804*/ 	.word	0x0000c4d0


	//   ....[60]....
        /*0808*/ 	.word	0x0000c500


	//   ....[61]....
        /*080c*/ 	.word	0x0000c5d0


	//   ....[62]....
        /*0810*/ 	.word	0x0000c630


	//   ....[63]....
        /*0814*/ 	.word	0x0000c6d0


	//   ....[64]....
        /*0818*/ 	.word	0x0000c6e0


	//   ....[65]....
        /*081c*/ 	.word	0x0000c780


	//   ....[66]....
        /*0820*/ 	.word	0x0000c790


	//   ....[67]....
        /*0824*/ 	.word	0x0000c830


	//   ....[68]....
        /*0828*/ 	.word	0x0000c840


	//   ....[69]....
        /*082c*/ 	.word	0x0000c8c0


	//   ....[70]....
        /*0830*/ 	.word	0x0000c8f0


	//   ....[71]....
        /*0834*/ 	.word	0x0000c900


	//   ....[72]....
        /*0838*/ 	.word	0x0000c920


	//   ....[73]....
        /*083c*/ 	.word	0x0000f640


	//   ....[74]....
        /*0840*/ 	.word	0x0000f6a0


	//   ....[75]....
        /*0844*/ 	.word	0x0000f6d0


	//   ....[76]....
        /*0848*/ 	.word	0x0000f700


	//   ....[77]....
        /*084c*/ 	.word	0x0000f730


	//   ....[78]....
        /*0850*/ 	.word	0x0000f760


	//   ....[79]....
        /*0854*/ 	.word	0x0000f790


	//   ....[80]....
        /*0858*/ 	.word	0x0000f7a0


	//   ....[81]....
        /*085c*/ 	.word	0x0000f930


	//   ....[82]....
        /*0860*/ 	.word	0x0000f960


	//   ....[83]....
        /*0864*/ 	.word	0x0000f990


	//   ....[84]....
        /*0868*/ 	.word	0x0000f9c0


	//   ....[85]....
        /*086c*/ 	.word	0x0000f9f0


	//   ....[86]....
        /*0870*/ 	.word	0x0000fa20


	//   ....[87]....
        /*0874*/ 	.word	0x0000fae0


	//   ....[88]....
        /*0878*/ 	.word	0x0000fb00


	//   ....[89]....
        /*087c*/ 	.word	0x0000fb70


	//   ....[90]....
        /*0880*/ 	.word	0x00010000


	//   ....[91]....
        /*0884*/ 	.word	0x00010500


	//   ....[92]....
        /*0888*/ 	.word	0x00010680


	//   ....[93]....
        /*088c*/ 	.word	0x000106d0


	//   ....[94]....
        /*0890*/ 	.word	0x00010890


	//   ....[95]....
        /*0894*/ 	.word	0x000108e0


	//   ....[96]....
        /*0898*/ 	.word	0x00010a10


	//   ....[97]....
        /*089c*/ 	.word	0x00010a60


	//   ....[98]....
        /*08a0*/ 	.word	0x00010ba0


	//   ....[99]....
        /*08a4*/ 	.word	0x00010bf0


	//   ....[100]....
        /*08a8*/ 	.word	0x00010d20


	//   ....[101]....
        /*08ac*/ 	.word	0x00010d70


	//   ....[102]....
        /*08b0*/ 	.word	0x00010ea0


	//   ....[103]....
        /*08b4*/ 	.word	0x00010ef0


	//   ....[104]....
        /*08b8*/ 	.word	0x00011010


	//   ....[105]....
        /*08bc*/ 	.word	0x00011060


	//   ....[106]....
        /*08c0*/ 	.word	0x00011170


	//   ....[107]....
        /*08c4*/ 	.word	0x000111c0


	//   ....[108]....
        /*08c8*/ 	.word	0x000114f0


	//   ....[109]....
        /*08cc*/ 	.word	0x00011590


	//   ....[110]....
        /*08d0*/ 	.word	0x000116c0


	//   ....[111]....
        /*08d4*/ 	.word	0x00011740


	//   ....[112]....
        /*08d8*/ 	.word	0x000117c0


	//   ....[113]....
        /*08dc*/ 	.word	0x00011840


	//   ....[114]....
        /*08e0*/ 	.word	0x000118c0


	//   ....[115]....
        /*08e4*/ 	.word	0x00011950


	//   ....[116]....
        /*08e8*/ 	.word	0x000119f0


	//   ....[117]....
        /*08ec*/ 	.word	0x00011a90


	//   ....[118]....
        /*08f0*/ 	.word	0x00011b10


	//   ....[119]....
        /*08f4*/ 	.word	0x00011b90


	//   ....[120]....
        /*08f8*/ 	.word	0x00011c10


	//   ....[121]....
        /*08fc*/ 	.word	0x00011ca0


	//   ....[122]....
        /*0900*/ 	.word	0x00011d20


	//   ....[123]....
        /*0904*/ 	.word	0x00011dc0


	//   ....[124]....
        /*0908*/ 	.word	0x00011e50


	//   ....[125]....
        /*090c*/ 	.word	0x00011f80


	//----- nvinfo : EIATTR_REG_RECONFIG
	.align		4
.L_155:
        /*0910*/ 	.byte	0x01, 0x54
	.zero		2


	//----- nvinfo : EIATTR_SYSCALL_OFFSETS
	.align		4
        /*0914*/ 	.byte	0x04, 0x46
        /*0916*/ 	.short	(.L_157 - .L_156)


	//   ....[0]....
.L_156:
        /*0918*/ 	.word	0x00001630


	//   ....[1]....
        /*091c*/ 	.word	0x0000b3d0


	//   ....[2]....
        /*0920*/ 	.word	0x0000b530


	//   ....[3]....
        /*0924*/ 	.word	0x0000b630


	//   ....[4]....
        /*0928*/ 	.word	0x0000c030


	//----- nvinfo : EIATTR_MBARRIER_INSTR_OFFSETS
	.align		4
.L_157:
        /*092c*/ 	.byte	0x04, 0x39
        /*092e*/ 	.short	(.L_159 - .L_158)


	//   ....[0]....
.L_158:
        /*0930*/ 	.word	0x00000270
        /*0934*/ 	.word	0x000000ff
        /*0938*/ 	.word	0x00034800
        /*093c*/ 	.short	0x0100
        /*093e*/ 	.byte	0x08
	.zero		1


	//   ....[1]....
        /*0940*/ 	.word	0x00000280
        /*0944*/ 	.word	0x000000ff
        /*0948*/ 	.word	0x00034820
        /*094c*/ 	.short	0x0100
        /*094e*/ 	.byte	0x08
	.zero		1


	//   ....[2]....
        /*0950*/ 	.word	0x00000370
        /*0954*/ 	.word	0x000000ff
        /*0958*/ 	.word	0x00034830
        /*095c*/ 	.short	0x0100
        /*095e*/ 	.byte	0x08
	.zero		1


	//   ....[3]....
        /*0960*/ 	.word	0x00000380
        /*0964*/ 	.word	0x000000ff
        /*0968*/ 	.word	0x00034840
        /*096c*/ 	.short	0x0100
        /*096e*/ 	.byte	0x08
	.zero		1


	//   ....[4]....
        /*0970*/ 	.word	0x00000390
        /*0974*/ 	.word	0x000000ff
        /*0978*/ 	.word	0x00034838
        /*097c*/ 	.short	0x0100
        /*097e*/ 	.byte	0x08
	.zero		1


	//   ....[5]....
        /*0980*/ 	.word	0x000003a0
        /*0984*/ 	.word	0x000000ff
        /*0988*/ 	.word	0x00034848
        /*098c*/ 	.short	0x0100
        /*098e*/ 	.byte	0x08
	.zero		1


	//   ....[6]....
        /*0990*/ 	.word	0x000004d0
        /*0994*/ 	.word	0x000000ff
        /*0998*/ 	.word	0x00034850
        /*099c*/ 	.short	0x0100
        /*099e*/ 	.byte	0x08
	.zero		1


	//   ....[7]....
        /*09a0*/ 	.word	0x000004e0
        /*09a4*/ 	.word	0x000000ff
        /*09a8*/ 	.word	0x00034860
        /*09ac*/ 	.short	0x0100
        /*09ae*/ 	.byte	0x08
	.zero		1


	//   ....[8]....
        /*09b0*/ 	.word	0x000004f0
        /*09b4*/ 	.word	0x000000ff
        /*09b8*/ 	.word	0x00034858
        /*09bc*/ 	.short	0x0100
        /*09be*/ 	.byte	0x08
	.zero		1


	//   ....[9]....
        /*09c0*/ 	.word	0x00000500
        /*09c4*/ 	.word	0x000000ff
        /*09c8*/ 	.word	0x00034868
        /*09cc*/ 	.short	0x0100
        /*09ce*/ 	.byte	0x08
	.zero		1


	//   ....[10]....
        /*09d0*/ 	.word	0x000005f0
        /*09d4*/ 	.word	0x000000ff
        /*09d8*/ 	.word	0x00034870
        /*09dc*/ 	.short	0x0100
        /*09de*/ 	.byte	0x06
	.zero		1


	//   ....[11]....
        /*09e0*/ 	.word	0x00000600
        /*09e4*/ 	.word	0x000000ff
        /*09e8*/ 	.word	0x00034880
        /*09ec*/ 	.short	0x0100
        /*09ee*/ 	.byte	0x06
	.zero		1


	//   ....[12]....
        /*09f0*/ 	.word	0x00000610
        /*09f4*/ 	.word	0x000000ff
        /*09f8*/ 	.word	0x00034878
        /*09fc*/ 	.short	0x0100
        /*09fe*/ 	.byte	0x06
	.zero		1


	//   ....[13]....
        /*0a00*/ 	.word	0x00000620
        /*0a04*/ 	.word	0x000000ff
        /*0a08*/ 	.word	0x00034888
        /*0a0c*/ 	.short	0x0100
        /*0a0e*/ 	.byte	0x06
	.zero		1


	//   ....[14]....
        /*0a10*/ 	.word	0x00000750
        /*0a14*/ 	.word	0x000000ff
        /*0a18*/ 	.word	0x00034890
        /*0a1c*/ 	.short	0x0100
        /*0a1e*/ 	.byte	0x08
	.zero		1


	//   ....[15]....
        /*0a20*/ 	.word	0x00000760
        /*0a24*/ 	.word	0x000000ff
        /*0a28*/ 	.word	0x000348a0
        /*0a2c*/ 	.short	0x0100
        /*0a2e*/ 	.byte	0x08
	.zero		1


	//   ....[16]....
        /*0a30*/ 	.word	0x00000770
        /*0a34*/ 	.word	0x000000ff
        /*0a38*/ 	.word	0x00034898
        /*0a3c*/ 	.short	0x0100
        /*0a3e*/ 	.byte	0x08
	.zero		1


	//   ....[17]....
        /*0a40*/ 	.word	0x00000780
        /*0a44*/ 	.word	0x000000ff
        /*0a48*/ 	.word	0x000348a8
        /*0a4c*/ 	.short	0x0100
        /*0a4e*/ 	.byte	0x08
	.zero		1


	//   ....[18]....
        /*0a50*/ 	.word	0x000008b0
        /*0a54*/ 	.word	0x000000ff
        /*0a58*/ 	.word	0x000348b0
        /*0a5c*/ 	.short	0x0100
        /*0a5e*/ 	.byte	0x08
	.zero		1


	//   ....[19]....
        /*0a60*/ 	.word	0x000008c0
        /*0a64*/ 	.word	0x000000ff
        /*0a68*/ 	.word	0x000348c0
        /*0a6c*/ 	.short	0x0100
        /*0a6e*/ 	.byte	0x08
	.zero		1


	//   ....[20]....
        /*0a70*/ 	.word	0x000008d0
        /*0a74*/ 	.word	0x000000ff
        /*0a78*/ 	.word	0x000348b8
        /*0a7c*/ 	.short	0x0100
        /*0a7e*/ 	.byte	0x08
	.zero		1


	//   ....[21]....
        /*0a80*/ 	.word	0x000008e0
        /*0a84*/ 	.word	0x000000ff
        /*0a88*/ 	.word	0x000348c8
        /*0a8c*/ 	.short	0x0100
        /*0a8e*/ 	.byte	0x08
	.zero		1


	//   ....[22]....
        /*0a90*/ 	.word	0x00001700
        /*0a94*/ 	.word	0x00000000
        /*0a98*/ 	.word	0x00034800
        /*0a9c*/ 	.short	0x010a
        /*0a9e*/ 	.byte	0x3f
	.zero		1


	//   ....[23]....
        /*0aa0*/ 	.word	0x00001770
        /*0aa4*/ 	.word	0x00000003
        /*0aa8*/ 	.word	0x00034830
        /*0aac*/ 	.short	0x010a
        /*0aae*/ 	.byte	0x3f
	.zero		1


	//   ....[24]....
        /*0ab0*/ 	.word	0x000017e0
        /*0ab4*/ 	.word	0x00000003
        /*0ab8*/ 	.word	0x00034830
        /*0abc*/ 	.short	0x010a
        /*0abe*/ 	.byte	0x3f
	.zero		1


	//   ....[25]....
        /*0ac0*/ 	.word	0x00002660
        /*0ac4*/ 	.word	0x00000003
        /*0ac8*/ 	.word	0x00000000
        /*0acc*/ 	.short	0x0101
        /*0ace*/ 	.byte	0x3f
	.zero		1


	//   ....[26]....
        /*0ad0*/ 	.word	0x000046a0
        /*0ad4*/ 	.word	0x000000ff
        /*0ad8*/ 	.word	0x00034830
        /*0adc*/ 	.short	0x010a
        /*0ade*/ 	.byte	0x07
	.zero		1


	//   ....[27]....
        /*0ae0*/ 	.word	0x000046e0
        /*0ae4*/ 	.word	0x000000ff
        /*0ae8*/ 	.word	0x00034830
        /*0aec*/ 	.short	0x010a
        /*0aee*/ 	.byte	0x07
	.zero		1


	//   ....[28]....
        /*0af0*/ 	.word	0x00004fb0
        /*0af4*/ 	.word	0x0000000a
        /*0af8*/ 	.word	0x00034850
        /*0afc*/ 	.short	0x010a
        /*0afe*/ 	.byte	0x3f
	.zero		1


	//   ....[29]....
        /*0b00*/ 	.word	0x00004ff0
        /*0b04*/ 	.word	0x0000000a
        /*0b08*/ 	.word	0x00034850
        /*0b0c*/ 	.short	0x010a
        /*0b0e*/ 	.byte	0x3f
	.zero		1


	//   ....[30]....
        /*0b10*/ 	.word	0x00006880
        /*0b14*/ 	.word	0x0000001f
        /*0b18*/ 	.word	0x00000000
        /*0b1c*/ 	.short	0x0101
        /*0b1e*/ 	.byte	0x3f
	.zero		1


	//   ....[31]....
        /*0b20*/ 	.word	0x000068c0
        /*0b24*/ 	.word	0x00000023
        /*0b28*/ 	.word	0x00000000
        /*0b2c*/ 	.short	0x0101
        /*0b2e*/ 	.byte	0x3f
	.zero		1


	//   ....[32]....
        /*0b30*/ 	.word	0x00007340
        /*0b34*/ 	.word	0x00000014
        /*0b38*/ 	.word	0x00034850
        /*0b3c*/ 	.short	0x010a
        /*0b3e*/ 	.byte	0x3f
	.zero		1


	//   ....[33]....
        /*0b40*/ 	.word	0x00007380
        /*0b44*/ 	.word	0x00000014
        /*0b48*/ 	.word	0x00034850
        /*0b4c*/ 	.short	0x010a
        /*0b4e*/ 	.byte	0x3f
	.zero		1


	//   ....[34]....
        /*0b50*/ 	.word	0x00007990
        /*0b54*/ 	.word	0x00000007
        /*0b58*/ 	.word	0x00000000
        /*0b5c*/ 	.short	0x0101
        /*0b5e*/ 	.byte	0x3f
	.zero		1


	//   ....[35]....
        /*0b60*/ 	.word	0x00009030
        /*0b64*/ 	.word	0x0000001c
        /*0b68*/ 	.word	0x00000000
        /*0b6c*/ 	.short	0x0101
        /*0b6e*/ 	.byte	0x3f
	.zero		1


	//   ....[36]....
        /*0b70*/ 	.word	0x0000ba80
        /*0b74*/ 	.word	0x00000000
        /*0b78*/ 	.word	0x00034840
        /*0b7c*/ 	.short	0x010a
        /*0b7e*/ 	.byte	0x3f
	.zero		1


	//   ....[37]....
        /*0b80*/ 	.word	0x0000cac0
        /*0b84*/ 	.word	0x0000000a
        /*0b88*/ 	.word	0x00034800
        /*0b8c*/ 	.short	0x0107
        /*0b8e*/ 	.byte	0x3f
	.zero		1


	//   ....[38]....
        /*0b90*/ 	.word	0x0000cbd0
        /*0b94*/ 	.word	0x00000002
        /*0b98*/ 	.word	0x00034800
        /*0b9c*/ 	.short	0x0101
        /*0b9e*/ 	.byte	0x3f
	.zero		1


	//   ....[39]....
        /*0ba0*/ 	.word	0x0000cbf0
        /*0ba4*/ 	.word	0x00000002
        /*0ba8*/ 	.word	0x00034820
        /*0bac*/ 	.short	0x010a
        /*0bae*/ 	.byte	0x3f
	.zero		1


	//   ....[40]....
        /*0bb0*/ 	.word	0x0000cf80
        /*0bb4*/ 	.word	0x00000003
        /*0bb8*/ 	.word	0x00034840
        /*0bbc*/ 	.short	0x010a
        /*0bbe*/ 	.byte	0x3f
	.zero		1


	//   ....[41]....
        /*0bc0*/ 	.word	0x0000d430
        /*0bc4*/ 	.word	0x00000003
        /*0bc8*/ 	.word	0x00000060
        /*0bcc*/ 	.short	0x010a
        /*0bce*/ 	.byte	0x3f
	.zero		1


	//   ....[42]....
        /*0bd0*/ 	.word	0x0000db30
        /*0bd4*/ 	.word	0x00000003
        /*0bd8*/ 	.word	0x00034840
        /*0bdc*/ 	.short	0x010a
        /*0bde*/ 	.byte	0x3f
	.zero		1


	//   ....[43]....
        /*0be0*/ 	.word	0x0000dfe0
        /*0be4*/ 	.word	0x00000002
        /*0be8*/ 	.word	0x00000060
        /*0bec*/ 	.short	0x010a
        /*0bee*/ 	.byte	0x3f
	.zero		1


	//   ....[44]....
        /*0bf0*/ 	.word	0x0000e610
        /*0bf4*/ 	.word	0x00000002
        /*0bf8*/ 	.word	0x00034840
        /*0bfc*/ 	.short	0x010a
        /*0bfe*/ 	.byte	0x3f
	.zero		1


	//   ....[45]....
        /*0c00*/ 	.word	0x0000eac0
        /*0c04*/ 	.word	0x00000002
        /*0c08*/ 	.word	0x00000060
        /*0c0c*/ 	.short	0x010a
        /*0c0e*/ 	.byte	0x3f
	.zero		1


	//   ....[46]....
        /*0c10*/ 	.word	0x0000f080
        /*0c14*/ 	.word	0x00000000
        /*0c18*/ 	.word	0x00034860
        /*0c1c*/ 	.short	0x010a
        /*0c1e*/ 	.byte	0x3f
	.zero		1


	//   ....[47]....
        /*0c20*/ 	.word	0x0000ff80
        /*0c24*/ 	.word	0x00000000
        /*0c28*/ 	.word	0x00034820
        /*0c2c*/ 	.short	0x010a
        /*0c2e*/ 	.byte	0x3f
	.zero		1


	//   ....[48]....
        /*0c30*/ 	.word	0x00010160
        /*0c34*/ 	.word	0x00000006
        /*0c38*/ 	.word	0x00000000
        /*0c3c*/ 	.short	0x010a
        /*0c3e*/ 	.byte	0x3f
	.zero		1


	//   ....[49]....
        /*0c40*/ 	.word	0x000101d0
        /*0c44*/ 	.word	0x00000007
        /*0c48*/ 	.word	0x00000000
        /*0c4c*/ 	.short	0x010a
        /*0c4e*/ 	.byte	0x3f
	.zero		1


	//   ....[50]....
        /*0c50*/ 	.word	0x00010240
        /*0c54*/ 	.word	0x00000004
        /*0c58*/ 	.word	0x00000000
        /*0c5c*/ 	.short	0x010a
        /*0c5e*/ 	.byte	0x3f
	.zero		1


	//   ....[51]....
        /*0c60*/ 	.word	0x00010270
        /*0c64*/ 	.word	0x00000003
        /*0c68*/ 	.word	0x00000000
        /*0c6c*/ 	.short	0x010a
        /*0c6e*/ 	.byte	0x3f
	.zero		1


	//   ....[52]....
        /*0c70*/ 	.word	0x000102d0
        /*0c74*/ 	.word	0x00000000
        /*0c78*/ 	.word	0x00034800
        /*0c7c*/ 	.short	0x010a
        /*0c7e*/ 	.byte	0x3f
	.zero		1


	//   ....[53]....
        /*0c80*/ 	.word	0x00010320
        /*0c84*/ 	.word	0x00000003
        /*0c88*/ 	.word	0x00034830
        /*0c8c*/ 	.short	0x010a
        /*0c8e*/ 	.byte	0x3f
	.zero		1


	//   ....[54]....
        /*0c90*/ 	.word	0x00010380
        /*0c94*/ 	.word	0x00000009
        /*0c98*/ 	.word	0x00034830
        /*0c9c*/ 	.short	0x010a
        /*0c9e*/ 	.byte	0x3f
	.zero		1


	//   ....[55]....
        /*0ca0*/ 	.word	0x000103d0
        /*0ca4*/ 	.word	0x0000000a
        /*0ca8*/ 	.word	0x00034850
        /*0cac*/ 	.short	0x010a
        /*0cae*/ 	.byte	0x3f
	.zero		1


	//   ....[56]....
        /*0cb0*/ 	.word	0x00010420
        /*0cb4*/ 	.word	0x00000014
        /*0cb8*/ 	.word	0x00034850
        /*0cbc*/ 	.short	0x010a
        /*0cbe*/ 	.byte	0x3f
	.zero		1


	//   ....[57]....
        /*0cc0*/ 	.word	0x000105c0
        /*0cc4*/ 	.word	0x00000000
        /*0cc8*/ 	.word	0x00034840
        /*0ccc*/ 	.short	0x010a
        /*0cce*/ 	.byte	0x3f
	.zero		1


	//   ....[58]....
        /*0cd0*/ 	.word	0x00011210
        /*0cd4*/ 	.word	0x00000002
        /*0cd8*/ 	.word	0x00034820
        /*0cdc*/ 	.short	0x010a
        /*0cde*/ 	.byte	0x3f
	.zero		1


	//   ....[59]....
        /*0ce0*/ 	.word	0x00011260
        /*0ce4*/ 	.word	0x00000003
        /*0ce8*/ 	.word	0x00034840
        /*0cec*/ 	.short	0x010a
        /*0cee*/ 	.byte	0x3f
	.zero		1


	//   ....[60]....
        /*0cf0*/ 	.word	0x000112b0
        /*0cf4*/ 	.word	0x00000003
        /*0cf8*/ 	.word	0x00000060
        /*0cfc*/ 	.short	0x010a
        /*0cfe*/ 	.byte	0x3f
	.zero		1


	//   ....[61]....
        /*0d00*/ 	.word	0x00011300
        /*0d04*/ 	.word	0x00000003
        /*0d08*/ 	.word	0x00034840
        /*0d0c*/ 	.short	0x010a
        /*0d0e*/ 	.byte	0x3f
	.zero		1


	//   ....[62]....
        /*0d10*/ 	.word	0x00011350
        /*0d14*/ 	.word	0x00000002
        /*0d18*/ 	.word	0x00000060
        /*0d1c*/ 	.short	0x010a
        /*0d1e*/ 	.byte	0x3f
	.zero		1


	//   ....[63]....
        /*0d20*/ 	.word	0x000113a0
        /*0d24*/ 	.word	0x00000002
        /*0d28*/ 	.word	0x00034840
        /*0d2c*/ 	.short	0x010a
        /*0d2e*/ 	.byte	0x3f
	.zero		1


	//   ....[64]....
        /*0d30*/ 	.word	0x000113f0
        /*0d34*/ 	.word	0x00000002
        /*0d38*/ 	.word	0x00000060
        /*0d3c*/ 	.short	0x010a
        /*0d3e*/ 	.byte	0x3f
	.zero		1


	//   ....[65]....
        /*0d40*/ 	.word	0x00011440
        /*0d44*/ 	.word	0x00000000
        /*0d48*/ 	.word	0x00034860
        /*0d4c*/ 	.short	0x010a
        /*0d4e*/ 	.byte	0x3f
	.zero		1


	//   ....[66]....
        /*0d50*/ 	.word	0x00011ea0
        /*0d54*/ 	.word	0x00000000
        /*0d58*/ 	.word	0x00034820
        /*0d5c*/ 	.short	0x010a
        /*0d5e*/ 	.byte	0x3f
	.zero		1


	//   ....[67]....
        /*0d60*/ 	.word	0x00012040
        /*0d64*/ 	.word	0x00000006
        /*0d68*/ 	.word	0x00000000
        /*0d6c*/ 	.short	0x010a
        /*0d6e*/ 	.byte	0x3f
	.zero		1


	//   ....[68]....
        /*0d70*/ 	.word	0x00012090
        /*0d74*/ 	.word	0x00000007
        /*0d78*/ 	.word	0x00000000
        /*0d7c*/ 	.short	0x010a
        /*0d7e*/ 	.byte	0x3f
	.zero		1


	//   ....[69]....
        /*0d80*/ 	.word	0x000120e0
        /*0d84*/ 	.word	0x00000004
        /*0d88*/ 	.word	0x00000000
        /*0d8c*/ 	.short	0x010a
        /*0d8e*/ 	.byte	0x3f
	.zero		1


	//----- nvinfo : EIATTR_NUM_MBARRIERS
	.align		4
.L_159:
        /*0d90*/ 	.byte	0x03, 0x38
        /*0d92*/ 	.short	0x0016


	//----- nvinfo : EIATTR_EXIT_INSTR_OFFSETS
	.align		4
        /*0d94*/ 	.byte	0x04, 0x1c
        /*0d96*/ 	.short	(.L_161 - .L_160)


	//   ....[0]....
.L_160:
        /*0d98*/ 	.word	0x00000a50


	//   ....[1]....
        /*0d9c*/ 	.word	0x0000a0c0


	//   ....[2]....
        /*0da0*/ 	.word	0x000102c0


	//----- nvinfo : EIATTR_MAX_THREADS
	.align		4
.L_161:
        /*0da4*/ 	.byte	0x04, 0x05
        /*0da6*/ 	.short	(.L_163 - .L_162)
.L_162:
        /*0da8*/ 	.word	0x00000180
        /*0dac*/ 	.word	0x00000001
        /*0db0*/ 	.word	0x00000001


	//----- nvinfo : EIATTR_CRS_STACK_SIZE
	.align		4
.L_163:
        /*0db4*/ 	.byte	0x04, 0x1e
        /*0db6*/ 	.short	(.L_165 - .L_164)
.L_164:
        /*0db8*/ 	.word	0x00000000


	//----- nvinfo : EIATTR_CBANK_PARAM_SIZE
	.align		4
.L_165:
        /*0dbc*/ 	.byte	0x03, 0x19
        /*0dbe*/ 	.short	0x0af0


	//----- nvinfo : EIATTR_PARAM_CBANK
	.align		4
        /*0dc0*/ 	.byte	0x04, 0x0a
        /*0dc2*/ 	.short	(.L_167 - .L_166)
	.align		4
.L_166:
        /*0dc4*/ 	.word	index@(.nv.constant0._ZN7cutlass13device_kernelIN5flash11enable_sm90INS1_16FlashAttnFwdSm90INS1_25CollectiveMainloopFwdSm90ILi2EN4cute5tupleIJNS5_1CILi1EEES8_S8_EEENS6_IJNS7_ILi128EEESA_NS7_ILi192EEEEEELi128ENS_10bfloat16_tEfNS_4arch4Sm90ELb0ELb0ELb1ELb1ELb0ELb0ELb0ELb1ELb1ELb1ELb0ELb0EEENS1_21CollectiveEpilogueFwdINS6_IJSA_SA_SA_EEES9_SD_SF_Li256ELb1ELb1ELb0ELb0EEENS1_36VarlenDynamicPersistentTileSchedulerILi128ELi128ELi256ELi128ELb0ELb1ELb1ELb0ELb1ELb1EEEEEEEEEvNT_6ParamsE)
        /*0dc8*/ 	.short	0x0210
        /*0dca*/ 	.short	0x0af0


	//----- nvinfo : EIATTR_SW_WAR
	.align		4
.L_167:
        /*0dcc*/ 	.byte	0x04, 0x36
        /*0dce*/ 	.short	(.L_169 - .L_168)
.L_168:
        /*0dd0*/ 	.word	0x00000008
.L_169:


//--------------------- .nv.info._ZN7cutlass13device_kernelIN5flash11enable_sm90INS1_16FlashAttnFwdSm90INS1_25CollectiveMainloopFwdSm90ILi2EN4cute5tupleIJNS5_1CILi1EEES8_S8_EEENS6_IJNS7_ILi128EEESA_NS7_ILi192EEEEEELi128ENS_10bfloat16_tEfNS_4arch4Sm90ELb0ELb0ELb1ELb1ELb0ELb1ELb0ELb1ELb1ELb1ELb0ELb0EEENS1_21CollectiveEpilogueFwdINS6_IJSA_SA_SA_EEES9_SD_SF_Li256ELb1ELb1ELb0ELb0EEENS1_36VarlenDynamicPersistentTileSchedulerILi128ELi128ELi256ELi128ELb0ELb1ELb1ELb0ELb1ELb1EEEEEEEEEvNT_6ParamsE --------------------------
	.section	.nv.info._ZN7cutlass13device_kernelIN5flash11enable_sm90INS1_16FlashAttnFwdSm90INS1_25CollectiveMainloopFwdSm90ILi2EN4cute5tupleIJNS5_1CILi1EEES8_S8_EEENS6_IJNS7_ILi128EEESA_NS7_ILi192EEEEEELi128ENS_10bfloat16_tEfNS_4arch4Sm90ELb0ELb0ELb1ELb1ELb0ELb1ELb0ELb1ELb1ELb1ELb0ELb0EEENS1_21CollectiveEpilogueFwdINS6_IJSA_SA_SA_EEES9_SD_SF_Li256ELb1ELb1ELb0ELb0EEENS1_36VarlenDynamicPersistentTileSchedulerILi128ELi128ELi256ELi128ELb0ELb1ELb1ELb0ELb1ELb1EEEEEEEEEvNT_6ParamsE,"",@"SHT_CUDA_INFO"
	.sectionflags	@""
	.align	4


	//----- nvinfo : EIATTR_CUDA_API_VERSION
	.align		4
        /*0000*/ 	.byte	0x04, 0x37
        /*0002*/ 	.short	(.L_171 - .L_170)
.L_170:
        /*0004*/ 	.word	0x00000082


	//----- nvinfo : EIATTR_KPARAM_INFO
	.align		4
.L_171:
        /*0008*/ 	.byte	0x04, 0x17
        /*000a*/ 	.short	(.L_173 - .L_172)
.L_172:
        /*000c*/ 	.word	0x00000000
        /*0010*/ 	.short	0x0000
        /*0012*/ 	.short	0x0070
        /*0014*/ 	.byte	0x00, 0xf0, 0x01, 0x2a


	//----- nvinfo : EIATTR_SPARSE_MMA_MASK
	.align		4
.L_173:
        /*0018*/ 	.byte	0x03, 0x50
        /*001a*/ 	.short	0x0000


	//----- nvinfo : EIATTR_MAXREG_COUNT
	.align		4
        /*001c*/ 	.byte	0x03, 0x1b
        /*001e*/ 	.short	0x00a8


	//----- nvinfo : EIATTR_NUM_BARRIERS
	.align		4
        /*0020*/ 	.byte	0x02, 0x4c
        /*0022*/ 	.byte	0x10
	.zero		1


	//----- nvinfo : EIATTR_EXTERNS
	.align		4
        /*0024*/ 	.byte	0x04, 0x0f
        /*0026*/ 	.short	(.L_175 - .L_174)


	//   ....[0]....
	.align		4
.L_174:
        /*0028*/ 	.word	index@(__assertfail)


	//----- nvinfo : EIATTR_ANNOTATIONS
	.align		4
.L_175:
        /*002c*/ 	.byte	0x04, 0x55
        /*002e*/ 	.short	(.L_177 - .L_176)


	//   ....[0]....
.L_176:
        /* <DEDUP_REMOVED lines=109> */


	//----- nvinfo : EIATTR_MERCURY_ISA_VERSION
	.align		4
.L_177:
        /*06e8*/ 	.byte	0x03, 0x5f
        /*06ea*/ 	.short	0x0101


	//----- nvinfo : EIATTR_UNUSED_LOAD_BYTE_OFFSET
	.align		4
        /*06ec*/ 	.byte	0x04, 0x44
        /*06ee*/ 	.short	(.L_179 - .L_178)


	//   ....[0]....
.L_178:
        /*06f0*/ 	.word	0x00000ab0
        /*06f4*/ 	.word	0x0000fff0


	//   ....[1]....
        /*06f8*/ 	.word	0x00017610
        /*06fc*/ 	.word	0x0000fff0


	//----- nvinfo : EIATTR_INT_WARP_WIDE_INSTR_OFFSETS
	.align		4
.L_179:
        /*0700*/ 	.byte	0x04, 0x31
        /*0702*/ 	.short	(.L_181 - .L_180)


	//   ....[0]....
.L_180:
        /*0704*/ 	.word	0x00000190


	//   ....[1]....
        /*0708*/ 	.word	0x000001d0


	//   ....[2]....
        /*070c*/ 	.word	0x00000240


	//   ....[3]....
        /*0710*/ 	.word	0x0001bbb0


	//   ....[4]....
        /*0714*/ 	.word	0x0001bc40


	//   ....[5]....
        /*0718*/ 	.word	0x0001f8c0


	//   ....[6]....
        /*071c*/ 	.word	0x0001f920


	//----- nvinfo : EIATTR_COOP_GROUP_MASK_REGIDS
	.align		4
.L_181:
        /*0720*/ 	.byte	0x04, 0x29
        /*0722*/ 	.short	(.L_183 - .L_182)


	//   ....[0]....
.L_182:
        /*0724*/ 	.word	0xffffffff


	//   ....[1]....
        /*0728*/ 	.word	0xffffffff


	//   ....[2]....
        /*072c*/ 	.word	0xffffffff


	//   ....[3]....
        /*0730*/ 	.word	0xffffffff


	//   ....[4]....
        /*0734*/ 	.word	0xffffffff


	//   ....[5]....
        /*0738*/ 	.word	0xffffffff


	//   ....[6]....
        /*073c*/ 	.word	0xffffffff


	//   ....[7]....
        /*0740*/ 	.word	0xffffffff


	//   ....[8]....
        /*0744*/ 	.word	0xffffffff


	//   ....[9]....
        /*0748*/ 	.word	0xffffffff


	//   ....[10]....
        /*074c*/ 	.word	0xffffffff


	//   ....[11]....
        /*0750*/ 	.word	0xffffffff


	//   ....[12]....
        /*0754*/ 	.word	0xffffffff


	//   ....[13]....
        /*0758*/ 	.word	0xffffffff


	//   ....[14]....
        /*075c*/ 	.word	0xffffffff


	//   ....[15]....
        /*0760*/ 	.word	0xffffffff


	//   ....[16]....
        /*0764*/ 	.word	0xffffffff


	//   ....[17]....
        /*0768*/ 	.word	0xffffffff


	//   ....[18]....
        /*076c*/ 	.word	0xffffffff


	//   ....[19]....
        /*0770*/ 	.word	0xffffffff


	//   ....[20]....
        /*0774*/ 	.word	0xffffffff


	//   ....[21]....
        /*0778*/ 	.word	0xffffffff


	//   ....[22]....
        /*077c*/ 	.word	0xffffffff


	//   ....[23]....
        /*0780*/ 	.word	0xffffffff


	//   ....[24]....
        /*0784*/ 	.word	0xffffffff


	//   ....[25]....
        /*0788*/ 	.word	0xffffffff


	//   ....[26]....
        /*078c*/ 	.word	0xffffffff


	//   ....[27]....
        /*0790*/ 	.word	0xffffffff


	//   ....[28]....
        /*0794*/ 	.word	0xffffffff


	//   ....[29]....
        /*0798*/ 	.word	0xffffffff


	//   ....[30]....
        /*079c*/ 	.word	0xffffffff


	//   ....[31]....
        /*07a0*/ 	.word	0xffffffff


	//   ....[32]....
        /*07a4*/ 	.word	0xffffffff


	//   ....[33]....
        /*07a8*/ 	.word	0xffffffff


	//   ....[34]....
        /*07ac*/ 	.word	0xffffffff


	//   ....[35]....
        /*07b0*/ 	.word	0xffffffff


	//   ....[36]....
        /*07b4*/ 	.word	0xffffffff


	//   ....[37]....
        /*07b8*/ 	.word	0xffffffff


	//   ....[38]....
        /*07bc*/ 	.word	0xffffffff


	//   ....[39]....
        /*07c0*/ 	.word	0xffffffff


	//   ....[40]....
        /*07c4*/ 	.word	0xffffffff


	//   ....[41]....
        /*07c8*/ 	.word	0xffffffff


	//   ....[42]....
        /*07cc*/ 	.word	0xffffffff


	//   ....[43]....
        /*07d0*/ 	.word	0xffffffff


	//   ....[44]....
        /*07d4*/ 	.word	0xffffffff


	//   ....[45]....
        /*07d8*/ 	.word	0xffffffff


	//   ....[46]....
        /*07dc*/ 	.word	0xffffffff


	//   ....[47]....
        /*07e0*/ 	.word	0xffffffff


	//   ....[48]....
        /*07e4*/ 	.word	0xffffffff


	//   ....[49]....
        /*07e8*/ 	.word	0xffffffff


	//   ....[50]....
        /*07ec*/ 	.word	0xffffffff


	//   ....[51]....
        /*07f0*/ 	.word	0xffffffff


	//   ....[52]....
        /*07f4*/ 	.word	0xffffffff


	//   ....[53]....
        /*07f8*/ 	.word	0xffffffff


	//   ....[54]....
        /*07fc*/ 	.word	0xffffffff


	//   ....[55]....
        /*0800*/ 	.word	0xffffffff


	//   ....[56]....
        /*0804*/ 	.word	0xffffffff


	//   ....[57]....
        /*0808*/ 	.word	0xffffffff


	//   ....[58]....
        /*080c*/ 	.word	0xffffffff


	//   ....[59]....
        /*0810*/ 	.word	0xffffffff


	//   ....[60]....
        /*0814*/ 	.word	0xffffffff


	//   ....[61]....
        /*0818*/ 	.word	0xffffffff


	//   ....[62]....
        /*081c*/ 	.word	0xffffffff


	//   ....[63]....
        /*0820*/ 	.word	0xffffffff


	//   ....[64]....
        /*0824*/ 	.word	0xffffffff


	//   ....[65]....
        /*0828*/ 	.word	0xffffffff


	//   ....[66]....
        /*082c*/ 	.word	0xffffffff


	//   ....[67]....
        /*0830*/ 	.word	0xffffffff


	//   ....[68]....
        /*0834*/ 	.word	0xffffffff


	//   ....[69]....
        /*0838*/ 	.word	0xffffffff


	//   ....[70]....
        /*083c*/ 	.word	0xffffffff


	//   ....[71]....
        /*0840*/ 	.word	0xffffffff


	//   ....[72]....
        /*0844*/ 	.word	0xffffffff


	//   ....[73]....
        /*0848*/ 	.word	0xffffffff


	//   ....[74]....
        /*084c*/ 	.word	0xffffffff


	//   ....[75]....
        /*0850*/ 	.word	0xffffffff


	//   ....[76]....
        /*0854*/ 	.word	0xffffffff


	//   ....[77]....
        /*0858*/ 	.word	0xffffffff


	//   ....[78]....
        /*085c*/ 	.word	0xffffffff


	//   ....[79]....
        /*0860*/ 	.word	0xffffffff


	//   ....[80]....
        /*0864*/ 	.word	0xffffffff


	//   ....[81]....
        /*0868*/ 	.word	0xffffffff


	//   ....[82]....
        /*086c*/ 	.word	0xffffffff


	//   ....[83]....
        /*0870*/ 	.word	0xffffffff


	//   ....[84]....
        /*0874*/ 	.word	0xffffffff


	//   ....[85]....
        /*0878*/ 	.word	0xffffffff


	//   ....[86]....
        /*087c*/ 	.word	0xffffffff


	//   ....[87]....
        /*0880*/ 	.word	0xffffffff


	//   ....[88]....
        /*0884*/ 	.word	0xffffffff


	//   ....[89]....
        /*0888*/ 	.word	0xffffffff


	//   ....[90]....
        /*088c*/ 	.word	0xffffffff


	//   ....[91]....
        /*0890*/ 	.word	0xffffffff


	//   ....[92]....
        /*0894*/ 	.word	0xffffffff


	//   ....[93]....
        /*0898*/ 	.word	0xffffffff


	//   ....[94]....
        /*089c*/ 	.word	0xffffffff


	//   ....[95]....
        /*08a0*/ 	.word	0xffffffff


	//   ....[96]....
        /*08a4*/ 	.word	0xffffffff


	//   ....[97]....
        /*08a8*/ 	.word	0xffffffff


	//   ....[98]....
        /*08ac*/ 	.word	0xffffffff


	//   ....[99]....
        /*08b0*/ 	.word	0xffffffff


	//   ....[100]....
        /*08b4*/ 	.word	0x0500000f


	//   ....[101]....
        /*08b8*/ 	.word	0x0500000f


	//   ....[102]....
        /*08bc*/ 	.word	0x0500000f


	//   ....[103]....
        /*08c0*/ 	.word	0x0500000f


	//   ....[104]....
        /*08c4*/ 	.word	0x0500000f


	//   ....[105]....
        /*08c8*/ 	.word	0x0500000f


	//   ....[106]....
        /*08cc*/ 	.word	0x0500000f


	//   ....[107]....
        /*08d0*/ 	.word	0x0500000f


	//   ....[108]....
        /*08d4*/ 	.word	0x0500000f


	//   ....[109]....
        /*08d8*/ 	.word	0x0500000f


	//   ....[110]....
        /*08dc*/ 	.word	0x0500000f


	//   ....[111]....
        /*08e0*/ 	.word	0x0500000f


	//   ....[112]....
        /*08e4*/ 	.word	0x0500000f


	//   ....[113]....
        /*08e8*/ 	.word	0x0500000f


	//   ....[114]....
        /*08ec*/ 	.word	0x0500000f


	//   ....[115]....
        /*08f0*/ 	.word	0x0500000f


	//   ....[116]....
        /*08f4*/ 	.word	0x0500000f


	//   ....[117]....
        /*08f8*/ 	.word	0x0500000f


	//   ....[118]....
        /*08fc*/ 	.word	0x0500000f


	//   ....[119]....
        /*0900*/ 	.word	0x0500000f


	//   ....[120]....
        /*0904*/ 	.word	0x0500000f


	//   ....[121]....
        /*0908*/ 	.word	0x0500000f


	//   ....[122]....
        /*090c*/ 	.word	0x0500000f


	//   ....[123]....
        /*0910*/ 	.word	0x0500000f


	//   ....[124]....
        /*0914*/ 	.word	0x0500000f


	//   ....[125]....
        /*0918*/ 	.word	0x0500000f


	//   ....[126]....
        /*091c*/ 	.word	0x0500000f


	//   ....[127]....
        /*0920*/ 	.word	0x0500000f


	//   ....[128]....
        /*0924*/ 	.word	0x0500000f


	//   ....[129]....
        /*0928*/ 	.word	0x0500000f


	//   ....[130]....
        /*092c*/ 	.word	0x0500000f


	//   ....[131]....
        /*0930*/ 	.word	0x0500000f


	//   ....[132]....
        /*0934*/ 	.word	0x0500000f


	//   ....[133]....
        /*0938*/ 	.word	0x0500000f


	//   ....[134]....
        /*093c*/ 	.word	0x0500000f


	//   ....[135]....
        /*0940*/ 	.word	0x0500000f


	//   ....[136]....
        /*0944*/ 	.word	0x0500000f


	//   ....[137]....
        /*0948*/ 	.word	0x0500000f


	//   ....[138]....
        /*094c*/ 	.word	0x0500000f


	//   ....[139]....
        /*0950*/ 	.word	0x0500000f


	//   ....[140]....
        /*0954*/ 	.word	0x0500000f


	//   ....[141]....
        /*0958*/ 	.word	0x0500000f


	//   ....[142]....
        /*095c*/ 	.word	0x0500000f


	//   ....[143]....
        /*0960*/ 	.word	0x0500000f


	//----- nvinfo : EIATTR_COOP_GROUP_INSTR_OFFSETS
	.align		4
.L_183:
        /*0964*/ 	.byte	0x04, 0x28
        /*0966*/ 	.short	(.L_185 - .L_184)


	//   ....[0]....
.L_184:
        /*0968*/ 	.word	0x00000070


	//   ....[1]....
        /*096c*/ 	.word	0x000001a0


	//   ....[2]....
        /*0970*/ 	.word	0x000001f0


	//   ....[3]....
        /*0974*/ 	.word	0x00000420


	//   ....[4]....
        /*0978*/ 	.word	0x00000580


	//   ....[5]....
        /*097c*/ 	.word	0x000006a0


	//   ....[6]....
        /*0980*/ 	.word	0x00000800


	//   ....[7]....
        /*0984*/ 	.word	0x0000ac50


	//   ....[8]....
        /*0988*/ 	.word	0x0000b1c0


	//   ....[9]....
        /*098c*/ 	.word	0x0000b1d0


	//   ....[10]....
        /*0990*/ 	.word	0x0000b1e0


	//   ....[11]....
        /*0994*/ 	.word	0x0000b1f0


	//   ....[12]....
        /*0998*/ 	.word	0x0000dc40


	//   ....[13]....
        /*099c*/ 	.word	0x0000dc50


	//   ....[14]....
        /*09a0*/ 	.word	0x0000dc60


	//   ....[15]....
        /*09a4*/ 	.word	0x0000dc70


	//   ....[16]....
        /*09a8*/ 	.word	0x000124f0


	//   ....[17]....
        /*09ac*/ 	.word	0x00012530


	//   ....[18]....
        /*09b0*/ 	.word	0x00012b90


	//   ....[19]....
        /*09b4*/ 	.word	0x00012c40


	//   ....[20]....
        /*09b8*/ 	.word	0x00015300


	//   ....[21]....
        /*09bc*/ 	.word	0x000153b0


	//   ....[22]....
        /*09c0*/ 	.word	0x000159a0


	//   ....[23]....
        /*09c4*/ 	.word	0x00015a10


	//   ....[24]....
        /*09c8*/ 	.word	0x00016c40


	//   ....[25]....
        /*09cc*/ 	.word	0x00016f70


	//   ....[26]....
        /*09d0*/ 	.word	0x00016fa0


	//   ....[27]....
        /*09d4*/ 	.word	0x00017080


	//   ....[28]....
        /*09d8*/ 	.word	0x00018060


	//   ....[29]....
        /*09dc*/ 	.word	0x000180a0


	//   ....[30]....
        /*09e0*/ 	.word	0x000180e0


	//   ....[31]....
        /*09e4*/ 	.word	0x00018120


	//   ....[32]....
        /*09e8*/ 	.word	0x00018690


	//   ....[33]....
        /*09ec*/ 	.word	0x000186b0


	//   ....[34]....
        /*09f0*/ 	.word	0x00018770


	//   ....[35]....
        /*09f4*/ 	.word	0x00018790


	//   ....[36]....
        /*09f8*/ 	.word	0x00018850


	//   ....[37]....
        /*09fc*/ 	.word	0x00018870


	//   ....[38]....
        /*0a00*/ 	.word	0x00018940


	//   ....[39]....
        /*0a04*/ 	.word	0x00018960


	//   ....[40]....
        /*0a08*/ 	.word	0x00019190


	//   ....[41]....
        /*0a0c*/ 	.word	0x000191b0


	//   ....[42]....
        /*0a10*/ 	.word	0x00019270


	//   ....[43]....
        /*0a14*/ 	.word	0x00019290


	//   ....[44]....
        /*0a18*/ 	.word	0x00019350


	//   ....[45]....
        /*0a1c*/ 	.word	0x00019370


	//   ....[46]....
        /*0a20*/ 	.word	0x00019440


	//   ....[47]....
        /*0a24*/ 	.word	0x00019460


	//   ....[48]....
        /*0a28*/ 	.word	0x000195b0


	//   ....[49]....
        /*0a2c*/ 	.word	0x00019780


	//   ....[50]....
        /*0a30*/ 	.word	0x000197b0


	//   ....[51]....
        /*0a34*/ 	.word	0x000197e0


	//   ....[52]....
        /*0a38*/ 	.word	0x00019810


	//   ....[53]....
        /*0a3c*/ 	.word	0x00019840


	//   ....[54]....
        /*0a40*/ 	.word	0x00019870


	//   ....[55]....
        /*0a44*/ 	.word	0x000199e0


	//   ....[56]....
        /*0a48*/ 	.word	0x00019a10


	//   ....[57]....
        /*0a4c*/ 	.word	0x00019a40


	//   ....[58]....
        /*0a50*/ 	.word	0x00019a70


	//   ....[59]....
        /*0a54*/ 	.word	0x00019aa0


	//   ....[60]....
        /*0a58*/ 	.word	0x00019ad0


	//   ....[61]....
        /*0a5c*/ 	.word	0x00019b60


	//   ....[62]....
        /*0a60*/ 	.word	0x00019b90


	//   ....[63]....
        /*0a64*/ 	.word	0x00019c20


	//   ....[64]....
        /*0a68*/ 	.word	0x0001a780


	//   ....[65]....
        /*0a6c*/ 	.word	0x0001c1c0


	//   ....[66]....
        /*0a70*/ 	.word	0x0001ce80


	//   ....[67]....
        /*0a74*/ 	.word	0x0001cec0


	//   ....[68]....
        /*0a78*/ 	.word	0x0001cee0


	//   ....[69]....
        /*0a7c*/ 	.word	0x0001cf00


	//   ....[70]....
        /*0a80*/ 	.word	0x0001cfd0


	//   ....[71]....
        /*0a84*/ 	.word	0x0001d030


	//   ....[72]....
        /*0a88*/ 	.word	0x0001d0d0


	//   ....[73]....
        /*0a8c*/ 	.word	0x0001d0e0


	//   ....[74]....
        /*0a90*/ 	.word	0x0001d180


	//   ....[75]....
        /*0a94*/ 	.word	0x0001d190


	//   ....[76]....
        /*0a98*/ 	.word	0x0001d230


	//   ....[77]....
        /*0a9c*/ 	.word	0x0001d240


	//   ....[78]....
        /*0aa0*/ 	.word	0x0001d2c0


	//   ....[79]....
        /*0aa4*/ 	.word	0x0001d2f0


	//   ....[80]....
        /*0aa8*/ 	.word	0x0001d340


	//   ....[81]....
        /*0aac*/ 	.word	0x0001d380


	//   ....[82]....
        /*0ab0*/ 	.word	0x0001ffe0


	//   ....[83]....
        /*0ab4*/ 	.word	0x00020010


	//   ....[84]....
        /*0ab8*/ 	.word	0x00020050


	//   ....[85]....
        /*0abc*/ 	.word	0x00020080


	//   ....[86]....
        /*0ac0*/ 	.word	0x000200b0


	//   ....[87]....
        /*0ac4*/ 	.word	0x000200e0


	//   ....[88]....
        /*0ac8*/ 	.word	0x00020110


	//   ....[89]....
        /*0acc*/ 	.word	0x00020140


	//   ....[90]....
        /*0ad0*/ 	.word	0x000202c0


	//   ....[91]....
        /*0ad4*/ 	.word	0x000202f0


	//   ....[92]....
        /*0ad8*/ 	.word	0x00020320


	//   ....[93]....
        /*0adc*/ 	.word	0x00020350


	//   ....[94]....
        /*0ae0*/ 	.word	0x00020380


	//   ....[95]....
        /*0ae4*/ 	.word	0x000203b0


	//   ....[96]....
        /*0ae8*/ 	.word	0x00020470


	//   ....[97]....
        /*0aec*/ 	.word	0x00020490


	//   ....[98]....
        /*0af0*/ 	.word	0x00020500


	//   ....[99]....
        /*0af4*/ 	.word	0x00020990


	//   ....[100]....
        /*0af8*/ 	.word	0x00020df0


	//   ....[101]....
        /*0afc*/ 	.word	0x00020e80


	//   ....[102]....
        /*0b00*/ 	.word	0x00020ed0


	//   ....[103]....
        /*0b04*/ 	.word	0x00020f20


	//   ....[104]....
        /*0b08*/ 	.word	0x00021010


	//   ....[105]....
        /*0b0c*/ 	.word	0x000210a0


	//   ....[106]....
        /*0b10*/ 	.word	0x00021100


	//   ....[107]....
        /*0b14*/ 	.word	0x00021160


	//   ....[108]....
        /*0b18*/ 	.word	0x000213b0


	//   ....[109]....
        /*0b1c*/ 	.word	0x000216a0


	//   ....[110]....
        /*0b20*/ 	.word	0x00021810


	//   ....[111]....
        /*0b24*/ 	.word	0x00021860


	//   ....[112]....
        /*0b28*/ 	.word	0x000218e0


	//   ....[113]....
        /*0b2c*/ 	.word	0x00021930


	//   ....[114]....
        /*0b30*/ 	.word	0x00021ad0


	//   ....[115]....
        /*0b34*/ 	.word	0x00021b70


	//   ....[116]....
        /*0b38*/ 	.word	0x00021c40


	//   ....[117]....
        /*0b3c*/ 	.word	0x00021d50


	//   ....[118]....
        /*0b40*/ 	.word	0x00021db0


	//   ....[119]....
        /*0b44*/ 	.word	0x00021ec0


	//   ....[120]....
        /*0b48*/ 	.word	0x00021f20


	//   ....[121]....
        /*0b4c*/ 	.word	0x00022030


	//   ....[122]....
        /*0b50*/ 	.word	0x00022090


	//   ....[123]....
        /*0b54*/ 	.word	0x00022180


	//   ....[124]....
        /*0b58*/ 	.word	0x00022200


	//   ....[125]....
        /*0b5c*/ 	.word	0x000222e0


	//   ....[126]....
        /*0b60*/ 	.word	0x00022650


	//   ....[127]....
        /*0b64*/ 	.word	0x000226f0


	//   ....[128]....
        /*0b68*/ 	.word	0x00022810


	//   ....[129]....
        /*0b6c*/ 	.word	0x00022890


	//   ....[130]....
        /*0b70*/ 	.word	0x00022910


	//   ....[131]....
        /*0b74*/ 	.word	0x00022990


	//   ....[132]....
        /*0b78*/ 	.word	0x00022a10


	//   ....[133]....
        /*0b7c*/ 	.word	0x00022aa0


	//   ....[134]....
        /*0b80*/ 	.word	0x00022b40


	//   ....[135]....
        /*0b84*/ 	.word	0x00022bf0


	//   ....[136]....
        /*0b88*/ 	.word	0x00022c70


	//   ....[137]....
        /*0b8c*/ 	.word	0x00022cf0


	//   ....[138]....
        /*0b90*/ 	.word	0x00022d70


	//   ....[139]....
        /*0b94*/ 	.word	0x00022e00


	//   ....[140]....
        /*0b98*/ 	.word	0x00022e80


	//   ....[141]....
        /*0b9c*/ 	.word	0x00022f20


	//   ....[142]....
        /*0ba0*/ 	.word	0x00022fb0


	//   ....[143]....
        /*0ba4*/ 	.word	0x000230e0


	//----- nvinfo : EIATTR_REG_RECONFIG
	.align		4
.L_185:
        /*0ba8*/ 	.byte	0x01, 0x54
	.zero		2


	//----- nvinfo : EIATTR_SYSCALL_OFFSETS
	.align		4
        /*0bac*/ 	.byte	0x04, 0x46
        /*0bae*/ 	.short	(.L_187 - .L_186)


	//   ....[0]....
.L_186:
        /*0bb0*/ 	.word	0x00001aa0


	//   ....[1]....
        /*0bb4*/ 	.word	0x00001bf0


	//   ....[2]....
        /*0bb8*/ 	.word	0x0000adf0


	//   ....[3]....
        /*0bbc*/ 	.word	0x0000b140


	//   ....[4]....
        /*0bc0*/ 	.word	0x0001bdb0


	//   ....[5]....
        /*0bc4*/ 	.word	0x0001bf10


	//   ....[6]....
        /*0bc8*/ 	.word	0x0001c010


	//   ....[7]....
        /*0bcc*/ 	.word	0x0001ca30


	//----- nvinfo : EIATTR_MBARRIER_INSTR_OFFSETS
	.align		4
.L_187:
        /*0bd0*/ 	.byte	0x04, 0x39
        /*0bd2*/ 	.short	(.L_189 - .L_188)


	//   ....[0]....
.L_188:
        /*0bd4*/ 	.word	0x000002d0
        /*0bd8*/ 	.word	0x000000ff
        /*0bdc*/ 	.word	0x00034800
        /*0be0*/ 	.short	0x0100
        /*0be2*/ 	.byte	0x08
	.zero		1


	//   ....[1]....
        /*0be4*/ 	.word	0x000002e0
        /*0be8*/ 	.word	0x000000ff
        /*0bec*/ 	.word	0x00034820
        /*0bf0*/ 	.short	0x0100
        /*0bf2*/ 	.byte	0x08
	.zero		1


	//   ....[2]....
        /*0bf4*/ 	.word	0x000003d0
        /*0bf8*/ 	.word	0x000000ff
        /*0bfc*/ 	.word	0x00034830
        /*0c00*/ 	.short	0x0100
        /*0c02*/ 	.byte	0x08
	.zero		1


	//   ....[3]....
        /*0c04*/ 	.word	0x000003e0
        /*0c08*/ 	.word	0x000000ff
        /*0c0c*/ 	.word	0x00034840
        /*0c10*/ 	.short	0x0100
        /*0c12*/ 	.byte	0x08
	.zero		1


	//   ....[4]....
        /*0c14*/ 	.word	0x000003f0
        /*0c18*/ 	.word	0x000000ff
        /*0c1c*/ 	.word	0x00034838
        /*0c20*/ 	.short	0x0100
        /*0c22*/ 	.byte	0x08
	.zero		1


	//   ....[5]....
        /*0c24*/ 	.word	0x00000400
        /*0c28*/ 	.word	0x000000ff
        /*0c2c*/ 	.word	0x00034848
        /*0c30*/ 	.short	0x0100
        /*0c32*/ 	.byte	0x08
	.zero		1


	//   ....[6]....
        /*0c34*/ 	.word	0x00000530
        /*0c38*/ 	.word	0x000000ff
        /*0c3c*/ 	.word	0x00034850
        /*0c40*/ 	.short	0x0100
        /*0c42*/ 	.byte	0x08
	.zero		1


	//   ....[7]....
        /*0c44*/ 	.word	0x00000540
        /*0c48*/ 	.word	0x000000ff
        /*0c4c*/ 	.word	0x00034860
        /*0c50*/ 	.short	0x0100
        /*0c52*/ 	.byte	0x08
	.zero		1


	//   ....[8]....
        /*0c54*/ 	.word	0x00000550
        /*0c58*/ 	.word	0x000000ff
        /*0c5c*/ 	.word	0x00034858
        /*0c60*/ 	.short	0x0100
        /*0c62*/ 	.byte	0x08
	.zero		1


	//   ....[9]....
        /*0c64*/ 	.word	0x00000560
        /*0c68*/ 	.word	0x000000ff
        /*0c6c*/ 	.word	0x00034868
        /*0c70*/ 	.short	0x0100
        /*0c72*/ 	.byte	0x08
	.zero		1


	//   ....[10]....
        /*0c74*/ 	.word	0x00000650
        /*0c78*/ 	.word	0x000000ff
        /*0c7c*/ 	.word	0x00034870
        /*0c80*/ 	.short	0x0100
        /*0c82*/ 	.byte	0x06
	.zero		1


	//   ....[11]....
        /*0c84*/ 	.word	0x00000660
        /*0c88*/ 	.word	0x000000ff
        /*0c8c*/ 	.word	0x00034880
        /*0c90*/ 	.short	0x0100
        /*0c92*/ 	.byte	0x06
	.zero		1


	//   ....[12]....
        /*0c94*/ 	.word	0x00000670
        /*0c98*/ 	.word	0x000000ff
        /*0c9c*/ 	.word	0x00034878
        /*0ca0*/ 	.short	0x0100
        /*0ca2*/ 	.byte	0x06
	.zero		1


	//   ....[13]....
        /*0ca4*/ 	.word	0x00000680
        /*0ca8*/ 	.word	0x000000ff
        /*0cac*/ 	.word	0x00034888
        /*0cb0*/ 	.short	0x0100
        /*0cb2*/ 	.byte	0x06
	.zero		1


	//   ....[14]....
        /*0cb4*/ 	.word	0x000007b0
        /*0cb8*/ 	.word	0x000000ff
        /*0cbc*/ 	.word	0x00034890
        /*0cc0*/ 	.short	0x0100
        /*0cc2*/ 	.byte	0x08
	.zero		1


	//   ....[15]....
        /*0cc4*/ 	.word	0x000007c0
        /*0cc8*/ 	.word	0x000000ff
        /*0ccc*/ 	.word	0x000348a0
        /*0cd0*/ 	.short	0x0100
        /*0cd2*/ 	.byte	0x08
	.zero		1


	//   ....[16]....
        /*0cd4*/ 	.word	0x000007d0
        /*0cd8*/ 	.word	0x000000ff
        /*0cdc*/ 	.word	0x00034898
        /*0ce0*/ 	.short	0x0100
        /*0ce2*/ 	.byte	0x08
	.zero		1


	//   ....[17]....
        /*0ce4*/ 	.word	0x000007e0
        /*0ce8*/ 	.word	0x000000ff
        /*0cec*/ 	.word	0x000348a8
        /*0cf0*/ 	.short	0x0100
        /*0cf2*/ 	.byte	0x08
	.zero		1


	//   ....[18]....
        /*0cf4*/ 	.word	0x00000910
        /*0cf8*/ 	.word	0x000000ff
        /*0cfc*/ 	.word	0x000348b0
        /*0d00*/ 	.short	0x0100
        /*0d02*/ 	.byte	0x08
	.zero		1


	//   ....[19]....
        /*0d04*/ 	.word	0x00000920
        /*0d08*/ 	.word	0x000000ff
        /*0d0c*/ 	.word	0x000348c0
        /*0d10*/ 	.short	0x0100
        /*0d12*/ 	.byte	0x08
	.zero		1


	//   ....[20]....
        /*0d14*/ 	.word	0x00000930
        /*0d18*/ 	.word	0x000000ff
        /*0d1c*/ 	.word	0x000348b8
        /*0d20*/ 	.short	0x0100
        /*0d22*/ 	.byte	0x08
	.zero		1


	//   ....[21]....
        /*0d24*/ 	.word	0x00000940
        /*0d28*/ 	.word	0x000000ff
        /*0d2c*/ 	.word	0x000348c8
        /*0d30*/ 	.short	0x0100
        /*0d32*/ 	.byte	0x08
	.zero		1


	//   ....[22]....
        /*0d34*/ 	.word	0x00003800
        /*0d38*/ 	.word	0x00000003
        /*0d3c*/ 	.word	0x00034890
        /*0d40*/ 	.short	0x010a
        /*0d42*/ 	.byte	0x3f
	.zero		1


	//   ....[23]....
        /*0d44*/ 	.word	0x00006da0
        /*0d48*/ 	.word	0x00000003
        /*0d4c*/ 	.word	0x00034890
        /*0d50*/ 	.short	0x010a
        /*0d52*/ 	.byte	0x3f
	.zero		1


	//   ....[24]....
        /*0d54*/ 	.word	0x0000a060
        /*0d58*/ 	.word	0x00000003
        /*0d5c*/ 	.word	0x00034890
        /*0d60*/ 	.short	0x010a
        /*0d62*/ 	.byte	0x3f
	.zero		1


	//   ....[25]....
        /*0d64*/ 	.word	0x0000a430
        /*0d68*/ 	.word	0x00000028
        /*0d6c*/ 	.word	0x00000000
        /*0d70*/ 	.short	0x0101
        /*0d72*/ 	.byte	0x3f
	.zero		1


	//   ....[26]....
        /*0d74*/ 	.word	0x0000a470
        /*0d78*/ 	.word	0x00000003
        /*0d7c*/ 	.word	0x000348b0
        /*0d80*/ 	.short	0x010a
        /*0d82*/ 	.byte	0x3f
	.zero		1


	//   ....[27]....
        /*0d84*/ 	.word	0x0000a900
        /*0d88*/ 	.word	0x00000003
        /*0d8c*/ 	.word	0x00000000
        /*0d90*/ 	.short	0x0101
        /*0d92*/ 	.byte	0x3f
	.zero		1


	//   ....[28]....
        /*0d94*/ 	.word	0x0000ae70
        /*0d98*/ 	.word	0x00000002
        /*0d9c*/ 	.word	0x00034800
        /*0da0*/ 	.short	0x010a
        /*0da2*/ 	.byte	0x3f
	.zero		1


	//   ....[29]....
        /*0da4*/ 	.word	0x0000aec0
        /*0da8*/ 	.word	0x00000002
        /*0dac*/ 	.word	0x00034800
        /*0db0*/ 	.short	0x010a
        /*0db2*/ 	.byte	0x3f
	.zero		1


	//   ....[30]....
        /*0db4*/ 	.word	0x0000b850
        /*0db8*/ 	.word	0x00000002
        /*0dbc*/ 	.word	0x00034800
        /*0dc0*/ 	.short	0x010a
        /*0dc2*/ 	.byte	0x3f
	.zero		1


	//   ....[31]....
        /*0dc4*/ 	.word	0x0000e110
        /*0dc8*/ 	.word	0x00000002
        /*0dcc*/ 	.word	0x00034800
        /*0dd0*/ 	.short	0x010a
        /*0dd2*/ 	.byte	0x3f
	.zero		1


	//   ....[32]....
        /*0dd4*/ 	.word	0x000108a0
        /*0dd8*/ 	.word	0x00000000
        /*0ddc*/ 	.word	0x00034830
        /*0de0*/ 	.short	0x010a
        /*0de2*/ 	.byte	0x3f
	.zero		1


	//   ....[33]....
        /*0de4*/ 	.word	0x00010920
        /*0de8*/ 	.word	0x00000000
        /*0dec*/ 	.word	0x00034830
        /*0df0*/ 	.short	0x010a
        /*0df2*/ 	.byte	0x3f
	.zero		1


	//   ....[34]....
        /*0df4*/ 	.word	0x000131d0
        /*0df8*/ 	.word	0x00000003
        /*0dfc*/ 	.word	0x00000000
        /*0e00*/ 	.short	0x0101
        /*0e02*/ 	.byte	0x3f
	.zero		1


	//   ....[35]....
        /*0e04*/ 	.word	0x00013af0
        /*0e08*/ 	.word	0x0000000a
        /*0e0c*/ 	.word	0x00034830
        /*0e10*/ 	.short	0x010a
        /*0e12*/ 	.byte	0x3f
	.zero		1


	//   ....[36]....
        /*0e14*/ 	.word	0x00013b70
        /*0e18*/ 	.word	0x0000000a
        /*0e1c*/ 	.word	0x00034830
        /*0e20*/ 	.short	0x010a
        /*0e22*/ 	.byte	0x3f
	.zero		1


	//   ....[37]....
        /*0e24*/ 	.word	0x000146c0
        /*0e28*/ 	.word	0x0000000d
        /*0e2c*/ 	.word	0x00034850
        /*0e30*/ 	.short	0x010a
        /*0e32*/ 	.byte	0x3f
	.zero		1


	//   ....[38]....
        /*0e34*/ 	.word	0x00014710
        /*0e38*/ 	.word	0x0000000d
        /*0e3c*/ 	.word	0x00034850
        /*0e40*/ 	.short	0x010a
        /*0e42*/ 	.byte	0x3f
	.zero		1


	//   ....[39]....
        /*0e44*/ 	.word	0x00016030
        /*0e48*/ 	.word	0x00000014
        /*0e4c*/ 	.word	0x00000000
        /*0e50*/ 	.short	0x0101
        /*0e52*/ 	.byte	0x3f
	.zero		1


	//   ....[40]....
        /*0e54*/ 	.word	0x00016090
        /*0e58*/ 	.word	0x0000000d
        /*0e5c*/ 	.word	0x00000000
        /*0e60*/ 	.short	0x0101
        /*0e62*/ 	.byte	0x3f
	.zero		1


	//   ....[41]....
        /*0e64*/ 	.word	0x00016b40
        /*0e68*/ 	.word	0x00000008
        /*0e6c*/ 	.word	0x00034850
        /*0e70*/ 	.short	0x010a
        /*0e72*/ 	.byte	0x3f
	.zero		1


	//   ....[42]....
        /*0e74*/ 	.word	0x00016be0
        /*0e78*/ 	.word	0x00000008
        /*0e7c*/ 	.word	0x00034850
        /*0e80*/ 	.short	0x010a
        /*0e82*/ 	.byte	0x3f
	.zero		1


	//   ....[43]....
        /*0e84*/ 	.word	0x000171c0
        /*0e88*/ 	.word	0x0000000b
        /*0e8c*/ 	.word	0x00000000
        /*0e90*/ 	.short	0x0101
        /*0e92*/ 	.byte	0x3f
	.zero		1


	//   ....[44]....
        /*0e94*/ 	.word	0x00018680
        /*0e98*/ 	.word	0x00000000
        /*0e9c*/ 	.word	0x00000000
        /*0ea0*/ 	.short	0x0101
        /*0ea2*/ 	.byte	0x3f
	.zero		1


	//   ....[45]....
        /*0ea4*/ 	.word	0x0001a870
        /*0ea8*/ 	.word	0x00000004
        /*0eac*/ 	.word	0x00034820
        /*0eb0*/ 	.short	0x010a
        /*0eb2*/ 	.byte	0x3f
	.zero		1


	//   ....[46]....
        /*0eb4*/ 	.word	0x0001a950
        /*0eb8*/ 	.word	0x00000004
        /*0ebc*/ 	.word	0x000348a0
        /*0ec0*/ 	.short	0x010a
        /*0ec2*/ 	.byte	0x3f
	.zero		1


	//   ....[47]....
        /*0ec4*/ 	.word	0x0001ad90
        /*0ec8*/ 	.word	0x00000004
        /*0ecc*/ 	.word	0x000348c0
        /*0ed0*/ 	.short	0x010a
        /*0ed2*/ 	.byte	0x3f
	.zero		1


	//   ....[48]....
        /*0ed4*/ 	.word	0x0001b2b0
        /*0ed8*/ 	.word	0x00000006
        /*0edc*/ 	.word	0x000348a0
        /*0ee0*/ 	.short	0x010a
        /*0ee2*/ 	.byte	0x3f
	.zero		1


	//   ....[49]....
        /*0ee4*/ 	.word	0x0001b6e0
        /*0ee8*/ 	.word	0x00000006
        /*0eec*/ 	.word	0x000348c0
        /*0ef0*/ 	.short	0x010a
        /*0ef2*/ 	.byte	0x3f
	.zero		1


	//   ....[50]....
        /*0ef4*/ 	.word	0x0001c460
        /*0ef8*/ 	.word	0x00000000
        /*0efc*/ 	.word	0x00034840
        /*0f00*/ 	.short	0x010a
        /*0f02*/ 	.byte	0x3f
	.zero		1


	//   ....[51]....
        /*0f04*/ 	.word	0x0001d4b0
        /*0f08*/ 	.word	0x0000000a
        /*0f0c*/ 	.word	0x00034800
        /*0f10*/ 	.short	0x0107
        /*0f12*/ 	.byte	0x3f
	.zero		1


	//   ....[52]....
        /*0f14*/ 	.word	0x0001d5c0
        /*0f18*/ 	.word	0x00000002
        /*0f1c*/ 	.word	0x00034800
        /*0f20*/ 	.short	0x0101
        /*0f22*/ 	.byte	0x3f
	.zero		1


	//   ....[53]....
        /*0f24*/ 	.word	0x0001d5e0
        /*0f28*/ 	.word	0x00000002
        /*0f2c*/ 	.word	0x00034820
        /*0f30*/ 	.short	0x010a
        /*0f32*/ 	.byte	0x3f
	.zero		1


	//   ....[54]....
        /*0f34*/ 	.word	0x0001d960
        /*0f38*/ 	.word	0x00000003
        /*0f3c*/ 	.word	0x00034840
        /*0f40*/ 	.short	0x010a
        /*0f42*/ 	.byte	0x3f
	.zero		1


	//   ....[55]....
        /*0f44*/ 	.word	0x0001de10
        /*0f48*/ 	.word	0x00000003
        /*0f4c*/ 	.word	0x00000060
        /*0f50*/ 	.short	0x010a
        /*0f52*/ 	.byte	0x3f
	.zero		1


	//   ....[56]....
        /*0f54*/ 	.word	0x0001e500
        /*0f58*/ 	.word	0x00000003
        /*0f5c*/ 	.word	0x00034840
        /*0f60*/ 	.short	0x010a
        /*0f62*/ 	.byte	0x3f
	.zero		1


	//   ....[57]....
        /*0f64*/ 	.word	0x0001e9b0
        /*0f68*/ 	.word	0x00000002
        /*0f6c*/ 	.word	0x00000060
        /*0f70*/ 	.short	0x010a
        /*0f72*/ 	.byte	0x3f
	.zero		1


	//   ....[58]....
        /*0f74*/ 	.word	0x0001efd0
        /*0f78*/ 	.word	0x00000002
        /*0f7c*/ 	.word	0x00034840
        /*0f80*/ 	.short	0x010a
        /*0f82*/ 	.byte	0x3f
	.zero		1


	//   ....[59]....
        /*0f84*/ 	.word	0x0001f480
        /*0f88*/ 	.word	0x00000002
        /*0f8c*/ 	.word	0x00000060
        /*0f90*/ 	.short	0x010a
        /*0f92*/ 	.byte	0x3f
	.zero		1


	//   ....[60]....
        /*0f94*/ 	.word	0x0001fa30
        /*0f98*/ 	.word	0x00000000
        /*0f9c*/ 	.word	0x00034860
        /*0fa0*/ 	.short	0x010a
        /*0fa2*/ 	.byte	0x3f
	.zero		1


	//   ....[61]....
        /*0fa4*/ 	.word	0x00020910
        /*0fa8*/ 	.word	0x00000000
        /*0fac*/ 	.word	0x00034820
        /*0fb0*/ 	.short	0x010a
        /*0fb2*/ 	.byte	0x3f
	.zero		1


	//   ....[62]....
        /*0fb4*/ 	.word	0x00020ae0
        /*0fb8*/ 	.word	0x00000006
        /*0fbc*/ 	.word	0x00000000
        /*0fc0*/ 	.short	0x010a
        /*0fc2*/ 	.byte	0x3f
	.zero		1


	//   ....[63]....
        /*0fc4*/ 	.word	0x00020b50
        /*0fc8*/ 	.word	0x00000007
        /*0fcc*/ 	.word	0x00000000
        /*0fd0*/ 	.short	0x010a
        /*0fd2*/ 	.byte	0x3f
	.zero		1


	//   ....[64]....
        /*0fd4*/ 	.word	0x00020bc0
        /*0fd8*/ 	.word	0x00000004
        /*0fdc*/ 	.word	0x00000000
        /*0fe0*/ 	.short	0x010a
        /*0fe2*/ 	.byte	0x3f
	.zero		1


	//   ....[65]....
        /*0fe4*/ 	.word	0x00020bf0
        /*0fe8*/ 	.word	0x00000003
        /*0fec*/ 	.word	0x00000000
        /*0ff0*/ 	.short	0x010a
        /*0ff2*/ 	.byte	0x3f
	.zero		1


	//   ....[66]....
        /*0ff4*/ 	.word	0x00020c50
        /*0ff8*/ 	.word	0x00000003
        /*0ffc*/ 	.word	0x00034890
        /*1000*/ 	.short	0x010a
        /*1002*/ 	.byte	0x3f
	.zero		1


	//   ....[67]....
        /*1004*/ 	.word	0x00020ca0
        /*1008*/ 	.word	0x00000003
        /*100c*/ 	.word	0x00034890
        /*1010*/ 	.short	0x010a
        /*1012*/ 	.byte	0x3f
	.zero		1


	//   ....[68]....
        /*1014*/ 	.word	0x00020cf0
        /*1018*/ 	.word	0x00000003
        /*101c*/ 	.word	0x00034890
        /*1020*/ 	.short	0x010a
        /*1022*/ 	.byte	0x3f
	.zero		1


	//   ....[69]....
        /*1024*/ 	.word	0x00020d40
        /*1028*/ 	.word	0x00000003
        /*102c*/ 	.word	0x000348b0
        /*1030*/ 	.short	0x010a
        /*1032*/ 	.byte	0x3f
	.zero		1


	//   ....[70]....
        /*1034*/ 	.word	0x00020f60
        /*1038*/ 	.word	0x00000002
        /*103c*/ 	.word	0x00034800
        /*1040*/ 	.short	0x010a
        /*1042*/ 	.byte	0x3f
	.zero		1


	//   ....[71]....
        /*1044*/ 	.word	0x00021190
        /*1048*/ 	.word	0x00000002
        /*104c*/ 	.word	0x00034800
        /*1050*/ 	.short	0x010a
        /*1052*/ 	.byte	0x3f
	.zero		1


	//   ....[72]....
        /*1054*/ 	.word	0x000211e0
        /*1058*/ 	.word	0x00000000
        /*105c*/ 	.word	0x00034830
        /*1060*/ 	.short	0x010a
        /*1062*/ 	.byte	0x3f
	.zero		1


	//   ....[73]....
        /*1064*/ 	.word	0x00021230
        /*1068*/ 	.word	0x0000000a
        /*106c*/ 	.word	0x00034830
        /*1070*/ 	.short	0x010a
        /*1072*/ 	.byte	0x3f
	.zero		1


	//   ....[74]....
        /*1074*/ 	.word	0x00021280
        /*1078*/ 	.word	0x0000000d
        /*107c*/ 	.word	0x00034850
        /*1080*/ 	.short	0x010a
        /*1082*/ 	.byte	0x3f
	.zero		1


	//   ....[75]....
        /*1084*/ 	.word	0x000212d0
        /*1088*/ 	.word	0x00000008
        /*108c*/ 	.word	0x00034850
        /*1090*/ 	.short	0x010a
        /*1092*/ 	.byte	0x3f
	.zero		1


	//   ....[76]....
        /*1094*/ 	.word	0x00021480
        /*1098*/ 	.word	0x00000003
        /*109c*/ 	.word	0x00034820
        /*10a0*/ 	.short	0x010a
        /*10a2*/ 	.byte	0x3f
	.zero		1


	//   ....[77]....
        /*10a4*/ 	.word	0x000214d0
        /*10a8*/ 	.word	0x00000004
        /*10ac*/ 	.word	0x000348a0
        /*10b0*/ 	.short	0x010a
        /*10b2*/ 	.byte	0x3f
	.zero		1


	//   ....[78]....
        /*10b4*/ 	.word	0x00021520
        /*10b8*/ 	.word	0x00000004
        /*10bc*/ 	.word	0x000348c0
        /*10c0*/ 	.short	0x010a
        /*10c2*/ 	.byte	0x3f
	.zero		1


	//   ....[79]....
        /*10c4*/ 	.word	0x00021570
        /*10c8*/ 	.word	0x00000006
        /*10cc*/ 	.word	0x000348a0
        /*10d0*/ 	.short	0x010a
        /*10d2*/ 	.byte	0x3f
	.zero		1


	//   ....[80]....
        /*10d4*/ 	.word	0x000215c0
        /*10d8*/ 	.word	0x00000006
        /*10dc*/ 	.word	0x000348c0
        /*10e0*/ 	.short	0x010a
        /*10e2*/ 	.byte	0x3f
	.zero		1


	//   ....[81]....
        /*10e4*/ 	.word	0x00021760
        /*10e8*/ 	.word	0x00000000
        /*10ec*/ 	.word	0x00034840
        /*10f0*/ 	.short	0x010a
        /*10f2*/ 	.byte	0x3f
	.zero		1


	//   ....[82]....
        /*10f4*/ 	.word	0x00022370
        /*10f8*/ 	.word	0x00000002
        /*10fc*/ 	.word	0x00034820
        /*1100*/ 	.short	0x010a
        /*1102*/ 	.byte	0x3f
	.zero		1


	//   ....[83]....
        /*1104*/ 	.word	0x000223c0
        /*1108*/ 	.word	0x00000003
        /*110c*/ 	.word	0x00034840
        /*1110*/ 	.short	0x010a
        /*1112*/ 	.byte	0x3f
	.zero		1


	//   ....[84]....
        /*1114*/ 	.word	0x00022410
        /*1118*/ 	.word	0x00000003
        /*111c*/ 	.word	0x00000060
        /*1120*/ 	.short	0x010a
        /*1122*/ 	.byte	0x3f
	.zero		1


	//   ....[85]....
        /*1124*/ 	.word	0x00022460
        /*1128*/ 	.word	0x00000003
        /*112c*/ 	.word	0x00034840
        /*1130*/ 	.short	0x010a
        /*1132*/ 	.byte	0x3f
	.zero		1


	//   ....[86]....
        /*1134*/ 	.word	0x000224b0
        /*1138*/ 	.word	0x00000002
        /*113c*/ 	.word	0x00000060
        /*1140*/ 	.short	0x010a
        /*1142*/ 	.byte	0x3f
	.zero		1


	//   ....[87]....
        /*1144*/ 	.word	0x00022500
        /*1148*/ 	.word	0x00000002
        /*114c*/ 	.word	0x00034840
        /*1150*/ 	.short	0x010a
        /*1152*/ 	.byte	0x3f
	.zero		1


	//   ....[88]....
        /*1154*/ 	.word	0x00022550
        /*1158*/ 	.word	0x00000002
        /*115c*/ 	.word	0x00000060
        /*1160*/ 	.short	0x010a
        /*1162*/ 	.byte	0x3f
	.zero		1


	//   ....[89]....
        /*1164*/ 	.word	0x000225a0
        /*1168*/ 	.word	0x00000000
        /*116c*/ 	.word	0x00034860
        /*1170*/ 	.short	0x010a
        /*1172*/ 	.byte	0x3f
	.zero		1


	//   ....[90]....
        /*1174*/ 	.word	0x00023000
        /*1178*/ 	.word	0x00000000
        /*117c*/ 	.word	0x00034820
        /*1180*/ 	.short	0x010a
        /*1182*/ 	.byte	0x3f
	.zero		1


	//   ....[91]....
        /*1184*/ 	.word	0x000231a0
        /*1188*/ 	.word	0x00000006
        /*118c*/ 	.word	0x00000000
        /*1190*/ 	.short	0x010a
        /*1192*/ 	.byte	0x3f
	.zero		1


	//   ....[92]....
        /*1194*/ 	.word	0x000231f0
        /*1198*/ 	.word	0x00000007
        /*119c*/ 	.word	0x00000000
        /*11a0*/ 	.short	0x010a
        /*11a2*/ 	.byte	0x3f
	.zero		1


	//   ....[93]....
        /*11a4*/ 	.word	0x00023240
        /*11a8*/ 	.word	0x00000004
        /*11ac*/ 	.word	0x00000000
        /*11b0*/ 	.short	0x010a
        /*11b2*/ 	.byte	0x3f
	.zero		1


	//----- nvinfo : EIATTR_NUM_MBARRIERS
	.align		4
.L_189:
        /*11b4*/ 	.byte	0x03, 0x38
        /*11b6*/ 	.short	0x0016


	//----- nvinfo : EIATTR_EXIT_INSTR_OFFSETS
	.align		4
        /*11b8*/ 	.byte	0x04, 0x1c
        /*11ba*/ 	.short	(.L_191 - .L_190)


	//   ....[0]....
.L_190:
        /*11bc*/ 	.word	0x00020c40


	//----- nvinfo : EIATTR_MAX_THREADS
	.align		4
.L_191:
        /*11c0*/ 	.byte	0x04, 0x05
        /*11c2*/ 	.short	(.L_193 - .L_192)
.L_192:
        /*11c4*/ 	.word	0x00000180
        /*11c8*/ 	.word	0x00000001
        /*11cc*/ 	.word	0x00000001


	//----- nvinfo : EIATTR_CRS_STACK_SIZE
	.align		4
.L_193:
        /*11d0*/ 	.byte	0x04, 0x1e
        /*11d2*/ 	.short	(.L_195 - .L_194)
.L_194:
        /*11d4*/ 	.word	0x00000000


	//----- nvinfo : EIATTR_CBANK_PARAM_SIZE
	.align		4
.L_195:
        /*11d8*/ 	.byte	0x03, 0x19
        /*11da*/ 	.short	0x0af0


	//----- nvinfo : EIATTR_PARAM_CBANK
	.align		4
        /*11dc*/ 	.byte	0x04, 0x0a
        /*11de*/ 	.short	(.L_197 - .L_196)
	.align		4
.L_196:
        /*11e0*/ 	.word	index@(.nv.constant0._ZN7cutlass13device_kernelIN5flash11enable_sm90INS1_16FlashAttnFwdSm90INS1_25CollectiveMainloopFwdSm90ILi2EN4cute5tupleIJNS5_1CILi1EEES8_S8_EEENS6_IJNS7_ILi128EEESA_NS7_ILi192EEEEEELi128ENS_10bfloat16_tEfNS_4arch4Sm90ELb0ELb0ELb1ELb1ELb0ELb1ELb0ELb1ELb1ELb1ELb0ELb0EEENS1_21CollectiveEpilogueFwdINS6_IJSA_SA_SA_EEES9_SD_SF_Li256ELb1ELb1ELb0ELb0EEENS1_36VarlenDynamicPersistentTileSchedulerILi128ELi128ELi256ELi128ELb0ELb1ELb1ELb0ELb1ELb1EEEEEEEEEvNT_6ParamsE)
        /*11e4*/ 	.short	0x0210
        /*11e6*/ 	.short	0x0af0


	//----- nvinfo : EIATTR_SW_WAR
	.align		4
.L_197:
        /*11e8*/ 	.byte	0x04, 0x36
        /*11ea*/ 	.short	(.L_199 - .L_198)
.L_198:
        /*11ec*/ 	.word	0x00000008
.L_199:


//--------------------- .nv.info._ZN7cutlass13device_kernelIN5flash11enable_sm90INS1_16FlashAttnFwdSm90INS1_25CollectiveMainloopFwdSm90ILi2EN4cute5tupleIJNS5_1CILi1EEES8_S8_EEENS6_IJNS7_ILi128EEENS7_ILi96EEENS7_ILi192EEEEEELi128ENS_10bfloat16_tEfNS_4arch4Sm90ELb0ELb1ELb1ELb0ELb0ELb0ELb0ELb1ELb1ELb1ELb0ELb0EEENS1_21CollectiveEpilogueFwdINS6_IJSA_SA_SB_EEES9_SE_SG_Li256ELb0ELb1ELb0ELb0EEENS1_30DynamicPersistentTileSchedulerILi256ELi128ELb0ELb1ELb1EEEEEEEEEvNT_6ParamsE --------------------------
	.section	.nv.info._ZN7cutlass13device_kernelIN5flash11enable_sm90INS1_16FlashAttnFwdSm90INS1_25CollectiveMainloopFwdSm90ILi2EN4cute5tupleIJNS5_1CILi1EEES8_S8_EEENS6_IJNS7_ILi128EEENS7_ILi96EEENS7_ILi192EEEEEELi128ENS_10bfloat16_tEfNS_4arch4Sm90ELb0ELb1ELb1ELb0ELb0ELb0ELb0ELb1ELb1ELb1ELb0ELb0EEENS1_21CollectiveEpilogueFwdINS6_IJSA_SA_SB_EEES9_SE_SG_Li256ELb0ELb1ELb0ELb0EEENS1_30DynamicPersistentTileSchedulerILi256ELi128ELb0ELb1ELb1EEEEEEEEEvNT_6ParamsE,"",@"SHT_CUDA_INFO"
	.sectionflags	@""
	.align	4


	//----- nvinfo : EIATTR_CUDA_API_VERSION
	.align		4
        /*0000*/ 	.byte	0x04, 0x37
        /*0002*/ 	.short	(.L_201 - .L_200)
.L_200:
        /*0004*/ 	.word	0x00000082


	//----- nvinfo : EIATTR_KPARAM_INFO
	.align		4
.L_201:
        /*0008*/ 	.byte	0x04, 0x17
        /*000a*/ 	.short	(.L_203 - .L_202)
.L_202:
        /*000c*/ 	.word	0x00000000
        /*0010*/ 	.short	0x0000
        /*0012*/ 	.short	0x0070
        /*0014*/ 	.byte	0x00, 0xf0, 0x01, 0x2a


	//----- nvinfo : EIATTR_SPARSE_MMA_MASK
	.align		4
.L_203:
        /*0018*/ 	.byte	0x03, 0x50
        /*001a*/ 	.short	0x0000


	//----- nvinfo : EIATTR_MAXREG_COUNT
	.align		4
        /*001c*/ 	.byte	0x03, 0x1b
        /*001e*/ 	.short	0x00a8


	//----- nvinfo : EIATTR_NUM_BARRIERS
	.align		4
        /*0020*/ 	.byte	0x02, 0x4c
        /*0022*/ 	.byte	0x09
	.zero		1


	//----- nvinfo : EIATTR_EXTERNS
	.align		4
        /*0024*/ 	.byte	0x04, 0x0f
        /*0026*/ 	.short	(.L_205 - .L_204)


	//   ....[0]....
	.align		4
.L_204:
        /*0028*/ 	.word	index@(__assertfail)


	//----- nvinfo : EIATTR_ANNOTATIONS
	.align		4
.L_205:
        /*002c*/ 	.byte	0x04, 0x55
        /*002e*/ 	.short	(.L_207 - .L_206)


	//   ....[0]....
.L_206:
        /* <DEDUP_REMOVED lines=28> */


	//----- nvinfo : EIATTR_MERCURY_ISA_VERSION
	.align		4
.L_207:
        /*01d8*/ 	.byte	0x03, 0x5f
        /*01da*/ 	.short	0x0101


	//----- nvinfo : EIATTR_INT_WARP_WIDE_INSTR_OFFSETS
	.align		4
        /*01dc*/ 	.byte	0x04, 0x31
        /*01de*/ 	.short	(.L_209 - .L_208)


	//   ....[0]....
.L_208:
        /*01e0*/ 	.word	0x00000130


	//   ....[1]....
        /*01e4*/ 	.word	0x00000170


	//   ....[2]....
        /*01e8*/ 	.word	0x000001e0


	//   ....[3]....
        /*01ec*/ 	.word	0x00010d00


	//   ....[4]....
        /*01f0*/ 	.word	0x00010da0


	//   ....[5]....
        /*01f4*/ 	.word	0x00014640


	//   ....[6]....
        /*01f8*/ 	.word	0x000146e0


	//----- nvinfo : EIATTR_COOP_GROUP_MASK_REGIDS
	.align		4
.L_209:
        /*01fc*/ 	.byte	0x04, 0x29
        /*01fe*/ 	.short	(.L_211 - .L_210)


	//   ....[0]....
.L_210:
        /*0200*/ 	.word	0xffffffff


	//   ....[1]....
        /*0204*/ 	.word	0xffffffff


	//   ....[2]....
        /*0208*/ 	.word	0xffffffff


	//   ....[3]....
        /*020c*/ 	.word	0xffffffff


	//   ....[4]....
        /*0210*/ 	.word	0xffffffff


	//   ....[5]....
        /*0214*/ 	.word	0xffffffff


	//   ....[6]....
        /*0218*/ 	.word	0xffffffff


	//   ....[7]....
        /*021c*/ 	.word	0xffffffff


	//   ....[8]....
        /*0220*/ 	.word	0xffffffff


	//   ....[9]....
        /*0224*/ 	.word	0xffffffff


	//   ....[10]....
        /*0228*/ 	.word	0xffffffff


	//   ....[11]....
        /*022c*/ 	.word	0xffffffff


	//   ....[12]....
        /*0230*/ 	.word	0xffffffff


	//   ....[13]....
        /*0234*/ 	.word	0xffffffff


	//   ....[14]....
        /*0238*/ 	.word	0xffffffff


	//   ....[15]....
        /*023c*/ 	.word	0xffffffff


	//   ....[16]....
        /*0240*/ 	.word	0xffffffff


	//   ....[17]....
        /*0244*/ 	.word	0xffffffff


	//   ....[18]....
        /*0248*/ 	.word	0xffffffff


	//   ....[19]....
        /*024c*/ 	.word	0xffffffff


	//   ....[20]....
        /*0250*/ 	.word	0xffffffff


	//   ....[21]....
        /*0254*/ 	.word	0xffffffff


	//   ....[22]....
        /*0258*/ 	.word	0xffffffff


	//   ....[23]....
        /*025c*/ 	.word	0xffffffff


	//   ....[24]....
        /*0260*/ 	.word	0xffffffff


	//   ....[25]....
        /*0264*/ 	.word	0xffffffff


	//   ....[26]....
        /*0268*/ 	.word	0xffffffff


	//   ....[27]....
        /*026c*/ 	.word	0xffffffff


	//   ....[28]....
        /*0270*/ 	.word	0xffffffff


	//   ....[29]....
        /*0274*/ 	.word	0xffffffff


	//   ....[30]....
        /*0278*/ 	.word	0xffffffff


	//   ....[31]....
        /*027c*/ 	.word	0xffffffff


	//   ....[32]....
        /*0280*/ 	.word	0xffffffff


	//   ....[33]....
        /*0284*/ 	.word	0xffffffff


	//   ....[34]....
        /*0288*/ 	.word	0xffffffff


	//   ....[35]....
        /*028c*/ 	.word	0xffffffff


	//   ....[36]....
        /*0290*/ 	.word	0xffffffff


	//   ....[37]....
        /*0294*/ 	.word	0xffffffff


	//   ....[38]....
        /*0298*/ 	.word	0xffffffff


	//   ....[39]....
        /*029c*/ 	.word	0xffffffff


	//   ....[40]....
        /*02a0*/ 	.word	0xffffffff


	//   ....[41]....
        /*02a4*/ 	.word	0xffffffff


	//   ....[42]....
        /*02a8*/ 	.word	0xffffffff


	//   ....[43]....
        /*02ac*/ 	.word	0xffffffff


	//   ....[44]....
        /*02b0*/ 	.word	0xffffffff


	//   ....[45]....
        /*02b4*/ 	.word	0xffffffff


	//   ....[46]....
        /*02b8*/ 	.word	0xffffffff


	//   ....[47]....
        /*02bc*/ 	.word	0xffffffff


	//   ....[48]....
        /*02c0*/ 	.word	0xffffffff


	//   ....[49]....
        /*02c4*/ 	.word	0xffffffff


	//   ....[50]....
        /*02c8*/ 	.word	0xffffffff


	//   ....[51]....
        /*02cc*/ 	.word	0xffffffff


	//   ....[52]....
        /*02d0*/ 	.word	0xffffffff


	//   ....[53]....
        /*02d4*/ 	.word	0xffffffff


	//   ....[54]....
        /*02d8*/ 	.word	0xffffffff


	//   ....[55]....
        /*02dc*/ 	.word	0xffffffff


	//   ....[56]....
        /*02e0*/ 	.word	0xffffffff


	//   ....[57]....
        /*02e4*/ 	.word	0xffffffff


	//   ....[58]....
        /*02e8*/ 	.word	0xffffffff


	//   ....[59]....
        /*02ec*/ 	.word	0xffffffff


	//   ....[60]....
        /*02f0*/ 	.word	0xffffffff


	//   ....[61]....
        /*02f4*/ 	.word	0xffffffff


	//   ....[62]....
        /*02f8*/ 	.word	0xffffffff


	//   ....[63]....
        /*02fc*/ 	.word	0xffffffff


	//   ....[64]....
        /*0300*/ 	.word	0xffffffff


	//   ....[65]....
        /*0304*/ 	.word	0xffffffff


	//   ....[66]....
        /*0308*/ 	.word	0xffffffff


	//   ....[67]....
        /*030c*/ 	.word	0xffffffff


	//   ....[68]....
        /*0310*/ 	.word	0xffffffff


	//   ....[69]....
        /*0314*/ 	.word	0xffffffff


	//   ....[70]....
        /*0318*/ 	.word	0xffffffff


	//   ....[71]....
        /*031c*/ 	.word	0xffffffff


	//   ....[72]....
        /*0320*/ 	.word	0xffffffff


	//   ....[73]....
        /*0324*/ 	.word	0xffffffff


	//   ....[74]....
        /*0328*/ 	.word	0x0500000f


	//   ....[75]....
        /*032c*/ 	.word	0x0500000f


	//   ....[76]....
        /*0330*/ 	.word	0x0500000f


	//   ....[77]....
        /*0334*/ 	.word	0x0500000f


	//   ....[78]....
        /*0338*/ 	.word	0x0500000f


	//   ....[79]....
        /*033c*/ 	.word	0x0500000f


	//   ....[80]....
        /*0340*/ 	.word	0x0500000f


	//   ....[81]....
        /*0344*/ 	.word	0x0500000f


	//   ....[82]....
        /*0348*/ 	.word	0x0500000f


	//   ....[83]....
        /*034c*/ 	.word	0x0500000f


	//   ....[84]....
        /*0350*/ 	.word	0x0500000f


	//   ....[85]....
        /*0354*/ 	.word	0x0500000f


	//   ....[86]....
        /*0358*/ 	.word	0x0500000f


	//   ....[87]....
        /*035c*/ 	.word	0x0500000f


	//   ....[88]....
        /*0360*/ 	.word	0x0500000f


	//   ....[89]....
        /*0364*/ 	.word	0x0500000f


	//   ....[90]....
        /*0368*/ 	.word	0x0500000f


	//   ....[91]....
        /*036c*/ 	.word	0x0500000f


	//   ....[92]....
        /*0370*/ 	.word	0x0500000f


	//----- nvinfo : EIATTR_COOP_GROUP_INSTR_OFFSETS
	.align		4
.L_211:
        /*0374*/ 	.byte	0x04, 0x28
        /*0376*/ 	.short	(.L_213 - .L_212)


	//   ....[0]....
.L_212:
        /*0378*/ 	.word	0x00000060


	//   ....[1]....
        /*037c*/ 	.word	0x00000140


	//   ....[2]....
        /*0380*/ 	.word	0x00000190


	//   ....[3]....
        /*0384*/ 	.word	0x000003c0


	//   ....[4]....
        /*0388*/ 	.word	0x00000520


	//   ....[5]....
        /*038c*/ 	.word	0x00000640


	//   ....[6]....
        /*0390*/ 	.word	0x000007a0


	//   ....[7]....
        /*0394*/ 	.word	0x000017a0


	//   ....[8]....
        /*0398*/ 	.word	0x000022f0


	//   ....[9]....
        /*039c*/ 	.word	0x00002a70


	//   ....[10]....
        /*03a0*/ 	.word	0x000038b0


	//   ....[11]....
        /*03a4*/ 	.word	0x00003960


	//   ....[12]....
        /*03a8*/ 	.word	0x00003d60


	//   ....[13]....
        /*03ac*/ 	.word	0x00003e40


	//   ....[14]....
        /*03b0*/ 	.word	0x00005e40


	//   ....[15]....
        /*03b4*/ 	.word	0x00006790


	//   ....[16]....
        /*03b8*/ 	.word	0x00006e00


	//   ....[17]....
        /*03bc*/ 	.word	0x00006f10


	//   ....[18]....
        /*03c0*/ 	.word	0x00007500


	//   ....[19]....
        /*03c4*/ 	.word	0x00007570


	//   ....[20]....
        /*03c8*/ 	.word	0x00009450


	//   ....[21]....
        /*03cc*/ 	.word	0x00009480


	//   ....[22]....
        /*03d0*/ 	.word	0x000098e0


	//   ....[23]....
        /*03d4*/ 	.word	0x00009940


	//   ....[24]....
        /*03d8*/ 	.word	0x0000b360


	//   ....[25]....
        /*03dc*/ 	.word	0x0000bf60


	//   ....[26]....
        /*03e0*/ 	.word	0x0000c6a0


	//   ....[27]....
        /*03e4*/ 	.word	0x0000c7b0


	//   ....[28]....
        /*03e8*/ 	.word	0x0000cd90


	//   ....[29]....
        /*03ec*/ 	.word	0x0000cde0


	//   ....[30]....
        /*03f0*/ 	.word	0x0000dc60


	//   ....[31]....
        /*03f4*/ 	.word	0x0000dc90


	//   ....[32]....
        /*03f8*/ 	.word	0x0000dd90


	//   ....[33]....
        /*03fc*/ 	.word	0x0000dda0


	//   ....[34]....
        /*0400*/ 	.word	0x0000ee30


	//   ....[35]....
        /*0404*/ 	.word	0x0000ee90


	//   ....[36]....
        /*0408*/ 	.word	0x0000eef0


	//   ....[37]....
        /*040c*/ 	.word	0x0000f060


	//   ....[38]....
        /*0410*/ 	.word	0x0000f420


	//   ....[39]....
        /*0414*/ 	.word	0x0000f430


	//   ....[40]....
        /*0418*/ 	.word	0x0000f500


	//   ....[41]....
        /*041c*/ 	.word	0x0000f520


	//   ....[42]....
        /*0420*/ 	.word	0x0000f5f0


	//   ....[43]....
        /*0424*/ 	.word	0x0000f610


	//   ....[44]....
        /*0428*/ 	.word	0x0000f6f0


	//   ....[45]....
        /*042c*/ 	.word	0x0000f710


	//   ....[46]....
        /*0430*/ 	.word	0x0000fda0


	//   ....[47]....
        /*0434*/ 	.word	0x0000fdb0


	//   ....[48]....
        /*0438*/ 	.word	0x0000fe80


	//   ....[49]....
        /*043c*/ 	.word	0x0000fea0


	//   ....[50]....
        /*0440*/ 	.word	0x0000ff70


	//   ....[51]....
        /*0444*/ 	.word	0x0000ff90


	//   ....[52]....
        /*0448*/ 	.word	0x00010070


	//   ....[53]....
        /*044c*/ 	.word	0x00010090


	//   ....[54]....
        /*0450*/ 	.word	0x00010200


	//   ....[55]....
        /*0454*/ 	.word	0x00011340


	//   ....[56]....
        /*0458*/ 	.word	0x00011dd0


	//   ....[57]....
        /*045c*/ 	.word	0x00011e00


	//   ....[58]....
        /*0460*/ 	.word	0x00011ed0


	//   ....[59]....
        /*0464*/ 	.word	0x00011ef0


	//   ....[60]....
        /*0468*/ 	.word	0x00011f90


	//   ....[61]....
        /*046c*/ 	.word	0x00011fb0


	//   ....[62]....
        /*0470*/ 	.word	0x00012050


	//   ....[63]....
        /*0474*/ 	.word	0x00012070


	//   ....[64]....
        /*0478*/ 	.word	0x00012110


	//   ....[65]....
        /*047c*/ 	.word	0x00012130


	//   ....[66]....
        /*0480*/ 	.word	0x000121d0


	//   ....[67]....
        /*0484*/ 	.word	0x000121f0


	//   ....[68]....
        /*0488*/ 	.word	0x00012290


	//   ....[69]....
        /*048c*/ 	.word	0x000122b0


	//   ....[70]....
        /*0490*/ 	.word	0x000122c0


	//   ....[71]....
        /*0494*/ 	.word	0x000122d0


	//   ....[72]....
        /*0498*/ 	.word	0x00014c40


	//   ....[73]....
        /*049c*/ 	.word	0x00014e30


	//   ....[74]....
        /*04a0*/ 	.word	0x00015480


	//   ....[75]....
        /*04a4*/ 	.word	0x00015600


	//   ....[76]....
        /*04a8*/ 	.word	0x00015660


	//   ....[77]....
        /*04ac*/ 	.word	0x000157c0


	//   ....[78]....
        /*04b0*/ 	.word	0x00015810


	//   ....[79]....
        /*04b4*/ 	.word	0x00015930


	//   ....[80]....
        /*04b8*/ 	.word	0x000159a0


	//   ....[81]....
        /*04bc*/ 	.word	0x00015ac0


	//   ....[82]....
        /*04c0*/ 	.word	0x00015b30


	//   ....[83]....
        /*04c4*/ 	.word	0x00015c50


	//   ....[84]....
        /*04c8*/ 	.word	0x00015cc0


	//   ....[85]....
        /*04cc*/ 	.word	0x00015de0


	//   ....[86]....
        /*04d0*/ 	.word	0x00015e50


	//   ....[87]....
        /*04d4*/ 	.word	0x00015f70


	//   ....[88]....
        /*04d8*/ 	.word	0x00015fe0


	//   ....[89]....
        /*04dc*/ 	.word	0x00016100


	//   ....[90]....
        /*04e0*/ 	.word	0x00016150


	//   ....[91]....
        /*04e4*/ 	.word	0x00016470


	//   ....[92]....
        /*04e8*/ 	.word	0x00016590


	//----- nvinfo : EIATTR_REG_RECONFIG
	.align		4
.L_213:
        /*04ec*/ 	.byte	0x01, 0x54
	.zero		2


	//----- nvinfo : EIATTR_SYSCALL_OFFSETS
	.align		4
        /*04f0*/ 	.byte	0x04, 0x46
        /*04f2*/ 	.short	(.L_215 - .L_214)


	//   ....[0]....
.L_214:
        /*04f4*/ 	.word	0x00001980


	//   ....[1]....
        /*04f8*/ 	.word	0x00010f10


	//   ....[2]....
        /*04fc*/ 	.word	0x00011060


	//   ....[3]....
        /*0500*/ 	.word	0x00011150


	//   ....[4]....
        /*0504*/ 	.word	0x000119a0


	//----- nvinfo : EIATTR_MBARRIER_INSTR_OFFSETS
	.align		4
.L_215:
        /*0508*/ 	.byte	0x04, 0x39
        /*050a*/ 	.short	(.L_217 - .L_216)


	//   ....[0]....
.L_216:
        /*050c*/ 	.word	0x00000270
        /*0510*/ 	.word	0x000000ff
        /*0514*/ 	.word	0x0002a800
        /*0518*/ 	.short	0x0100
        /*051a*/ 	.byte	0x08
	.zero		1


	//   ....[1]....
        /*051c*/ 	.word	0x00000280
        /*0520*/ 	.word	0x000000ff
        /*0524*/ 	.word	0x0002a820
        /*0528*/ 	.short	0x0100
        /*052a*/ 	.byte	0x08
	.zero		1


	//   ....[2]....
        /*052c*/ 	.word	0x00000370
        /*0530*/ 	.word	0x000000ff
        /*0534*/ 	.word	0x0002a830
        /*0538*/ 	.short	0x0100
        /*053a*/ 	.byte	0x08
	.zero		1


	//   ....[3]....
        /*053c*/ 	.word	0x00000380
        /*0540*/ 	.word	0x000000ff
        /*0544*/ 	.word	0x0002a840
        /*0548*/ 	.short	0x0100
        /*054a*/ 	.byte	0x08
	.zero		1


	//   ....[4]....
        /*054c*/ 	.word	0x00000390
        /*0550*/ 	.word	0x000000ff
        /*0554*/ 	.word	0x0002a838
        /*0558*/ 	.short	0x0100
        /*055a*/ 	.byte	0x08
	.zero		1


	//   ....[5]....
        /*055c*/ 	.word	0x000003a0
        /*0560*/ 	.word	0x000000ff
        /*0564*/ 	.word	0x0002a848
        /*0568*/ 	.short	0x0100
        /*056a*/ 	.byte	0x08
	.zero		1


	//   ....[6]....
        /*056c*/ 	.word	0x000004d0
        /*0570*/ 	.word	0x000000ff
        /*0574*/ 	.word	0x0002a850
        /*0578*/ 	.short	0x0100
        /*057a*/ 	.byte	0x08
	.zero		1


	//   ....[7]....
        /*057c*/ 	.word	0x000004e0
        /*0580*/ 	.word	0x000000ff
        /*0584*/ 	.word	0x0002a860
        /*0588*/ 	.short	0x0100
        /*058a*/ 	.byte	0x08
	.zero		1


	//   ....[8]....
        /*058c*/ 	.word	0x000004f0
        /*0590*/ 	.word	0x000000ff
        /*0594*/ 	.word	0x0002a858
        /*0598*/ 	.short	0x0100
        /*059a*/ 	.byte	0x08
	.zero		1


	//   ....[9]....
        /*059c*/ 	.word	0x00000500
        /*05a0*/ 	.word	0x000000ff
        /*05a4*/ 	.word	0x0002a868
        /*05a8*/ 	.short	0x0100
        /*05aa*/ 	.byte	0x08
	.zero		1


	//   ....[10]....
        /*05ac*/ 	.word	0x000005f0
        /*05b0*/ 	.word	0x000000ff
        /*05b4*/ 	.word	0x0002a870
        /*05b8*/ 	.short	0x0100
        /*05ba*/ 	.byte	0x06
	.zero		1


	//   ....[11]....
        /*05bc*/ 	.word	0x00000600
        /*05c0*/ 	.word	0x000000ff
        /*05c4*/ 	.word	0x0002a880
        /*05c8*/ 	.short	0x0100
        /*05ca*/ 	.byte	0x06
	.zero		1


	//   ....[12]....
        /*05cc*/ 	.word	0x00000610
        /*05d0*/ 	.word	0x000000ff
        /*05d4*/ 	.word	0x0002a878
        /*05d8*/ 	.short	0x0100
        /*05da*/ 	.byte	0x06
	.zero		1


	//   ....[13]....
        /*05dc*/ 	.word	0x00000620
        /*05e0*/ 	.word	0x000000ff
        /*05e4*/ 	.word	0x0002a888
        /*05e8*/ 	.short	0x0100
        /*05ea*/ 	.byte	0x06
	.zero		1


	//   ....[14]....
        /*05ec*/ 	.word	0x00000750
        /*05f0*/ 	.word	0x000000ff
        /*05f4*/ 	.word	0x0002a890
        /*05f8*/ 	.short	0x0100
        /*05fa*/ 	.byte	0x08
	.zero		1


	//   ....[15]....
        /*05fc*/ 	.word	0x00000760
        /*0600*/ 	.word	0x000000ff
        /*0604*/ 	.word	0x0002a8a0
        /*0608*/ 	.short	0x0100
        /*060a*/ 	.byte	0x08
	.zero		1


	//   ....[16]....
        /*060c*/ 	.word	0x00000770
        /*0610*/ 	.word	0x000000ff
        /*0614*/ 	.word	0x0002a898
        /*0618*/ 	.short	0x0100
        /*061a*/ 	.byte	0x08
	.zero		1


	//   ....[17]....
        /*061c*/ 	.word	0x00000780
        /*0620*/ 	.word	0x000000ff
        /*0624*/ 	.word	0x0002a8a8
        /*0628*/ 	.short	0x0100
        /*062a*/ 	.byte	0x08
	.zero		1


	//   ....[18]....
        /*062c*/ 	.word	0x000008b0
        /*0630*/ 	.word	0x000000ff
        /*0634*/ 	.word	0x0002a8b0
        /*0638*/ 	.short	0x0100
        /*063a*/ 	.byte	0x08
	.zero		1


	//   ....[19]....
        /*063c*/ 	.word	0x000008c0
        /*0640*/ 	.word	0x000000ff
        /*0644*/ 	.word	0x0002a8c0
        /*0648*/ 	.short	0x0100
        /*064a*/ 	.byte	0x08
	.zero		1


	//   ....[20]....
        /*064c*/ 	.word	0x000008d0
        /*0650*/ 	.word	0x000000ff
        /*0654*/ 	.word	0x0002a8b8
        /*0658*/ 	.short	0x0100
        /*065a*/ 	.byte	0x08
	.zero		1


	//   ....[21]....
        /*065c*/ 	.word	0x000008e0
        /*0660*/ 	.word	0x000000ff
        /*0664*/ 	.word	0x0002a8c8
        /*0668*/ 	.short	0x0100
        /*066a*/ 	.byte	0x08
	.zero		1


	//   ....[22]....
        /*066c*/ 	.word	0x000019f0
        /*0670*/ 	.word	0x000000ff
        /*0674*/ 	.word	0x0002a800
        /*0678*/ 	.short	0x010a
        /*067a*/ 	.byte	0x26
	.zero		1


	//   ....[23]....
        /*067c*/ 	.word	0x00001a70
        /*0680*/ 	.word	0x00000015
        /*0684*/ 	.word	0x0002a830
        /*0688*/ 	.short	0x010a
        /*068a*/ 	.byte	0x3f
	.zero		1


	//   ....[24]....
        /*068c*/ 	.word	0x00001b10
        /*0690*/ 	.word	0x00000015
        /*0694*/ 	.word	0x0002a830
        /*0698*/ 	.short	0x010a
        /*069a*/ 	.byte	0x3f
	.zero		1


	//   ....[25]....
        /*069c*/ 	.word	0x00002340
        /*06a0*/ 	.word	0x00000009
        /*06a4*/ 	.word	0x00000000
        /*06a8*/ 	.short	0x0101
        /*06aa*/ 	.byte	0x3f
	.zero		1


	//   ....[26]....
        /*06ac*/ 	.word	0x00004c20
        /*06b0*/ 	.word	0x000000ff
        /*06b4*/ 	.word	0x0002a830
        /*06b8*/ 	.short	0x010a
        /*06ba*/ 	.byte	0x07
	.zero		1


	//   ....[27]....
        /*06bc*/ 	.word	0x00004c60
        /*06c0*/ 	.word	0x000000ff
        /*06c4*/ 	.word	0x0002a830
        /*06c8*/ 	.short	0x010a
        /*06ca*/ 	.byte	0x07
	.zero		1


	//   ....[28]....
        /*06cc*/ 	.word	0x00005520
        /*06d0*/ 	.word	0x000000ff
        /*06d4*/ 	.word	0x0002a850
        /*06d8*/ 	.short	0x010a
        /*06da*/ 	.byte	0x0e
	.zero		1


	//   ....[29]....
        /*06dc*/ 	.word	0x00005560
        /*06e0*/ 	.word	0x000000ff
        /*06e4*/ 	.word	0x0002a850
        /*06e8*/ 	.short	0x010a
        /*06ea*/ 	.byte	0x0e
	.zero		1


	//   ....[30]....
        /*06ec*/ 	.word	0x00005ee0
        /*06f0*/ 	.word	0x00000067
        /*06f4*/ 	.word	0x00000000
        /*06f8*/ 	.short	0x0101
        /*06fa*/ 	.byte	0x3f
	.zero		1


	//   ....[31]....
        /*06fc*/ 	.word	0x00007b60
        /*0700*/ 	.word	0x00000062
        /*0704*/ 	.word	0x00000000
        /*0708*/ 	.short	0x0101
        /*070a*/ 	.byte	0x3f
	.zero		1


	//   ....[32]....
        /*070c*/ 	.word	0x00008240
        /*0710*/ 	.word	0x000000ff
        /*0714*/ 	.word	0x0002a830
        /*0718*/ 	.short	0x010a
        /*071a*/ 	.byte	0x06
	.zero		1


	//   ....[33]....
        /*071c*/ 	.word	0x00008280
        /*0720*/ 	.word	0x000000ff
        /*0724*/ 	.word	0x0002a830
        /*0728*/ 	.short	0x010a
        /*072a*/ 	.byte	0x06
	.zero		1


	//   ....[34]....
        /*072c*/ 	.word	0x00008b40
        /*0730*/ 	.word	0x000000ff
        /*0734*/ 	.word	0x0002a850
        /*0738*/ 	.short	0x010a
        /*073a*/ 	.byte	0x0a
	.zero		1


	//   ....[35]....
        /*073c*/ 	.word	0x00008b80
        /*0740*/ 	.word	0x000000ff
        /*0744*/ 	.word	0x0002a850
        /*0748*/ 	.short	0x010a
        /*074a*/ 	.byte	0x0a
	.zero		1


	//   ....[36]....
        /*074c*/ 	.word	0x0000a100
        /*0750*/ 	.word	0x0000000d
        /*0754*/ 	.word	0x00000000
        /*0758*/ 	.short	0x0101
        /*075a*/ 	.byte	0x3f
	.zero		1


	//   ....[37]....
        /*075c*/ 	.word	0x0000a160
        /*0760*/ 	.word	0x00000014
        /*0764*/ 	.word	0x00000000
        /*0768*/ 	.short	0x0101
        /*076a*/ 	.byte	0x3f
	.zero		1


	//   ....[38]....
        /*076c*/ 	.word	0x0000a4d0
        /*0770*/ 	.word	0x000000ff
        /*0774*/ 	.word	0x0002a830
        /*0778*/ 	.short	0x010a
        /*077a*/ 	.byte	0x06
	.zero		1


	//   ....[39]....
        /*077c*/ 	.word	0x0000a510
        /*0780*/ 	.word	0x000000ff
        /*0784*/ 	.word	0x0002a830
        /*0788*/ 	.short	0x010a
        /*078a*/ 	.byte	0x06
	.zero		1


	//   ....[40]....
        /*078c*/ 	.word	0x0000add0
        /*0790*/ 	.word	0x000000ff
        /*0794*/ 	.word	0x0002a850
        /*0798*/ 	.short	0x010a
        /*079a*/ 	.byte	0x0a
	.zero		1


	//   ....[41]....
        /*079c*/ 	.word	0x0000ae10
        /*07a0*/ 	.word	0x000000ff
        /*07a4*/ 	.word	0x0002a850
        /*07a8*/ 	.short	0x010a
        /*07aa*/ 	.byte	0x0a
	.zero		1


	//   ....[42]....
        /*07ac*/ 	.word	0x0000b7a0
        /*07b0*/ 	.word	0x00000066
        /*07b4*/ 	.word	0x00000000
        /*07b8*/ 	.short	0x0101
        /*07ba*/ 	.byte	0x3f
	.zero		1


	//   ....[43]....
        /*07bc*/ 	.word	0x0000d120
        /*07c0*/ 	.word	0x0000005e
        /*07c4*/ 	.word	0x00000000
        /*07c8*/ 	.short	0x0101
        /*07ca*/ 	.byte	0x3f
	.zero		1


	//   ....[44]....
        /*07cc*/ 	.word	0x0000dbd0
        /*07d0*/ 	.word	0x000000ff
        /*07d4*/ 	.word	0x0002a850
        /*07d8*/ 	.short	0x010a
        /*07da*/ 	.byte	0x05
	.zero		1


	//   ....[45]....
        /*07dc*/ 	.word	0x0000dc10
        /*07e0*/ 	.word	0x000000ff
        /*07e4*/ 	.word	0x0002a850
        /*07e8*/ 	.short	0x010a
        /*07ea*/ 	.byte	0x05
	.zero		1


	//   ....[46]....
        /*07ec*/ 	.word	0x0000e0b0
        /*07f0*/ 	.word	0x00000002
        /*07f4*/ 	.word	0x00000000
        /*07f8*/ 	.short	0x0101
        /*07fa*/ 	.byte	0x3f
	.zero		1


	//   ....[47]....
        /*07fc*/ 	.word	0x0000f410
        /*0800*/ 	.word	0x00000010
        /*0804*/ 	.word	0x00000000
        /*0808*/ 	.short	0x0101
        /*080a*/ 	.byte	0x3f
	.zero		1


	//   ....[48]....
        /*080c*/ 	.word	0x00011560
        /*0810*/ 	.word	0x00000000
        /*0814*/ 	.word	0x0002a840
        /*0818*/ 	.short	0x010a
        /*081a*/ 	.byte	0x3f
	.zero		1


	//   ....[49]....
        /*081c*/ 	.word	0x00012440
        /*0820*/ 	.word	0x00000011
        /*0824*/ 	.word	0x0002a800
        /*0828*/ 	.short	0x0107
        /*082a*/ 	.byte	0x3f
	.zero		1


	//   ....[50]....
        /*082c*/ 	.word	0x00012550
        /*0830*/ 	.word	0x00000011
        /*0834*/ 	.word	0x0002a800
        /*0838*/ 	.short	0x0101
        /*083a*/ 	.byte	0x3f
	.zero		1


	//   ....[51]....
        /*083c*/ 	.word	0x00012570
        /*0840*/ 	.word	0x00000011
        /*0844*/ 	.word	0x0002a820
        /*0848*/ 	.short	0x010a
        /*084a*/ 	.byte	0x3f
	.zero		1


	//   ....[52]....
        /*084c*/ 	.word	0x000128b0
        /*0850*/ 	.word	0x00000003
        /*0854*/ 	.word	0x0002a840
        /*0858*/ 	.short	0x010a
        /*085a*/ 	.byte	0x3f
	.zero		1


	//   ....[53]....
        /*085c*/ 	.word	0x00012d30
        /*0860*/ 	.word	0x00000003
        /*0864*/ 	.word	0x00000060
        /*0868*/ 	.short	0x010a
        /*086a*/ 	.byte	0x3f
	.zero		1


	//   ....[54]....
        /*086c*/ 	.word	0x000133a0
        /*0870*/ 	.word	0x00000003
        /*0874*/ 	.word	0x0002a840
        /*0878*/ 	.short	0x010a
        /*087a*/ 	.byte	0x3f
	.zero		1


	//   ....[55]....
        /*087c*/ 	.word	0x00013820
        /*0880*/ 	.word	0x00000002
        /*0884*/ 	.word	0x00000060
        /*0888*/ 	.short	0x010a
        /*088a*/ 	.byte	0x3f
	.zero		1


	//   ....[56]....
        /*088c*/ 	.word	0x00013dd0
        /*0890*/ 	.word	0x00000002
        /*0894*/ 	.word	0x0002a840
        /*0898*/ 	.short	0x010a
        /*089a*/ 	.byte	0x3f
	.zero		1


	//   ....[57]....
        /*089c*/ 	.word	0x00014250
        /*08a0*/ 	.word	0x00000002
        /*08a4*/ 	.word	0x00000060
        /*08a8*/ 	.short	0x010a
        /*08aa*/ 	.byte	0x3f
	.zero		1


	//   ....[58]....
        /*08ac*/ 	.word	0x000147b0
        /*08b0*/ 	.word	0x00000002
        /*08b4*/ 	.word	0x0002a860
        /*08b8*/ 	.short	0x010a
        /*08ba*/ 	.byte	0x3f
	.zero		1


	//   ....[59]....
        /*08bc*/ 	.word	0x00014db0
        /*08c0*/ 	.word	0x00000000
        /*08c4*/ 	.word	0x0002a820
        /*08c8*/ 	.short	0x010a
        /*08ca*/ 	.byte	0x3f
	.zero		1


	//   ....[60]....
        /*08cc*/ 	.word	0x00014fa0
        /*08d0*/ 	.word	0x00000006
        /*08d4*/ 	.word	0x00000000
        /*08d8*/ 	.short	0x010a
        /*08da*/ 	.byte	0x3f
	.zero		1


	//   ....[61]....
        /*08dc*/ 	.word	0x00014ff0
        /*08e0*/ 	.word	0x00000003
        /*08e4*/ 	.word	0x00000000
        /*08e8*/ 	.short	0x010a
        /*08ea*/ 	.byte	0x3f
	.zero		1


	//   ....[62]....
        /*08ec*/ 	.word	0x00015050
        /*08f0*/ 	.word	0x00000012
        /*08f4*/ 	.word	0x00000000
        /*08f8*/ 	.short	0x010a
        /*08fa*/ 	.byte	0x3f
	.zero		1


	//   ....[63]....
        /*08fc*/ 	.word	0x00015080
        /*0900*/ 	.word	0x00000003
        /*0904*/ 	.word	0x00000000
        /*0908*/ 	.short	0x010a
        /*090a*/ 	.byte	0x3f
	.zero		1


	//   ....[64]....
        /*090c*/ 	.word	0x000150f0
        /*0910*/ 	.word	0x00000003
        /*0914*/ 	.word	0x0002a800
        /*0918*/ 	.short	0x010a
        /*091a*/ 	.byte	0x3f
	.zero		1


	//   ....[65]....
        /*091c*/ 	.word	0x00015140
        /*0920*/ 	.word	0x00000015
        /*0924*/ 	.word	0x0002a830
        /*0928*/ 	.short	0x010a
        /*092a*/ 	.byte	0x3f
	.zero		1


	//   ....[66]....
        /*092c*/ 	.word	0x000151a0
        /*0930*/ 	.word	0x0000000e
        /*0934*/ 	.word	0x0002a830
        /*0938*/ 	.short	0x010a
        /*093a*/ 	.byte	0x3f
	.zero		1


	//   ....[67]....
        /*093c*/ 	.word	0x00015200
        /*0940*/ 	.word	0x0000000b
        /*0944*/ 	.word	0x0002a850
        /*0948*/ 	.short	0x010a
        /*094a*/ 	.byte	0x3f
	.zero		1


	//   ....[68]....
        /*094c*/ 	.word	0x00015260
        /*0950*/ 	.word	0x00000008
        /*0954*/ 	.word	0x0002a830
        /*0958*/ 	.short	0x010a
        /*095a*/ 	.byte	0x3f
	.zero		1


	//   ....[69]....
        /*095c*/ 	.word	0x000152c0
        /*0960*/ 	.word	0x00000007
        /*0964*/ 	.word	0x0002a850
        /*0968*/ 	.short	0x010a
        /*096a*/ 	.byte	0x3f
	.zero		1


	//   ....[70]....
        /*096c*/ 	.word	0x00015320
        /*0970*/ 	.word	0x00000008
        /*0974*/ 	.word	0x0002a830
        /*0978*/ 	.short	0x010a
        /*097a*/ 	.byte	0x3f
	.zero		1


	//   ....[71]....
        /*097c*/ 	.word	0x00015380
        /*0980*/ 	.word	0x00000007
        /*0984*/ 	.word	0x0002a850
        /*0988*/ 	.short	0x010a
        /*098a*/ 	.byte	0x3f
	.zero		1


	//   ....[72]....
        /*098c*/ 	.word	0x000153e0
        /*0990*/ 	.word	0x00000005
        /*0994*/ 	.word	0x0002a850
        /*0998*/ 	.short	0x010a
        /*099a*/ 	.byte	0x3f
	.zero		1


	//   ....[73]....
        /*099c*/ 	.word	0x00015530
        /*09a0*/ 	.word	0x00000000
        /*09a4*/ 	.word	0x0002a840
        /*09a8*/ 	.short	0x010a
        /*09aa*/ 	.byte	0x3f
	.zero		1


	//   ....[74]....
        /*09ac*/ 	.word	0x00016190
        /*09b0*/ 	.word	0x00000011
        /*09b4*/ 	.word	0x0002a820
        /*09b8*/ 	.short	0x010a
        /*09ba*/ 	.byte	0x3f
	.zero		1


	//   ....[75]....
        /*09bc*/ 	.word	0x000161e0
        /*09c0*/ 	.word	0x00000003
        /*09c4*/ 	.word	0x0002a840
        /*09c8*/ 	.short	0x010a
        /*09ca*/ 	.byte	0x3f
	.zero		1


	//   ....[76]....
        /*09cc*/ 	.word	0x00016230
        /*09d0*/ 	.word	0x00000003
        /*09d4*/ 	.word	0x00000060
        /*09d8*/ 	.short	0x010a
        /*09da*/ 	.byte	0x3f
	.zero		1


	//   ....[77]....
        /*09dc*/ 	.word	0x00016280
        /*09e0*/ 	.word	0x00000003
        /*09e4*/ 	.word	0x0002a840
        /*09e8*/ 	.short	0x010a
        /*09ea*/ 	.byte	0x3f
	.zero		1


	//   ....[78]....
        /*09ec*/ 	.word	0x000162d0
        /*09f0*/ 	.word	0x00000002
        /*09f4*/ 	.word	0x00000060
        /*09f8*/ 	.short	0x010a
        /*09fa*/ 	.byte	0x3f
	.zero		1


	//   ....[79]....
        /*09fc*/ 	.word	0x00016320
        /*0a00*/ 	.word	0x00000002
        /*0a04*/ 	.word	0x0002a840
        /*0a08*/ 	.short	0x010a
        /*0a0a*/ 	.byte	0x3f
	.zero		1


	//   ....[80]....
        /*0a0c*/ 	.word	0x00016370
        /*0a10*/ 	.word	0x00000002
        /*0a14*/ 	.word	0x00000060
        /*0a18*/ 	.short	0x010a
        /*0a1a*/ 	.byte	0x3f
	.zero		1


	//   ....[81]....
        /*0a1c*/ 	.word	0x000163c0
        /*0a20*/ 	.word	0x00000002
        /*0a24*/ 	.word	0x0002a860
        /*0a28*/ 	.short	0x010a
        /*0a2a*/ 	.byte	0x3f
	.zero		1


	//   ....[82]....
        /*0a2c*/ 	.word	0x000164b0
        /*0a30*/ 	.word	0x00000000
        /*0a34*/ 	.word	0x0002a820
        /*0a38*/ 	.short	0x010a
        /*0a3a*/ 	.byte	0x3f
	.zero		1


	//   ....[83]....
        /*0a3c*/ 	.word	0x00016650
        /*0a40*/ 	.word	0x00000006
        /*0a44*/ 	.word	0x00000000
        /*0a48*/ 	.short	0x010a
        /*0a4a*/ 	.byte	0x3f
	.zero		1


	//   ....[84]....
        /*0a4c*/ 	.word	0x000166a0
        /*0a50*/ 	.word	0x00000003
        /*0a54*/ 	.word	0x00000000
        /*0a58*/ 	.short	0x010a
        /*0a5a*/ 	.byte	0x3f
	.zero		1


	//   ....[85]....
        /*0a5c*/ 	.word	0x000166f0
        /*0a60*/ 	.word	0x00000012
        /*0a64*/ 	.word	0x00000000
        /*0a68*/ 	.short	0x010a
        /*0a6a*/ 	.byte	0x3f
	.zero		1


	//----- nvinfo : EIATTR_NUM_MBARRIERS
	.align		4
.L_217:
        /*0a6c*/ 	.byte	0x03, 0x38
        /*0a6e*/ 	.short	0x0016


	//----- nvinfo : EIATTR_EXIT_INSTR_OFFSETS
	.align		4
        /*0a70*/ 	.byte	0x04, 0x1c
        /*0a72*/ 	.short	(.L_219 - .L_218)


	//   ....[0]....
.L_218:
        /*0a74*/ 	.word	0x00000a10


	//   ....[1]....
        /*0a78*/ 	.word	0x00010190


	//   ....[2]....
        /*0a7c*/ 	.word	0x000150d0


	//----- nvinfo : EIATTR_MAX_THREADS
	.align		4
.L_219:
        /*0a80*/ 	.byte	0x04, 0x05
        /*0a82*/ 	.short	(.L_221 - .L_220)
.L_220:
        /*0a84*/ 	.word	0x00000180
        /*0a88*/ 	.word	0x00000001
        /*0a8c*/ 	.word	0x00000001


	//----- nvinfo : EIATTR_CRS_STACK_SIZE
	.align		4
.L_221:
        /*0a90*/ 	.byte	0x04, 0x1e
        /*0a92*/ 	.short	(.L_223 - .L_222)
.L_222:
        /*0a94*/ 	.word	0x00000000


	//----- nvinfo : EIATTR_CBANK_PARAM_SIZE
	.align		4
.L_223:
        /*0a98*/ 	.byte	0x03, 0x19
        /*0a9a*/ 	.short	0x0af0


	//----- nvinfo : EIATTR_PARAM_CBANK
	.align		4
        /*0a9c*/ 	.byte	0x04, 0x0a
        /*0a9e*/ 	.short	(.L_225 - .L_224)
	.align		4
.L_224:
        /*0aa0*/ 	.word	index@(.nv.constant0._ZN7cutlass13device_kernelIN5flash11enable_sm90INS1_16FlashAttnFwdSm90INS1_25CollectiveMainloopFwdSm90ILi2EN4cute5tupleIJNS5_1CILi1EEES8_S8_EEENS6_IJNS7_ILi128EEENS7_ILi96EEENS7_ILi192EEEEEELi128ENS_10bfloat16_tEfNS_4arch4Sm90ELb0ELb1ELb1ELb0ELb0ELb0ELb0ELb1ELb1ELb1ELb0ELb0EEENS1_21CollectiveEpilogueFwdINS6_IJSA_SA_SB_EEES9_SE_SG_Li256ELb0ELb1ELb0ELb0EEENS1_30DynamicPersistentTileSchedulerILi256ELi128ELb0ELb1ELb1EEEEEEEEEvNT_6ParamsE)
        /*0aa4*/ 	.short	0x0210
        /*0aa6*/ 	.short	0x0af0


	//----- nvinfo : EIATTR_SW_WAR
	.align		4
.L_225:
        /*0aa8*/ 	.byte	0x04, 0x36
        /*0aaa*/ 	.short	(.L_227 - .L_226)
.L_226:
        /*0aac*/ 	.word	0x00000008
.L_227:


//--------------------- .nv.info._ZN7cutlass13device_kernelIN5flash11enable_sm90INS1_16FlashAttnFwdSm90INS1_25CollectiveMainloopFwdSm90ILi2EN4cute5tupleIJNS5_1CILi1EEES8_S8_EEENS6_IJNS7_ILi128EEENS7_ILi96EEENS7_ILi192EEEEEELi128ENS_10bfloat16_tEfNS_4arch4Sm90ELb0ELb1ELb1ELb1ELb0ELb0ELb0ELb1ELb1ELb1ELb0ELb0EEENS1_21CollectiveEpilogueFwdINS6_IJSA_SA_SB_EEES9_SE_SG_Li256ELb1ELb1ELb0ELb0EEENS1_36VarlenDynamicPersistentTileSchedulerILi128ELi96ELi256ELi128ELb0ELb1ELb1ELb1ELb0ELb1EEEEEEEEEvNT_6ParamsE --------------------------
	.section	.nv.info._ZN7cutlass13device_kernelIN5flash11enable_sm90INS1_16FlashAttnFwdSm90INS1_25CollectiveMainloopFwdSm90ILi2EN4cute5tupleIJNS5_1CILi1EEES8_S8_EEENS6_IJNS7_ILi128EEENS7_ILi96EEENS7_ILi192EEEEEELi128ENS_10bfloat16_tEfNS_4arch4Sm90ELb0ELb1ELb1ELb1ELb0ELb0ELb0ELb1ELb1ELb1ELb0ELb0EEENS1_21CollectiveEpilogueFwdINS6_IJSA_SA_SB_EEES9_SE_SG_Li256ELb1ELb1ELb0ELb0EEENS1_36VarlenDynamicPersistentTileSchedulerILi128ELi96ELi256ELi128ELb0ELb1ELb1ELb1ELb0ELb1EEEEEEEEEvNT_6ParamsE,"",@"SHT_CUDA_INFO"
	.sectionflags	@""
	.align	4


	//----- nvinfo : EIATTR_CUDA_API_VERSION
	.align		4
        /*0000*/ 	.byte	0x04, 0x37
        /*0002*/ 	.short	(.L_229 - .L_228)
.L_228:
        /*0004*/ 	.word	0x00000082


	//----- nvinfo : EIATTR_KPARAM_INFO
	.align		4
.L_229:
        /*0008*/ 	.byte	0x04, 0x17
        /*000a*/ 	.short	(.L_231 - .L_230)
.L_230:
        /*000c*/ 	.word	0x00000000
        /*0010*/ 	.short	0x0000
        /*0012*/ 	.short	0x0070
        /*0014*/ 	.byte	0x00, 0xf0, 0x01, 0x2a


	//----- nvinfo : EIATTR_SPARSE_MMA_MASK
	.align		4
.L_231:
        /*0018*/ 	.byte	0x03, 0x50
        /*001a*/ 	.short	0x0000


	//----- nvinfo : EIATTR_MAXREG_COUNT
	.align		4
        /*001c*/ 	.byte	0x03, 0x1b
        /*001e*/ 	.short	0x00a8


	//----- nvinfo : EIATTR_NUM_BARRIERS
	.align		4
        /*0020*/ 	.byte	0x02, 0x4c
        /*0022*/ 	.byte	0x09
	.zero		1


	//----- nvinfo : EIATTR_EXTERNS
	.align		4
        /*0024*/ 	.byte	0x04, 0x0f
        /*0026*/ 	.short	(.L_233 - .L_232)


	//   ....[0]....
	.align		4
.L_232:
        /*0028*/ 	.word	index@(__assertfail)


	//----- nvinfo : EIATTR_ANNOTATIONS
	.align		4
.L_233:
        /*002c*/ 	.byte	0x04, 0x55
        /*002e*/ 	.short	(.L_235 - .L_234)


	//   ....[0]....
.L_234:
        /* <DEDUP_REMOVED lines=63> */


	//----- nvinfo : EIATTR_MERCURY_ISA_VERSION
	.align		4
.L_235:
        /*0410*/ 	.byte	0x03, 0x5f
        /*0412*/ 	.short	0x0101


	//----- nvinfo : EIATTR_UNUSED_LOAD_BYTE_OFFSET
	.align		4
        /*0414*/ 	.byte	0x04, 0x44
        /*0416*/ 	.short	(.L_237 - .L_236)


	//   ....[0]....
.L_236:
        /*0418*/ 	.word	0x00000a10
        /*041c*/ 	.word	0x0000fff0


	//   ....[1]....
        /*0420*/ 	.word	0x0000e540
        /*0424*/ 	.word	0x0000fff0


	//----- nvinfo : EIATTR_INT_WARP_WIDE_INSTR_OFFSETS
	.align		4
.L_237:
        /*0428*/ 	.byte	0x04, 0x31
        /*042a*/ 	.short	(.L_239 - .L_238)


	//   ....[0]....
.L_238:
        /*042c*/ 	.word	0x00000130


	//   ....[1]....
        /*0430*/ 	.word	0x00000170


	//   ....[2]....
        /*0434*/ 	.word	0x000001e0


	//   ....[3]....
        /*0438*/ 	.word	0x00011c40


	//   ....[4]....
        /*043c*/ 	.word	0x00011ce0


	//   ....[5]....
        /*0440*/ 	.word	0x00015910


	//   ....[6]....
        /*0444*/ 	.word	0x00015980


	//----- nvinfo : EIATTR_COOP_GROUP_MASK_REGIDS
	.align		4
.L_239:
        /*0448*/ 	.byte	0x04, 0x29
        /*044a*/ 	.short	(.L_241 - .L_240)


	//   ....[0]....
.L_240:
        /*044c*/ 	.word	0xffffffff


	//   ....[1]....
        /*0450*/ 	.word	0xffffffff


	//   ....[2]....
        /*0454*/ 	.word	0xffffffff


	//   ....[3]....
        /*0458*/ 	.word	0xffffffff


	//   ....[4]....
        /*045c*/ 	.word	0xffffffff


	//   ....[5]....
        /*0460*/ 	.word	0xffffffff


	//   ....[6]....
        /*0464*/ 	.word	0xffffffff


	//   ....[7]....
        /*0468*/ 	.word	0xffffffff


	//   ....[8]....
        /*046c*/ 	.word	0xffffffff


	//   ....[9]....
        /*0470*/ 	.word	0xffffffff


	//   ....[10]....
        /*0474*/ 	.word	0xffffffff


	//   ....[11]....
        /*0478*/ 	.word	0xffffffff


	//   ....[12]....
        /*047c*/ 	.word	0xffffffff


	//   ....[13]....
        /*0480*/ 	.word	0xffffffff


	//   ....[14]....
        /*0484*/ 	.word	0xffffffff


	//   ....[15]....
        /*0488*/ 	.word	0xffffffff


	//   ....[16]....
        /*048c*/ 	.word	0xffffffff


	//   ....[17]....
        /*0490*/ 	.word	0xffffffff


	//   ....[18]....
        /*0494*/ 	.word	0xffffffff


	//   ....[19]....
        /*0498*/ 	.word	0xffffffff


	//   ....[20]....
        /*049c*/ 	.word	0xffffffff


	//   ....[21]....
        /*04a0*/ 	.word	0xffffffff


	//   ....[22]....
        /*04a4*/ 	.word	0xffffffff


	//   ....[23]....
        /*04a8*/ 	.word	0xffffffff


	//   ....[24]....
        /*04ac*/ 	.word	0xffffffff


	//   ....[25]....
        /*04b0*/ 	.word	0xffffffff


	//   ....[26]....
        /*04b4*/ 	.word	0xffffffff


	//   ....[27]....
        /*04b8*/ 	.word	0xffffffff


	//   ....[28]....
        /*04bc*/ 	.word	0xffffffff


	//   ....[29]....
        /*04c0*/ 	.word	0xffffffff


	//   ....[30]....
        /*04c4*/ 	.word	0xffffffff


	//   ....[31]....
        /*04c8*/ 	.word	0xffffffff


	//   ....[32]....
        /*04cc*/ 	.word	0xffffffff


	//   ....[33]....
        /*04d0*/ 	.word	0xffffffff


	//   ....[34]....
        /*04d4*/ 	.word	0xffffffff


	//   ....[35]....
        /*04d8*/ 	.word	0xffffffff


	//   ....[36]....
        /*04dc*/ 	.word	0xffffffff


	//   ....[37]....
        /*04e0*/ 	.word	0xffffffff


	//   ....[38]....
        /*04e4*/ 	.word	0xffffffff


	//   ....[39]....
        /*04e8*/ 	.word	0xffffffff


	//   ....[40]....
        /*04ec*/ 	.word	0xffffffff


	//   ....[41]....
        /*04f0*/ 	.word	0xffffffff


	//   ....[42]....
        /*04f4*/ 	.word	0xffffffff


	//   ....[43]....
        /*04f8*/ 	.word	0xffffffff


	//   ....[44]....
        /*04fc*/ 	.word	0xffffffff


	//   ....[45]....
        /*0500*/ 	.word	0xffffffff


	//   ....[46]....
        /*0504*/ 	.word	0xffffffff


	//   ....[47]....
        /*0508*/ 	.word	0xffffffff


	//   ....[48]....
        /*050c*/ 	.word	0xffffffff


	//   ....[49]....
        /*0510*/ 	.word	0xffffffff


	//   ....[50]....
        /*0514*/ 	.word	0xffffffff


	//   ....[51]....
        /*0518*/ 	.word	0xffffffff


	//   ....[52]....
        /*051c*/ 	.word	0xffffffff


	//   ....[53]....
        /*0520*/ 	.word	0xffffffff


	//   ....[54]....
        /*0524*/ 	.word	0xffffffff


	//   ....[55]....
        /*0528*/ 	.word	0xffffffff


	//   ....[56]....
        /*052c*/ 	.word	0xffffffff


	//   ....[57]....
        /*0530*/ 	.word	0xffffffff


	//   ....[58]....
        /*0534*/ 	.word	0xffffffff


	//   ....[59]....
        /*0538*/ 	.word	0xffffffff


	//   ....[60]....
        /*053c*/ 	.word	0xffffffff


	//   ....[61]....
        /*0540*/ 	.word	0xffffffff


	//   ....[62]....
        /*0544*/ 	.word	0xffffffff


	//   ....[63]....
        /*0548*/ 	.word	0xffffffff


	//   ....[64]....
        /*054c*/ 	.word	0xffffffff


	//   ....[65]....
        /*0550*/ 	.word	0xffffffff


	//   ....[66]....
        /*0554*/ 	.word	0xffffffff


	//   ....[67]....
        /*0558*/ 	.word	0xffffffff


	//   ....[68]....
        /*055c*/ 	.word	0xffffffff


	//   ....[69]....
        /*0560*/ 	.word	0xffffffff


	//   ....[70]....
        /*0564*/ 	.word	0xffffffff


	//   ....[71]....
        /*0568*/ 	.word	0xffffffff


	//   ....[72]....
        /*056c*/ 	.word	0xffffffff


	//   ....[73]....
        /*0570*/ 	.word	0xffffffff


	//   ....[74]....
        /*0574*/ 	.word	0xffffffff


	//   ....[75]....
        /*0578*/ 	.word	0xffffffff


	//   ....[76]....
        /*057c*/ 	.word	0xffffffff


	//   ....[77]....
        /*0580*/ 	.word	0xffffffff


	//   ....[78]....
        /*0584*/ 	.word	0xffffffff


	//   ....[79]....
        /*0588*/ 	.word	0xffffffff


	//   ....[80]....
        /*058c*/ 	.word	0xffffffff


	//   ....[81]....
        /*0590*/ 	.word	0xffffffff


	//   ....[82]....
        /*0594*/ 	.word	0xffffffff


	//   ....[83]....
        /*0598*/ 	.word	0xffffffff


	//   ....[84]....
        /*059c*/ 	.word	0xffffffff


	//   ....[85]....
        /*05a0*/ 	.word	0xffffffff


	//   ....[86]....
        /*05a4*/ 	.word	0xffffffff


	//   ....[87]....
        /*05a8*/ 	.word	0xffffffff


	//   ....[88]....
        /*05ac*/ 	.word	0xffffffff


	//   ....[89]....
        /*05b0*/ 	.word	0xffffffff


	//   ....[90]....
        /*05b4*/ 	.word	0xffffffff


	//   ....[91]....
        /*05b8*/ 	.word	0xffffffff


	//   ....[92]....
        /*05bc*/ 	.word	0xffffffff


	//   ....[93]....
        /*05c0*/ 	.word	0xffffffff


	//   ....[94]....
        /*05c4*/ 	.word	0xffffffff


	//   ....[95]....
        /*05c8*/ 	.word	0xffffffff


	//   ....[96]....
        /*05cc*/ 	.word	0xffffffff


	//   ....[97]....
        /*05d0*/ 	.word	0xffffffff


	//   ....[98]....
        /*05d4*/ 	.word	0xffffffff


	//   ....[99]....
        /*05d8*/ 	.word	0xffffffff


	//   ....[100]....
        /*05dc*/ 	.word	0xffffffff


	//   ....[101]....
        /*05e0*/ 	.word	0xffffffff


	//   ....[102]....
        /*05e4*/ 	.word	0xffffffff


	//   ....[103]....
        /*05e8*/ 	.word	0xffffffff


	//   ....[104]....
        /*05ec*/ 	.word	0xffffffff


	//   ....[105]....
        /*05f0*/ 	.word	0x0500000f


	//   ....[106]....
        /*05f4*/ 	.word	0x0500000f


	//   ....[107]....
        /*05f8*/ 	.word	0x0500000f


	//   ....[108]....
        /*05fc*/ 	.word	0x0500000f


	//   ....[109]....
        /*0600*/ 	.word	0x0500000f


	//   ....[110]....
        /*0604*/ 	.word	0x0500000f


	//   ....[111]....
        /*0608*/ 	.word	0x0500000f


	//   ....[112]....
        /*060c*/ 	.word	0x0500000f


	//   ....[113]....
        /*0610*/ 	.word	0x0500000f


	//   ....[114]....
        /*0614*/ 	.word	0x0500000f


	//   ....[115]....
        /*0618*/ 	.word	0x0500000f


	//   ....[116]....
        /*061c*/ 	.word	0x0500000f


	//   ....[117]....
        /*0620*/ 	.word	0x0500000f


	//   ....[118]....
        /*0624*/ 	.word	0x0500000f


	//   ....[119]....
        /*0628*/ 	.word	0x0500000f


	//   ....[120]....
        /*062c*/ 	.word	0x0500000f


	//   ....[121]....
        /*0630*/ 	.word	0x0500000f


	//   ....[122]....
        /*0634*/ 	.word	0x0500000f


	//   ....[123]....
        /*0638*/ 	.word	0x0500000f


	//   ....[124]....
        /*063c*/ 	.word	0x0500000f


	//   ....[125]....
        /*0640*/ 	.word	0x0500000f


	//   ....[126]....
        /*0644*/ 	.word	0x0500000f


	//   ....[127]....
        /*0648*/ 	.word	0x0500000f


	//   ....[128]....
        /*064c*/ 	.word	0x0500000f


	//   ....[129]....
        /*0650*/ 	.word	0x0500000f


	//   ....[130]....
        /*0654*/ 	.word	0x0500000f


	//   ....[131]....
        /*0658*/ 	.word	0x0500000f


	//   ....[132]....
        /*065c*/ 	.word	0x0500000f


	//   ....[133]....
        /*0660*/ 	.word	0x0500000f


	//   ....[134]....
        /*0664*/ 	.word	0x0500000f


	//   ....[135]....
        /*0668*/ 	.word	0x0500000f


	//   ....[136]....
        /*066c*/ 	.word	0x0500000f


	//   ....[137]....
        /*0670*/ 	.word	0x0500000f


	//   ....[138]....
        /*0674*/ 	.word	0x0500000f


	//   ....[139]....
        /*0678*/ 	.word	0x0500000f


	//----- nvinfo : EIATTR_COOP_GROUP_INSTR_OFFSETS
	.align		4
.L_241:
        /*067c*/ 	.byte	0x04, 0x28
        /*067e*/ 	.short	(.L_243 - .L_242)


	//   ....[0]....
.L_242:
        /*0680*/ 	.word	0x00000060


	//   ....[1]....
        /*0684*/ 	.word	0x00000140


	//   ....[2]....
        /*0688*/ 	.word	0x00000190


	//   ....[3]....
        /*068c*/ 	.word	0x000003c0


	//   ....[4]....
        /*0690*/ 	.word	0x00000520


	//   ....[5]....
        /*0694*/ 	.word	0x00000640


	//   ....[6]....
        /*0698*/ 	.word	0x000007a0


	//   ....[7]....
        /*069c*/ 	.word	0x00001830


	//   ....[8]....
        /*06a0*/ 	.word	0x000022a0


	//   ....[9]....
        /*06a4*/ 	.word	0x00002ab0


	//   ....[10]....
        /*06a8*/ 	.word	0x00003810


	//   ....[11]....
        /*06ac*/ 	.word	0x00003900


	//   ....[12]....
        /*06b0*/ 	.word	0x00003da0


	//   ....[13]....
        /*06b4*/ 	.word	0x00003e90


	//   ....[14]....
        /*06b8*/ 	.word	0x00005ab0


	//   ....[15]....
        /*06bc*/ 	.word	0x000067c0


	//   ....[16]....
        /*06c0*/ 	.word	0x00006e30


	//   ....[17]....
        /*06c4*/ 	.word	0x00006f40


	//   ....[18]....
        /*06c8*/ 	.word	0x00007540


	//   ....[19]....
        /*06cc*/ 	.word	0x000075b0


	//   ....[20]....
        /*06d0*/ 	.word	0x00009480


	//   ....[21]....
        /*06d4*/ 	.word	0x000094b0


	//   ....[22]....
        /*06d8*/ 	.word	0x00009900


	//   ....[23]....
        /*06dc*/ 	.word	0x00009960


	//   ....[24]....
        /*06e0*/ 	.word	0x0000b380


	//   ....[25]....
        /*06e4*/ 	.word	0x0000bf90


	//   ....[26]....
        /*06e8*/ 	.word	0x0000c6d0


	//   ....[27]....
        /*06ec*/ 	.word	0x0000c7e0


	//   ....[28]....
        /*06f0*/ 	.word	0x0000cdc0


	//   ....[29]....
        /*06f4*/ 	.word	0x0000ce10


	//   ....[30]....
        /*06f8*/ 	.word	0x0000dc90


	//   ....[31]....
        /*06fc*/ 	.word	0x0000dcc0


	//   ....[32]....
        /*0700*/ 	.word	0x0000ddc0


	//   ....[33]....
        /*0704*/ 	.word	0x0000ddd0


	//   ....[34]....
        /*0708*/ 	.word	0x0000efc0


	//   ....[35]....
        /*070c*/ 	.word	0x0000f000


	//   ....[36]....
        /*0710*/ 	.word	0x0000f040


	//   ....[37]....
        /*0714*/ 	.word	0x0000f080


	//   ....[38]....
        /*0718*/ 	.word	0x0000f5f0


	//   ....[39]....
        /*071c*/ 	.word	0x0000f630


	//   ....[40]....
        /*0720*/ 	.word	0x0000f700


	//   ....[41]....
        /*0724*/ 	.word	0x0000f720


	//   ....[42]....
        /*0728*/ 	.word	0x0000f7f0


	//   ....[43]....
        /*072c*/ 	.word	0x0000f810


	//   ....[44]....
        /*0730*/ 	.word	0x0000f8f0


	//   ....[45]....
        /*0734*/ 	.word	0x0000f910


	//   ....[46]....
        /*0738*/ 	.word	0x00010170


	//   ....[47]....
        /*073c*/ 	.word	0x00010190


	//   ....[48]....
        /*0740*/ 	.word	0x00010260


	//   ....[49]....
        /*0744*/ 	.word	0x00010280


	//   ....[50]....
        /*0748*/ 	.word	0x00010350


	//   ....[51]....
        /*074c*/ 	.word	0x00010370


	//   ....[52]....
        /*0750*/ 	.word	0x00010450


	//   ....[53]....
        /*0754*/ 	.word	0x00010470


	//   ....[54]....
        /*0758*/ 	.word	0x000105d0


	//   ....[55]....
        /*075c*/ 	.word	0x000107c0


	//   ....[56]....
        /*0760*/ 	.word	0x000107f0


	//   ....[57]....
        /*0764*/ 	.word	0x00010820


	//   ....[58]....
        /*0768*/ 	.word	0x00010850


	//   ....[59]....
        /*076c*/ 	.word	0x00010880


	//   ....[60]....
        /*0770*/ 	.word	0x000108b0


	//   ....[61]....
        /*0774*/ 	.word	0x00010a30


	//   ....[62]....
        /*0778*/ 	.word	0x00010a60


	//   ....[63]....
        /*077c*/ 	.word	0x00010a90


	//   ....[64]....
        /*0780*/ 	.word	0x00010ac0


	//   ....[65]....
        /*0784*/ 	.word	0x00010af0


	//   ....[66]....
        /*0788*/ 	.word	0x00010b20


	//   ....[67]....
        /*078c*/ 	.word	0x00010bd0


	//   ....[68]....
        /*0790*/ 	.word	0x00010c30


	//   ....[69]....
        /*0794*/ 	.word	0x00010cc0


	//   ....[70]....
        /*0798*/ 	.word	0x00012220


	//   ....[71]....
        /*079c*/ 	.word	0x00012e70


	//   ....[72]....
        /*07a0*/ 	.word	0x00012ec0


	//   ....[73]....
        /*07a4*/ 	.word	0x00012ee0


	//   ....[74]....
        /*07a8*/ 	.word	0x00012f20


	//   ....[75]....
        /*07ac*/ 	.word	0x00013050


	//   ....[76]....
        /*07b0*/ 	.word	0x00013060


	//   ....[77]....
        /*07b4*/ 	.word	0x00013100


	//   ....[78]....
        /*07b8*/ 	.word	0x00013110


	//   ....[79]....
        /*07bc*/ 	.word	0x000131b0


	//   ....[80]....
        /*07c0*/ 	.word	0x000131c0


	//   ....[81]....
        /*07c4*/ 	.word	0x00013260


	//   ....[82]....
        /*07c8*/ 	.word	0x00013270


	//   ....[83]....
        /*07cc*/ 	.word	0x000132f0


	//   ....[84]....
        /*07d0*/ 	.word	0x00013320


	//   ....[85]....
        /*07d4*/ 	.word	0x00013340


	//   ....[86]....
        /*07d8*/ 	.word	0x00013350


	//   ....[87]....
        /*07dc*/ 	.word	0x00016030


	//   ....[88]....
        /*07e0*/ 	.word	0x00016090


	//   ....[89]....
        /*07e4*/ 	.word	0x000160c0


	//   ....[90]....
        /*07e8*/ 	.word	0x000160d0


	//   ....[91]....
        /*07ec*/ 	.word	0x00016100


	//   ....[92]....
        /*07f0*/ 	.word	0x00016130


	//   ....[93]....
        /*07f4*/ 	.word	0x00016160


	//   ....[94]....
        /*07f8*/ 	.word	0x00016190


	//   ....[95]....
        /*07fc*/ 	.word	0x00016320


	//   ....[96]....
        /*0800*/ 	.word	0x00016350


	//   ....[97]....
        /*0804*/ 	.word	0x00016380


	//   ....[98]....
        /*0808*/ 	.word	0x000163b0


	//   ....[99]....
        /*080c*/ 	.word	0x000163e0


	//   ....[100]....
        /*0810*/ 	.word	0x00016410


	//   ....[101]....
        /*0814*/ 	.word	0x000164d0


	//   ....[102]....
        /*0818*/ 	.word	0x000164f0


	//   ....[103]....
        /*081c*/ 	.word	0x00016560


	//   ....[104]....
        /*0820*/ 	.word	0x00016c40


	//   ....[105]....
        /*0824*/ 	.word	0x000172f0


	//   ....[106]....
        /*0828*/ 	.word	0x000174c0


	//   ....[107]....
        /*082c*/ 	.word	0x00017510


	//   ....[108]....
        /*0830*/ 	.word	0x00017640


	//   ....[109]....
        /*0834*/ 	.word	0x00017690


	//   ....[110]....
        /*0838*/ 	.word	0x000177d0


	//   ....[111]....
        /*083c*/ 	.word	0x00017840


	//   ....[112]....
        /*0840*/ 	.word	0x00017970


	//   ....[113]....
        /*0844*/ 	.word	0x000179c0


	//   ....[114]....
        /*0848*/ 	.word	0x00017af0


	//   ....[115]....
        /*084c*/ 	.word	0x00017b40


	//   ....[116]....
        /*0850*/ 	.word	0x00017c70


	//   ....[117]....
        /*0854*/ 	.word	0x00017cc0


	//   ....[118]....
        /*0858*/ 	.word	0x00017dd0


	//   ....[119]....
        /*085c*/ 	.word	0x00017e40


	//   ....[120]....
        /*0860*/ 	.word	0x00017f50


	//   ....[121]....
        /*0864*/ 	.word	0x00017fa0


	//   ....[122]....
        /*0868*/ 	.word	0x000182d0


	//   ....[123]....
        /*086c*/ 	.word	0x00018370


	//   ....[124]....
        /*0870*/ 	.word	0x000184a0


	//   ....[125]....
        /*0874*/ 	.word	0x00018510


	//   ....[126]....
        /*0878*/ 	.word	0x00018590


	//   ....[127]....
        /*087c*/ 	.word	0x00018610


	//   ....[128]....
        /*0880*/ 	.word	0x00018690


	//   ....[129]....
        /*0884*/ 	.word	0x00018720


	//   ....[130]....
        /*0888*/ 	.word	0x000187c0


	//   ....[131]....
        /*088c*/ 	.word	0x00018860


	//   ....[132]....
        /*0890*/ 	.word	0x000188d0


	//   ....[133]....
        /*0894*/ 	.word	0x00018940


	//   ....[134]....
        /*0898*/ 	.word	0x000189b0


	//   ....[135]....
        /*089c*/ 	.word	0x00018a30


	//   ....[136]....
        /*08a0*/ 	.word	0x00018ab0


	//   ....[137]....
        /*08a4*/ 	.word	0x00018b50


	//   ....[138]....
        /*08a8*/ 	.word	0x00018be0


	//   ....[139]....
        /*08ac*/ 	.word	0x00018d10


	//----- nvinfo : EIATTR_REG_RECONFIG
	.align		4
.L_243:
        /*08b0*/ 	.byte	0x01, 0x54
	.zero		2


	//----- nvinfo : EIATTR_SYSCALL_OFFSETS
	.align		4
        /*08b4*/ 	.byte	0x04, 0x46
        /*08b6*/ 	.short	(.L_245 - .L_244)


	//   ....[0]....
.L_244:
        /*08b8*/ 	.word	0x00001a10


	//   ....[1]....
        /*08bc*/ 	.word	0x00011e50


	//   ....[2]....
        /*08c0*/ 	.word	0x00011fa0


	//   ....[3]....
        /*08c4*/ 	.word	0x00012090


	//   ....[4]....
        /*08c8*/ 	.word	0x000129d0


	//----- nvinfo : EIATTR_MBARRIER_INSTR_OFFSETS
	.align		4
.L_245:
        /*08cc*/ 	.byte	0x04, 0x39
        /*08ce*/ 	.short	(.L_247 - .L_246)


	//   ....[0]....
.L_246:
        /*08d0*/ 	.word	0x00000270
        /*08d4*/ 	.word	0x000000ff
        /*08d8*/ 	.word	0x0002a800
        /*08dc*/ 	.short	0x0100
        /*08de*/ 	.byte	0x08
	.zero		1


	//   ....[1]....
        /*08e0*/ 	.word	0x00000280
        /*08e4*/ 	.word	0x000000ff
        /*08e8*/ 	.word	0x0002a820
        /*08ec*/ 	.short	0x0100
        /*08ee*/ 	.byte	0x08
	.zero		1


	//   ....[2]....
        /*08f0*/ 	.word	0x00000370
        /*08f4*/ 	.word	0x000000ff
        /*08f8*/ 	.word	0x0002a830
        /*08fc*/ 	.short	0x0100
        /*08fe*/ 	.byte	0x08
	.zero		1


	//   ....[3]....
        /*0900*/ 	.word	0x00000380
        /*0904*/ 	.word	0x000000ff
        /*0908*/ 	.word	0x0002a840
        /*090c*/ 	.short	0x0100
        /*090e*/ 	.byte	0x08
	.zero		1


	//   ....[4]....
        /*0910*/ 	.word	0x00000390
        /*0914*/ 	.word	0x000000ff
        /*0918*/ 	.word	0x0002a838
        /*091c*/ 	.short	0x0100
        /*091e*/ 	.byte	0x08
	.zero		1


	//   ....[5]....
        /*0920*/ 	.word	0x000003a0
        /*0924*/ 	.word	0x000000ff
        /*0928*/ 	.word	0x0002a848
        /*092c*/ 	.short	0x0100
        /*092e*/ 	.byte	0x08
	.zero		1


	//   ....[6]....
        /*0930*/ 	.word	0x000004d0
        /*0934*/ 	.word	0x000000ff
        /*0938*/ 	.word	0x0002a850
        /*093c*/ 	.short	0x0100
        /*093e*/ 	.byte	0x08
	.zero		1


	//   ....[7]....
        /*0940*/ 	.word	0x000004e0
        /*0944*/ 	.word	0x000000ff
        /*0948*/ 	.word	0x0002a860
        /*094c*/ 	.short	0x0100
        /*094e*/ 	.byte	0x08
	.zero		1


	//   ....[8]....
        /*0950*/ 	.word	0x000004f0
        /*0954*/ 	.word	0x000000ff
        /*0958*/ 	.word	0x0002a858
        /*095c*/ 	.short	0x0100
        /*095e*/ 	.byte	0x08
	.zero		1


	//   ....[9]....
        /*0960*/ 	.word	0x00000500
        /*0964*/ 	.word	0x000000ff
        /*0968*/ 	.word	0x0002a868
        /*096c*/ 	.short	0x0100
        /*096e*/ 	.byte	0x08
	.zero		1


	//   ....[10]....
        /*0970*/ 	.word	0x000005f0
        /*0974*/ 	.word	0x000000ff
        /*0978*/ 	.word	0x0002a870
        /*097c*/ 	.short	0x0100
        /*097e*/ 	.byte	0x06
	.zero		1


	//   ....[11]....
        /*0980*/ 	.word	0x00000600
        /*0984*/ 	.word	0x000000ff
        /*0988*/ 	.word	0x0002a880
        /*098c*/ 	.short	0x0100
        /*098e*/ 	.byte	0x06
	.zero		1


	//   ....[12]....
        /*0990*/ 	.word	0x00000610
        /*0994*/ 	.word	0x000000ff
        /*0998*/ 	.word	0x0002a878
        /*099c*/ 	.short	0x0100
        /*099e*/ 	.byte	0x06
	.zero		1


	//   ....[13]....
        /*09a0*/ 	.word	0x00000620
        /*09a4*/ 	.word	0x000000ff
        /*09a8*/ 	.word	0x0002a888
        /*09ac*/ 	.short	0x0100
        /*09ae*/ 	.byte	0x06
	.zero		1


	//   ....[14]....
        /*09b0*/ 	.word	0x00000750
        /*09b4*/ 	.word	0x000000ff
        /*09b8*/ 	.word	0x0002a890
        /*09bc*/ 	.short	0x0100
        /*09be*/ 	.byte	0x08
	.zero		1


	//   ....[15]....
        /*09c0*/ 	.word	0x00000760
        /*09c4*/ 	.word	0x000000ff
        /*09c8*/ 	.word	0x0002a8a0
        /*09cc*/ 	.short	0x0100
        /*09ce*/ 	.byte	0x08
	.zero		1


	//   ....[16]....
        /*09d0*/ 	.word	0x00000770
        /*09d4*/ 	.word	0x000000ff
        /*09d8*/ 	.word	0x0002a898
        /*09dc*/ 	.short	0x0100
        /*09de*/ 	.byte	0x08
	.zero		1


	//   ....[17]....
        /*09e0*/ 	.word	0x00000780
        /*09e4*/ 	.word	0x000000ff
        /*09e8*/ 	.word	0x0002a8a8
        /*09ec*/ 	.short	0x0100
        /*09ee*/ 	.byte	0x08
	.zero		1


	//   ....[18]....
        /*09f0*/ 	.word	0x000008b0
        /*09f4*/ 	.word	0x000000ff
        /*09f8*/ 	.word	0x0002a8b0
        /*09fc*/ 	.short	0x0100
        /*09fe*/ 	.byte	0x08
	.zero		1


	//   ....[19]....
        /*0a00*/ 	.word	0x000008c0
        /*0a04*/ 	.word	0x000000ff
        /*0a08*/ 	.word	0x0002a8c0
        /*0a0c*/ 	.short	0x0100
        /*0a0e*/ 	.byte	0x08
	.zero		1


	//   ....[20]....
        /*0a10*/ 	.word	0x000008d0
        /*0a14*/ 	.word	0x000000ff
        /*0a18*/ 	.word	0x0002a8b8
        /*0a1c*/ 	.short	0x0100
        /*0a1e*/ 	.byte	0x08
	.zero		1


	//   ....[21]....
        /*0a20*/ 	.word	0x000008e0
        /*0a24*/ 	.word	0x000000ff
        /*0a28*/ 	.word	0x0002a8c8
        /*0a2c*/ 	.short	0x0100
        /*0a2e*/ 	.byte	0x08
	.zero		1


	//   ....[22]....
        /*0a30*/ 	.word	0x00001a80
        /*0a34*/ 	.word	0x000000ff
        /*0a38*/ 	.word	0x0002a800
        /*0a3c*/ 	.short	0x010a
        /*0a3e*/ 	.byte	0x26
	.zero		1


	//   ....[23]....
        /*0a40*/ 	.word	0x00001b00
        /*0a44*/ 	.word	0x0000000f
        /*0a48*/ 	.word	0x0002a830
        /*0a4c*/ 	.short	0x010a
        /*0a4e*/ 	.byte	0x3f
	.zero		1


	//   ....[24]....
        /*0a50*/ 	.word	0x00001b60
        /*0a54*/ 	.word	0x0000000f
        /*0a58*/ 	.word	0x0002a830
        /*0a5c*/ 	.short	0x010a
        /*0a5e*/ 	.byte	0x3f
	.zero		1


	//   ....[25]....
        /*0a60*/ 	.word	0x000022c0
        /*0a64*/ 	.word	0x0000000e
        /*0a68*/ 	.word	0x00000000
        /*0a6c*/ 	.short	0x0101
        /*0a6e*/ 	.byte	0x3f
	.zero		1


	//   ....[26]....
        /*0a70*/ 	.word	0x00004c60
        /*0a74*/ 	.word	0x000000ff
        /*0a78*/ 	.word	0x0002a830
        /*0a7c*/ 	.short	0x010a
        /*0a7e*/ 	.byte	0x07
	.zero		1


	//   ....[27]....
        /*0a80*/ 	.word	0x00004ca0
        /*0a84*/ 	.word	0x000000ff
        /*0a88*/ 	.word	0x0002a830
        /*0a8c*/ 	.short	0x010a
        /*0a8e*/ 	.byte	0x07
	.zero		1


	//   ....[28]....
        /*0a90*/ 	.word	0x00005560
        /*0a94*/ 	.word	0x000000ff
        /*0a98*/ 	.word	0x0002a850
        /*0a9c*/ 	.short	0x010a
        /*0a9e*/ 	.byte	0x0e
	.zero		1


	//   ....[29]....
        /*0aa0*/ 	.word	0x000055a0
        /*0aa4*/ 	.word	0x000000ff
        /*0aa8*/ 	.word	0x0002a850
        /*0aac*/ 	.short	0x010a
        /*0aae*/ 	.byte	0x0e
	.zero		1


	//   ....[30]....
        /*0ab0*/ 	.word	0x00005f30
        /*0ab4*/ 	.word	0x00000067
        /*0ab8*/ 	.word	0x00000000
        /*0abc*/ 	.short	0x0101
        /*0abe*/ 	.byte	0x3f
	.zero		1


	//   ....[31]....
        /*0ac0*/ 	.word	0x000079a0
        /*0ac4*/ 	.word	0x0000005e
        /*0ac8*/ 	.word	0x00000000
        /*0acc*/ 	.short	0x0101
        /*0ace*/ 	.byte	0x3f
	.zero		1


	//   ....[32]....
        /*0ad0*/ 	.word	0x00008270
        /*0ad4*/ 	.word	0x000000ff
        /*0ad8*/ 	.word	0x0002a830
        /*0adc*/ 	.short	0x010a
        /*0ade*/ 	.byte	0x06
	.zero		1


	//   ....[33]....
        /*0ae0*/ 	.word	0x000082b0
        /*0ae4*/ 	.word	0x000000ff
        /*0ae8*/ 	.word	0x0002a830
        /*0aec*/ 	.short	0x010a
        /*0aee*/ 	.byte	0x06
	.zero		1


	//   ....[34]....
        /*0af0*/ 	.word	0x00008b70
        /*0af4*/ 	.word	0x000000ff
        /*0af8*/ 	.word	0x0002a850
        /*0afc*/ 	.short	0x010a
        /*0afe*/ 	.byte	0x0a
	.zero		1


	//   ....[35]....
        /*0b00*/ 	.word	0x00008bb0
        /*0b04*/ 	.word	0x000000ff
        /*0b08*/ 	.word	0x0002a850
        /*0b0c*/ 	.short	0x010a
        /*0b0e*/ 	.byte	0x0a
	.zero		1


	//   ....[36]....
        /*0b10*/ 	.word	0x0000a110
        /*0b14*/ 	.word	0x0000000e
        /*0b18*/ 	.word	0x00000000
        /*0b1c*/ 	.short	0x0101
        /*0b1e*/ 	.byte	0x3f
	.zero		1


	//   ....[37]....
        /*0b20*/ 	.word	0x0000a1b0
        /*0b24*/ 	.word	0x0000000e
        /*0b28*/ 	.word	0x00000000
        /*0b2c*/ 	.short	0x0101
        /*0b2e*/ 	.byte	0x3f
	.zero		1


	//   ....[38]....
        /*0b30*/ 	.word	0x0000a4f0
        /*0b34*/ 	.word	0x000000ff
        /*0b38*/ 	.word	0x0002a830
        /*0b3c*/ 	.short	0x010a
        /*0b3e*/ 	.byte	0x06
	.zero		1


	//   ....[39]....
        /*0b40*/ 	.word	0x0000a530
        /*0b44*/ 	.word	0x000000ff
        /*0b48*/ 	.word	0x0002a830
        /*0b4c*/ 	.short	0x010a
        /*0b4e*/ 	.byte	0x06
	.zero		1


	//   ....[40]....
        /*0b50*/ 	.word	0x0000adf0
        /*0b54*/ 	.word	0x000000ff
        /*0b58*/ 	.word	0x0002a850
        /*0b5c*/ 	.short	0x010a
        /*0b5e*/ 	.byte	0x0a
	.zero		1


	//   ....[41]....
        /*0b60*/ 	.word	0x0000ae30
        /*0b64*/ 	.word	0x000000ff
        /*0b68*/ 	.word	0x0002a850
        /*0b6c*/ 	.short	0x010a
        /*0b6e*/ 	.byte	0x0a
	.zero		1


	//   ....[42]....
        /*0b70*/ 	.word	0x0000b7d0
        /*0b74*/ 	.word	0x00000066
        /*0b78*/ 	.word	0x00000000
        /*0b7c*/ 	.short	0x0101
        /*0b7e*/ 	.byte	0x3f
	.zero		1


	//   ....[43]....
        /*0b80*/ 	.word	0x0000d150
        /*0b84*/ 	.word	0x0000005e
        /*0b88*/ 	.word	0x00000000
        /*0b8c*/ 	.short	0x0101
        /*0b8e*/ 	.byte	0x3f
	.zero		1


	//   ....[44]....
        /*0b90*/ 	.word	0x0000dc00
        /*0b94*/ 	.word	0x000000ff
        /*0b98*/ 	.word	0x0002a850
        /*0b9c*/ 	.short	0x010a
        /*0b9e*/ 	.byte	0x05
	.zero		1


	//   ....[45]....
        /*0ba0*/ 	.word	0x0000dc40
        /*0ba4*/ 	.word	0x000000ff
        /*0ba8*/ 	.word	0x0002a850
        /*0bac*/ 	.short	0x010a
        /*0bae*/ 	.byte	0x05
	.zero		1


	//   ....[46]....
        /*0bb0*/ 	.word	0x0000e120
        /*0bb4*/ 	.word	0x0000000a
        /*0bb8*/ 	.word	0x00000000
        /*0bbc*/ 	.short	0x0101
        /*0bbe*/ 	.byte	0x3f
	.zero		1


	//   ....[47]....
        /*0bc0*/ 	.word	0x0000f620
        /*0bc4*/ 	.word	0x00000003
        /*0bc8*/ 	.word	0x00000000
        /*0bcc*/ 	.short	0x0101
        /*0bce*/ 	.byte	0x3f
	.zero		1


	//   ....[48]....
        /*0bd0*/ 	.word	0x000124c0
        /*0bd4*/ 	.word	0x00000000
        /*0bd8*/ 	.word	0x0002a840
        /*0bdc*/ 	.short	0x010a
        /*0bde*/ 	.byte	0x3f
	.zero		1


	//   ....[49]....
        /*0be0*/ 	.word	0x000134f0
        /*0be4*/ 	.word	0x0000000a
        /*0be8*/ 	.word	0x0002a800
        /*0bec*/ 	.short	0x0107
        /*0bee*/ 	.byte	0x3f
	.zero		1


	//   ....[50]....
        /*0bf0*/ 	.word	0x00013600
        /*0bf4*/ 	.word	0x00000002
        /*0bf8*/ 	.word	0x0002a800
        /*0bfc*/ 	.short	0x0101
        /*0bfe*/ 	.byte	0x3f
	.zero		1


	//   ....[51]....
        /*0c00*/ 	.word	0x00013620
        /*0c04*/ 	.word	0x00000002
        /*0c08*/ 	.word	0x0002a820
        /*0c0c*/ 	.short	0x010a
        /*0c0e*/ 	.byte	0x3f
	.zero		1


	//   ....[52]....
        /*0c10*/ 	.word	0x000139b0
        /*0c14*/ 	.word	0x00000003
        /*0c18*/ 	.word	0x0002a840
        /*0c1c*/ 	.short	0x010a
        /*0c1e*/ 	.byte	0x3f
	.zero		1


	//   ....[53]....
        /*0c20*/ 	.word	0x00013e60
        /*0c24*/ 	.word	0x00000003
        /*0c28*/ 	.word	0x00000060
        /*0c2c*/ 	.short	0x010a
        /*0c2e*/ 	.byte	0x3f
	.zero		1


	//   ....[54]....
        /*0c30*/ 	.word	0x00014560
        /*0c34*/ 	.word	0x00000003
        /*0c38*/ 	.word	0x0002a840
        /*0c3c*/ 	.short	0x010a
        /*0c3e*/ 	.byte	0x3f
	.zero		1


	//   ....[55]....
        /*0c40*/ 	.word	0x00014a10
        /*0c44*/ 	.word	0x00000002
        /*0c48*/ 	.word	0x00000060
        /*0c4c*/ 	.short	0x010a
        /*0c4e*/ 	.byte	0x3f
	.zero		1


	//   ....[56]....
        /*0c50*/ 	.word	0x00015030
        /*0c54*/ 	.word	0x00000002
        /*0c58*/ 	.word	0x0002a840
        /*0c5c*/ 	.short	0x010a
        /*0c5e*/ 	.byte	0x3f
	.zero		1


	//   ....[57]....
        /*0c60*/ 	.word	0x000154e0
        /*0c64*/ 	.word	0x00000002
        /*0c68*/ 	.word	0x00000060
        /*0c6c*/ 	.short	0x010a
        /*0c6e*/ 	.byte	0x3f
	.zero		1


	//   ....[58]....
        /*0c70*/ 	.word	0x00015a90
        /*0c74*/ 	.word	0x00000000
        /*0c78*/ 	.word	0x0002a860
        /*0c7c*/ 	.short	0x010a
        /*0c7e*/ 	.byte	0x3f
	.zero		1


	//   ....[59]....
        /*0c80*/ 	.word	0x00016bc0
        /*0c84*/ 	.word	0x00000000
        /*0c88*/ 	.word	0x0002a820
        /*0c8c*/ 	.short	0x010a
        /*0c8e*/ 	.byte	0x3f
	.zero		1


	//   ....[60]....
        /*0c90*/ 	.word	0x00016da0
        /*0c94*/ 	.word	0x00000006
        /*0c98*/ 	.word	0x00000000
        /*0c9c*/ 	.short	0x010a
        /*0c9e*/ 	.byte	0x3f
	.zero		1


	//   ....[61]....
        /*0ca0*/ 	.word	0x00016e10
        /*0ca4*/ 	.word	0x00000007
        /*0ca8*/ 	.word	0x00000000
        /*0cac*/ 	.short	0x010a
        /*0cae*/ 	.byte	0x3f
	.zero		1


	//   ....[62]....
        /*0cb0*/ 	.word	0x00016e80
        /*0cb4*/ 	.word	0x00000004
        /*0cb8*/ 	.word	0x00000000
        /*0cbc*/ 	.short	0x010a
        /*0cbe*/ 	.byte	0x3f
	.zero		1


	//   ....[63]....
        /*0cc0*/ 	.word	0x00016eb0
        /*0cc4*/ 	.word	0x00000003
        /*0cc8*/ 	.word	0x00000000
        /*0ccc*/ 	.short	0x010a
        /*0cce*/ 	.byte	0x3f
	.zero		1


	//   ....[64]....
        /*0cd0*/ 	.word	0x00016f20
        /*0cd4*/ 	.word	0x00000003
        /*0cd8*/ 	.word	0x0002a800
        /*0cdc*/ 	.short	0x010a
        /*0cde*/ 	.byte	0x3f
	.zero		1


	//   ....[65]....
        /*0ce0*/ 	.word	0x00016f70
        /*0ce4*/ 	.word	0x0000000f
        /*0ce8*/ 	.word	0x0002a830
        /*0cec*/ 	.short	0x010a
        /*0cee*/ 	.byte	0x3f
	.zero		1


	//   ....[66]....
        /*0cf0*/ 	.word	0x00016fd0
        /*0cf4*/ 	.word	0x0000000c
        /*0cf8*/ 	.word	0x0002a830
        /*0cfc*/ 	.short	0x010a
        /*0cfe*/ 	.byte	0x3f
	.zero		1


	//   ....[67]....
        /*0d00*/ 	.word	0x00017030
        /*0d04*/ 	.word	0x0000000b
        /*0d08*/ 	.word	0x0002a850
        /*0d0c*/ 	.short	0x010a
        /*0d0e*/ 	.byte	0x3f
	.zero		1


	//   ....[68]....
        /*0d10*/ 	.word	0x00017090
        /*0d14*/ 	.word	0x00000008
        /*0d18*/ 	.word	0x0002a830
        /*0d1c*/ 	.short	0x010a
        /*0d1e*/ 	.byte	0x3f
	.zero		1


	//   ....[69]....
        /*0d20*/ 	.word	0x000170f0
        /*0d24*/ 	.word	0x00000007
        /*0d28*/ 	.word	0x0002a850
        /*0d2c*/ 	.short	0x010a
        /*0d2e*/ 	.byte	0x3f
	.zero		1


	//   ....[70]....
        /*0d30*/ 	.word	0x00017150
        /*0d34*/ 	.word	0x00000008
        /*0d38*/ 	.word	0x0002a830
        /*0d3c*/ 	.short	0x010a
        /*0d3e*/ 	.byte	0x3f
	.zero		1


	//   ....[71]....
        /*0d40*/ 	.word	0x000171b0
        /*0d44*/ 	.word	0x00000007
        /*0d48*/ 	.word	0x0002a850
        /*0d4c*/ 	.short	0x010a
        /*0d4e*/ 	.byte	0x3f
	.zero		1


	//   ....[72]....
        /*0d50*/ 	.word	0x00017210
        /*0d54*/ 	.word	0x00000005
        /*0d58*/ 	.word	0x0002a850
        /*0d5c*/ 	.short	0x010a
        /*0d5e*/ 	.byte	0x3f
	.zero		1


	//   ....[73]....
        /*0d60*/ 	.word	0x000173b0
        /*0d64*/ 	.word	0x00000000
        /*0d68*/ 	.word	0x0002a840
        /*0d6c*/ 	.short	0x010a
        /*0d6e*/ 	.byte	0x3f
	.zero		1


	//   ....[74]....
        /*0d70*/ 	.word	0x00017ff0
        /*0d74*/ 	.word	0x00000002
        /*0d78*/ 	.word	0x0002a820
        /*0d7c*/ 	.short	0x010a
        /*0d7e*/ 	.byte	0x3f
	.zero		1


	//   ....[75]....
        /*0d80*/ 	.word	0x00018040
        /*0d84*/ 	.word	0x00000003
        /*0d88*/ 	.word	0x0002a840
        /*0d8c*/ 	.short	0x010a
        /*0d8e*/ 	.byte	0x3f
	.zero		1


	//   ....[76]....
        /*0d90*/ 	.word	0x00018090
        /*0d94*/ 	.word	0x00000003
        /*0d98*/ 	.word	0x00000060
        /*0d9c*/ 	.short	0x010a
        /*0d9e*/ 	.byte	0x3f
	.zero		1


	//   ....[77]....
        /*0da0*/ 	.word	0x000180e0
        /*0da4*/ 	.word	0x00000003
        /*0da8*/ 	.word	0x0002a840
        /*0dac*/ 	.short	0x010a
        /*0dae*/ 	.byte	0x3f
	.zero		1


	//   ....[78]....
        /*0db0*/ 	.word	0x00018130
        /*0db4*/ 	.word	0x00000002
        /*0db8*/ 	.word	0x00000060
        /*0dbc*/ 	.short	0x010a
        /*0dbe*/ 	.byte	0x3f
	.zero		1


	//   ....[79]....
        /*0dc0*/ 	.word	0x00018180
        /*0dc4*/ 	.word	0x00000002
        /*0dc8*/ 	.word	0x0002a840
        /*0dcc*/ 	.short	0x010a
        /*0dce*/ 	.byte	0x3f
	.zero		1


	//   ....[80]....
        /*0dd0*/ 	.word	0x000181d0
        /*0dd4*/ 	.word	0x00000002
        /*0dd8*/ 	.word	0x00000060
        /*0ddc*/ 	.short	0x010a
        /*0dde*/ 	.byte	0x3f
	.zero		1


	//   ....[81]....
        /*0de0*/ 	.word	0x00018220
        /*0de4*/ 	.word	0x00000000
        /*0de8*/ 	.word	0x0002a860
        /*0dec*/ 	.short	0x010a
        /*0dee*/ 	.byte	0x3f
	.zero		1


	//   ....[82]....
        /*0df0*/ 	.word	0x00018c30
        /*0df4*/ 	.word	0x00000000
        /*0df8*/ 	.word	0x0002a820
        /*0dfc*/ 	.short	0x010a
        /*0dfe*/ 	.byte	0x3f
	.zero		1


	//   ....[83]....
        /*0e00*/ 	.word	0x00018dd0
        /*0e04*/ 	.word	0x00000006
        /*0e08*/ 	.word	0x00000000
        /*0e0c*/ 	.short	0x010a
        /*0e0e*/ 	.byte	0x3f
	.zero		1


	//   ....[84]....
        /*0e10*/ 	.word	0x00018e20
        /*0e14*/ 	.word	0x00000007
        /*0e18*/ 	.word	0x00000000
        /*0e1c*/ 	.short	0x010a
        /*0e1e*/ 	.byte	0x3f
	.zero		1


	//   ....[85]....
        /*0e20*/ 	.word	0x00018e70
        /*0e24*/ 	.word	0x00000004
        /*0e28*/ 	.word	0x00000000
        /*0e2c*/ 	.short	0x010a
        /*0e2e*/ 	.byte	0x3f
	.zero		1


	//----- nvinfo : EIATTR_NUM_MBARRIERS
	.align		4
.L_247:
        /*0e30*/ 	.byte	0x03, 0x38
        /*0e32*/ 	.short	0x0016


	//----- nvinfo : EIATTR_EXIT_INSTR_OFFSETS
	.align		4
        /*0e34*/ 	.byte	0x04, 0x1c
        /*0e36*/ 	.short	(.L_249 - .L_248)


	//   ....[0]....
.L_248:
        /*0e38*/ 	.word	0x00000a50


	//   ....[1]....
        /*0e3c*/ 	.word	0x00010570


	//   ....[2]....
        /*0e40*/ 	.word	0x00016f00


	//----- nvinfo : EIATTR_MAX_THREADS
	.align		4
.L_249:
        /*0e44*/ 	.byte	0x04, 0x05
        /*0e46*/ 	.short	(.L_251 - .L_250)
.L_250:
        /*0e48*/ 	.word	0x00000180
        /*0e4c*/ 	.word	0x00000001
        /*0e50*/ 	.word	0x00000001


	//----- nvinfo : EIATTR_CRS_STACK_SIZE
	.align		4
.L_251:
        /*0e54*/ 	.byte	0x04, 0x1e
        /*0e56*/ 	.short	(.L_253 - .L_252)
.L_252:
        /*0e58*/ 	.word	0x00000000


	//----- nvinfo : EIATTR_CBANK_PARAM_SIZE
	.align		4
.L_253:
        /*0e5c*/ 	.byte	0x03, 0x19
        /*0e5e*/ 	.short	0x0af0


	//----- nvinfo : EIATTR_PARAM_CBANK
	.align		4
        /*0e60*/ 	.byte	0x04, 0x0a
        /*0e62*/ 	.short	(.L_255 - .L_254)
	.align		4
.L_254:
        /*0e64*/ 	.word	index@(.nv.constant0._ZN7cutlass13device_kernelIN5flash11enable_sm90INS1_16FlashAttnFwdSm90INS1_25CollectiveMainloopFwdSm90ILi2EN4cute5tupleIJNS5_1CILi1EEES8_S8_EEENS6_IJNS7_ILi128EEENS7_ILi96EEENS7_ILi192EEEEEELi128ENS_10bfloat16_tEfNS_4arch4Sm90ELb0ELb1ELb1ELb1ELb0ELb0ELb0ELb1ELb1ELb1ELb0ELb0EEENS1_21CollectiveEpilogueFwdINS6_IJSA_SA_SB_EEES9_SE_SG_Li256ELb1ELb1ELb0ELb0EEENS1_36VarlenDynamicPersistentTileSchedulerILi128ELi96ELi256ELi128ELb0ELb1ELb1ELb1ELb0ELb1EEEEEEEEEvNT_6ParamsE)
        /*0e68*/ 	.short	0x0210
        /*0e6a*/ 	.short	0x0af0


	//----- nvinfo : EIATTR_SW_WAR
	.align		4
.L_255:
        /*0e6c*/ 	.byte	0x04, 0x36
        /*0e6e*/ 	.short	(.L_257 - .L_256)
.L_256:
        /*0e70*/ 	.word	0x00000008
.L_257:


//--------------------- .nv.info._ZN7cutlass13device_kernelIN5flash11enable_sm90INS1_16FlashAttnFwdSm90INS1_25CollectiveMainloopFwdSm90ILi2EN4cute5tupleIJNS5_1CILi1EEES8_S8_EEENS6_IJNS7_ILi128EEENS7_ILi96EEENS7_ILi192EEEEEELi128ENS_10bfloat16_tEfNS_4arch4Sm90ELb0ELb1ELb1ELb1ELb0ELb1ELb0ELb1ELb1ELb1ELb0ELb0EEENS1_21CollectiveEpilogueFwdINS6_IJSA_SA_SB_EEES9_SE_SG_Li256ELb1ELb1ELb0ELb0EEENS1_36VarlenDynamicPersistentTileSchedulerILi128ELi96ELi256ELi128ELb0ELb1ELb1ELb1ELb0ELb1EEEEEEEEEvNT_6ParamsE --------------------------
	.section	.nv.info._ZN7cutlass13device_kernelIN5flash11enable_sm90INS1_16FlashAttnFwdSm90INS1_25CollectiveMainloopFwdSm90ILi2EN4cute5tupleIJNS5_1CILi1EEES8_S8_EEENS6_IJNS7_ILi128EEENS7_ILi96EEENS7_ILi192EEEEEELi128ENS_10bfloat16_tEfNS_4arch4Sm90ELb0ELb1ELb1ELb1ELb0ELb1ELb0ELb1ELb1ELb1ELb0ELb0EEENS1_21CollectiveEpilogueFwdINS6_IJSA_SA_SB_EEES9_SE_SG_Li256ELb1ELb1ELb0ELb0EEENS1_36VarlenDynamicPersistentTileSchedulerILi128ELi96ELi256ELi128ELb0ELb1ELb1ELb1ELb0ELb1EEEEEEEEEvNT_6ParamsE,"",@"SHT_CUDA_INFO"
	.sectionflags	@""
	.align	4


	//----- nvinfo : EIATTR_CUDA_API_VERSION
	.align		4
        /*0000*/ 	.byte	0x04, 0x37
        /*0002*/ 	.short	(.L_259 - .L_258)
.L_258:
        /*0004*/ 	.word	0x00000082


	//----- nvinfo : EIATTR_KPARAM_INFO
	.align		4
.L_259:
        /*0008*/ 	.byte	0x04, 0x17
        /*000a*/ 	.short	(.L_261 - .L_260)
.L_260:
        /*000c*/ 	.word	0x00000000
        /*0010*/ 	.short	0x0000
        /*0012*/ 	.short	0x0070
        /*0014*/ 	.byte	0x00, 0xf0, 0x01, 0x2a


	//----- nvinfo : EIATTR_SPARSE_MMA_MASK
	.align		4
.L_261:
        /*0018*/ 	.byte	0x03, 0x50
        /*001a*/ 	.short	0x0000


	//----- nvinfo : EIATTR_MAXREG_COUNT
	.align		4
        /*001c*/ 	.byte	0x03, 0x1b
        /*001e*/ 	.short	0x00a8


	//----- nvinfo : EIATTR_NUM_BARRIERS
	.align		4
        /*0020*/ 	.byte	0x02, 0x4c
        /*0022*/ 	.byte	0x10
	.zero		1


	//----- nvinfo : EIATTR_EXTERNS
	.align		4
        /*0024*/ 	.byte	0x04, 0x0f
        /*0026*/ 	.short	(.L_263 - .L_262)


	//   ....[0]....
	.align		4
.L_262:
        /*0028*/ 	.word	index@(__assertfail)


	//----- nvinfo : EIATTR_ANNOTATIONS
	.align		4
.L_263:
        /*002c*/ 	.byte	0x04, 0x55
        /*002e*/ 	.short	(.L_265 - .L_264)


	//   ....[0]....
.L_264:
        /* <DEDUP_REMOVED lines=97> */


	//----- nvinfo : EIATTR_MERCURY_ISA_VERSION
	.align		4
.L_265:
        /*0630*/ 	.byte	0x03, 0x5f
        /*0632*/ 	.short	0x0101


	//----- nvinfo : EIATTR_UNUSED_LOAD_BYTE_OFFSET
	.align		4
        /*0634*/ 	.byte	0x04, 0x44
        /*0636*/ 	.short	(.L_267 - .L_266)


	//   ....[0]....
.L_266:
        /*0638*/ 	.word	0x00000a80
        /*063c*/ 	.word	0x0000fff0


	//   ....[1]....
        /*0640*/ 	.word	0x00020780
        /*0644*/ 	.word	0x0000fff0


	//----- nvinfo : EIATTR_INT_WARP_WIDE_INSTR_OFFSETS
	.align		4
.L_267:
        /*0648*/ 	.byte	0x04, 0x31
        /*064a*/ 	.short	(.L_269 - .L_268)


	//   ....[0]....
.L_268:
        /*064c*/ 	.word	0x00000190


	//   ....[1]....
        /*0650*/ 	.word	0x000001d0


	//   ....[2]....
        /*0654*/ 	.word	0x00000240


	//   ....[3]....
        /*0658*/ 	.word	0x00025860


	//   ....[4]....
        /*065c*/ 	.word	0x00025900


	//   ....[5]....
        /*0660*/ 	.word	0x00029520


	//   ....[6]....
        /*0664*/ 	.word	0x00029590


	//----- nvinfo : EIATTR_COOP_GROUP_MASK_REGIDS
	.align		4
.L_269:
        /*0668*/ 	.byte	0x04, 0x29
        /*066a*/ 	.short	(.L_271 - .L_270)


	//   ....[0]....
.L_270:
        /*066c*/ 	.word	0xffffffff


	//   ....[1]....
        /*0670*/ 	.word	0xffffffff


	//   ....[2]....
        /*0674*/ 	.word	0xffffffff


	//   ....[3]....
        /*0678*/ 	.word	0xffffffff


	//   ....[4]....
        /*067c*/ 	.word	0xffffffff


	//   ....[5]....
        /*0680*/ 	.word	0xffffffff


	//   ....[6]....
        /*0684*/ 	.word	0xffffffff


	//   ....[7]....
        /*0688*/ 	.word	0xffffffff


	//   ....[8]....
        /*068c*/ 	.word	0xffffffff


	//   ....[9]....
        /*0690*/ 	.word	0xffffffff


	//   ....[10]....
        /*0694*/ 	.word	0xffffffff


	//   ....[11]....
        /*0698*/ 	.word	0xffffffff


	//   ....[12]....
        /*069c*/ 	.word	0xffffffff


	//   ....[13]....
        /*06a0*/ 	.word	0xffffffff


	//   ....[14]....
        /*06a4*/ 	.word	0xffffffff


	//   ....[15]....
        /*06a8*/ 	.word	0xffffffff


	//   ....[16]....
        /*06ac*/ 	.word	0xffffffff


	//   ....[17]....
        /*06b0*/ 	.word	0xffffffff


	//   ....[18]....
        /*06b4*/ 	.word	0xffffffff


	//   ....[19]....
        /*06b8*/ 	.word	0xffffffff


	//   ....[20]....
        /*06bc*/ 	.word	0xffffffff


	//   ....[21]....
        /*06c0*/ 	.word	0xffffffff


	//   ....[22]....
        /*06c4*/ 	.word	0xffffffff


	//   ....[23]....
        /*06c8*/ 	.word	0xffffffff


	//   ....[24]....
        /*06cc*/ 	.word	0xffffffff


	//   ....[25]....
        /*06d0*/ 	.word	0xffffffff


	//   ....[26]....
        /*06d4*/ 	.word	0xffffffff


	//   ....[27]....
        /*06d8*/ 	.word	0xffffffff


	//   ....[28]....
        /*06dc*/ 	.word	0xffffffff


	//   ....[29]....
        /*06e0*/ 	.word	0xffffffff


	//   ....[30]....
        /*06e4*/ 	.word	0xffffffff


	//   ....[31]....
        /*06e8*/ 	.word	0xffffffff


	//   ....[32]....
        /*06ec*/ 	.word	0xffffffff


	//   ....[33]....
        /*06f0*/ 	.word	0xffffffff


	//   ....[34]....
        /*06f4*/ 	.word	0xffffffff


	//   ....[35]....
        /*06f8*/ 	.word	0xffffffff


	//   ....[36]....
        /*06fc*/ 	.word	0xffffffff


	//   ....[37]....
        /*0700*/ 	.word	0xffffffff


	//   ....[38]....
        /*0704*/ 	.word	0xffffffff


	//   ....[39]....
        /*0708*/ 	.word	0xffffffff


	//   ....[40]....
        /*070c*/ 	.word	0xffffffff


	//   ....[41]....
        /*0710*/ 	.word	0xffffffff


	//   ....[42]....
        /*0714*/ 	.word	0xffffffff


	//   ....[43]....
        /*0718*/ 	.word	0xffffffff


	//   ....[44]....
        /*071c*/ 	.word	0xffffffff


	//   ....[45]....
        /*0720*/ 	.word	0xffffffff


	//   ....[46]....
        /*0724*/ 	.word	0xffffffff


	//   ....[47]....
        /*0728*/ 	.word	0xffffffff


	//   ....[48]....
        /*072c*/ 	.word	0xffffffff


	//   ....[49]....
        /*0730*/ 	.word	0xffffffff


	//   ....[50]....
        /*0734*/ 	.word	0xffffffff


	//   ....[51]....
        /*0738*/ 	.word	0xffffffff


	//   ....[52]....
        /*073c*/ 	.word	0xffffffff


	//   ....[53]....
        /*0740*/ 	.word	0xffffffff


	//   ....[54]....
        /*0744*/ 	.word	0xffffffff


	//   ....[55]....
        /*0748*/ 	.word	0xffffffff


	//   ....[56]....
        /*074c*/ 	.word	0xffffffff


	//   ....[57]....
        /*0750*/ 	.word	0xffffffff


	//   ....[58]....
        /*0754*/ 	.word	0xffffffff


	//   ....[59]....
        /*0758*/ 	.word	0xffffffff


	//   ....[60]....
        /*075c*/ 	.word	0xffffffff


	//   ....[61]....
        /*0760*/ 	.word	0xffffffff


	//   ....[62]....
        /*0764*/ 	.word	0xffffffff


	//   ....[63]....
        /*0768*/ 	.word	0xffffffff


	//   ....[64]....
        /*076c*/ 	.word	0xffffffff


	//   ....[65]....
        /*0770*/ 	.word	0xffffffff


	//   ....[66]....
        /*0774*/ 	.word	0xffffffff


	//   ....[67]....
        /*0778*/ 	.word	0xffffffff


	//   ....[68]....
        /*077c*/ 	.word	0xffffffff


	//   ....[69]....
        /*0780*/ 	.word	0xffffffff


	//   ....[70]....
        /*0784*/ 	.word	0xffffffff


	//   ....[71]....
        /*0788*/ 	.word	0xffffffff


	//   ....[72]....
        /*078c*/ 	.word	0xffffffff


	//   ....[73]....
        /*0790*/ 	.word	0xffffffff


	//   ....[74]....
        /*0794*/ 	.word	0xffffffff


	//   ....[75]....
        /*0798*/ 	.word	0xffffffff


	//   ....[76]....
        /*079c*/ 	.word	0xffffffff


	//   ....[77]....
        /*07a0*/ 	.word	0xffffffff


	//   ....[78]....
        /*07a4*/ 	.word	0xffffffff


	//   ....[79]....
        /*07a8*/ 	.word	0xffffffff


	//   ....[80]....
        /*07ac*/ 	.word	0xffffffff


	//   ....[81]....
        /*07b0*/ 	.word	0xffffffff


	//   ....[82]....
        /*07b4*/ 	.word	0xffffffff


	//   ....[83]....
        /*07b8*/ 	.word	0xffffffff


	//   ....[84]....
        /*07bc*/ 	.word	0xffffffff


	//   ....[85]....
        /*07c0*/ 	.word	0xffffffff


	//   ....[86]....
        /*07c4*/ 	.word	0xffffffff


	//   ....[87]....
        /*07c8*/ 	.word	0xffffffff


	//   ....[88]....
        /*07cc*/ 	.word	0xffffffff


	//   ....[89]....
        /*07d0*/ 	.word	0xffffffff


	//   ....[90]....
        /*07d4*/ 	.word	0xffffffff


	//   ....[91]....
        /*07d8*/ 	.word	0xffffffff


	//   ....[92]....
        /*07dc*/ 	.word	0xffffffff


	//   ....[93]....
        /*07e0*/ 	.word	0xffffffff


	//   ....[94]....
        /*07e4*/ 	.word	0xffffffff


	//   ....[95]....
        /*07e8*/ 	.word	0xffffffff


	//   ....[96]....
        /*07ec*/ 	.word	0xffffffff


	//   ....[97]....
        /*07f0*/ 	.word	0xffffffff


	//   ....[98]....
        /*07f4*/ 	.word	0xffffffff


	//   ....[99]....
        /*07f8*/ 	.word	0xffffffff


	//   ....[100]....
        /*07fc*/ 	.word	0xffffffff


	//   ....[101]....
        /*0800*/ 	.word	0xffffffff


	//   ....[102]....
        /*0804*/ 	.word	0xffffffff


	//   ....[103]....
        /*0808*/ 	.word	0xffffffff


	//   ....[104]....
        /*080c*/ 	.word	0xffffffff


	//   ....[105]....
        /*0810*/ 	.word	0xffffffff


	//   ....[106]....
        /*0814*/ 	.word	0xffffffff


	//   ....[107]....
        /*0818*/ 	.word	0xffffffff


	//   ....[108]....
        /*081c*/ 	.word	0xffffffff


	//   ....[109]....
        /*0820*/ 	.word	0xffffffff


	//   ....[110]....
        /*0824*/ 	.word	0xffffffff


	//   ....[111]....
        /*0828*/ 	.word	0xffffffff


	//   ....[112]....
        /*082c*/ 	.word	0xffffffff


	//   ....[113]....
        /*0830*/ 	.word	0xffffffff


	//   ....[114]....
        /*0834*/ 	.word	0xffffffff


	//   ....[115]....
        /*0838*/ 	.word	0xffffffff


	//   ....[116]....
        /*083c*/ 	.word	0xffffffff


	//   ....[117]....
        /*0840*/ 	.word	0xffffffff


	//   ....[118]....
        /*0844*/ 	.word	0xffffffff


	//   ....[119]....
        /*0848*/ 	.word	0xffffffff


	//   ....[120]....
        /*084c*/ 	.word	0xffffffff


	//   ....[121]....
        /*0850*/ 	.word	0xffffffff


	//   ....[122]....
        /*0854*/ 	.word	0x0500000f


	//   ....[123]....
        /*0858*/ 	.word	0x0500000f


	//   ....[124]....
        /*085c*/ 	.word	0x0500000f


	//   ....[125]....
        /*0860*/ 	.word	0x0500000f


	//   ....[126]....
        /*0864*/ 	.word	0x0500000f


	//   ....[127]....
        /*0868*/ 	.word	0x0500000f


	//   ....[128]....
        /*086c*/ 	.word	0x0500000f


	//   ....[129]....
        /*0870*/ 	.word	0x0500000f


	//   ....[130]....
        /*0874*/ 	.word	0x0500000f


	//   ....[131]....
        /*0878*/ 	.word	0x0500000f


	//   ....[132]....
        /*087c*/ 	.word	0x0500000f


	//   ....[133]....
        /*0880*/ 	.word	0x0500000f


	//   ....[134]....
        /*0884*/ 	.word	0x0500000f


	//   ....[135]....
        /*0888*/ 	.word	0x0500000f


	//   ....[136]....
        /*088c*/ 	.word	0x0500000f


	//   ....[137]....
        /*0890*/ 	.word	0x0500000f


	//   ....[138]....
        /*0894*/ 	.word	0x0500000f


	//   ....[139]....
        /*0898*/ 	.word	0x0500000f


	//   ....[140]....
        /*089c*/ 	.word	0x0500000f


	//   ....[141]....
        /*08a0*/ 	.word	0x0500000f


	//   ....[142]....
        /*08a4*/ 	.word	0x0500000f


	//   ....[143]....
        /*08a8*/ 	.word	0x0500000f


	//   ....[144]....
        /*08ac*/ 	.word	0x0500000f


	//   ....[145]....
        /*08b0*/ 	.word	0x0500000f


	//   ....[146]....
        /*08b4*/ 	.word	0x0500000f


	//   ....[147]....
        /*08b8*/ 	.word	0x0500000f


	//   ....[148]....
        /*08bc*/ 	.word	0x0500000f


	//   ....[149]....
        /*08c0*/ 	.word	0x0500000f


	//   ....[150]....
        /*08c4*/ 	.word	0x0500000f


	//   ....[151]....
        /*08c8*/ 	.word	0x0500000f


	//   ....[152]....
        /*08cc*/ 	.word	0x0500000f


	//   ....[153]....
        /*08d0*/ 	.word	0x0500000f


	//   ....[154]....
        /*08d4*/ 	.word	0x0500000f


	//   ....[155]....
        /*08d8*/ 	.word	0x0500000f


	//   ....[156]....
        /*08dc*/ 	.word	0x0500000f


	//   ....[157]....
        /*08e0*/ 	.word	0x0500000f


	//   ....[158]....
        /*08e4*/ 	.word	0x0500000f


	//   ....[159]....
        /*08e8*/ 	.word	0x0500000f


	//   ....[160]....
        /*08ec*/ 	.word	0x0500000f


	//   ....[161]....
        /*08f0*/ 	.word	0x0500000f


	//   ....[162]....
        /*08f4*/ 	.word	0x0500000f


	//   ....[163]....
        /*08f8*/ 	.word	0x0500000f


	//   ....[164]....
        /*08fc*/ 	.word	0x0500000f


	//   ....[165]....
        /*0900*/ 	.word	0x0500000f


	//   ....[166]....
        /*0904*/ 	.word	0x0500000f


	//   ....[167]....
        /*0908*/ 	.word	0x0500000f


	//   ....[168]....
        /*090c*/ 	.word	0x0500000f


	//   ....[169]....
        /*0910*/ 	.word	0x0500000f


	//   ....[170]....
        /*0914*/ 	.word	0x0500000f


	//   ....[171]....
        /*0918*/ 	.word	0x0500000f


	//   ....[172]....
        /*091c*/ 	.word	0x0500000f


	//   ....[173]....
        /*0920*/ 	.word	0x0500000f


	//----- nvinfo : EIATTR_COOP_GROUP_INSTR_OFFSETS
	.align		4
.L_271:
        /*0924*/ 	.byte	0x04, 0x28
        /*0926*/ 	.short	(.L_273 - .L_272)


	//   ....[0]....
.L_272:
        /*0928*/ 	.word	0x00000060


	//   ....[1]....
        /*092c*/ 	.word	0x000001a0


	//   ....[2]....
        /*0930*/ 	.word	0x000001f0


	//   ....[3]....
        /*0934*/ 	.word	0x00000420


	//   ....[4]....
        /*0938*/ 	.word	0x00000580


	//   ....[5]....
        /*093c*/ 	.word	0x000006a0


	//   ....[6]....
        /*0940*/ 	.word	0x00000800


	//   ....[7]....
        /*0944*/ 	.word	0x0000b570


	//   ....[8]....
        /*0948*/ 	.word	0x0000bc70


	//   ....[9]....
        /*094c*/ 	.word	0x0000bc80


	//   ....[10]....
        /*0950*/ 	.word	0x0000bc90


	//   ....[11]....
        /*0954*/ 	.word	0x0000bca0


	//   ....[12]....
        /*0958*/ 	.word	0x0000c520


	//   ....[13]....
        /*095c*/ 	.word	0x0000c530


	//   ....[14]....
        /*0960*/ 	.word	0x0000c540


	//   ....[15]....
        /*0964*/ 	.word	0x0000c550


	//   ....[16]....
        /*0968*/ 	.word	0x0000f640


	//   ....[17]....
        /*096c*/ 	.word	0x0000f650


	//   ....[18]....
        /*0970*/ 	.word	0x0000f660


	//   ....[19]....
        /*0974*/ 	.word	0x0000f670


	//   ....[20]....
        /*0978*/ 	.word	0x0000fcf0


	//   ....[21]....
        /*097c*/ 	.word	0x0000fd00


	//   ....[22]....
        /*0980*/ 	.word	0x0000fd10


	//   ....[23]....
        /*0984*/ 	.word	0x0000fd20


	//   ....[24]....
        /*0988*/ 	.word	0x00013b40


	//   ....[25]....
        /*098c*/ 	.word	0x000140b0


	//   ....[26]....
        /*0990*/ 	.word	0x00014d50


	//   ....[27]....
        /*0994*/ 	.word	0x00014e60


	//   ....[28]....
        /*0998*/ 	.word	0x000153b0


	//   ....[29]....
        /*099c*/ 	.word	0x00015470


	//   ....[30]....
        /*09a0*/ 	.word	0x00017840


	//   ....[31]....
        /*09a4*/ 	.word	0x00017af0


	//   ....[32]....
        /*09a8*/ 	.word	0x00018b20


	//   ....[33]....
        /*09ac*/ 	.word	0x00018be0


	//   ....[34]....
        /*09b0*/ 	.word	0x00018dd0


	//   ....[35]....
        /*09b4*/ 	.word	0x00018f00


	//   ....[36]....
        /*09b8*/ 	.word	0x0001b3b0


	//   ....[37]....
        /*09bc*/ 	.word	0x0001b3d0


	//   ....[38]....
        /*09c0*/ 	.word	0x0001b690


	//   ....[39]....
        /*09c4*/ 	.word	0x0001b6f0


	//   ....[40]....
        /*09c8*/ 	.word	0x0001d870


	//   ....[41]....
        /*09cc*/ 	.word	0x0001db20


	//   ....[42]....
        /*09d0*/ 	.word	0x0001eb20


	//   ....[43]....
        /*09d4*/ 	.word	0x0001eb70


	//   ....[44]....
        /*09d8*/ 	.word	0x0001eef0


	//   ....[45]....
        /*09dc*/ 	.word	0x0001ef60


	//   ....[46]....
        /*09e0*/ 	.word	0x0001feb0


	//   ....[47]....
        /*09e4*/ 	.word	0x0001fef0


	//   ....[48]....
        /*09e8*/ 	.word	0x0001fff0


	//   ....[49]....
        /*09ec*/ 	.word	0x00020220


	//   ....[50]....
        /*09f0*/ 	.word	0x000211f0


	//   ....[51]....
        /*09f4*/ 	.word	0x00021230


	//   ....[52]....
        /*09f8*/ 	.word	0x00021270


	//   ....[53]....
        /*09fc*/ 	.word	0x000212b0


	//   ....[54]....
        /*0a00*/ 	.word	0x00021850


	//   ....[55]....
        /*0a04*/ 	.word	0x00021860


	//   ....[56]....
        /*0a08*/ 	.word	0x00021930


	//   ....[57]....
        /*0a0c*/ 	.word	0x00021950


	//   ....[58]....
        /*0a10*/ 	.word	0x00021a20


	//   ....[59]....
        /*0a14*/ 	.word	0x00021a40


	//   ....[60]....
        /*0a18*/ 	.word	0x00021b20


	//   ....[61]....
        /*0a1c*/ 	.word	0x00021b40


	//   ....[62]....
        /*0a20*/ 	.word	0x000223b0


	//   ....[63]....
        /*0a24*/ 	.word	0x000223d0


	//   ....[64]....
        /*0a28*/ 	.word	0x000224a0


	//   ....[65]....
        /*0a2c*/ 	.word	0x000224c0


	//   ....[66]....
        /*0a30*/ 	.word	0x00022590


	//   ....[67]....
        /*0a34*/ 	.word	0x000225b0


	//   ....[68]....
        /*0a38*/ 	.word	0x00022690


	//   ....[69]....
        /*0a3c*/ 	.word	0x000226b0


	//   ....[70]....
        /*0a40*/ 	.word	0x00022810


	//   ....[71]....
        /*0a44*/ 	.word	0x000229f0


	//   ....[72]....
        /*0a48*/ 	.word	0x00022a20


	//   ....[73]....
        /*0a4c*/ 	.word	0x00022a50


	//   ....[74]....
        /*0a50*/ 	.word	0x00022a80


	//   ....[75]....
        /*0a54*/ 	.word	0x00022ab0


	//   ....[76]....
        /*0a58*/ 	.word	0x00022ae0


	//   ....[77]....
        /*0a5c*/ 	.word	0x00022c60


	//   ....[78]....
        /*0a60*/ 	.word	0x00022c90


	//   ....[79]....
        /*0a64*/ 	.word	0x00022cc0


	//   ....[80]....
        /*0a68*/ 	.word	0x00022cf0


	//   ....[81]....
        /*0a6c*/ 	.word	0x00022d20


	//   ....[82]....
        /*0a70*/ 	.word	0x00022d50


	//   ....[83]....
        /*0a74*/ 	.word	0x00022e00


	//   ....[84]....
        /*0a78*/ 	.word	0x00022e60


	//   ....[85]....
        /*0a7c*/ 	.word	0x00022ef0


	//   ....[86]....
        /*0a80*/ 	.word	0x00024040


	//   ....[87]....
        /*0a84*/ 	.word	0x00025e40


	//   ....[88]....
        /*0a88*/ 	.word	0x00026af0


	//   ....[89]....
        /*0a8c*/ 	.word	0x00026b10


	//   ....[90]....
        /*0a90*/ 	.word	0x00026b20


	//   ....[91]....
        /*0a94*/ 	.word	0x00026b50


	//   ....[92]....
        /*0a98*/ 	.word	0x00026c70


	//   ....[93]....
        /*0a9c*/ 	.word	0x00026c80


	//   ....[94]....
        /*0aa0*/ 	.word	0x00026d20


	//   ....[95]....
        /*0aa4*/ 	.word	0x00026d30


	//   ....[96]....
        /*0aa8*/ 	.word	0x00026dd0


	//   ....[97]....
        /*0aac*/ 	.word	0x00026de0


	//   ....[98]....
        /*0ab0*/ 	.word	0x00026e80


	//   ....[99]....
        /*0ab4*/ 	.word	0x00026e90


	//   ....[100]....
        /*0ab8*/ 	.word	0x00026f10


	//   ....[101]....
        /*0abc*/ 	.word	0x00026f40


	//   ....[102]....
        /*0ac0*/ 	.word	0x00026f90


	//   ....[103]....
        /*0ac4*/ 	.word	0x00026fd0


	//   ....[104]....
        /*0ac8*/ 	.word	0x00029c90


	//   ....[105]....
        /*0acc*/ 	.word	0x00029cc0


	//   ....[106]....
        /*0ad0*/ 	.word	0x00029cd0


	//   ....[107]....
        /*0ad4*/ 	.word	0x00029d00


	//   ....[108]....
        /*0ad8*/ 	.word	0x00029d30


	//   ....[109]....
        /*0adc*/ 	.word	0x00029d60


	//   ....[110]....
        /*0ae0*/ 	.word	0x00029d90


	//   ....[111]....
        /*0ae4*/ 	.word	0x00029da0


	//   ....[112]....
        /*0ae8*/ 	.word	0x00029f30


	//   ....[113]....
        /*0aec*/ 	.word	0x00029f60


	//   ....[114]....
        /*0af0*/ 	.word	0x00029f90


	//   ....[115]....
        /*0af4*/ 	.word	0x00029fc0


	//   ....[116]....
        /*0af8*/ 	.word	0x00029ff0


	//   ....[117]....
        /*0afc*/ 	.word	0x0002a020


	//   ....[118]....
        /*0b00*/ 	.word	0x0002a0e0


	//   ....[119]....
        /*0b04*/ 	.word	0x0002a100


	//   ....[120]....
        /*0b08*/ 	.word	0x0002a170


	//   ....[121]....
        /*0b0c*/ 	.word	0x0002a850


	//   ....[122]....
        /*0b10*/ 	.word	0x0002ac90


	//   ....[123]....
        /*0b14*/ 	.word	0x0002ad20


	//   ....[124]....
        /*0b18*/ 	.word	0x0002ad70


	//   ....[125]....
        /*0b1c*/ 	.word	0x0002adc0


	//   ....[126]....
        /*0b20*/ 	.word	0x0002ae50


	//   ....[127]....
        /*0b24*/ 	.word	0x0002aee0


	//   ....[128]....
        /*0b28*/ 	.word	0x0002af30


	//   ....[129]....
        /*0b2c*/ 	.word	0x0002af80


	//   ....[130]....
        /*0b30*/ 	.word	0x0002b070


	//   ....[131]....
        /*0b34*/ 	.word	0x0002b100


	//   ....[132]....
        /*0b38*/ 	.word	0x0002b160


	//   ....[133]....
        /*0b3c*/ 	.word	0x0002b1c0


	//   ....[134]....
        /*0b40*/ 	.word	0x0002b250


	//   ....[135]....
        /*0b44*/ 	.word	0x0002b2e0


	//   ....[136]....
        /*0b48*/ 	.word	0x0002b340


	//   ....[137]....
        /*0b4c*/ 	.word	0x0002b3a0


	//   ....[138]....
        /*0b50*/ 	.word	0x0002b730


	//   ....[139]....
        /*0b54*/ 	.word	0x0002ba20


	//   ....[140]....
        /*0b58*/ 	.word	0x0002bc00


	//   ....[141]....
        /*0b5c*/ 	.word	0x0002bc50


	//   ....[142]....
        /*0b60*/ 	.word	0x0002bd80


	//   ....[143]....
        /*0b64*/ 	.word	0x0002bdd0


	//   ....[144]....
        /*0b68*/ 	.word	0x0002bf10


	//   ....[145]....
        /*0b6c*/ 	.word	0x0002bf80


	//   ....[146]....
        /*0b70*/ 	.word	0x0002c0b0


	//   ....[147]....
        /*0b74*/ 	.word	0x0002c100


	//   ....[148]....
        /*0b78*/ 	.word	0x0002c230


	//   ....[149]....
        /*0b7c*/ 	.word	0x0002c280


	//   ....[150]....
        /*0b80*/ 	.word	0x0002c3b0


	//   ....[151]....
        /*0b84*/ 	.word	0x0002c400


	//   ....[152]....
        /*0b88*/ 	.word	0x0002c510


	//   ....[153]....
        /*0b8c*/ 	.word	0x0002c580


	//   ....[154]....
        /*0b90*/ 	.word	0x0002c690


	//   ....[155]....
        /*0b94*/ 	.word	0x0002c6e0


	//   ....[156]....
        /*0b98*/ 	.word	0x0002ca10


	//   ....[157]....
        /*0b9c*/ 	.word	0x0002cab0


	//   ....[158]....
        /*0ba0*/ 	.word	0x0002cbe0


	//   ....[159]....
        /*0ba4*/ 	.word	0x0002cc60


	//   ....[160]....
        /*0ba8*/ 	.word	0x0002cce0


	//   ....[161]....
        /*0bac*/ 	.word	0x0002cd60


	//   ....[162]....
        /*0bb0*/ 	.word	0x0002cde0


	//   ....[163]....
        /*0bb4*/ 	.word	0x0002ce70


	//   ....[164]....
        /*0bb8*/ 	.word	0x0002cf10


	//   ....[165]....
        /*0bbc*/ 	.word	0x0002cfb0


	//   ....[166]....
        /*0bc0*/ 	.word	0x0002d030


	//   ....[167]....
        /*0bc4*/ 	.word	0x0002d0b0


	//   ....[168]....
        /*0bc8*/ 	.word	0x0002d130


	//   ....[169]....
        /*0bcc*/ 	.word	0x0002d1c0


	//   ....[170]....
        /*0bd0*/ 	.word	0x0002d240


	//   ....[171]....
        /*0bd4*/ 	.word	0x0002d2e0


	//   ....[172]....
        /*0bd8*/ 	.word	0x0002d370


	//   ....[173]....
        /*0bdc*/ 	.word	0x0002d4a0


	//----- nvinfo : EIATTR_REG_RECONFIG
	.align		4
.L_273:
        /*0be0*/ 	.byte	0x01, 0x54
	.zero		2


	//----- nvinfo : EIATTR_SYSCALL_OFFSETS
	.align		4
        /*0be4*/ 	.byte	0x04, 0x46
        /*0be6*/ 	.short	(.L_275 - .L_274)


	//   ....[0]....
.L_274:
        /*0be8*/ 	.word	0x00001dd0


	//   ....[1]....
        /*0bec*/ 	.word	0x00001f20


	//   ....[2]....
        /*0bf0*/ 	.word	0x0000b710


	//   ....[3]....
        /*0bf4*/ 	.word	0x0000ba30


	//   ....[4]....
        /*0bf8*/ 	.word	0x00025a70


	//   ....[5]....
        /*0bfc*/ 	.word	0x00025bc0


	//   ....[6]....
        /*0c00*/ 	.word	0x00025cb0


	//   ....[7]....
        /*0c04*/ 	.word	0x000265f0


	//----- nvinfo : EIATTR_MBARRIER_INSTR_OFFSETS
	.align		4
.L_275:
        /*0c08*/ 	.byte	0x04, 0x39
        /*0c0a*/ 	.short	(.L_277 - .L_276)


	//   ....[0]....
.L_276:
        /*0c0c*/ 	.word	0x000002d0
        /*0c10*/ 	.word	0x000000ff
        /*0c14*/ 	.word	0x0002a800
        /*0c18*/ 	.short	0x0100
        /*0c1a*/ 	.byte	0x08
	.zero		1


	//   ....[1]....
        /*0c1c*/ 	.word	0x000002e0
        /*0c20*/ 	.word	0x000000ff
        /*0c24*/ 	.word	0x0002a820
        /*0c28*/ 	.short	0x0100
        /*0c2a*/ 	.byte	0x08
	.zero		1


	//   ....[2]....
        /*0c2c*/ 	.word	0x000003d0
        /*0c30*/ 	.word	0x000000ff
        /*0c34*/ 	.word	0x0002a830
        /*0c38*/ 	.short	0x0100
        /*0c3a*/ 	.byte	0x08
	.zero		1


	//   ....[3]....
        /*0c3c*/ 	.word	0x000003e0
        /*0c40*/ 	.word	0x000000ff
        /*0c44*/ 	.word	0x0002a840
        /*0c48*/ 	.short	0x0100
        /*0c4a*/ 	.byte	0x08
	.zero		1


	//   ....[4]....
        /*0c4c*/ 	.word	0x000003f0
        /*0c50*/ 	.word	0x000000ff
        /*0c54*/ 	.word	0x0002a838
        /*0c58*/ 	.short	0x0100
        /*0c5a*/ 	.byte	0x08
	.zero		1


	//   ....[5]....
        /*0c5c*/ 	.word	0x00000400
        /*0c60*/ 	.word	0x000000ff
        /*0c64*/ 	.word	0x0002a848
        /*0c68*/ 	.short	0x0100
        /*0c6a*/ 	.byte	0x08
	.zero		1


	//   ....[6]....
        /*0c6c*/ 	.word	0x00000530
        /*0c70*/ 	.word	0x000000ff
        /*0c74*/ 	.word	0x0002a850
        /*0c78*/ 	.short	0x0100
        /*0c7a*/ 	.byte	0x08
	.zero		1


	//   ....[7]....
        /*0c7c*/ 	.word	0x00000540
        /*0c80*/ 	.word	0x000000ff
        /*0c84*/ 	.word	0x0002a860
        /*0c88*/ 	.short	0x0100
        /*0c8a*/ 	.byte	0x08
	.zero		1


	//   ....[8]....
        /*0c8c*/ 	.word	0x00000550
        /*0c90*/ 	.word	0x000000ff
        /*0c94*/ 	.word	0x0002a858
        /*0c98*/ 	.short	0x0100
        /*0c9a*/ 	.byte	0x08
	.zero		1


	//   ....[9]....
        /*0c9c*/ 	.word	0x00000560
        /*0ca0*/ 	.word	0x000000ff
        /*0ca4*/ 	.word	0x0002a868
        /*0ca8*/ 	.short	0x0100
        /*0caa*/ 	.byte	0x08
	.zero		1


	//   ....[10]....
        /*0cac*/ 	.word	0x00000650
        /*0cb0*/ 	.word	0x000000ff
        /*0cb4*/ 	.word	0x0002a870
        /*0cb8*/ 	.short	0x0100
        /*0cba*/ 	.byte	0x06
	.zero		1


	//   ....[11]....
        /*0cbc*/ 	.word	0x00000660
        /*0cc0*/ 	.word	0x000000ff
        /*0cc4*/ 	.word	0x0002a880
        /*0cc8*/ 	.short	0x0100
        /*0cca*/ 	.byte	0x06
	.zero		1


	//   ....[12]....
        /*0ccc*/ 	.word	0x00000670
        /*0cd0*/ 	.word	0x000000ff
        /*0cd4*/ 	.word	0x0002a878
        /*0cd8*/ 	.short	0x0100
        /*0cda*/ 	.byte	0x06
	.zero		1


	//   ....[13]....
        /*0cdc*/ 	.word	0x00000680
        /*0ce0*/ 	.word	0x000000ff
        /*0ce4*/ 	.word	0x0002a888
        /*0ce8*/ 	.short	0x0100
        /*0cea*/ 	.byte	0x06
	.zero		1


	//   ....[14]....
        /*0cec*/ 	.word	0x000007b0
        /*0cf0*/ 	.word	0x000000ff
        /*0cf4*/ 	.word	0x0002a890
        /*0cf8*/ 	.short	0x0100
        /*0cfa*/ 	.byte	0x08
	.zero		1


	//   ....[15]....
        /*0cfc*/ 	.word	0x000007c0
        /*0d00*/ 	.word	0x000000ff
        /*0d04*/ 	.word	0x0002a8a0
        /*0d08*/ 	.short	0x0100
        /*0d0a*/ 	.byte	0x08
	.zero		1


	//   ....[16]....
        /*0d0c*/ 	.word	0x000007d0
        /*0d10*/ 	.word	0x000000ff
        /*0d14*/ 	.word	0x0002a898
        /*0d18*/ 	.short	0x0100
        /*0d1a*/ 	.byte	0x08
	.zero		1


	//   ....[17]....
        /*0d1c*/ 	.word	0x000007e0
        /*0d20*/ 	.word	0x000000ff
        /*0d24*/ 	.word	0x0002a8a8
        /*0d28*/ 	.short	0x0100
        /*0d2a*/ 	.byte	0x08
	.zero		1


	//   ....[18]....
        /*0d2c*/ 	.word	0x00000910
        /*0d30*/ 	.word	0x000000ff
        /*0d34*/ 	.word	0x0002a8b0
        /*0d38*/ 	.short	0x0100
        /*0d3a*/ 	.byte	0x08
	.zero		1


	//   ....[19]....
        /*0d3c*/ 	.word	0x00000920
        /*0d40*/ 	.word	0x000000ff
        /*0d44*/ 	.word	0x0002a8c0
        /*0d48*/ 	.short	0x0100
        /*0d4a*/ 	.byte	0x08
	.zero		1


	//   ....[20]....
        /*0d4c*/ 	.word	0x00000930
        /*0d50*/ 	.word	0x000000ff
        /*0d54*/ 	.word	0x0002a8b8
        /*0d58*/ 	.short	0x0100
        /*0d5a*/ 	.byte	0x08
	.zero		1


	//   ....[21]....
        /*0d5c*/ 	.word	0x00000940
        /*0d60*/ 	.word	0x000000ff
        /*0d64*/ 	.word	0x0002a8c8
        /*0d68*/ 	.short	0x0100
        /*0d6a*/ 	.byte	0x08
	.zero		1


	//   ....[22]....
        /*0d6c*/ 	.word	0x00003b70
        /*0d70*/ 	.word	0x00000003
        /*0d74*/ 	.word	0x0002a890
        /*0d78*/ 	.short	0x010a
        /*0d7a*/ 	.byte	0x3f
	.zero		1


	//   ....[23]....
        /*0d7c*/ 	.word	0x00007210
        /*0d80*/ 	.word	0x00000003
        /*0d84*/ 	.word	0x0002a890
        /*0d88*/ 	.short	0x010a
        /*0d8a*/ 	.byte	0x3f
	.zero		1


	//   ....[24]....
        /*0d8c*/ 	.word	0x0000a530
        /*0d90*/ 	.word	0x00000003
        /*0d94*/ 	.word	0x0002a890
        /*0d98*/ 	.short	0x010a
        /*0d9a*/ 	.byte	0x3f
	.zero		1


	//   ....[25]....
        /*0d9c*/ 	.word	0x0000a920
        /*0da0*/ 	.word	0x0000001c
        /*0da4*/ 	.word	0x00000000
        /*0da8*/ 	.short	0x0101
        /*0daa*/ 	.byte	0x3f
	.zero		1


	//   ....[26]....
        /*0dac*/ 	.word	0x0000a960
        /*0db0*/ 	.word	0x00000003
        /*0db4*/ 	.word	0x0002a8b0
        /*0db8*/ 	.short	0x010a
        /*0dba*/ 	.byte	0x3f
	.zero		1


	//   ....[27]....
        /*0dbc*/ 	.word	0x0000ae10
        /*0dc0*/ 	.word	0x00000003
        /*0dc4*/ 	.word	0x00000000
        /*0dc8*/ 	.short	0x0101
        /*0dca*/ 	.byte	0x3f
	.zero		1


	//   ....[28]....
        /*0dcc*/ 	.word	0x0000b790
        /*0dd0*/ 	.word	0x00000010
        /*0dd4*/ 	.word	0x0002a800
        /*0dd8*/ 	.short	0x010a
        /*0dda*/ 	.byte	0x3f
	.zero		1


	//   ....[29]....
        /*0ddc*/ 	.word	0x0000b7e0
        /*0de0*/ 	.word	0x00000010
        /*0de4*/ 	.word	0x0002a800
        /*0de8*/ 	.short	0x010a
        /*0dea*/ 	.byte	0x3f
	.zero		1


	//   ....[30]....
        /*0dec*/ 	.word	0x0000cc20
        /*0df0*/ 	.word	0x00000010
        /*0df4*/ 	.word	0x0002a800
        /*0df8*/ 	.short	0x010a
        /*0dfa*/ 	.byte	0x3f
	.zero		1


	//   ....[31]....
        /*0dfc*/ 	.word	0x00010180
        /*0e00*/ 	.word	0x00000010
        /*0e04*/ 	.word	0x0002a800
        /*0e08*/ 	.short	0x010a
        /*0e0a*/ 	.byte	0x3f
	.zero		1


	//   ....[32]....
        /*0e0c*/ 	.word	0x00012d20
        /*0e10*/ 	.word	0x00000015
        /*0e14*/ 	.word	0x0002a830
        /*0e18*/ 	.short	0x010a
        /*0e1a*/ 	.byte	0x3f
	.zero		1


	//   ....[33]....
        /*0e1c*/ 	.word	0x00012d90
        /*0e20*/ 	.word	0x00000015
        /*0e24*/ 	.word	0x0002a830
        /*0e28*/ 	.short	0x010a
        /*0e2a*/ 	.byte	0x3f
	.zero		1


	//   ....[34]....
        /*0e2c*/ 	.word	0x00013760
        /*0e30*/ 	.word	0x00000015
        /*0e34*/ 	.word	0x00000000
        /*0e38*/ 	.short	0x0101
        /*0e3a*/ 	.byte	0x3f
	.zero		1


	//   ....[35]....
        /*0e3c*/ 	.word	0x000162b0
        /*0e40*/ 	.word	0x00000015
        /*0e44*/ 	.word	0x0002a830
        /*0e48*/ 	.short	0x010a
        /*0e4a*/ 	.byte	0x3f
	.zero		1


	//   ....[36]....
        /*0e4c*/ 	.word	0x00016320
        /*0e50*/ 	.word	0x00000015
        /*0e54*/ 	.word	0x0002a830
        /*0e58*/ 	.short	0x010a
        /*0e5a*/ 	.byte	0x3f
	.zero		1


	//   ....[37]....
        /*0e5c*/ 	.word	0x00016ea0
        /*0e60*/ 	.word	0x0000000c
        /*0e64*/ 	.word	0x0002a850
        /*0e68*/ 	.short	0x010a
        /*0e6a*/ 	.byte	0x3f
	.zero		1


	//   ....[38]....
        /*0e6c*/ 	.word	0x00016f40
        /*0e70*/ 	.word	0x0000000c
        /*0e74*/ 	.word	0x0002a850
        /*0e78*/ 	.short	0x010a
        /*0e7a*/ 	.byte	0x3f
	.zero		1


	//   ....[39]....
        /*0e7c*/ 	.word	0x000178c0
        /*0e80*/ 	.word	0x0000000a
        /*0e84*/ 	.word	0x00000000
        /*0e88*/ 	.short	0x0101
        /*0e8a*/ 	.byte	0x3f
	.zero		1


	//   ....[40]....
        /*0e8c*/ 	.word	0x00019230
        /*0e90*/ 	.word	0x00000059
        /*0e94*/ 	.word	0x00000000
        /*0e98*/ 	.short	0x0101
        /*0e9a*/ 	.byte	0x3f
	.zero		1


	//   ....[41]....
        /*0e9c*/ 	.word	0x00019ce0
        /*0ea0*/ 	.word	0x00000005
        /*0ea4*/ 	.word	0x0002a830
        /*0ea8*/ 	.short	0x010a
        /*0eaa*/ 	.byte	0x3f
	.zero		1


	//   ....[42]....
        /*0eac*/ 	.word	0x00019d50
        /*0eb0*/ 	.word	0x00000005
        /*0eb4*/ 	.word	0x0002a830
        /*0eb8*/ 	.short	0x010a
        /*0eba*/ 	.byte	0x3f
	.zero		1


	//   ....[43]....
        /*0ebc*/ 	.word	0x0001a8d0
        /*0ec0*/ 	.word	0x000000c6
        /*0ec4*/ 	.word	0x0002a850
        /*0ec8*/ 	.short	0x010a
        /*0eca*/ 	.byte	0x3f
	.zero		1


	//   ....[44]....
        /*0ecc*/ 	.word	0x0001a920
        /*0ed0*/ 	.word	0x000000c6
        /*0ed4*/ 	.word	0x0002a850
        /*0ed8*/ 	.short	0x010a
        /*0eda*/ 	.byte	0x3f
	.zero		1


	//   ....[45]....
        /*0edc*/ 	.word	0x0001bcb0
        /*0ee0*/ 	.word	0x00000015
        /*0ee4*/ 	.word	0x00000000
        /*0ee8*/ 	.short	0x0101
        /*0eea*/ 	.byte	0x3f
	.zero		1


	//   ....[46]....
        /*0eec*/ 	.word	0x0001bd20
        /*0ef0*/ 	.word	0x000000c6
        /*0ef4*/ 	.word	0x00000000
        /*0ef8*/ 	.short	0x0101
        /*0efa*/ 	.byte	0x3f
	.zero		1


	//   ....[47]....
        /*0efc*/ 	.word	0x0001c2e0
        /*0f00*/ 	.word	0x00000006
        /*0f04*/ 	.word	0x0002a830
        /*0f08*/ 	.short	0x010a
        /*0f0a*/ 	.byte	0x3f
	.zero		1


	//   ....[48]....
        /*0f0c*/ 	.word	0x0001c350
        /*0f10*/ 	.word	0x00000006
        /*0f14*/ 	.word	0x0002a830
        /*0f18*/ 	.short	0x010a
        /*0f1a*/ 	.byte	0x3f
	.zero		1


	//   ....[49]....
        /*0f1c*/ 	.word	0x0001ced0
        /*0f20*/ 	.word	0x0000000c
        /*0f24*/ 	.word	0x0002a850
        /*0f28*/ 	.short	0x010a
        /*0f2a*/ 	.byte	0x3f
	.zero		1


	//   ....[50]....
        /*0f2c*/ 	.word	0x0001cf70
        /*0f30*/ 	.word	0x0000000c
        /*0f34*/ 	.word	0x0002a850
        /*0f38*/ 	.short	0x010a
        /*0f3a*/ 	.byte	0x3f
	.zero		1


	//   ....[51]....
        /*0f3c*/ 	.word	0x0001d8e0
        /*0f40*/ 	.word	0x00000005
        /*0f44*/ 	.word	0x00000000
        /*0f48*/ 	.short	0x0101
        /*0f4a*/ 	.byte	0x3f
	.zero		1


	//   ....[52]....
        /*0f4c*/ 	.word	0x0001f2c0
        /*0f50*/ 	.word	0x00000015
        /*0f54*/ 	.word	0x00000000
        /*0f58*/ 	.short	0x0101
        /*0f5a*/ 	.byte	0x3f
	.zero		1


	//   ....[53]....
        /*0f5c*/ 	.word	0x0001fda0
        /*0f60*/ 	.word	0x0000000b
        /*0f64*/ 	.word	0x0002a850
        /*0f68*/ 	.short	0x010a
        /*0f6a*/ 	.byte	0x3f
	.zero		1


	//   ....[54]....
        /*0f6c*/ 	.word	0x0001fe40
        /*0f70*/ 	.word	0x0000000b
        /*0f74*/ 	.word	0x0002a850
        /*0f78*/ 	.short	0x010a
        /*0f7a*/ 	.byte	0x3f
	.zero		1


	//   ....[55]....
        /*0f7c*/ 	.word	0x00020310
        /*0f80*/ 	.word	0x0000000b
        /*0f84*/ 	.word	0x00000000
        /*0f88*/ 	.short	0x0101
        /*0f8a*/ 	.byte	0x3f
	.zero		1


	//   ....[56]....
        /*0f8c*/ 	.word	0x00021840
        /*0f90*/ 	.word	0x00000000
        /*0f94*/ 	.word	0x00000000
        /*0f98*/ 	.short	0x0101
        /*0f9a*/ 	.byte	0x3f
	.zero		1


	//   ....[57]....
        /*0f9c*/ 	.word	0x00024130
        /*0fa0*/ 	.word	0x00000007
        /*0fa4*/ 	.word	0x0002a820
        /*0fa8*/ 	.short	0x010a
        /*0faa*/ 	.byte	0x3f
	.zero		1


	//   ....[58]....
        /*0fac*/ 	.word	0x00024210
        /*0fb0*/ 	.word	0x00000007
        /*0fb4*/ 	.word	0x0002a8a0
        /*0fb8*/ 	.short	0x010a
        /*0fba*/ 	.byte	0x3f
	.zero		1


	//   ....[59]....
        /*0fbc*/ 	.word	0x00024650
        /*0fc0*/ 	.word	0x00000007
        /*0fc4*/ 	.word	0x0002a8c0
        /*0fc8*/ 	.short	0x010a
        /*0fca*/ 	.byte	0x3f
	.zero		1


	//   ....[60]....
        /*0fcc*/ 	.word	0x00024b30
        /*0fd0*/ 	.word	0x00000008
        /*0fd4*/ 	.word	0x0002a8a0
        /*0fd8*/ 	.short	0x010a
        /*0fda*/ 	.byte	0x3f
	.zero		1


	//   ....[61]....
        /*0fdc*/ 	.word	0x00024f60
        /*0fe0*/ 	.word	0x00000008
        /*0fe4*/ 	.word	0x0002a8c0
        /*0fe8*/ 	.short	0x010a
        /*0fea*/ 	.byte	0x3f
	.zero		1


	//   ....[62]....
        /*0fec*/ 	.word	0x000260e0
        /*0ff0*/ 	.word	0x00000000
        /*0ff4*/ 	.word	0x0002a840
        /*0ff8*/ 	.short	0x010a
        /*0ffa*/ 	.byte	0x3f
	.zero		1


	//   ....[63]....
        /*0ffc*/ 	.word	0x00027110
        /*1000*/ 	.word	0x0000000a
        /*1004*/ 	.word	0x0002a800
        /*1008*/ 	.short	0x0107
        /*100a*/ 	.byte	0x3f
	.zero		1


	//   ....[64]....
        /*100c*/ 	.word	0x00027220
        /*1010*/ 	.word	0x00000002
        /*1014*/ 	.word	0x0002a800
        /*1018*/ 	.short	0x0101
        /*101a*/ 	.byte	0x3f
	.zero		1


	//   ....[65]....
        /*101c*/ 	.word	0x00027240
        /*1020*/ 	.word	0x00000002
        /*1024*/ 	.word	0x0002a820
        /*1028*/ 	.short	0x010a
        /*102a*/ 	.byte	0x3f
	.zero		1


	//   ....[66]....
        /*102c*/ 	.word	0x000275d0
        /*1030*/ 	.word	0x00000003
        /*1034*/ 	.word	0x0002a840
        /*1038*/ 	.short	0x010a
        /*103a*/ 	.byte	0x3f
	.zero		1


	//   ....[67]....
        /*103c*/ 	.word	0x00027a80
        /*1040*/ 	.word	0x00000003
        /*1044*/ 	.word	0x00000060
        /*1048*/ 	.short	0x010a
        /*104a*/ 	.byte	0x3f
	.zero		1


	//   ....[68]....
        /*104c*/ 	.word	0x00028170
        /*1050*/ 	.word	0x00000003
        /*1054*/ 	.word	0x0002a840
        /*1058*/ 	.short	0x010a
        /*105a*/ 	.byte	0x3f
	.zero		1


	//   ....[69]....
        /*105c*/ 	.word	0x00028620
        /*1060*/ 	.word	0x00000002
        /*1064*/ 	.word	0x00000060
        /*1068*/ 	.short	0x010a
        /*106a*/ 	.byte	0x3f
	.zero		1


	//   ....[70]....
        /*106c*/ 	.word	0x00028c40
        /*1070*/ 	.word	0x00000002
        /*1074*/ 	.word	0x0002a840
        /*1078*/ 	.short	0x010a
        /*107a*/ 	.byte	0x3f
	.zero		1


	//   ....[71]....
        /*107c*/ 	.word	0x000290f0
        /*1080*/ 	.word	0x00000002
        /*1084*/ 	.word	0x00000060
        /*1088*/ 	.short	0x010a
        /*108a*/ 	.byte	0x3f
	.zero		1


	//   ....[72]....
        /*108c*/ 	.word	0x000296a0
        /*1090*/ 	.word	0x00000000
        /*1094*/ 	.word	0x0002a860
        /*1098*/ 	.short	0x010a
        /*109a*/ 	.byte	0x3f
	.zero		1


	//   ....[73]....
        /*109c*/ 	.word	0x0002a7d0
        /*10a0*/ 	.word	0x00000000
        /*10a4*/ 	.word	0x0002a820
        /*10a8*/ 	.short	0x010a
        /*10aa*/ 	.byte	0x3f
	.zero		1


	//   ....[74]....
        /*10ac*/ 	.word	0x0002a980
        /*10b0*/ 	.word	0x00000006
        /*10b4*/ 	.word	0x00000000
        /*10b8*/ 	.short	0x010a
        /*10ba*/ 	.byte	0x3f
	.zero		1


	//   ....[75]....
        /*10bc*/ 	.word	0x0002a9f0
        /*10c0*/ 	.word	0x00000007
        /*10c4*/ 	.word	0x00000000
        /*10c8*/ 	.short	0x010a
        /*10ca*/ 	.byte	0x3f
	.zero		1


	//   ....[76]....
        /*10cc*/ 	.word	0x0002aa60
        /*10d0*/ 	.word	0x00000004
        /*10d4*/ 	.word	0x00000000
        /*10d8*/ 	.short	0x010a
        /*10da*/ 	.byte	0x3f
	.zero		1


	//   ....[77]....
        /*10dc*/ 	.word	0x0002aa90
        /*10e0*/ 	.word	0x00000003
        /*10e4*/ 	.word	0x00000000
        /*10e8*/ 	.short	0x010a
        /*10ea*/ 	.byte	0x3f
	.zero		1


	//   ....[78]....
        /*10ec*/ 	.word	0x0002aaf0
        /*10f0*/ 	.word	0x00000003
        /*10f4*/ 	.word	0x0002a890
        /*10f8*/ 	.short	0x010a
        /*10fa*/ 	.byte	0x3f
	.zero		1


	//   ....[79]....
        /*10fc*/ 	.word	0x0002ab40
        /*1100*/ 	.word	0x00000003
        /*1104*/ 	.word	0x0002a890
        /*1108*/ 	.short	0x010a
        /*110a*/ 	.byte	0x3f
	.zero		1


	//   ....[80]....
        /*110c*/ 	.word	0x0002ab90
        /*1110*/ 	.word	0x00000003
        /*1114*/ 	.word	0x0002a890
        /*1118*/ 	.short	0x010a
        /*111a*/ 	.byte	0x3f
	.zero		1


	//   ....[81]....
        /*111c*/ 	.word	0x0002abe0
        /*1120*/ 	.word	0x00000003
        /*1124*/ 	.word	0x0002a8b0
        /*1128*/ 	.short	0x010a
        /*112a*/ 	.byte	0x3f
	.zero		1


	//   ....[82]....
        /*112c*/ 	.word	0x0002afc0
        /*1130*/ 	.word	0x00000010
        /*1134*/ 	.word	0x0002a800
        /*1138*/ 	.short	0x010a
        /*113a*/ 	.byte	0x3f
	.zero		1


	//   ....[83]....
        /*113c*/ 	.word	0x0002b3d0
        /*1140*/ 	.word	0x00000010
        /*1144*/ 	.word	0x0002a800
        /*1148*/ 	.short	0x010a
        /*114a*/ 	.byte	0x3f
	.zero		1


	//   ....[84]....
        /*114c*/ 	.word	0x0002b420
        /*1150*/ 	.word	0x00000015
        /*1154*/ 	.word	0x0002a830
        /*1158*/ 	.short	0x010a
        /*115a*/ 	.byte	0x3f
	.zero		1


	//   ....[85]....
        /*115c*/ 	.word	0x0002b470
        /*1160*/ 	.word	0x00000015
        /*1164*/ 	.word	0x0002a830
        /*1168*/ 	.short	0x010a
        /*116a*/ 	.byte	0x3f
	.zero		1


	//   ....[86]....
        /*116c*/ 	.word	0x0002b4c0
        /*1170*/ 	.word	0x0000000c
        /*1174*/ 	.word	0x0002a850
        /*1178*/ 	.short	0x010a
        /*117a*/ 	.byte	0x3f
	.zero		1


	//   ....[87]....
        /*117c*/ 	.word	0x0002b510
        /*1180*/ 	.word	0x00000005
        /*1184*/ 	.word	0x0002a830
        /*1188*/ 	.short	0x010a
        /*118a*/ 	.byte	0x3f
	.zero		1


	//   ....[88]....
        /*118c*/ 	.word	0x0002b560
        /*1190*/ 	.word	0x000000c6
        /*1194*/ 	.word	0x0002a850
        /*1198*/ 	.short	0x010a
        /*119a*/ 	.byte	0x3f
	.zero		1


	//   ....[89]....
        /*119c*/ 	.word	0x0002b5b0
        /*11a0*/ 	.word	0x00000006
        /*11a4*/ 	.word	0x0002a830
        /*11a8*/ 	.short	0x010a
        /*11aa*/ 	.byte	0x3f
	.zero		1


	//   ....[90]....
        /*11ac*/ 	.word	0x0002b600
        /*11b0*/ 	.word	0x0000000c
        /*11b4*/ 	.word	0x0002a850
        /*11b8*/ 	.short	0x010a
        /*11ba*/ 	.byte	0x3f
	.zero		1


	//   ....[91]....
        /*11bc*/ 	.word	0x0002b650
        /*11c0*/ 	.word	0x0000000b
        /*11c4*/ 	.word	0x0002a850
        /*11c8*/ 	.short	0x010a
        /*11ca*/ 	.byte	0x3f
	.zero		1


	//   ....[92]....
        /*11cc*/ 	.word	0x0002b800
        /*11d0*/ 	.word	0x00000006
        /*11d4*/ 	.word	0x0002a820
        /*11d8*/ 	.short	0x010a
        /*11da*/ 	.byte	0x3f
	.zero		1


	//   ....[93]....
        /*11dc*/ 	.word	0x0002b850
        /*11e0*/ 	.word	0x00000007
        /*11e4*/ 	.word	0x0002a8a0
        /*11e8*/ 	.short	0x010a
        /*11ea*/ 	.byte	0x3f
	.zero		1


	//   ....[94]....
        /*11ec*/ 	.word	0x0002b8a0
        /*11f0*/ 	.word	0x00000007
        /*11f4*/ 	.word	0x0002a8c0
        /*11f8*/ 	.short	0x010a
        /*11fa*/ 	.byte	0x3f
	.zero		1


	//   ....[95]....
        /*11fc*/ 	.word	0x0002b8f0
        /*1200*/ 	.word	0x00000008
        /*1204*/ 	.word	0x0002a8a0
        /*1208*/ 	.short	0x010a
        /*120a*/ 	.byte	0x3f
	.zero		1


	//   ....[96]....
        /*120c*/ 	.word	0x0002b940
        /*1210*/ 	.word	0x00000008
        /*1214*/ 	.word	0x0002a8c0
        /*1218*/ 	.short	0x010a
        /*121a*/ 	.byte	0x3f
	.zero		1


	//   ....[97]....
        /*121c*/ 	.word	0x0002bae0
        /*1220*/ 	.word	0x00000000
        /*1224*/ 	.word	0x0002a840
        /*1228*/ 	.short	0x010a
        /*122a*/ 	.byte	0x3f
	.zero		1


	//   ....[98]....
        /*122c*/ 	.word	0x0002c730
        /*1230*/ 	.word	0x00000002
        /*1234*/ 	.word	0x0002a820
        /*1238*/ 	.short	0x010a
        /*123a*/ 	.byte	0x3f
	.zero		1


	//   ....[99]....
        /*123c*/ 	.word	0x0002c780
        /*1240*/ 	.word	0x00000003
        /*1244*/ 	.word	0x0002a840
        /*1248*/ 	.short	0x010a
        /*124a*/ 	.byte	0x3f
	.zero		1


	//   ....[100]....
        /*124c*/ 	.word	0x0002c7d0
        /*1250*/ 	.word	0x00000003
        /*1254*/ 	.word	0x00000060
        /*1258*/ 	.short	0x010a
        /*125a*/ 	.byte	0x3f
	.zero		1


	//   ....[101]....
        /*125c*/ 	.word	0x0002c820
        /*1260*/ 	.word	0x00000003
        /*1264*/ 	.word	0x0002a840
        /*1268*/ 	.short	0x010a
        /*126a*/ 	.byte	0x3f
	.zero		1


	//   ....[102]....
        /*126c*/ 	.word	0x0002c870
        /*1270*/ 	.word	0x00000002
        /*1274*/ 	.word	0x00000060
        /*1278*/ 	.short	0x010a
        /*127a*/ 	.byte	0x3f
	.zero		1


	//   ....[103]....
        /*127c*/ 	.word	0x0002c8c0
        /*1280*/ 	.word	0x00000002
        /*1284*/ 	.word	0x0002a840
        /*1288*/ 	.short	0x010a
        /*128a*/ 	.byte	0x3f
	.zero		1


	//   ....[104]....
        /*128c*/ 	.word	0x0002c910
        /*1290*/ 	.word	0x00000002
        /*1294*/ 	.word	0x00000060
        /*1298*/ 	.short	0x010a
        /*129a*/ 	.byte	0x3f
	.zero		1


	//   ....[105]....
        /*129c*/ 	.word	0x0002c960
        /*12a0*/ 	.word	0x00000000
        /*12a4*/ 	.word	0x0002a860
        /*12a8*/ 	.short	0x010a
        /*12aa*/ 	.byte	0x3f
	.zero		1


	//   ....[106]....
        /*12ac*/ 	.word	0x0002d3c0
        /*12b0*/ 	.word	0x00000000
        /*12b4*/ 	.word	0x0002a820
        /*12b8*/ 	.short	0x010a
        /*12ba*/ 	.byte	0x3f
	.zero		1


	//   ....[107]....
        /*12bc*/ 	.word	0x0002d560
        /*12c0*/ 	.word	0x00000006
        /*12c4*/ 	.word	0x00000000
        /*12c8*/ 	.short	0x010a
        /*12ca*/ 	.byte	0x3f
	.zero		1


	//   ....[108]....
        /*12cc*/ 	.word	0x0002d5b0
        /*12d0*/ 	.word	0x00000007
        /*12d4*/ 	.word	0x00000000
        /*12d8*/ 	.short	0x010a
        /*12da*/ 	.byte	0x3f
	.zero		1


	//   ....[109]....
        /*12dc*/ 	.word	0x0002d600
        /*12e0*/ 	.word	0x00000004
        /*12e4*/ 	.word	0x00000000
        /*12e8*/ 	.short	0x010a
        /*12ea*/ 	.byte	0x3f
	.zero		1


	//----- nvinfo : EIATTR_NUM_MBARRIERS
	.align		4
.L_277:
        /*12ec*/ 	.byte	0x03, 0x38
        /*12ee*/ 	.short	0x0016


	//----- nvinfo : EIATTR_EXIT_INSTR_OFFSETS
	.align		4
        /*12f0*/ 	.byte	0x04, 0x1c
        /*12f2*/ 	.short	(.L_279 - .L_278)


	//   ....[0]....
.L_278:
        /*12f4*/ 	.word	0x0002aae0


	//----- nvinfo : EIATTR_MAX_THREADS
	.align		4
.L_279:
        /*12f8*/ 	.byte	0x04, 0x05
        /*12fa*/ 	.short	(.L_281 - .L_280)
.L_280:
        /*12fc*/ 	.word	0x00000180
        /*1300*/ 	.word	0x00000001
        /*1304*/ 	.word	0x00000001


	//----- nvinfo : EIATTR_CRS_STACK_SIZE
	.align		4
.L_281:
        /*1308*/ 	.byte	0x04, 0x1e
        /*130a*/ 	.short	(.L_283 - .L_282)
.L_282:
        /*130c*/ 	.word	0x00000000


	//----- nvinfo : EIATTR_CBANK_PARAM_SIZE
	.align		4
.L_283:
        /*1310*/ 	.byte	0x03, 0x19
        /*1312*/ 	.short	0x0af0


	//----- nvinfo : EIATTR_PARAM_CBANK
	.align		4
        /*1314*/ 	.byte	0x04, 0x0a
        /*1316*/ 	.short	(.L_285 - .L_284)
	.align		4
.L_284:
        /*1318*/ 	.word	index@(.nv.constant0._ZN7cutlass13device_kernelIN5flash11enable_sm90INS1_16FlashAttnFwdSm90INS1_25CollectiveMainloopFwdSm90ILi2EN4cute5tupleIJNS5_1CILi1EEES8_S8_EEENS6_IJNS7_ILi128EEENS7_ILi96EEENS7_ILi192EEEEEELi128ENS_10bfloat16_tEfNS_4arch4Sm90ELb0ELb1ELb1ELb1ELb0ELb1ELb0ELb1ELb1ELb1ELb0ELb0EEENS1_21CollectiveEpilogueFwdINS6_IJSA_SA_SB_EEES9_SE_SG_Li256ELb1ELb1ELb0ELb0EEENS1_36VarlenDynamicPersistentTileSchedulerILi128ELi96ELi256ELi128ELb0ELb1ELb1ELb1ELb0ELb1EEEEEEEEEvNT_6ParamsE)
        /*131c*/ 	.short	0x0210
        /*131e*/ 	.short	0x0af0


	//----- nvinfo : EIATTR_SW_WAR
	.align		4
.L_285:
        /*1320*/ 	.byte	0x04, 0x36
        /*1322*/ 	.short	(.L_287 - .L_286)
.L_286:
        /*1324*/ 	.word	0x00000008
.L_287:


//--------------------- .nv.info._ZN7cutlass13device_kernelIN5flash11enable_sm90INS1_16FlashAttnFwdSm90INS1_25CollectiveMainloopFwdSm90ILi2EN4cute5tupleIJNS5_1CILi1EEES8_S8_EEENS6_IJNS7_ILi128EEESA_NS7_ILi192EEEEEELi128ENS_10bfloat16_tEfNS_4arch4Sm90ELb1ELb0ELb1ELb0ELb0ELb0ELb0ELb1ELb1ELb1ELb0ELb0EEENS1_21CollectiveEpilogueFwdINS6_IJSA_SA_SA_EEES9_SD_SF_Li256ELb0ELb1ELb0ELb0EEENS1_30DynamicPersistentTileSchedulerILi256ELi128ELb0ELb1ELb1EEEEEEEEEvNT_6ParamsE --------------------------
	.section	.nv.info._ZN7cutlass13device_kernelIN5flash11enable_sm90INS1_16FlashAttnFwdSm90INS1_25CollectiveMainloopFwdSm90ILi2EN4cute5tupleIJNS5_1CILi1EEES8_S8_EEENS6_IJNS7_ILi128EEESA_NS7_ILi192EEEEEELi128ENS_10bfloat16_tEfNS_4arch4Sm90ELb1ELb0ELb1ELb0ELb0ELb0ELb0ELb1ELb1ELb1ELb0ELb0EEENS1_21CollectiveEpilogueFwdINS6_IJSA_SA_SA_EEES9_SD_SF_Li256ELb0ELb1ELb0ELb0EEENS1_30DynamicPersistentTileSchedulerILi256ELi128ELb0ELb1ELb1EEEEEEEEEvNT_6ParamsE,"",@"SHT_CUDA_INFO"
	.sectionflags	@""
	.align	4


	//----- nvinfo : EIATTR_CUDA_API_VERSION
	.align		4
        /*0000*/ 	.byte	0x04, 0x37
        /*0002*/ 	.short	(.L_289 - .L_288)
.L_288:
        /*0004*/ 	.word	0x00000082


	//----- nvinfo : EIATTR_KPARAM_INFO
	.align		4
.L_289:
        /*0008*/ 	.byte	0x04, 0x17
        /*000a*/ 	.short	(.L_291 - .L_290)
.L_290:
        /*000c*/ 	.word	0x00000000
        /*0010*/ 	.short	0x0000
        /*0012*/ 	.short	0x0070
        /*0014*/ 	.byte	0x00, 0xf0, 0x01, 0x2a


	//----- nvinfo : EIATTR_SPARSE_MMA_MASK
	.align		4
.L_291:
        /*0018*/ 	.byte	0x03, 0x50
        /*001a*/ 	.short	0x0000


	//----- nvinfo : EIATTR_MAXREG_COUNT
	.align		4
        /*001c*/ 	.byte	0x03, 0x1b
        /*001e*/ 	.short	0x00a8


	//----- nvinfo : EIATTR_NUM_BARRIERS
	.align		4
        /*0020*/ 	.byte	0x02, 0x4c
        /*0022*/ 	.byte	0x09
	.zero		1


	//----- nvinfo : EIATTR_EXTERNS
	.align		4
        /*0024*/ 	.byte	0x04, 0x0f
        /*0026*/ 	.short	(.L_293 - .L_292)


	//   ....[0]....
	.align		4
.L_292:
        /*0028*/ 	.word	index@(__assertfail)


	//----- nvinfo : EIATTR_ANNOTATIONS
	.align		4
.L_293:
        /*002c*/ 	.byte	0x04, 0x55
        /*002e*/ 	.short	(.L_295 - .L_294)


	//   ....[0]....
.L_294:
        /* <DEDUP_REMOVED lines=27> */


	//----- nvinfo : EIATTR_MERCURY_ISA_VERSION
	.align		4
.L_295:
        /*01c8*/ 	.byte	0x03, 0x5f
        /*01ca*/ 	.short	0x0101


	//----- nvinfo : EIATTR_INT_WARP_WIDE_INSTR_OFFSETS
	.align		4
        /*01cc*/ 	.byte	0x04, 0x31
        /*01ce*/ 	.short	(.L_297 - .L_296)


	//   ....[0]....
.L_296:
        /*01d0*/ 	.word	0x00000130


	//   ....[1]....
        /*01d4*/ 	.word	0x00000170


	//   ....[2]....
        /*01d8*/ 	.word	0x000001e0


	//   ....[3]....
        /*01dc*/ 	.word	0x0000d670


	//   ....[4]....
        /*01e0*/ 	.word	0x0000d710


	//   ....[5]....
        /*01e4*/ 	.word	0x00010e70


	//   ....[6]....
        /*01e8*/ 	.word	0x00010f10


	//----- nvinfo : EIATTR_COOP_GROUP_MASK_REGIDS
	.align		4
.L_297:
        /*01ec*/ 	.byte	0x04, 0x29
        /*01ee*/ 	.short	(.L_299 - .L_298)


	//   ....[0]....
.L_298:
        /*01f0*/ 	.word	0xffffffff


	//   ....[1]....
        /*01f4*/ 	.word	0xffffffff


	//   ....[2]....
        /*01f8*/ 	.word	0xffffffff


	//   ....[3]....
        /*01fc*/ 	.word	0xffffffff


	//   ....[4]....
        /*0200*/ 	.word	0xffffffff


	//   ....[5]....
        /*0204*/ 	.word	0xffffffff


	//   ....[6]....
        /*0208*/ 	.word	0xffffffff


	//   ....[7]....
        /*020c*/ 	.word	0xffffffff


	//   ....[8]....
        /*0210*/ 	.word	0xffffffff


	//   ....[9]....
        /*0214*/ 	.word	0xffffffff


	//   ....[10]....
        /*0218*/ 	.word	0xffffffff


	//   ....[11]....
        /*021c*/ 	.word	0xffffffff


	//   ....[12]....
        /*0220*/ 	.word	0xffffffff


	//   ....[13]....
        /*0224*/ 	.word	0xffffffff


	//   ....[14]....
        /*0228*/ 	.word	0xffffffff


	//   ....[15]....
        /*022c*/ 	.word	0xffffffff


	//   ....[16]....
        /*0230*/ 	.word	0xffffffff


	//   ....[17]....
        /*0234*/ 	.word	0xffffffff


	//   ....[18]....
        /*0238*/ 	.word	0xffffffff


	//   ....[19]....
        /*023c*/ 	.word	0xffffffff


	//   ....[20]....
        /*0240*/ 	.word	0xffffffff


	//   ....[21]....
        /*0244*/ 	.word	0xffffffff


	//   ....[22]....
        /*0248*/ 	.word	0xffffffff


	//   ....[23]....
        /*024c*/ 	.word	0xffffffff


	//   ....[24]....
        /*0250*/ 	.word	0xffffffff


	//   ....[25]....
        /*0254*/ 	.word	0xffffffff


	//   ....[26]....
        /*0258*/ 	.word	0xffffffff


	//   ....[27]....
        /*025c*/ 	.word	0xffffffff


	//   ....[28]....
        /*0260*/ 	.word	0xffffffff


	//   ....[29]....
        /*0264*/ 	.word	0xffffffff


	//   ....[30]....
        /*0268*/ 	.word	0xffffffff


	//   ....[31]....
        /*026c*/ 	.word	0xffffffff


	//   ....[32]....
        /*0270*/ 	.word	0xffffffff


	//   ....[33]....
        /*0274*/ 	.word	0xffffffff


	//   ....[34]....
        /*0278*/ 	.word	0xffffffff


	//   ....[35]....
        /*027c*/ 	.word	0xffffffff


	//   ....[36]....
        /*0280*/ 	.word	0xffffffff


	//   ....[37]....
        /*0284*/ 	.word	0xffffffff


	//   ....[38]....
        /*0288*/ 	.word	0xffffffff


	//   ....[39]....
        /*028c*/ 	.word	0xffffffff


	//   ....[40]....
        /*0290*/ 	.word	0xffffffff


	//   ....[41]....
        /*0294*/ 	.word	0xffffffff


	//   ....[42]....
        /*0298*/ 	.word	0xffffffff


	//   ....[43]....
        /*029c*/ 	.word	0xffffffff


	//   ....[44]....
        /*02a0*/ 	.word	0xffffffff


	//   ....[45]....
        /*02a4*/ 	.word	0xffffffff


	//   ....[46]....
        /*02a8*/ 	.word	0xffffffff


	//   ....[47]....
        /*02ac*/ 	.word	0xffffffff


	//   ....[48]....
        /*02b0*/ 	.word	0xffffffff


	//   ....[49]....
        /*02b4*/ 	.word	0xffffffff


	//   ....[50]....
        /*02b8*/ 	.word	0xffffffff


	//   ....[51]....
        /*02bc*/ 	.word	0xffffffff


	//   ....[52]....
        /*02c0*/ 	.word	0xffffffff


	//   ....[53]....
        /*02c4*/ 	.word	0xffffffff


	//   ....[54]....
        /*02c8*/ 	.word	0xffffffff


	//   ....[55]....
        /*02cc*/ 	.word	0xffffffff


	//   ....[56]....
        /*02d0*/ 	.word	0xffffffff


	//   ....[57]....
        /*02d4*/ 	.word	0xffffffff


	//   ....[58]....
        /*02d8*/ 	.word	0xffffffff


	//   ....[59]....
        /*02dc*/ 	.word	0xffffffff


	//   ....[60]....
        /*02e0*/ 	.word	0xffffffff


	//   ....[61]....
        /*02e4*/ 	.word	0xffffffff


	//   ....[62]....
        /*02e8*/ 	.word	0xffffffff


	//   ....[63]....
        /*02ec*/ 	.word	0xffffffff


	//   ....[64]....
        /*02f0*/ 	.word	0xffffffff


	//   ....[65]....
        /*02f4*/ 	.word	0xffffffff


	//   ....[66]....
        /*02f8*/ 	.word	0xffffffff


	//   ....[67]....
        /*02fc*/ 	.word	0xffffffff


	//   ....[68]....
        /*0300*/ 	.word	0x0500000f


	//   ....[69]....
        /*0304*/ 	.word	0x0500000f


	//   ....[70]....
        /*0308*/ 	.word	0x0500000f


	//   ....[71]....
        /*030c*/ 	.word	0x0500000f


	//   ....[72]....
        /*0310*/ 	.word	0x0500000f


	//   ....[73]....
        /*0314*/ 	.word	0x0500000f


	//   ....[74]....
        /*0318*/ 	.word	0x0500000f


	//   ....[75]....
        /*031c*/ 	.word	0x0500000f


	//   ....[76]....
        /*0320*/ 	.word	0x0500000f


	//   ....[77]....
        /*0324*/ 	.word	0x0500000f


	//   ....[78]....
        /*0328*/ 	.word	0x0500000f


	//   ....[79]....
        /*032c*/ 	.word	0x0500000f


	//   ....[80]....
        /*0330*/ 	.word	0x0500000f


	//   ....[81]....
        /*0334*/ 	.word	0x0500000f


	//   ....[82]....
        /*0338*/ 	.word	0x0500000f


	//   ....[83]....
        /*033c*/ 	.word	0x0500000f


	//   ....[84]....
        /*0340*/ 	.word	0x0500000f


	//   ....[85]....
        /*0344*/ 	.word	0x0500000f


	//   ....[86]....
        /*0348*/ 	.word	0x0500000f


	//----- nvinfo : EIATTR_COOP_GROUP_INSTR_OFFSETS
	.align		4
.L_299:
        /*034c*/ 	.byte	0x04, 0x28
        /*034e*/ 	.short	(.L_301 - .L_300)


	//   ....[0]....
.L_300:
        /*0350*/ 	.word	0x00000060


	//   ....[1]....
        /*0354*/ 	.word	0x00000140


	//   ....[2]....
        /*0358*/ 	.word	0x00000190


	//   ....[3]....
        /*035c*/ 	.word	0x000003c0


	//   ....[4]....
        /*0360*/ 	.word	0x00000520


	//   ....[5]....
        /*0364*/ 	.word	0x00000640


	//   ....[6]....
        /*0368*/ 	.word	0x000007a0


	//   ....[7]....
        /*036c*/ 	.word	0x000014b0


	//   ....[8]....
        /*0370*/ 	.word	0x00002120


	//   ....[9]....
        /*0374*/ 	.word	0x00002550


	//   ....[10]....
        /*0378*/ 	.word	0x00002d60


	//   ....[11]....
        /*037c*/ 	.word	0x00002db0


	//   ....[12]....
        /*0380*/ 	.word	0x00003900


	//   ....[13]....
        /*0384*/ 	.word	0x00003980


	//   ....[14]....
        /*0388*/ 	.word	0x000056a0


	//   ....[15]....
        /*038c*/ 	.word	0x000060d0


	//   ....[16]....
        /*0390*/ 	.word	0x00006210


	//   ....[17]....
        /*0394*/ 	.word	0x00006370


	//   ....[18]....
        /*0398*/ 	.word	0x00006c70


	//   ....[19]....
        /*039c*/ 	.word	0x00006cc0


	//   ....[20]....
        /*03a0*/ 	.word	0x00009180


	//   ....[21]....
        /*03a4*/ 	.word	0x000091d0


	//   ....[22]....
        /*03a8*/ 	.word	0x00009460


	//   ....[23]....
        /*03ac*/ 	.word	0x000094e0


	//   ....[24]....
        /*03b0*/ 	.word	0x0000a800


	//   ....[25]....
        /*03b4*/ 	.word	0x0000a840


	//   ....[26]....
        /*03b8*/ 	.word	0x0000a930


	//   ....[27]....
        /*03bc*/ 	.word	0x0000a960


	//   ....[28]....
        /*03c0*/ 	.word	0x0000bae0


	//   ....[29]....
        /*03c4*/ 	.word	0x0000bb10


	//   ....[30]....
        /*03c8*/ 	.word	0x0000bb40


	//   ....[31]....
        /*03cc*/ 	.word	0x0000bba0


	//   ....[32]....
        /*03d0*/ 	.word	0x0000c080


	//   ....[33]....
        /*03d4*/ 	.word	0x0000c0c0


	//   ....[34]....
        /*03d8*/ 	.word	0x0000c190


	//   ....[35]....
        /*03dc*/ 	.word	0x0000c1b0


	//   ....[36]....
        /*03e0*/ 	.word	0x0000c280


	//   ....[37]....
        /*03e4*/ 	.word	0x0000c2a0


	//   ....[38]....
        /*03e8*/ 	.word	0x0000c380


	//   ....[39]....
        /*03ec*/ 	.word	0x0000c3a0


	//   ....[40]....
        /*03f0*/ 	.word	0x0000caa0


	//   ....[41]....
        /*03f4*/ 	.word	0x0000cac0


	//   ....[42]....
        /*03f8*/ 	.word	0x0000cb90


	//   ....[43]....
        /*03fc*/ 	.word	0x0000cbb0


	//   ....[44]....
        /*0400*/ 	.word	0x0000cc80


	//   ....[45]....
        /*0404*/ 	.word	0x0000cca0


	//   ....[46]....
        /*0408*/ 	.word	0x0000cd80


	//   ....[47]....
        /*040c*/ 	.word	0x0000cda0


	//   ....[48]....
        /*0410*/ 	.word	0x0000cf10


	//   ....[49]....
        /*0414*/ 	.word	0x0000dc90


	//   ....[50]....
        /*0418*/ 	.word	0x0000e6f0


	//   ....[51]....
        /*041c*/ 	.word	0x0000e730


	//   ....[52]....
        /*0420*/ 	.word	0x0000e800


	//   ....[53]....
        /*0424*/ 	.word	0x0000e810


	//   ....[54]....
        /*0428*/ 	.word	0x0000e8a0


	//   ....[55]....
        /*042c*/ 	.word	0x0000e8b0


	//   ....[56]....
        /*0430*/ 	.word	0x0000e940


	//   ....[57]....
        /*0434*/ 	.word	0x0000e950


	//   ....[58]....
        /*0438*/ 	.word	0x0000e9e0


	//   ....[59]....
        /*043c*/ 	.word	0x0000e9f0


	//   ....[60]....
        /*0440*/ 	.word	0x0000ea80


	//   ....[61]....
        /*0444*/ 	.word	0x0000ea90


	//   ....[62]....
        /*0448*/ 	.word	0x0000eb20


	//   ....[63]....
        /*044c*/ 	.word	0x0000eb30


	//   ....[64]....
        /*0450*/ 	.word	0x0000eb40


	//   ....[65]....
        /*0454*/ 	.word	0x0000eb50


	//   ....[66]....
        /*0458*/ 	.word	0x00011470


	//   ....[67]....
        /*045c*/ 	.word	0x00011660


	//   ....[68]....
        /*0460*/ 	.word	0x00011bf0


	//   ....[69]....
        /*0464*/ 	.word	0x00011d50


	//   ....[70]....
        /*0468*/ 	.word	0x00011db0


	//   ....[71]....
        /*046c*/ 	.word	0x00011f00


	//   ....[72]....
        /*0470*/ 	.word	0x00011f50


	//   ....[73]....
        /*0474*/ 	.word	0x00012070


	//   ....[74]....
        /*0478*/ 	.word	0x000120c0


	//   ....[75]....
        /*047c*/ 	.word	0x000121e0


	//   ....[76]....
        /*0480*/ 	.word	0x00012230


	//   ....[77]....
        /*0484*/ 	.word	0x00012350


	//   ....[78]....
        /*0488*/ 	.word	0x000123a0


	//   ....[79]....
        /*048c*/ 	.word	0x000124c0


	//   ....[80]....
        /*0490*/ 	.word	0x00012510


	//   ....[81]....
        /*0494*/ 	.word	0x00012630


	//   ....[82]....
        /*0498*/ 	.word	0x00012680


	//   ....[83]....
        /*049c*/ 	.word	0x00012780


	//   ....[84]....
        /*04a0*/ 	.word	0x000127d0


	//   ....[85]....
        /*04a4*/ 	.word	0x00012af0


	//   ....[86]....
        /*04a8*/ 	.word	0x00012c10


	//----- nvinfo : EIATTR_REG_RECONFIG
	.align		4
.L_301:
        /*04ac*/ 	.byte	0x01, 0x54
	.zero		2


	//----- nvinfo : EIATTR_SYSCALL_OFFSETS
	.align		4
        /*04b0*/ 	.byte	0x04, 0x46
        /*04b2*/ 	.short	(.L_303 - .L_302)


	//   ....[0]....
.L_302:
        /*04b4*/ 	.word	0x00001690


	//   ....[1]....
        /*04b8*/ 	.word	0x0000d880


	//   ....[2]....
        /*04bc*/ 	.word	0x0000d9d0


	//   ....[3]....
        /*04c0*/ 	.word	0x0000dac0


	//   ....[4]....
        /*04c4*/ 	.word	0x0000e2c0


	//----- nvinfo : EIATTR_MBARRIER_INSTR_OFFSETS
	.align		4
.L_303:
        /*04c8*/ 	.byte	0x04, 0x39
        /*04ca*/ 	.short	(.L_305 - .L_304)


	//   ....[0]....
.L_304:
        /*04cc*/ 	.word	0x00000270
        /*04d0*/ 	.word	0x000000ff
        /*04d4*/ 	.word	0x00034800
        /*04d8*/ 	.short	0x0100
        /*04da*/ 	.byte	0x08
	.zero		1


	//   ....[1]....
        /*04dc*/ 	.word	0x00000280
        /*04e0*/ 	.word	0x000000ff
        /*04e4*/ 	.word	0x00034820
        /*04e8*/ 	.short	0x0100
        /*04ea*/ 	.byte	0x08
	.zero		1


	//   ....[2]....
        /*04ec*/ 	.word	0x00000370
        /*04f0*/ 	.word	0x000000ff
        /*04f4*/ 	.word	0x00034830
        /*04f8*/ 	.short	0x0100
        /*04fa*/ 	.byte	0x08
	.zero		1


	//   ....[3]....
        /*04fc*/ 	.word	0x00000380
        /*0500*/ 	.word	0x000000ff
        /*0504*/ 	.word	0x00034840
        /*0508*/ 	.short	0x0100
        /*050a*/ 	.byte	0x08
	.zero		1


	//   ....[4]....
        /*050c*/ 	.word	0x00000390
        /*0510*/ 	.word	0x000000ff
        /*0514*/ 	.word	0x00034838
        /*0518*/ 	.short	0x0100
        /*051a*/ 	.byte	0x08
	.zero		1


	//   ....[5]....
        /*051c*/ 	.word	0x000003a0
        /*0520*/ 	.word	0x000000ff
        /*0524*/ 	.word	0x00034848
        /*0528*/ 	.short	0x0100
        /*052a*/ 	.byte	0x08
	.zero		1


	//   ....[6]....
        /*052c*/ 	.word	0x000004d0
        /*0530*/ 	.word	0x000000ff
        /*0534*/ 	.word	0x00034850
        /*0538*/ 	.short	0x0100
        /*053a*/ 	.byte	0x08
	.zero		1


	//   ....[7]....
        /*053c*/ 	.word	0x000004e0
        /*0540*/ 	.word	0x000000ff
        /*0544*/ 	.word	0x00034860
        /*0548*/ 	.short	0x0100
        /*054a*/ 	.byte	0x08
	.zero		1


	//   ....[8]....
        /*054c*/ 	.word	0x000004f0
        /*0550*/ 	.word	0x000000ff
        /*0554*/ 	.word	0x00034858
        /*0558*/ 	.short	0x0100
        /*055a*/ 	.byte	0x08
	.zero		1


	//   ....[9]....
        /*055c*/ 	.word	0x00000500
        /*0560*/ 	.word	0x000000ff
        /*0564*/ 	.word	0x00034868
        /*0568*/ 	.short	0x0100
        /*056a*/ 	.byte	0x08
	.zero		1


	//   ....[10]....
        /*056c*/ 	.word	0x000005f0
        /*0570*/ 	.word	0x000000ff
        /*0574*/ 	.word	0x00034870
        /*0578*/ 	.short	0x0100
        /*057a*/ 	.byte	0x06
	.zero		1


	//   ....[11]....
        /*057c*/ 	.word	0x00000600
        /*0580*/ 	.word	0x000000ff
        /*0584*/ 	.word	0x00034880
        /*0588*/ 	.short	0x0100
        /*058a*/ 	.byte	0x06
	.zero		1


	//   ....[12]....
        /*058c*/ 	.word	0x00000610
        /*0590*/ 	.word	0x000000ff
        /*0594*/ 	.word	0x00034878
        /*0598*/ 	.short	0x0100
        /*059a*/ 	.byte	0x06
	.zero		1


	//   ....[13]....
        /*059c*/ 	.word	0x00000620
        /*05a0*/ 	.word	0x000000ff
        /*05a4*/ 	.word	0x00034888
        /*05a8*/ 	.short	0x0100
        /*05aa*/ 	.byte	0x06
	.zero		1


	//   ....[14]....
        /*05ac*/ 	.word	0x00000750
        /*05b0*/ 	.word	0x000000ff
        /*05b4*/ 	.word	0x00034890
        /*05b8*/ 	.short	0x0100
        /*05ba*/ 	.byte	0x08
	.zero		1


	//   ....[15]....
        /*05bc*/ 	.word	0x00000760
        /*05c0*/ 	.word	0x000000ff
        /*05c4*/ 	.word	0x000348a0
        /*05c8*/ 	.short	0x0100
        /*05ca*/ 	.byte	0x08
	.zero		1


	//   ....[16]....
        /*05cc*/ 	.word	0x00000770
        /*05d0*/ 	.word	0x000000ff
        /*05d4*/ 	.word	0x00034898
        /*05d8*/ 	.short	0x0100
        /*05da*/ 	.byte	0x08
	.zero		1


	//   ....[17]....
        /*05dc*/ 	.word	0x00000780
        /*05e0*/ 	.word	0x000000ff
        /*05e4*/ 	.word	0x000348a8
        /*05e8*/ 	.short	0x0100
        /*05ea*/ 	.byte	0x08
	.zero		1


	//   ....[18]....
        /*05ec*/ 	.word	0x000008b0
        /*05f0*/ 	.word	0x000000ff
        /*05f4*/ 	.word	0x000348b0
        /*05f8*/ 	.short	0x0100
        /*05fa*/ 	.byte	0x08
	.zero		1


	//   ....[19]....
        /*05fc*/ 	.word	0x000008c0
        /*0600*/ 	.word	0x000000ff
        /*0604*/ 	.word	0x000348c0
        /*0608*/ 	.short	0x0100
        /*060a*/ 	.byte	0x08
	.zero		1


	//   ....[20]....
        /*060c*/ 	.word	0x000008d0
        /*0610*/ 	.word	0x000000ff
        /*0614*/ 	.word	0x000348b8
        /*0618*/ 	.short	0x0100
        /*061a*/ 	.byte	0x08
	.zero		1


	//   ....[21]....
        /*061c*/ 	.word	0x000008e0
        /*0620*/ 	.word	0x000000ff
        /*0624*/ 	.word	0x000348c8
        /*0628*/ 	.short	0x0100
        /*062a*/ 	.byte	0x08
	.zero		1


	//   ....[22]....
        /*062c*/ 	.word	0x00001730
        /*0630*/ 	.word	0x000000ff
        /*0634*/ 	.word	0x00034800
        /*0638*/ 	.short	0x010a
        /*063a*/ 	.byte	0x26
	.zero		1


	//   ....[23]....
        /*063c*/ 	.word	0x000017b0
        /*0640*/ 	.word	0x00000000
        /*0644*/ 	.word	0x00034830
        /*0648*/ 	.short	0x010a
        /*064a*/ 	.byte	0x3f
	.zero		1


	//   ....[24]....
        /*064c*/ 	.word	0x00001810
        /*0650*/ 	.word	0x00000000
        /*0654*/ 	.word	0x00034830
        /*0658*/ 	.short	0x010a
        /*065a*/ 	.byte	0x3f
	.zero		1


	//   ....[25]....
        /*065c*/ 	.word	0x00002900
        /*0660*/ 	.word	0x00000000
        /*0664*/ 	.word	0x00000000
        /*0668*/ 	.short	0x0101
        /*066a*/ 	.byte	0x3f
	.zero		1


	//   ....[26]....
        /*066c*/ 	.word	0x00004740
        /*0670*/ 	.word	0x000000ff
        /*0674*/ 	.word	0x00034830
        /*0678*/ 	.short	0x010a
        /*067a*/ 	.byte	0x08
	.zero		1


	//   ....[27]....
        /*067c*/ 	.word	0x00004780
        /*0680*/ 	.word	0x000000ff
        /*0684*/ 	.word	0x00034830
        /*0688*/ 	.short	0x010a
        /*068a*/ 	.byte	0x08
	.zero		1


	//   ....[28]....
        /*068c*/ 	.word	0x000050a0
        /*0690*/ 	.word	0x000000ff
        /*0694*/ 	.word	0x00034850
        /*0698*/ 	.short	0x010a
        /*069a*/ 	.byte	0x09
	.zero		1


	//   ....[29]....
        /*069c*/ 	.word	0x000050e0
        /*06a0*/ 	.word	0x000000ff
        /*06a4*/ 	.word	0x00034850
        /*06a8*/ 	.short	0x010a
        /*06aa*/ 	.byte	0x09
	.zero		1


	//   ....[30]....
        /*06ac*/ 	.word	0x00006f50
        /*06b0*/ 	.word	0x00000031
        /*06b4*/ 	.word	0x00000000
        /*06b8*/ 	.short	0x0101
        /*06ba*/ 	.byte	0x3f
	.zero		1


	//   ....[31]....
        /*06bc*/ 	.word	0x00007070
        /*06c0*/ 	.word	0x00000033
        /*06c4*/ 	.word	0x00000000
        /*06c8*/ 	.short	0x0101
        /*06ca*/ 	.byte	0x3f
	.zero		1


	//   ....[32]....
        /*06cc*/ 	.word	0x00007a50
        /*06d0*/ 	.word	0x000000ff
        /*06d4*/ 	.word	0x00034830
        /*06d8*/ 	.short	0x010a
        /*06da*/ 	.byte	0x08
	.zero		1


	//   ....[33]....
        /*06dc*/ 	.word	0x00007a90
        /*06e0*/ 	.word	0x000000ff
        /*06e4*/ 	.word	0x00034830
        /*06e8*/ 	.short	0x010a
        /*06ea*/ 	.byte	0x08
	.zero		1


	//   ....[34]....
        /*06ec*/ 	.word	0x000083b0
        /*06f0*/ 	.word	0x000000ff
        /*06f4*/ 	.word	0x00034850
        /*06f8*/ 	.short	0x010a
        /*06fa*/ 	.byte	0x08
	.zero		1


	//   ....[35]....
        /*06fc*/ 	.word	0x000083f0
        /*0700*/ 	.word	0x000000ff
        /*0704*/ 	.word	0x00034850
        /*0708*/ 	.short	0x010a
        /*070a*/ 	.byte	0x08
	.zero		1


	//   ....[36]....
        /*070c*/ 	.word	0x00009d70
        /*0710*/ 	.word	0x00000023
        /*0714*/ 	.word	0x00000000
        /*0718*/ 	.short	0x0101
        /*071a*/ 	.byte	0x3f
	.zero		1


	//   ....[37]....
        /*071c*/ 	.word	0x00009dc0
        /*0720*/ 	.word	0x0000002e
        /*0724*/ 	.word	0x00000000
        /*0728*/ 	.short	0x0101
        /*072a*/ 	.byte	0x3f
	.zero		1


	//   ....[38]....
        /*072c*/ 	.word	0x0000a770
        /*0730*/ 	.word	0x000000ff
        /*0734*/ 	.word	0x00034850
        /*0738*/ 	.short	0x010a
        /*073a*/ 	.byte	0x05
	.zero		1


	//   ....[39]....
        /*073c*/ 	.word	0x0000a7b0
        /*0740*/ 	.word	0x000000ff
        /*0744*/ 	.word	0x00034850
        /*0748*/ 	.short	0x010a
        /*074a*/ 	.byte	0x05
	.zero		1


	//   ....[40]....
        /*074c*/ 	.word	0x0000acf0
        /*0750*/ 	.word	0x00000002
        /*0754*/ 	.word	0x00000000
        /*0758*/ 	.short	0x0101
        /*075a*/ 	.byte	0x3f
	.zero		1


	//   ....[41]....
        /*075c*/ 	.word	0x0000c0b0
        /*0760*/ 	.word	0x00000024
        /*0764*/ 	.word	0x00000000
        /*0768*/ 	.short	0x0101
        /*076a*/ 	.byte	0x3f
	.zero		1


	//   ....[42]....
        /*076c*/ 	.word	0x0000dea0
        /*0770*/ 	.word	0x00000000
        /*0774*/ 	.word	0x00034840
        /*0778*/ 	.short	0x010a
        /*077a*/ 	.byte	0x3f
	.zero		1


	//   ....[43]....
        /*077c*/ 	.word	0x0000eca0
        /*0780*/ 	.word	0x00000011
        /*0784*/ 	.word	0x00034800
        /*0788*/ 	.short	0x0107
        /*078a*/ 	.byte	0x3f
	.zero		1


	//   ....[44]....
        /*078c*/ 	.word	0x0000edb0
        /*0790*/ 	.word	0x00000011
        /*0794*/ 	.word	0x00034800
        /*0798*/ 	.short	0x0101
        /*079a*/ 	.byte	0x3f
	.zero		1


	//   ....[45]....
        /*079c*/ 	.word	0x0000edd0
        /*07a0*/ 	.word	0x00000011
        /*07a4*/ 	.word	0x00034820
        /*07a8*/ 	.short	0x010a
        /*07aa*/ 	.byte	0x3f
	.zero		1


	//   ....[46]....
        /*07ac*/ 	.word	0x0000f110
        /*07b0*/ 	.word	0x00000002
        /*07b4*/ 	.word	0x00034840
        /*07b8*/ 	.short	0x010a
        /*07ba*/ 	.byte	0x3f
	.zero		1


	//   ....[47]....
        /*07bc*/ 	.word	0x0000f570
        /*07c0*/ 	.word	0x00000003
        /*07c4*/ 	.word	0x00000060
        /*07c8*/ 	.short	0x010a
        /*07ca*/ 	.byte	0x3f
	.zero		1


	//   ....[48]....
        /*07cc*/ 	.word	0x0000fbd0
        /*07d0*/ 	.word	0x00000003
        /*07d4*/ 	.word	0x00034840
        /*07d8*/ 	.short	0x010a
        /*07da*/ 	.byte	0x3f
	.zero		1


	//   ....[49]....
        /*07dc*/ 	.word	0x00010050
        /*07e0*/ 	.word	0x00000002
        /*07e4*/ 	.word	0x00000060
        /*07e8*/ 	.short	0x010a
        /*07ea*/ 	.byte	0x3f
	.zero		1


	//   ....[50]....
        /*07ec*/ 	.word	0x00010600
        /*07f0*/ 	.word	0x00000002
        /*07f4*/ 	.word	0x00034840
        /*07f8*/ 	.short	0x010a
        /*07fa*/ 	.byte	0x3f
	.zero		1


	//   ....[51]....
        /*07fc*/ 	.word	0x00010a80
        /*0800*/ 	.word	0x00000002
        /*0804*/ 	.word	0x00000060
        /*0808*/ 	.short	0x010a
        /*080a*/ 	.byte	0x3f
	.zero		1


	//   ....[52]....
        /*080c*/ 	.word	0x00010fe0
        /*0810*/ 	.word	0x00000000
        /*0814*/ 	.word	0x00034860
        /*0818*/ 	.short	0x010a
        /*081a*/ 	.byte	0x3f
	.zero		1


	//   ....[53]....
        /*081c*/ 	.word	0x000115e0
        /*0820*/ 	.word	0x00000000
        /*0824*/ 	.word	0x00034820
        /*0828*/ 	.short	0x010a
        /*082a*/ 	.byte	0x3f
	.zero		1


	//   ....[54]....
        /*082c*/ 	.word	0x000117d0
        /*0830*/ 	.word	0x00000006
        /*0834*/ 	.word	0x00000000
        /*0838*/ 	.short	0x010a
        /*083a*/ 	.byte	0x3f
	.zero		1


	//   ....[55]....
        /*083c*/ 	.word	0x00011820
        /*0840*/ 	.word	0x00000003
        /*0844*/ 	.word	0x00000000
        /*0848*/ 	.short	0x010a
        /*084a*/ 	.byte	0x3f
	.zero		1


	//   ....[56]....
        /*084c*/ 	.word	0x00011880
        /*0850*/ 	.word	0x00000012
        /*0854*/ 	.word	0x00000000
        /*0858*/ 	.short	0x010a
        /*085a*/ 	.byte	0x3f
	.zero		1


	//   ....[57]....
        /*085c*/ 	.word	0x000118b0
        /*0860*/ 	.word	0x00000003
        /*0864*/ 	.word	0x00000000
        /*0868*/ 	.short	0x010a
        /*086a*/ 	.byte	0x3f
	.zero		1


	//   ....[58]....
        /*086c*/ 	.word	0x00011920
        /*0870*/ 	.word	0x00000003
        /*0874*/ 	.word	0x00034800
        /*0878*/ 	.short	0x010a
        /*087a*/ 	.byte	0x3f
	.zero		1


	//   ....[59]....
        /*087c*/ 	.word	0x00011970
        /*0880*/ 	.word	0x00000000
        /*0884*/ 	.word	0x00034830
        /*0888*/ 	.short	0x010a
        /*088a*/ 	.byte	0x3f
	.zero		1


	//   ....[60]....
        /*088c*/ 	.word	0x000119d0
        /*0890*/ 	.word	0x0000000a
        /*0894*/ 	.word	0x00034830
        /*0898*/ 	.short	0x010a
        /*089a*/ 	.byte	0x3f
	.zero		1


	//   ....[61]....
        /*089c*/ 	.word	0x00011a30
        /*08a0*/ 	.word	0x00000005
        /*08a4*/ 	.word	0x00034850
        /*08a8*/ 	.short	0x010a
        /*08aa*/ 	.byte	0x3f
	.zero		1


	//   ....[62]....
        /*08ac*/ 	.word	0x00011a90
        /*08b0*/ 	.word	0x0000000a
        /*08b4*/ 	.word	0x00034830
        /*08b8*/ 	.short	0x010a
        /*08ba*/ 	.byte	0x3f
	.zero		1


	//   ....[63]....
        /*08bc*/ 	.word	0x00011af0
        /*08c0*/ 	.word	0x00000005
        /*08c4*/ 	.word	0x00034850
        /*08c8*/ 	.short	0x010a
        /*08ca*/ 	.byte	0x3f
	.zero		1


	//   ....[64]....
        /*08cc*/ 	.word	0x00011b50
        /*08d0*/ 	.word	0x00000007
        /*08d4*/ 	.word	0x00034850
        /*08d8*/ 	.short	0x010a
        /*08da*/ 	.byte	0x3f
	.zero		1


	//   ....[65]....
        /*08dc*/ 	.word	0x00011ca0
        /*08e0*/ 	.word	0x00000000
        /*08e4*/ 	.word	0x00034840
        /*08e8*/ 	.short	0x010a
        /*08ea*/ 	.byte	0x3f
	.zero		1


	//   ....[66]....
        /*08ec*/ 	.word	0x00012810
        /*08f0*/ 	.word	0x00000011
        /*08f4*/ 	.word	0x00034820
        /*08f8*/ 	.short	0x010a
        /*08fa*/ 	.byte	0x3f
	.zero		1


	//   ....[67]....
        /*08fc*/ 	.word	0x00012860
        /*0900*/ 	.word	0x00000002
        /*0904*/ 	.word	0x00034840
        /*0908*/ 	.short	0x010a
        /*090a*/ 	.byte	0x3f
	.zero		1


	//   ....[68]....
        /*090c*/ 	.word	0x000128b0
        /*0910*/ 	.word	0x00000003
        /*0914*/ 	.word	0x00000060
        /*0918*/ 	.short	0x010a
        /*091a*/ 	.byte	0x3f
	.zero		1


	//   ....[69]....
        /*091c*/ 	.word	0x00012900
        /*0920*/ 	.word	0x00000003
        /*0924*/ 	.word	0x00034840
        /*0928*/ 	.short	0x010a
        /*092a*/ 	.byte	0x3f
	.zero		1


	//   ....[70]....
        /*092c*/ 	.word	0x00012950
        /*0930*/ 	.word	0x00000002
        /*0934*/ 	.word	0x00000060
        /*0938*/ 	.short	0x010a
        /*093a*/ 	.byte	0x3f
	.zero		1


	//   ....[71]....
        /*093c*/ 	.word	0x000129a0
        /*0940*/ 	.word	0x00000002
        /*0944*/ 	.word	0x00034840
        /*0948*/ 	.short	0x010a
        /*094a*/ 	.byte	0x3f
	.zero		1


	//   ....[72]....
        /*094c*/ 	.word	0x000129f0
        /*0950*/ 	.word	0x00000002
        /*0954*/ 	.word	0x00000060
        /*0958*/ 	.short	0x010a
        /*095a*/ 	.byte	0x3f
	.zero		1


	//   ....[73]....
        /*095c*/ 	.word	0x00012a40
        /*0960*/ 	.word	0x00000000
        /*0964*/ 	.word	0x00034860
        /*0968*/ 	.short	0x010a
        /*096a*/ 	.byte	0x3f
	.zero		1


	//   ....[74]....
        /*096c*/ 	.word	0x00012b30
        /*0970*/ 	.word	0x00000000
        /*0974*/ 	.word	0x00034820
        /*0978*/ 	.short	0x010a
        /*097a*/ 	.byte	0x3f
	.zero		1


	//   ....[75]....
        /*097c*/ 	.word	0x00012cd0
        /*0980*/ 	.word	0x00000006
        /*0984*/ 	.word	0x00000000
        /*0988*/ 	.short	0x010a
        /*098a*/ 	.byte	0x3f
	.zero		1


	//   ....[76]....
        /*098c*/ 	.word	0x00012d20
        /*0990*/ 	.word	0x00000003
        /*0994*/ 	.word	0x00000000
        /*0998*/ 	.short	0x010a
        /*099a*/ 	.byte	0x3f
	.zero		1


	//   ....[77]....
        /*099c*/ 	.word	0x00012d70
        /*09a0*/ 	.word	0x00000012
        /*09a4*/ 	.word	0x00000000
        /*09a8*/ 	.short	0x010a
        /*09aa*/ 	.byte	0x3f
	.zero		1


	//----- nvinfo : EIATTR_NUM_MBARRIERS
	.align		4
.L_305:
        /*09ac*/ 	.byte	0x03, 0x38
        /*09ae*/ 	.short	0x0016


	//----- nvinfo : EIATTR_EXIT_INSTR_OFFSETS
	.align		4
        /*09b0*/ 	.byte	0x04, 0x1c
        /*09b2*/ 	.short	(.L_307 - .L_306)


	//   ....[0]....
.L_306:
        /*09b4*/ 	.word	0x00000a10


	//   ....[1]....
        /*09b8*/ 	.word	0x0000ceb0


	//   ....[2]....
        /*09bc*/ 	.word	0x00011900


	//----- nvinfo : EIATTR_MAX_THREADS
	.align		4
.L_307:
        /*09c0*/ 	.byte	0x04, 0x05
        /*09c2*/ 	.short	(.L_309 - .L_308)
.L_308:
        /*09c4*/ 	.word	0x00000180
        /*09c8*/ 	.word	0x00000001
        /*09cc*/ 	.word	0x00000001


	//----- nvinfo : EIATTR_CRS_STACK_SIZE
	.align		4
.L_309:
        /*09d0*/ 	.byte	0x04, 0x1e
        /*09d2*/ 	.short	(.L_311 - .L_310)
.L_310:
        /*09d4*/ 	.word	0x00000000


	//----- nvinfo : EIATTR_CBANK_PARAM_SIZE
	.align		4
.L_311:
        /*09d8*/ 	.byte	0x03, 0x19
        /*09da*/ 	.short	0x0af0


	//----- nvinfo : EIATTR_PARAM_CBANK
	.align		4
        /*09dc*/ 	.byte	0x04, 0x0a
        /*09de*/ 	.short	(.L_313 - .L_312)
	.align		4
.L_312:
        /*09e0*/ 	.word	index@(.nv.constant0._ZN7cutlass13device_kernelIN5flash11enable_sm90INS1_16FlashAttnFwdSm90INS1_25CollectiveMainloopFwdSm90ILi2EN4cute5tupleIJNS5_1CILi1EEES8_S8_EEENS6_IJNS7_ILi128EEESA_NS7_ILi192EEEEEELi128ENS_10bfloat16_tEfNS_4arch4Sm90ELb1ELb0ELb1ELb0ELb0ELb0ELb0ELb1ELb1ELb1ELb0ELb0EEENS1_21CollectiveEpilogueFwdINS6_IJSA_SA_SA_EEES9_SD_SF_Li256ELb0ELb1ELb0ELb0EEENS1_30DynamicPersistentTileSchedulerILi256ELi128ELb0ELb1ELb1EEEEEEEEEvNT_6ParamsE)
        /*09e4*/ 	.short	0x0210
        /*09e6*/ 	.short	0x0af0


	//----- nvinfo : EIATTR_SW_WAR
	.align		4
.L_313:
        /*09e8*/ 	.byte	0x04, 0x36
        /*09ea*/ 	.short	(.L_315 - .L_314)
.L_314:
        /*09ec*/ 	.word	0x00000008
.L_315:


//--------------------- .nv.info._ZN7cutlass13device_kernelIN5flash11enable_sm90INS1_16FlashAttnFwdSm90INS1_25CollectiveMainloopFwdSm90ILi2EN4cute5tupleIJNS5_1CILi1EEES8_S8_EEENS6_IJNS7_ILi128EEESA_NS7_ILi192EEEEEELi128ENS_10bfloat16_tEfNS_4arch4Sm90ELb1ELb0ELb1ELb1ELb0ELb0ELb0ELb1ELb1ELb1ELb0ELb0EEENS1_21CollectiveEpilogueFwdINS6_IJSA_SA_SA_EEES9_SD_SF_Li256ELb1ELb1ELb0ELb0EEENS1_36VarlenDynamicPersistentTileSchedulerILi128ELi128ELi256ELi128ELb0ELb1ELb1ELb1ELb1ELb1EEEEEEEEEvNT_6ParamsE --------------------------
	.section	.nv.info._ZN7cutlass13device_kernelIN5flash11enable_sm90INS1_16FlashAttnFwdSm90INS1_25CollectiveMainloopFwdSm90ILi2EN4cute5tupleIJNS5_1CILi1EEES8_S8_EEENS6_IJNS7_ILi128EEESA_NS7_ILi192EEEEEELi128ENS_10bfloat16_tEfNS_4arch4Sm90ELb1ELb0ELb1ELb1ELb0ELb0ELb0ELb1ELb1ELb1ELb0ELb0EEENS1_21CollectiveEpilogueFwdINS6_IJSA_SA_SA_EEES9_SD_SF_Li256ELb1ELb1ELb0ELb0EEENS1_36VarlenDynamicPersistentTileSchedulerILi128ELi128ELi256ELi128ELb0ELb1ELb1ELb1ELb1ELb1EEEEEEEEEvNT_6ParamsE,"",@"SHT_CUDA_INFO"
	.sectionflags	@""
	.align	4


	//----- nvinfo : EIATTR_CUDA_API_VERSION
	.align		4
        /*0000*/ 	.byte	0x04, 0x37
        /*0002*/ 	.short	(.L_317 - .L_316)
.L_316:
        /*0004*/ 	.word	0x00000082


	//----- nvinfo : EIATTR_KPARAM_INFO
	.align		4
.L_317:
        /*0008*/ 	.byte	0x04, 0x17
        /*000a*/ 	.short	(.L_319 - .L_318)
.L_318:
        /*000c*/ 	.word	0x00000000
        /*0010*/ 	.short	0x0000
        /*0012*/ 	.short	0x0070
        /*0014*/ 	.byte	0x00, 0xf0, 0x01, 0x2a


	//----- nvinfo : EIATTR_SPARSE_MMA_MASK
	.align		4
.L_319:
        /*0018*/ 	.byte	0x03, 0x50
        /*001a*/ 	.short	0x0000


	//----- nvinfo : EIATTR_MAXREG_COUNT
	.align		4
        /*001c*/ 	.byte	0x03, 0x1b
        /*001e*/ 	.short	0x00a8


	//----- nvinfo : EIATTR_NUM_BARRIERS
	.align		4
        /*0020*/ 	.byte	0x02, 0x4c
        /*0022*/ 	.byte	0x09
	.zero		1


	//----- nvinfo : EIATTR_EXTERNS
	.align		4
        /*0024*/ 	.byte	0x04, 0x0f
        /*0026*/ 	.short	(.L_321 - .L_320)


	//   ....[0]....
	.align		4
.L_320:
        /*0028*/ 	.word	index@(__assertfail)


	//----- nvinfo : EIATTR_ANNOTATIONS
	.align		4
.L_321:
        /*002c*/ 	.byte	0x04, 0x55
        /*002e*/ 	.short	(.L_323 - .L_322)


	//   ....[0]....
.L_322:
        /* <DEDUP_REMOVED lines=74> */


	//----- nvinfo : EIATTR_MERCURY_ISA_VERSION
	.align		4
.L_323:
        /*04c0*/ 	.byte	0x03, 0x5f
        /*04c2*/ 	.short	0x0101


	//----- nvinfo : EIATTR_UNUSED_LOAD_BYTE_OFFSET
	.align		4
        /*04c4*/ 	.byte	0x04, 0x44
        /*04c6*/ 	.short	(.L_325 - .L_324)


	//   ....[0]....
.L_324:
        /*04c8*/ 	.word	0x000009f0
        /*04cc*/ 	.word	0x0000fff0


	//   ....[1]....
        /*04d0*/ 	.word	0x0000ad80
        /*04d4*/ 	.word	0x0000fff0


	//----- nvinfo : EIATTR_INT_WARP_WIDE_INSTR_OFFSETS
	.align		4
.L_325:
        /*04d8*/ 	.byte	0x04, 0x31
        /*04da*/ 	.short	(.L_327 - .L_326)


	//   ....[0]....
.L_326:
        /*04dc*/ 	.word	0x00000120


	//   ....[1]....
        /*04e0*/ 	.word	0x00000160


	//   ....[2]....
        /*04e4*/ 	.word	0x00000220


	//   ....[3]....
        /*04e8*/ 	.word	0x0000e040


	//   ....[4]....
        /*04ec*/ 	.word	0x0000e0d0


	//   ....[5]....
        /*04f0*/ 	.word	0x00011cd0


	//   ....[6]....
        /*04f4*/ 	.word	0x00011d30


	//----- nvinfo : EIATTR_COOP_GROUP_MASK_REGIDS
	.align		4
.L_327:
        /*04f8*/ 	.byte	0x04, 0x29
        /*04fa*/ 	.short	(.L_329 - .L_328)


	//   ....[0]....
.L_328:
        /*04fc*/ 	.word	0xffffffff


	//   ....[1]....
        /*0500*/ 	.word	0xffffffff


	//   ....[2]....
        /*0504*/ 	.word	0xffffffff


	//   ....[3]....
        /*0508*/ 	.word	0xffffffff


	//   ....[4]....
        /*050c*/ 	.word	0xffffffff


	//   ....[5]....
        /*0510*/ 	.word	0xffffffff


	//   ....[6]....
        /*0514*/ 	.word	0xffffffff


	//   ....[7]....
        /*0518*/ 	.word	0xffffffff


	//   ....[8]....
        /*051c*/ 	.word	0xffffffff


	//   ....[9]....
        /*0520*/ 	.word	0xffffffff


	//   ....[10]....
        /*0524*/ 	.word	0xffffffff


	//   ....[11]....
        /*0528*/ 	.word	0xffffffff


	//   ....[12]....
        /*052c*/ 	.word	0xffffffff


	//   ....[13]....
        /*0530*/ 	.word	0xffffffff


	//   ....[14]....
        /*0534*/ 	.word	0xffffffff


	//   ....[15]....
        /*0538*/ 	.word	0xffffffff


	//   ....[16]....
        /*053c*/ 	.word	0xffffffff


	//   ....[17]....
        /*0540*/ 	.word	0xffffffff


	//   ....[18]....
        /*0544*/ 	.word	0xffffffff


	//   ....[19]....
        /*0548*/ 	.word	0xffffffff


	//   ....[20]....
        /*054c*/ 	.word	0xffffffff


	//   ....[21]....
        /*0550*/ 	.word	0xffffffff


	//   ....[22]....
        /*0554*/ 	.word	0xffffffff


	//   ....[23]....
        /*0558*/ 	.word	0xffffffff


	//   ....[24]....
        /*055c*/ 	.word	0xffffffff


	//   ....[25]....
        /*0560*/ 	.word	0xffffffff


	//   ....[26]....
        /*0564*/ 	.word	0xffffffff


	//   ....[27]....
        /*0568*/ 	.word	0xffffffff


	//   ....[28]....
        /*056c*/ 	.word	0xffffffff


	//   ....[29]....
        /*0570*/ 	.word	0xffffffff


	//   ....[30]....
        /*0574*/ 	.word	0xffffffff


	//   ....[31]....
        /*0578*/ 	.word	0xffffffff


	//   ....[32]....
        /*057c*/ 	.word	0xffffffff


	//   ....[33]....
        /*0580*/ 	.word	0xffffffff


	//   ....[34]....
        /*0584*/ 	.word	0xffffffff


	//   ....[35]....
        /*0588*/ 	.word	0xffffffff


	//   ....[36]....
        /*058c*/ 	.word	0xffffffff


	//   ....[37]....
        /*0590*/ 	.word	0xffffffff


	//   ....[38]....
        /*0594*/ 	.word	0xffffffff


	//   ....[39]....
        /*0598*/ 	.word	0xffffffff


	//   ....[40]....
        /*059c*/ 	.word	0xffffffff


	//   ....[41]....
        /*05a0*/ 	.word	0xffffffff


	//   ....[42]....
        /*05a4*/ 	.word	0xffffffff


	//   ....[43]....
        /*05a8*/ 	.word	0xffffffff


	//   ....[44]....
        /*05ac*/ 	.word	0xffffffff


	//   ....[45]....
        /*05b0*/ 	.word	0xffffffff


	//   ....[46]....
        /*05b4*/ 	.word	0xffffffff


	//   ....[47]....
        /*05b8*/ 	.word	0xffffffff


	//   ....[48]....
        /*05bc*/ 	.word	0xffffffff


	//   ....[49]....
        /*05c0*/ 	.word	0xffffffff


	//   ....[50]....
        /*05c4*/ 	.word	0xffffffff


	//   ....[51]....
        /*05c8*/ 	.word	0xffffffff


	//   ....[52]....
        /*05cc*/ 	.word	0xffffffff


	//   ....[53]....
        /*05d0*/ 	.word	0xffffffff


	//   ....[54]....
        /*05d4*/ 	.word	0xffffffff


	//   ....[55]....
        /*05d8*/ 	.word	0xffffffff


	//   ....[56]....
        /*05dc*/ 	.word	0xffffffff


	//   ....[57]....
        /*05e0*/ 	.word	0xffffffff


	//   ....[58]....
        /*05e4*/ 	.word	0xffffffff


	//   ....[59]....
        /*05e8*/ 	.word	0xffffffff


	//   ....[60]....
        /*05ec*/ 	.word	0xffffffff


	//   ....[61]....
        /*05f0*/ 	.word	0xffffffff


	//   ....[62]....
        /*05f4*/ 	.word	0xffffffff


	//   ....[63]....
        /*05f8*/ 	.word	0xffffffff


	//   ....[64]....
        /*05fc*/ 	.word	0xffffffff


	//   ....[65]....
        /*0600*/ 	.word	0xffffffff


	//   ....[66]....
        /*0604*/ 	.word	0xffffffff


	//   ....[67]....
        /*0608*/ 	.word	0xffffffff


	//   ....[68]....
        /*060c*/ 	.word	0xffffffff


	//   ....[69]....
        /*0610*/ 	.word	0xffffffff


	//   ....[70]....
        /*0614*/ 	.word	0xffffffff


	//   ....[71]....
        /*0618*/ 	.word	0xffffffff


	//   ....[72]....
        /*061c*/ 	.word	0xffffffff


	//   ....[73]....
        /*0620*/ 	.word	0xffffffff


	//   ....[74]....
        /*0624*/ 	.word	0xffffffff


	//   ....[75]....
        /*0628*/ 	.word	0xffffffff


	//   ....[76]....
        /*062c*/ 	.word	0xffffffff


	//   ....[77]....
        /*0630*/ 	.word	0xffffffff


	//   ....[78]....
        /*0634*/ 	.word	0xffffffff


	//   ....[79]....
        /*0638*/ 	.word	0xffffffff


	//   ....[80]....
        /*063c*/ 	.word	0xffffffff


	//   ....[81]....
        /*0640*/ 	.word	0xffffffff


	//   ....[82]....
        /*0644*/ 	.word	0xffffffff


	//   ....[83]....
        /*0648*/ 	.word	0xffffffff


	//   ....[84]....
        /*064c*/ 	.word	0xffffffff


	//   ....[85]....
        /*0650*/ 	.word	0xffffffff


	//   ....[86]....
        /*0654*/ 	.word	0xffffffff


	//   ....[87]....
        /*0658*/ 	.word	0xffffffff


	//   ....[88]....
        /*065c*/ 	.word	0xffffffff


	//   ....[89]....
        /*0660*/ 	.word	0xffffffff


	//   ....[90]....
        /*0664*/ 	.word	0xffffffff


	//   ....[91]....
        /*0668*/ 	.word	0xffffffff


	//   ....[92]....
        /*066c*/ 	.word	0xffffffff


	//   ....[93]....
        /*0670*/ 	.word	0xffffffff


	//   ....[94]....
        /*0674*/ 	.word	0xffffffff


	//   ....[95]....
        /*0678*/ 	.word	0xffffffff


	//   ....[96]....
        /*067c*/ 	.word	0xffffffff


	//   ....[97]....
        /*0680*/ 	.word	0xffffffff


	//   ....[98]....
        /*0684*/ 	.word	0xffffffff


	//   ....[99]....
        /*0688*/ 	.word	0x0500000f


	//   ....[100]....
        /*068c*/ 	.word	0x0500000f


	//   ....[101]....
        /*0690*/ 	.word	0x0500000f


	//   ....[102]....
        /*0694*/ 	.word	0x0500000f


	//   ....[103]....
        /*0698*/ 	.word	0x0500000f


	//   ....[104]....
        /*069c*/ 	.word	0x0500000f


	//   ....[105]....
        /*06a0*/ 	.word	0x0500000f


	//   ....[106]....
        /*06a4*/ 	.word	0x0500000f


	//   ....[107]....
        /*06a8*/ 	.word	0x0500000f


	//   ....[108]....
        /*06ac*/ 	.word	0x0500000f


	//   ....[109]....
        /*06b0*/ 	.word	0x0500000f


	//   ....[110]....
        /*06b4*/ 	.word	0x0500000f


	//   ....[111]....
        /*06b8*/ 	.word	0x0500000f


	//   ....[112]....
        /*06bc*/ 	.word	0x0500000f


	//   ....[113]....
        /*06c0*/ 	.word	0x0500000f


	//   ....[114]....
        /*06c4*/ 	.word	0x0500000f


	//   ....[115]....
        /*06c8*/ 	.word	0x0500000f


	//   ....[116]....
        /*06cc*/ 	.word	0x0500000f


	//   ....[117]....
        /*06d0*/ 	.word	0x0500000f


	//   ....[118]....
        /*06d4*/ 	.word	0x0500000f


	//   ....[119]....
        /*06d8*/ 	.word	0x0500000f


	//   ....[120]....
        /*06dc*/ 	.word	0x0500000f


	//   ....[121]....
        /*06e0*/ 	.word	0x0500000f


	//   ....[122]....
        /*06e4*/ 	.word	0x0500000f


	//   ....[123]....
        /*06e8*/ 	.word	0x0500000f


	//   ....[124]....
        /*06ec*/ 	.word	0x0500000f


	//   ....[125]....
        /*06f0*/ 	.word	0x0500000f


	//   ....[126]....
        /*06f4*/ 	.word	0x0500000f


	//   ....[127]....
        /*06f8*/ 	.word	0x0500000f


	//   ....[128]....
        /*06fc*/ 	.word	0x0500000f


	//   ....[129]....
        /*0700*/ 	.word	0x0500000f


	//   ....[130]....
        /*0704*/ 	.word	0x0500000f


	//   ....[131]....
        /*0708*/ 	.word	0x0500000f


	//   ....[132]....
        /*070c*/ 	.word	0x0500000f


	//   ....[133]....
        /*0710*/ 	.word	0x0500000f


	//----- nvinfo : EIATTR_COOP_GROUP_INSTR_OFFSETS
	.align		4
.L_329:
        /*0714*/ 	.byte	0x04, 0x28
        /*0716*/ 	.short	(.L_331 - .L_330)


	//   ....[0]....
.L_330:
        /*0718*/ 	.word	0x00000060


	//   ....[1]....
        /*071c*/ 	.word	0x00000130


	//   ....[2]....
        /*0720*/ 	.word	0x00000230


	//   ....[3]....
        /*0724*/ 	.word	0x000003a0


	//   ....[4]....
        /*0728*/ 	.word	0x00000500


	//   ....[5]....
        /*072c*/ 	.word	0x00000620


	//   ....[6]....
        /*0730*/ 	.word	0x00000780


	//   ....[7]....
        /*0734*/ 	.word	0x000014d0


	//   ....[8]....
        /*0738*/ 	.word	0x000021c0


	//   ....[9]....
        /*073c*/ 	.word	0x000022f0


	//   ....[10]....
        /*0740*/ 	.word	0x00002c50


	//   ....[11]....
        /*0744*/ 	.word	0x00002cc0


	//   ....[12]....
        /*0748*/ 	.word	0x00003760


	//   ....[13]....
        /*074c*/ 	.word	0x000037d0


	//   ....[14]....
        /*0750*/ 	.word	0x00005610


	//   ....[15]....
        /*0754*/ 	.word	0x00005920


	//   ....[16]....
        /*0758*/ 	.word	0x00005ff0


	//   ....[17]....
        /*075c*/ 	.word	0x000060f0


	//   ....[18]....
        /*0760*/ 	.word	0x000069a0


	//   ....[19]....
        /*0764*/ 	.word	0x00006a00


	//   ....[20]....
        /*0768*/ 	.word	0x00008e10


	//   ....[21]....
        /*076c*/ 	.word	0x00008e60


	//   ....[22]....
        /*0770*/ 	.word	0x000090f0


	//   ....[23]....
        /*0774*/ 	.word	0x00009170


	//   ....[24]....
        /*0778*/ 	.word	0x0000a450


	//   ....[25]....
        /*077c*/ 	.word	0x0000a480


	//   ....[26]....
        /*0780*/ 	.word	0x0000a570


	//   ....[27]....
        /*0784*/ 	.word	0x0000a590


	//   ....[28]....
        /*0788*/ 	.word	0x0000b800


	//   ....[29]....
        /*078c*/ 	.word	0x0000b840


	//   ....[30]....
        /*0790*/ 	.word	0x0000b870


	//   ....[31]....
        /*0794*/ 	.word	0x0000b8b0


	//   ....[32]....
        /*0798*/ 	.word	0x0000be10


	//   ....[33]....
        /*079c*/ 	.word	0x0000be40


	//   ....[34]....
        /*07a0*/ 	.word	0x0000bf00


	//   ....[35]....
        /*07a4*/ 	.word	0x0000bf20


	//   ....[36]....
        /*07a8*/ 	.word	0x0000bfe0


	//   ....[37]....
        /*07ac*/ 	.word	0x0000c000


	//   ....[38]....
        /*07b0*/ 	.word	0x0000c0d0


	//   ....[39]....
        /*07b4*/ 	.word	0x0000c0f0


	//   ....[40]....
        /*07b8*/ 	.word	0x0000c8d0


	//   ....[41]....
        /*07bc*/ 	.word	0x0000c900


	//   ....[42]....
        /*07c0*/ 	.word	0x0000c9d0


	//   ....[43]....
        /*07c4*/ 	.word	0x0000c9f0


	//   ....[44]....
        /*07c8*/ 	.word	0x0000cab0


	//   ....[45]....
        /*07cc*/ 	.word	0x0000cad0


	//   ....[46]....
        /*07d0*/ 	.word	0x0000cba0


	//   ....[47]....
        /*07d4*/ 	.word	0x0000cbc0


	//   ....[48]....
        /*07d8*/ 	.word	0x0000cd00


	//   ....[49]....
        /*07dc*/ 	.word	0x0000ced0


	//   ....[50]....
        /*07e0*/ 	.word	0x0000cf00


	//   ....[51]....
        /*07e4*/ 	.word	0x0000cf30


	//   ....[52]....
        /*07e8*/ 	.word	0x0000cf60


	//   ....[53]....
        /*07ec*/ 	.word	0x0000cf90


	//   ....[54]....
        /*07f0*/ 	.word	0x0000cfc0


	//   ....[55]....
        /*07f4*/ 	.word	0x0000d130


	//   ....[56]....
        /*07f8*/ 	.word	0x0000d160


	//   ....[57]....
        /*07fc*/ 	.word	0x0000d190


	//   ....[58]....
        /*0800*/ 	.word	0x0000d1c0


	//   ....[59]....
        /*0804*/ 	.word	0x0000d1f0


	//   ....[60]....
        /*0808*/ 	.word	0x0000d220


	//   ....[61]....
        /*080c*/ 	.word	0x0000d2c0


	//   ....[62]....
        /*0810*/ 	.word	0x0000d320


	//   ....[63]....
        /*0814*/ 	.word	0x0000d3b0


	//   ....[64]....
        /*0818*/ 	.word	0x0000e640


	//   ....[65]....
        /*081c*/ 	.word	0x0000f2d0


	//   ....[66]....
        /*0820*/ 	.word	0x0000f2e0


	//   ....[67]....
        /*0824*/ 	.word	0x0000f2f0


	//   ....[68]....
        /*0828*/ 	.word	0x0000f340


	//   ....[69]....
        /*082c*/ 	.word	0x0000f410


	//   ....[70]....
        /*0830*/ 	.word	0x0000f450


	//   ....[71]....
        /*0834*/ 	.word	0x0000f500


	//   ....[72]....
        /*0838*/ 	.word	0x0000f520


	//   ....[73]....
        /*083c*/ 	.word	0x0000f5c0


	//   ....[74]....
        /*0840*/ 	.word	0x0000f5e0


	//   ....[75]....
        /*0844*/ 	.word	0x0000f680


	//   ....[76]....
        /*0848*/ 	.word	0x0000f6a0


	//   ....[77]....
        /*084c*/ 	.word	0x0000f740


	//   ....[78]....
        /*0850*/ 	.word	0x0000f760


	//   ....[79]....
        /*0854*/ 	.word	0x0000f770


	//   ....[80]....
        /*0858*/ 	.word	0x0000f780


	//   ....[81]....
        /*085c*/ 	.word	0x000123f0


	//   ....[82]....
        /*0860*/ 	.word	0x00012450


	//   ....[83]....
        /*0864*/ 	.word	0x00012480


	//   ....[84]....
        /*0868*/ 	.word	0x00012490


	//   ....[85]....
        /*086c*/ 	.word	0x000124c0


	//   ....[86]....
        /*0870*/ 	.word	0x000124f0


	//   ....[87]....
        /*0874*/ 	.word	0x00012520


	//   ....[88]....
        /*0878*/ 	.word	0x00012550


	//   ....[89]....
        /*087c*/ 	.word	0x000126d0


	//   ....[90]....
        /*0880*/ 	.word	0x00012700


	//   ....[91]....
        /*0884*/ 	.word	0x00012730


	//   ....[92]....
        /*0888*/ 	.word	0x00012760


	//   ....[93]....
        /*088c*/ 	.word	0x00012790


	//   ....[94]....
        /*0890*/ 	.word	0x000127c0


	//   ....[95]....
        /*0894*/ 	.word	0x00012880


	//   ....[96]....
        /*0898*/ 	.word	0x000128a0


	//   ....[97]....
        /*089c*/ 	.word	0x00012910


	//   ....[98]....
        /*08a0*/ 	.word	0x00012fe0


	//   ....[99]....
        /*08a4*/ 	.word	0x000135b0


	//   ....[100]....
        /*08a8*/ 	.word	0x00013770


	//   ....[101]....
        /*08ac*/ 	.word	0x000137c0


	//   ....[102]....
        /*08b0*/ 	.word	0x00013820


	//   ....[103]....
        /*08b4*/ 	.word	0x00013900


	//   ....[104]....
        /*08b8*/ 	.word	0x000139d0


	//   ....[105]....
        /*08bc*/ 	.word	0x00013a60


	//   ....[106]....
        /*08c0*/ 	.word	0x00013b30


	//   ....[107]....
        /*08c4*/ 	.word	0x00013c60


	//   ....[108]....
        /*08c8*/ 	.word	0x00013cc0


	//   ....[109]....
        /*08cc*/ 	.word	0x00013de0


	//   ....[110]....
        /*08d0*/ 	.word	0x00013e40


	//   ....[111]....
        /*08d4*/ 	.word	0x00013f60


	//   ....[112]....
        /*08d8*/ 	.word	0x00013fc0


	//   ....[113]....
        /*08dc*/ 	.word	0x000140d0


	//   ....[114]....
        /*08e0*/ 	.word	0x00014130


	//   ....[115]....
        /*08e4*/ 	.word	0x000141d0


	//   ....[116]....
        /*08e8*/ 	.word	0x00014560


	//   ....[117]....
        /*08ec*/ 	.word	0x00014600


	//   ....[118]....
        /*08f0*/ 	.word	0x00014720


	//   ....[119]....
        /*08f4*/ 	.word	0x00014790


	//   ....[120]....
        /*08f8*/ 	.word	0x00014810


	//   ....[121]....
        /*08fc*/ 	.word	0x00014890


	//   ....[122]....
        /*0900*/ 	.word	0x00014910


	//   ....[123]....
        /*0904*/ 	.word	0x000149a0


	//   ....[124]....
        /*0908*/ 	.word	0x00014a40


	//   ....[125]....
        /*090c*/ 	.word	0x00014ae0


	//   ....[126]....
        /*0910*/ 	.word	0x00014b50


	//   ....[127]....
        /*0914*/ 	.word	0x00014bc0


	//   ....[128]....
        /*0918*/ 	.word	0x00014c30


	//   ....[129]....
        /*091c*/ 	.word	0x00014cb0


	//   ....[130]....
        /*0920*/ 	.word	0x00014d30


	//   ....[131]....
        /*0924*/ 	.word	0x00014dd0


	//   ....[132]....
        /*0928*/ 	.word	0x00014e60


	//   ....[133]....
        /*092c*/ 	.word	0x00014f90


	//----- nvinfo : EIATTR_REG_RECONFIG
	.align		4
.L_331:
        /*0930*/ 	.byte	0x01, 0x54
	.zero		2


	//----- nvinfo : EIATTR_SYSCALL_OFFSETS
	.align		4
        /*0934*/ 	.byte	0x04, 0x46
        /*0936*/ 	.short	(.L_333 - .L_332)


	//   ....[0]....
.L_332:
        /*0938*/ 	.word	0x000016b0


	//   ....[1]....
        /*093c*/ 	.word	0x0000e240


	//   ....[2]....
        /*0940*/ 	.word	0x0000e3a0


	//   ....[3]....
        /*0944*/ 	.word	0x0000e4a0


	//   ....[4]....
        /*0948*/ 	.word	0x0000ee80


	//----- nvinfo : EIATTR_MBARRIER_INSTR_OFFSETS
	.align		4
.L_333:
        /*094c*/ 	.byte	0x04, 0x39
        /*094e*/ 	.short	(.L_335 - .L_334)


	//   ....[0]....
.L_334:
        /*0950*/ 	.word	0x00000250
        /*0954*/ 	.word	0x000000ff
        /*0958*/ 	.word	0x00034800
        /*095c*/ 	.short	0x0100
        /*095e*/ 	.byte	0x08
	.zero		1


	//   ....[1]....
        /*0960*/ 	.word	0x00000260
        /*0964*/ 	.word	0x000000ff
        /*0968*/ 	.word	0x00034820
        /*096c*/ 	.short	0x0100
        /*096e*/ 	.byte	0x08
	.zero		1


	//   ....[2]....
        /*0970*/ 	.word	0x00000350
        /*0974*/ 	.word	0x000000ff
        /*0978*/ 	.word	0x00034830
        /*097c*/ 	.short	0x0100
        /*097e*/ 	.byte	0x08
	.zero		1


	//   ....[3]....
        /*0980*/ 	.word	0x00000360
        /*0984*/ 	.word	0x000000ff
        /*0988*/ 	.word	0x00034840
        /*098c*/ 	.short	0x0100
        /*098e*/ 	.byte	0x08
	.zero		1


	//   ....[4]....
        /*0990*/ 	.word	0x00000370
        /*0994*/ 	.word	0x000000ff
        /*0998*/ 	.word	0x00034838
        /*099c*/ 	.short	0x0100
        /*099e*/ 	.byte	0x08
	.zero		1


	//   ....[5]....
        /*09a0*/ 	.word	0x00000380
        /*09a4*/ 	.word	0x000000ff
        /*09a8*/ 	.word	0x00034848
        /*09ac*/ 	.short	0x0100
        /*09ae*/ 	.byte	0x08
	.zero		1


	//   ....[6]....
        /*09b0*/ 	.word	0x000004b0
        /*09b4*/ 	.word	0x000000ff
        /*09b8*/ 	.word	0x00034850
        /*09bc*/ 	.short	0x0100
        /*09be*/ 	.byte	0x08
	.zero		1


	//   ....[7]....
        /*09c0*/ 	.word	0x000004c0
        /*09c4*/ 	.word	0x000000ff
        /*09c8*/ 	.word	0x00034860
        /*09cc*/ 	.short	0x0100
        /*09ce*/ 	.byte	0x08
	.zero		1


	//   ....[8]....
        /*09d0*/ 	.word	0x000004d0
        /*09d4*/ 	.word	0x000000ff
        /*09d8*/ 	.word	0x00034858
        /*09dc*/ 	.short	0x0100
        /*09de*/ 	.byte	0x08
	.zero		1


	//   ....[9]....
        /*09e0*/ 	.word	0x000004e0
        /*09e4*/ 	.word	0x000000ff
        /*09e8*/ 	.word	0x00034868
        /*09ec*/ 	.short	0x0100
        /*09ee*/ 	.byte	0x08
	.zero		1


	//   ....[10]....
        /*09f0*/ 	.word	0x000005d0
        /*09f4*/ 	.word	0x000000ff
        /*09f8*/ 	.word	0x00034870
        /*09fc*/ 	.short	0x0100
        /*09fe*/ 	.byte	0x06
	.zero		1


	//   ....[11]....
        /*0a00*/ 	.word	0x000005e0
        /*0a04*/ 	.word	0x000000ff
        /*0a08*/ 	.word	0x00034880
        /*0a0c*/ 	.short	0x0100
        /*0a0e*/ 	.byte	0x06
	.zero		1


	//   ....[12]....
        /*0a10*/ 	.word	0x000005f0
        /*0a14*/ 	.word	0x000000ff
        /*0a18*/ 	.word	0x00034878
        /*0a1c*/ 	.short	0x0100
        /*0a1e*/ 	.byte	0x06
	.zero		1


	//   ....[13]....
        /*0a20*/ 	.word	0x00000600
        /*0a24*/ 	.word	0x000000ff
        /*0a28*/ 	.word	0x00034888
        /*0a2c*/ 	.short	0x0100
        /*0a2e*/ 	.byte	0x06
	.zero		1


	//   ....[14]....
        /*0a30*/ 	.word	0x00000730
        /*0a34*/ 	.word	0x000000ff
        /*0a38*/ 	.word	0x00034890
        /*0a3c*/ 	.short	0x0100
        /*0a3e*/ 	.byte	0x08
	.zero		1


	//   ....[15]....
        /*0a40*/ 	.word	0x00000740
        /*0a44*/ 	.word	0x000000ff
        /*0a48*/ 	.word	0x000348a0
        /*0a4c*/ 	.short	0x0100
        /*0a4e*/ 	.byte	0x08
	.zero		1


	//   ....[16]....
        /*0a50*/ 	.word	0x00000750
        /*0a54*/ 	.word	0x000000ff
        /*0a58*/ 	.word	0x00034898
        /*0a5c*/ 	.short	0x0100
        /*0a5e*/ 	.byte	0x08
	.zero		1


	//   ....[17]....
        /*0a60*/ 	.word	0x00000760
        /*0a64*/ 	.word	0x000000ff
        /*0a68*/ 	.word	0x000348a8
        /*0a6c*/ 	.short	0x0100
        /*0a6e*/ 	.byte	0x08
	.zero		1


	//   ....[18]....
        /*0a70*/ 	.word	0x00000890
        /*0a74*/ 	.word	0x000000ff
        /*0a78*/ 	.word	0x000348b0
        /*0a7c*/ 	.short	0x0100
        /*0a7e*/ 	.byte	0x08
	.zero		1


	//   ....[19]....
        /*0a80*/ 	.word	0x000008a0
        /*0a84*/ 	.word	0x000000ff
        /*0a88*/ 	.word	0x000348c0
        /*0a8c*/ 	.short	0x0100
        /*0a8e*/ 	.byte	0x08
	.zero		1


	//   ....[20]....
        /*0a90*/ 	.word	0x000008b0
        /*0a94*/ 	.word	0x000000ff
        /*0a98*/ 	.word	0x000348b8
        /*0a9c*/ 	.short	0x0100
        /*0a9e*/ 	.byte	0x08
	.zero		1


	//   ....[21]....
        /*0aa0*/ 	.word	0x000008c0
        /*0aa4*/ 	.word	0x000000ff
        /*0aa8*/ 	.word	0x000348c8
        /*0aac*/ 	.short	0x0100
        /*0aae*/ 	.byte	0x08
	.zero		1


	//   ....[22]....
        /*0ab0*/ 	.word	0x00001710
        /*0ab4*/ 	.word	0x000000ff
        /*0ab8*/ 	.word	0x00034800
        /*0abc*/ 	.short	0x010a
        /*0abe*/ 	.byte	0x25
	.zero		1


	//   ....[23]....
        /*0ac0*/ 	.word	0x00001790
        /*0ac4*/ 	.word	0x00000000
        /*0ac8*/ 	.word	0x00034830
        /*0acc*/ 	.short	0x010a
        /*0ace*/ 	.byte	0x3f
	.zero		1


	//   ....[24]....
        /*0ad0*/ 	.word	0x000017f0
        /*0ad4*/ 	.word	0x00000000
        /*0ad8*/ 	.word	0x00034830
        /*0adc*/ 	.short	0x010a
        /*0ade*/ 	.byte	0x3f
	.zero		1


	//   ....[25]....
        /*0ae0*/ 	.word	0x00002610
        /*0ae4*/ 	.word	0x00000000
        /*0ae8*/ 	.word	0x00000000
        /*0aec*/ 	.short	0x0101
        /*0aee*/ 	.byte	0x3f
	.zero		1


	//   ....[26]....
        /*0af0*/ 	.word	0x000045d0
        /*0af4*/ 	.word	0x000000ff
        /*0af8*/ 	.word	0x00034830
        /*0afc*/ 	.short	0x010a
        /*0afe*/ 	.byte	0x3b
	.zero		1


	//   ....[27]....
        /*0b00*/ 	.word	0x00004610
        /*0b04*/ 	.word	0x000000ff
        /*0b08*/ 	.word	0x00034830
        /*0b0c*/ 	.short	0x010a
        /*0b0e*/ 	.byte	0x3b
	.zero		1


	//   ....[28]....
        /*0b10*/ 	.word	0x00004e40
        /*0b14*/ 	.word	0x000000ff
        /*0b18*/ 	.word	0x00034850
        /*0b1c*/ 	.short	0x010a
        /*0b1e*/ 	.byte	0x07
	.zero		1


	//   ....[29]....
        /*0b20*/ 	.word	0x00004e80
        /*0b24*/ 	.word	0x000000ff
        /*0b28*/ 	.word	0x00034850
        /*0b2c*/ 	.short	0x010a
        /*0b2e*/ 	.byte	0x07
	.zero		1


	//   ....[30]....
        /*0b30*/ 	.word	0x00006de0
        /*0b34*/ 	.word	0x0000002f
        /*0b38*/ 	.word	0x00000000
        /*0b3c*/ 	.short	0x0101
        /*0b3e*/ 	.byte	0x3f
	.zero		1


	//   ....[31]....
        /*0b40*/ 	.word	0x00006e50
        /*0b44*/ 	.word	0x00000031
        /*0b48*/ 	.word	0x00000000
        /*0b4c*/ 	.short	0x0101
        /*0b4e*/ 	.byte	0x3f
	.zero		1


	//   ....[32]....
        /*0b50*/ 	.word	0x000077b0
        /*0b54*/ 	.word	0x000000ff
        /*0b58*/ 	.word	0x00034830
        /*0b5c*/ 	.short	0x010a
        /*0b5e*/ 	.byte	0x06
	.zero		1


	//   ....[33]....
        /*0b60*/ 	.word	0x000077f0
        /*0b64*/ 	.word	0x000000ff
        /*0b68*/ 	.word	0x00034830
        /*0b6c*/ 	.short	0x010a
        /*0b6e*/ 	.byte	0x06
	.zero		1


	//   ....[34]....
        /*0b70*/ 	.word	0x00008020
        /*0b74*/ 	.word	0x000000ff
        /*0b78*/ 	.word	0x00034850
        /*0b7c*/ 	.short	0x010a
        /*0b7e*/ 	.byte	0x07
	.zero		1


	//   ....[35]....
        /*0b80*/ 	.word	0x00008060
        /*0b84*/ 	.word	0x000000ff
        /*0b88*/ 	.word	0x00034850
        /*0b8c*/ 	.short	0x010a
        /*0b8e*/ 	.byte	0x07
	.zero		1


	//   ....[36]....
        /*0b90*/ 	.word	0x000099c0
        /*0b94*/ 	.word	0x0000001d
        /*0b98*/ 	.word	0x00000000
        /*0b9c*/ 	.short	0x0101
        /*0b9e*/ 	.byte	0x3f
	.zero		1


	//   ....[37]....
        /*0ba0*/ 	.word	0x00009a10
        /*0ba4*/ 	.word	0x0000002c
        /*0ba8*/ 	.word	0x00000000
        /*0bac*/ 	.short	0x0101
        /*0bae*/ 	.byte	0x3f
	.zero		1


	//   ....[38]....
        /*0bb0*/ 	.word	0x0000a3c0
        /*0bb4*/ 	.word	0x000000ff
        /*0bb8*/ 	.word	0x00034850
        /*0bbc*/ 	.short	0x010a
        /*0bbe*/ 	.byte	0x05
	.zero		1


	//   ....[39]....
        /*0bc0*/ 	.word	0x0000a400
        /*0bc4*/ 	.word	0x000000ff
        /*0bc8*/ 	.word	0x00034850
        /*0bcc*/ 	.short	0x010a
        /*0bce*/ 	.byte	0x05
	.zero		1


	//   ....[40]....
        /*0bd0*/ 	.word	0x0000a920
        /*0bd4*/ 	.word	0x00000005
        /*0bd8*/ 	.word	0x00000000
        /*0bdc*/ 	.short	0x0101
        /*0bde*/ 	.byte	0x3f
	.zero		1


	//   ....[41]....
        /*0be0*/ 	.word	0x0000be00
        /*0be4*/ 	.word	0x00000003
        /*0be8*/ 	.word	0x00000000
        /*0bec*/ 	.short	0x0101
        /*0bee*/ 	.byte	0x3f
	.zero		1


	//   ....[42]....
        /*0bf0*/ 	.word	0x0000e8d0
        /*0bf4*/ 	.word	0x00000000
        /*0bf8*/ 	.word	0x00034840
        /*0bfc*/ 	.short	0x010a
        /*0bfe*/ 	.byte	0x3f
	.zero		1


	//   ....[43]....
        /*0c00*/ 	.word	0x0000f900
        /*0c04*/ 	.word	0x00000009
        /*0c08*/ 	.word	0x00034800
        /*0c0c*/ 	.short	0x0107
        /*0c0e*/ 	.byte	0x3f
	.zero		1


	//   ....[44]....
        /*0c10*/ 	.word	0x0000fa10
        /*0c14*/ 	.word	0x00000002
        /*0c18*/ 	.word	0x00034800
        /*0c1c*/ 	.short	0x0101
        /*0c1e*/ 	.byte	0x3f
	.zero		1


	//   ....[45]....
        /*0c20*/ 	.word	0x0000fa30
        /*0c24*/ 	.word	0x00000002
        /*0c28*/ 	.word	0x00034820
        /*0c2c*/ 	.short	0x010a
        /*0c2e*/ 	.byte	0x3f
	.zero		1


	//   ....[46]....
        /*0c30*/ 	.word	0x0000fd90
        /*0c34*/ 	.word	0x00000002
        /*0c38*/ 	.word	0x00034840
        /*0c3c*/ 	.short	0x010a
        /*0c3e*/ 	.byte	0x3f
	.zero		1


	//   ....[47]....
        /*0c40*/ 	.word	0x00010240
        /*0c44*/ 	.word	0x00000002
        /*0c48*/ 	.word	0x00000060
        /*0c4c*/ 	.short	0x010a
        /*0c4e*/ 	.byte	0x3f
	.zero		1


	//   ....[48]....
        /*0c50*/ 	.word	0x00010910
        /*0c54*/ 	.word	0x00000003
        /*0c58*/ 	.word	0x00034840
        /*0c5c*/ 	.short	0x010a
        /*0c5e*/ 	.byte	0x3f
	.zero		1


	//   ....[49]....
        /*0c60*/ 	.word	0x00010dc0
        /*0c64*/ 	.word	0x00000002
        /*0c68*/ 	.word	0x00000060
        /*0c6c*/ 	.short	0x010a
        /*0c6e*/ 	.byte	0x3f
	.zero		1


	//   ....[50]....
        /*0c70*/ 	.word	0x000113e0
        /*0c74*/ 	.word	0x00000002
        /*0c78*/ 	.word	0x00034840
        /*0c7c*/ 	.short	0x010a
        /*0c7e*/ 	.byte	0x3f
	.zero		1


	//   ....[51]....
        /*0c80*/ 	.word	0x00011890
        /*0c84*/ 	.word	0x00000002
        /*0c88*/ 	.word	0x00000060
        /*0c8c*/ 	.short	0x010a
        /*0c8e*/ 	.byte	0x3f
	.zero		1


	//   ....[52]....
        /*0c90*/ 	.word	0x00011e40
        /*0c94*/ 	.word	0x00000000
        /*0c98*/ 	.word	0x00034860
        /*0c9c*/ 	.short	0x010a
        /*0c9e*/ 	.byte	0x3f
	.zero		1


	//   ....[53]....
        /*0ca0*/ 	.word	0x00012f60
        /*0ca4*/ 	.word	0x00000000
        /*0ca8*/ 	.word	0x00034820
        /*0cac*/ 	.short	0x010a
        /*0cae*/ 	.byte	0x3f
	.zero		1


	//   ....[54]....
        /*0cb0*/ 	.word	0x00013120
        /*0cb4*/ 	.word	0x00000006
        /*0cb8*/ 	.word	0x00000000
        /*0cbc*/ 	.short	0x010a
        /*0cbe*/ 	.byte	0x3f
	.zero		1


	//   ....[55]....
        /*0cc0*/ 	.word	0x00013190
        /*0cc4*/ 	.word	0x00000007
        /*0cc8*/ 	.word	0x00000000
        /*0ccc*/ 	.short	0x010a
        /*0cce*/ 	.byte	0x3f
	.zero		1


	//   ....[56]....
        /*0cd0*/ 	.word	0x00013200
        /*0cd4*/ 	.word	0x00000004
        /*0cd8*/ 	.word	0x00000000
        /*0cdc*/ 	.short	0x010a
        /*0cde*/ 	.byte	0x3f
	.zero		1


	//   ....[57]....
        /*0ce0*/ 	.word	0x00013230
        /*0ce4*/ 	.word	0x00000003
        /*0ce8*/ 	.word	0x00000000
        /*0cec*/ 	.short	0x010a
        /*0cee*/ 	.byte	0x3f
	.zero		1


	//   ....[58]....
        /*0cf0*/ 	.word	0x000132a0
        /*0cf4*/ 	.word	0x00000003
        /*0cf8*/ 	.word	0x00034800
        /*0cfc*/ 	.short	0x010a
        /*0cfe*/ 	.byte	0x3f
	.zero		1


	//   ....[59]....
        /*0d00*/ 	.word	0x000132f0
        /*0d04*/ 	.word	0x00000000
        /*0d08*/ 	.word	0x00034830
        /*0d0c*/ 	.short	0x010a
        /*0d0e*/ 	.byte	0x3f
	.zero		1


	//   ....[60]....
        /*0d10*/ 	.word	0x00013350
        /*0d14*/ 	.word	0x00000006
        /*0d18*/ 	.word	0x00034830
        /*0d1c*/ 	.short	0x010a
        /*0d1e*/ 	.byte	0x3f
	.zero		1


	//   ....[61]....
        /*0d20*/ 	.word	0x000133b0
        /*0d24*/ 	.word	0x00000005
        /*0d28*/ 	.word	0x00034850
        /*0d2c*/ 	.short	0x010a
        /*0d2e*/ 	.byte	0x3f
	.zero		1


	//   ....[62]....
        /*0d30*/ 	.word	0x00013410
        /*0d34*/ 	.word	0x00000006
        /*0d38*/ 	.word	0x00034830
        /*0d3c*/ 	.short	0x010a
        /*0d3e*/ 	.byte	0x3f
	.zero		1


	//   ....[63]....
        /*0d40*/ 	.word	0x00013470
        /*0d44*/ 	.word	0x00000005
        /*0d48*/ 	.word	0x00034850
        /*0d4c*/ 	.short	0x010a
        /*0d4e*/ 	.byte	0x3f
	.zero		1


	//   ....[64]....
        /*0d50*/ 	.word	0x000134d0
        /*0d54*/ 	.word	0x00000007
        /*0d58*/ 	.word	0x00034850
        /*0d5c*/ 	.short	0x010a
        /*0d5e*/ 	.byte	0x3f
	.zero		1


	//   ....[65]....
        /*0d60*/ 	.word	0x00013670
        /*0d64*/ 	.word	0x00000000
        /*0d68*/ 	.word	0x00034840
        /*0d6c*/ 	.short	0x010a
        /*0d6e*/ 	.byte	0x3f
	.zero		1


	//   ....[66]....
        /*0d70*/ 	.word	0x00014280
        /*0d74*/ 	.word	0x00000002
        /*0d78*/ 	.word	0x00034820
        /*0d7c*/ 	.short	0x010a
        /*0d7e*/ 	.byte	0x3f
	.zero		1


	//   ....[67]....
        /*0d80*/ 	.word	0x000142d0
        /*0d84*/ 	.word	0x00000002
        /*0d88*/ 	.word	0x00034840
        /*0d8c*/ 	.short	0x010a
        /*0d8e*/ 	.byte	0x3f
	.zero		1


	//   ....[68]....
        /*0d90*/ 	.word	0x00014320
        /*0d94*/ 	.word	0x00000002
        /*0d98*/ 	.word	0x00000060
        /*0d9c*/ 	.short	0x010a
        /*0d9e*/ 	.byte	0x3f
	.zero		1


	//   ....[69]....
        /*0da0*/ 	.word	0x00014370
        /*0da4*/ 	.word	0x00000003
        /*0da8*/ 	.word	0x00034840
        /*0dac*/ 	.short	0x010a
        /*0dae*/ 	.byte	0x3f
	.zero		1


	//   ....[70]....
        /*0db0*/ 	.word	0x000143c0
        /*0db4*/ 	.word	0x00000002
        /*0db8*/ 	.word	0x00000060
        /*0dbc*/ 	.short	0x010a
        /*0dbe*/ 	.byte	0x3f
	.zero		1


	//   ....[71]....
        /*0dc0*/ 	.word	0x00014410
        /*0dc4*/ 	.word	0x00000002
        /*0dc8*/ 	.word	0x00034840
        /*0dcc*/ 	.short	0x010a
        /*0dce*/ 	.byte	0x3f
	.zero		1


	//   ....[72]....
        /*0dd0*/ 	.word	0x00014460
        /*0dd4*/ 	.word	0x00000002
        /*0dd8*/ 	.word	0x00000060
        /*0ddc*/ 	.short	0x010a
        /*0dde*/ 	.byte	0x3f
	.zero		1


	//   ....[73]....
        /*0de0*/ 	.word	0x000144b0
        /*0de4*/ 	.word	0x00000000
        /*0de8*/ 	.word	0x00034860
        /*0dec*/ 	.short	0x010a
        /*0dee*/ 	.byte	0x3f
	.zero		1


	//   ....[74]....
        /*0df0*/ 	.word	0x00014eb0
        /*0df4*/ 	.word	0x00000000
        /*0df8*/ 	.word	0x00034820
        /*0dfc*/ 	.short	0x010a
        /*0dfe*/ 	.byte	0x3f
	.zero		1


	//   ....[75]....
        /*0e00*/ 	.word	0x00015050
        /*0e04*/ 	.word	0x00000006
        /*0e08*/ 	.word	0x00000000
        /*0e0c*/ 	.short	0x010a
        /*0e0e*/ 	.byte	0x3f
	.zero		1


	//   ....[76]....
        /*0e10*/ 	.word	0x000150a0
        /*0e14*/ 	.word	0x00000007
        /*0e18*/ 	.word	0x00000000
        /*0e1c*/ 	.short	0x010a
        /*0e1e*/ 	.byte	0x3f
	.zero		1


	//   ....[77]....
        /*0e20*/ 	.word	0x000150f0
        /*0e24*/ 	.word	0x00000004
        /*0e28*/ 	.word	0x00000000
        /*0e2c*/ 	.short	0x010a
        /*0e2e*/ 	.byte	0x3f
	.zero		1


	//----- nvinfo : EIATTR_NUM_MBARRIERS
	.align		4
.L_335:
        /*0e30*/ 	.byte	0x03, 0x38
        /*0e32*/ 	.short	0x0016


	//----- nvinfo : EIATTR_EXIT_INSTR_OFFSETS
	.align		4
        /*0e34*/ 	.byte	0x04, 0x1c
        /*0e36*/ 	.short	(.L_337 - .L_336)


	//   ....[0]....
.L_336:
        /*0e38*/ 	.word	0x00000a30


	//   ....[1]....
        /*0e3c*/ 	.word	0x0000ccb0


	//   ....[2]....
        /*0e40*/ 	.word	0x00013280


	//----- nvinfo : EIATTR_MAX_THREADS
	.align		4
.L_337:
        /*0e44*/ 	.byte	0x04, 0x05
        /*0e46*/ 	.short	(.L_339 - .L_338)
.L_338:
        /*0e48*/ 	.word	0x00000180
        /*0e4c*/ 	.word	0x00000001
        /*0e50*/ 	.word	0x00000001


	//----- nvinfo : EIATTR_CRS_STACK_SIZE
	.align		4
.L_339:
        /*0e54*/ 	.byte	0x04, 0x1e
        /*0e56*/ 	.short	(.L_341 - .L_340)
.L_340:
        /*0e58*/ 	.word	0x00000000


	//----- nvinfo : EIATTR_CBANK_PARAM_SIZE
	.align		4
.L_341:
        /*0e5c*/ 	.byte	0x03, 0x19
        /*0e5e*/ 	.short	0x0af0


	//----- nvinfo : EIATTR_PARAM_CBANK
	.align		4
        /*0e60*/ 	.byte	0x04, 0x0a
        /*0e62*/ 	.short	(.L_343 - .L_342)
	.align		4
.L_342:
        /*0e64*/ 	.word	index@(.nv.constant0._ZN7cutlass13device_kernelIN5flash11enable_sm90INS1_16FlashAttnFwdSm90INS1_25CollectiveMainloopFwdSm90ILi2EN4cute5tupleIJNS5_1CILi1EEES8_S8_EEENS6_IJNS7_ILi128EEESA_NS7_ILi192EEEEEELi128ENS_10bfloat16_tEfNS_4arch4Sm90ELb1ELb0ELb1ELb1ELb0ELb0ELb0ELb1ELb1ELb1ELb0ELb0EEENS1_21CollectiveEpilogueFwdINS6_IJSA_SA_SA_EEES9_SD_SF_Li256ELb1ELb1ELb0ELb0EEENS1_36VarlenDynamicPersistentTileSchedulerILi128ELi128ELi256ELi128ELb0ELb1ELb1ELb1ELb1ELb1EEEEEEEEEvNT_6ParamsE)
        /*0e68*/ 	.short	0x0210
        /*0e6a*/ 	.short	0x0af0


	//----- nvinfo : EIATTR_SW_WAR
	.align		4
.L_343:
        /*0e6c*/ 	.byte	0x04, 0x36
        /*0e6e*/ 	.short	(.L_345 - .L_344)
.L_344:
        /*0e70*/ 	.word	0x00000008
.L_345:


//--------------------- .nv.info._ZN7cutlass13device_kernelIN5flash11enable_sm90INS1_16FlashAttnFwdSm90INS1_25CollectiveMainloopFwdSm90ILi2EN4cute5tupleIJNS5_1CILi1EEES8_S8_EEENS6_IJNS7_ILi128EEESA_NS7_ILi192EEEEEELi128ENS_10bfloat16_tEfNS_4arch4Sm90ELb1ELb0ELb1ELb1ELb0ELb1ELb0ELb1ELb1ELb1ELb0ELb0EEENS1_21CollectiveEpilogueFwdINS6_IJSA_SA_SA_EEES9_SD_SF_Li256ELb1ELb1ELb0ELb0EEENS1_36VarlenDynamicPersistentTileSchedulerILi128ELi128ELi256ELi128ELb0ELb1ELb1ELb1ELb1ELb1EEEEEEEEEvNT_6ParamsE --------------------------
	.section	.nv.info._ZN7cutlass13device_kernelIN5flash11enable_sm90INS1_16FlashAttnFwdSm90INS1_25CollectiveMainloopFwdSm90ILi2EN4cute5tupleIJNS5_1CILi1EEES8_S8_EEENS6_IJNS7_ILi128EEESA_NS7_ILi192EEEEEELi128ENS_10bfloat16_tEfNS_4arch4Sm90ELb1ELb0ELb1ELb1ELb0ELb1ELb0ELb1ELb1ELb1ELb0ELb0EEENS1_21CollectiveEpilogueFwdINS6_IJSA_SA_SA_EEES9_SD_SF_Li256ELb1ELb1ELb0ELb0EEENS1_36VarlenDynamicPersistentTileSchedulerILi128ELi128ELi256ELi128ELb0ELb1ELb1ELb1ELb1ELb1EEEEEEEEEvNT_6ParamsE,"",@"SHT_CUDA_INFO"
	.sectionflags	@""
	.align	4


	//----- nvinfo : EIATTR_CUDA_API_VERSION
	.align		4
        /*0000*/ 	.byte	0x04, 0x37
        /*0002*/ 	.short	(.L_347 - .L_346)
.L_346:
        /*0004*/ 	.word	0x00000082


	//----- nvinfo : EIATTR_KPARAM_INFO
	.align		4
.L_347:
        /*0008*/ 	.byte	0x04, 0x17
        /*000a*/ 	.short	(.L_349 - .L_348)
.L_348:
        /*000c*/ 	.word	0x00000000
        /*0010*/ 	.short	0x0000
        /*0012*/ 	.short	0x0070
        /*0014*/ 	.byte	0x00, 0xf0, 0x01, 0x2a


	//----- nvinfo : EIATTR_SPARSE_MMA_MASK
	.align		4
.L_349:
        /*0018*/ 	.byte	0x03, 0x50
        /*001a*/ 	.short	0x0000


	//----- nvinfo : EIATTR_MAXREG_COUNT
	.align		4
        /*001c*/ 	.byte	0x03, 0x1b
        /*001e*/ 	.short	0x00a8


	//----- nvinfo : EIATTR_NUM_BARRIERS
	.align		4
        /*0020*/ 	.byte	0x02, 0x4c
        /*0022*/ 	.byte	0x10
	.zero		1


	//----- nvinfo : EIATTR_EXTERNS
	.align		4
        /*0024*/ 	.byte	0x04, 0x0f
        /*0026*/ 	.short	(.L_351 - .L_350)


	//   ....[0]....
	.align		4
.L_350:
        /*0028*/ 	.word	index@(__assertfail)


	//----- nvinfo : EIATTR_ANNOTATIONS
	.align		4
.L_351:
        /*002c*/ 	.byte	0x04, 0x55
        /*002e*/ 	.short	(.L_353 - .L_352)


	//   ....[0]....
.L_352:
        /* <DEDUP_REMOVED lines=113> */


	//----- nvinfo : EIATTR_MERCURY_ISA_VERSION
	.align		4
.L_353:
        /*0730*/ 	.byte	0x03, 0x5f
        /*0732*/ 	.short	0x0101


	//----- nvinfo : EIATTR_UNUSED_LOAD_BYTE_OFFSET
	.align		4
        /*0734*/ 	.byte	0x04, 0x44
        /*0736*/ 	.short	(.L_355 - .L_354)


	//   ....[0]....
.L_354:
        /*0738*/ 	.word	0x00000ab0
        /*073c*/ 	.word	0x0000fff0


	//   ....[1]....
        /*0740*/ 	.word	0x0001c9b0
        /*0744*/ 	.word	0x0000fff0


	//----- nvinfo : EIATTR_INT_WARP_WIDE_INSTR_OFFSETS
	.align		4
.L_355:
        /*0748*/ 	.byte	0x04, 0x31
        /*074a*/ 	.short	(.L_357 - .L_356)


	//   ....[0]....
.L_356:
        /*074c*/ 	.word	0x00000190


	//   ....[1]....
        /*0750*/ 	.word	0x000001d0


	//   ....[2]....
        /*0754*/ 	.word	0x00000240


	//   ....[3]....
        /*0758*/ 	.word	0x00021320


	//   ....[4]....
        /*075c*/ 	.word	0x000213b0


	//   ....[5]....
        /*0760*/ 	.word	0x00024ff0


	//   ....[6]....
        /*0764*/ 	.word	0x00025050


	//----- nvinfo : EIATTR_COOP_GROUP_MASK_REGIDS
	.align		4
.L_357:
        /*0768*/ 	.byte	0x04, 0x29
        /*076a*/ 	.short	(.L_359 - .L_358)


	//   ....[0]....
.L_358:
        /*076c*/ 	.word	0xffffffff


	//   ....[1]....
        /*0770*/ 	.word	0xffffffff


	//   ....[2]....
        /*0774*/ 	.word	0xffffffff


	//   ....[3]....
        /*0778*/ 	.word	0xffffffff


	//   ....[4]....
        /*077c*/ 	.word	0xffffffff


	//   ....[5]....
        /*0780*/ 	.word	0xffffffff


	//   ....[6]....
        /*0784*/ 	.word	0xffffffff


	//   ....[7]....
        /*0788*/ 	.word	0xffffffff


	//   ....[8]....
        /*078c*/ 	.word	0xffffffff


	//   ....[9]....
        /*0790*/ 	.word	0xffffffff


	//   ....[10]....
        /*0794*/ 	.word	0xffffffff


	//   ....[11]....
        /*0798*/ 	.word	0xffffffff


	//   ....[12]....
        /*079c*/ 	.word	0xffffffff


	//   ....[13]....
        /*07a0*/ 	.word	0xffffffff


	//   ....[14]....
        /*07a4*/ 	.word	0xffffffff


	//   ....[15]....
        /*07a8*/ 	.word	0xffffffff


	//   ....[16]....
        /*07ac*/ 	.word	0xffffffff


	//   ....[17]....
        /*07b0*/ 	.word	0xffffffff


	//   ....[18]....
        /*07b4*/ 	.word	0xffffffff


	//   ....[19]....
        /*07b8*/ 	.word	0xffffffff


	//   ....[20]....
        /*07bc*/ 	.word	0xffffffff


	//   ....[21]....
        /*07c0*/ 	.word	0xffffffff


	//   ....[22]....
        /*07c4*/ 	.word	0xffffffff


	//   ....[23]....
        /*07c8*/ 	.word	0xffffffff


	//   ....[24]....
        /*07cc*/ 	.word	0xffffffff


	//   ....[25]....
        /*07d0*/ 	.word	0xffffffff


	//   ....[26]....
        /*07d4*/ 	.word	0xffffffff


	//   ....[27]....
        /*07d8*/ 	.word	0xffffffff


	//   ....[28]....
        /*07dc*/ 	.word	0xffffffff


	//   ....[29]....
        /*07e0*/ 	.word	0xffffffff


	//   ....[30]....
        /*07e4*/ 	.word	0xffffffff


	//   ....[31]....
        /*07e8*/ 	.word	0xffffffff


	//   ....[32]....
        /*07ec*/ 	.word	0xffffffff


	//   ....[33]....
        /*07f0*/ 	.word	0xffffffff


	//   ....[34]....
        /*07f4*/ 	.word	0xffffffff


	//   ....[35]....
        /*07f8*/ 	.word	0xffffffff


	//   ....[36]....
        /*07fc*/ 	.word	0xffffffff


	//   ....[37]....
        /*0800*/ 	.word	0xffffffff


	//   ....[38]....
        /*0804*/ 	.word	0xffffffff


	//   ....[39]....
        /*0808*/ 	.word	0xffffffff


	//   ....[40]....
        /*080c*/ 	.word	0xffffffff


	//   ....[41]....
        /*0810*/ 	.word	0xffffffff


	//   ....[42]....
        /*0814*/ 	.word	0xffffffff


	//   ....[43]....
        /*0818*/ 	.word	0xffffffff


	//   ....[44]....
        /*081c*/ 	.word	0xffffffff


	//   ....[45]....
        /*0820*/ 	.word	0xffffffff


	//   ....[46]....
        /*0824*/ 	.word	0xffffffff


	//   ....[47]....
        /*0828*/ 	.word	0xffffffff


	//   ....[48]....
        /*082c*/ 	.word	0xffffffff


	//   ....[49]....
        /*0830*/ 	.word	0xffffffff


	//   ....[50]....
        /*0834*/ 	.word	0xffffffff


	//   ....[51]....
        /*0838*/ 	.word	0xffffffff


	//   ....[52]....
        /*083c*/ 	.word	0xffffffff


	//   ....[53]....
        /*0840*/ 	.word	0xffffffff


	//   ....[54]....
        /*0844*/ 	.word	0xffffffff


	//   ....[55]....
        /*0848*/ 	.word	0xffffffff


	//   ....[56]....
        /*084c*/ 	.word	0xffffffff


	//   ....[57]....
        /*0850*/ 	.word	0xffffffff


	//   ....[58]....
        /*0854*/ 	.word	0xffffffff


	//   ....[59]....
        /*0858*/ 	.word	0xffffffff


	//   ....[60]....
        /*085c*/ 	.word	0xffffffff


	//   ....[61]....
        /*0860*/ 	.word	0xffffffff


	//   ....[62]....
        /*0864*/ 	.word	0xffffffff


	//   ....[63]....
        /*0868*/ 	.word	0xffffffff


	//   ....[64]....
        /*086c*/ 	.word	0xffffffff


	//   ....[65]....
        /*0870*/ 	.word	0xffffffff


	//   ....[66]....
        /*0874*/ 	.word	0xffffffff


	//   ....[67]....
        /*0878*/ 	.word	0xffffffff


	//   ....[68]....
        /*087c*/ 	.word	0xffffffff


	//   ....[69]....
        /*0880*/ 	.word	0xffffffff


	//   ....[70]....
        /*0884*/ 	.word	0xffffffff


	//   ....[71]....
        /*0888*/ 	.word	0xffffffff


	//   ....[72]....
        /*088c*/ 	.word	0xffffffff


	//   ....[73]....
        /*0890*/ 	.word	0xffffffff


	//   ....[74]....
        /*0894*/ 	.word	0xffffffff


	//   ....[75]....
        /*0898*/ 	.word	0xffffffff


	//   ....[76]....
        /*089c*/ 	.word	0xffffffff


	//   ....[77]....
        /*08a0*/ 	.word	0xffffffff


	//   ....[78]....
        /*08a4*/ 	.word	0xffffffff


	//   ....[79]....
        /*08a8*/ 	.word	0xffffffff


	//   ....[80]....
        /*08ac*/ 	.word	0xffffffff


	//   ....[81]....
        /*08b0*/ 	.word	0xffffffff


	//   ....[82]....
        /*08b4*/ 	.word	0xffffffff


	//   ....[83]....
        /*08b8*/ 	.word	0xffffffff


	//   ....[84]....
        /*08bc*/ 	.word	0xffffffff


	//   ....[85]....
        /*08c0*/ 	.word	0xffffffff


	//   ....[86]....
        /*08c4*/ 	.word	0xffffffff


	//   ....[87]....
        /*08c8*/ 	.word	0xffffffff


	//   ....[88]....
        /*08cc*/ 	.word	0xffffffff


	//   ....[89]....
        /*08d0*/ 	.word	0xffffffff


	//   ....[90]....
        /*08d4*/ 	.word	0xffffffff


	//   ....[91]....
        /*08d8*/ 	.word	0xffffffff


	//   ....[92]....
        /*08dc*/ 	.word	0xffffffff


	//   ....[93]....
        /*08e0*/ 	.word	0xffffffff


	//   ....[94]....
        /*08e4*/ 	.word	0xffffffff


	//   ....[95]....
        /*08e8*/ 	.word	0xffffffff


	//   ....[96]....
        /*08ec*/ 	.word	0xffffffff


	//   ....[97]....
        /*08f0*/ 	.word	0xffffffff


	//   ....[98]....
        /*08f4*/ 	.word	0xffffffff


	//   ....[99]....
        /*08f8*/ 	.word	0xffffffff


	//   ....[100]....
        /*08fc*/ 	.word	0xffffffff


	//   ....[101]....
        /*0900*/ 	.word	0xffffffff


	//   ....[102]....
        /*0904*/ 	.word	0xffffffff


	//   ....[103]....
        /*0908*/ 	.word	0xffffffff


	//   ....[104]....
        /*090c*/ 	.word	0xffffffff


	//   ....[105]....
        /*0910*/ 	.word	0xffffffff


	//   ....[106]....
        /*0914*/ 	.word	0xffffffff


	//   ....[107]....
        /*0918*/ 	.word	0xffffffff


	//   ....[108]....
        /*091c*/ 	.word	0xffffffff


	//   ....[109]....
        /*0920*/ 	.word	0xffffffff


	//   ....[110]....
        /*0924*/ 	.word	0xffffffff


	//   ....[111]....
        /*0928*/ 	.word	0xffffffff


	//   ....[112]....
        /*092c*/ 	.word	0xffffffff


	//   ....[113]....
        /*0930*/ 	.word	0xffffffff


	//   ....[114]....
        /*0934*/ 	.word	0xffffffff


	//   ....[115]....
        /*0938*/ 	.word	0xffffffff


	//   ....[116]....
        /*093c*/ 	.word	0x0500000f


	//   ....[117]....
        /*0940*/ 	.word	0x0500000f


	//   ....[118]....
        /*0944*/ 	.word	0x0500000f


	//   ....[119]....
        /*0948*/ 	.word	0x0500000f


	//   ....[120]....
        /*094c*/ 	.word	0x0500000f


	//   ....[121]....
        /*0950*/ 	.word	0x0500000f


	//   ....[122]....
        /*0954*/ 	.word	0x0500000f


	//   ....[123]....
        /*0958*/ 	.word	0x0500000f


	//   ....[124]....
        /*095c*/ 	.word	0x0500000f


	//   ....[125]....
        /*0960*/ 	.word	0x0500000f


	//   ....[126]....
        /*0964*/ 	.word	0x0500000f


	//   ....[127]....
        /*0968*/ 	.word	0x0500000f


	//   ....[128]....
        /*096c*/ 	.word	0x0500000f


	//   ....[129]....
        /*0970*/ 	.word	0x0500000f


	//   ....[130]....
        /*0974*/ 	.word	0x0500000f


	//   ....[131]....
        /*0978*/ 	.word	0x0500000f


	//   ....[132]....
        /*097c*/ 	.word	0x0500000f


	//   ....[133]....
        /*0980*/ 	.word	0x0500000f


	//   ....[134]....
        /*0984*/ 	.word	0x0500000f


	//   ....[135]....
        /*0988*/ 	.word	0x0500000f


	//   ....[136]....
        /*098c*/ 	.word	0x0500000f


	//   ....[137]....
        /*0990*/ 	.word	0x0500000f


	//   ....[138]....
        /*0994*/ 	.word	0x0500000f


	//   ....[139]....
        /*0998*/ 	.word	0x0500000f


	//   ....[140]....
        /*099c*/ 	.word	0x0500000f


	//   ....[141]....
        /*09a0*/ 	.word	0x0500000f


	//   ....[142]....
        /*09a4*/ 	.word	0x0500000f


	//   ....[143]....
        /*09a8*/ 	.word	0x0500000f


	//   ....[144]....
        /*09ac*/ 	.word	0x0500000f


	//   ....[145]....
        /*09b0*/ 	.word	0x0500000f


	//   ....[146]....
        /*09b4*/ 	.word	0x0500000f


	//   ....[147]....
        /*09b8*/ 	.word	0x0500000f


	//   ....[148]....
        /*09bc*/ 	.word	0x0500000f


	//   ....[149]....
        /*09c0*/ 	.word	0x0500000f


	//   ....[150]....
        /*09c4*/ 	.word	0x0500000f


	//   ....[151]....
        /*09c8*/ 	.word	0x0500000f


	//   ....[152]....
        /*09cc*/ 	.word	0x0500000f


	//   ....[153]....
        /*09d0*/ 	.word	0x0500000f


	//   ....[154]....
        /*09d4*/ 	.word	0x0500000f


	//   ....[155]....
        /*09d8*/ 	.word	0x0500000f


	//   ....[156]....
        /*09dc*/ 	.word	0x0500000f


	//   ....[157]....
        /*09e0*/ 	.word	0x0500000f


	//   ....[158]....
        /*09e4*/ 	.word	0x0500000f


	//   ....[159]....
        /*09e8*/ 	.word	0x0500000f


	//   ....[160]....
        /*09ec*/ 	.word	0x0500000f


	//   ....[161]....
        /*09f0*/ 	.word	0x0500000f


	//   ....[162]....
        /*09f4*/ 	.word	0x0500000f


	//   ....[163]....
        /*09f8*/ 	.word	0x0500000f


	//   ....[164]....
        /*09fc*/ 	.word	0x0500000f


	//   ....[165]....
        /*0a00*/ 	.word	0x0500000f


	//   ....[166]....
        /*0a04*/ 	.word	0x0500000f


	//   ....[167]....
        /*0a08*/ 	.word	0x0500000f


	//----- nvinfo : EIATTR_COOP_GROUP_INSTR_OFFSETS
	.align		4
.L_359:
        /*0a0c*/ 	.byte	0x04, 0x28
        /*0a0e*/ 	.short	(.L_361 - .L_360)


	//   ....[0]....
.L_360:
        /*0a10*/ 	.word	0x00000060


	//   ....[1]....
        /*0a14*/ 	.word	0x000001a0


	//   ....[2]....
        /*0a18*/ 	.word	0x000001f0


	//   ....[3]....
        /*0a1c*/ 	.word	0x00000420


	//   ....[4]....
        /*0a20*/ 	.word	0x00000580


	//   ....[5]....
        /*0a24*/ 	.word	0x000006a0


	//   ....[6]....
        /*0a28*/ 	.word	0x00000800


	//   ....[7]....
        /*0a2c*/ 	.word	0x0000adf0


	//   ....[8]....
        /*0a30*/ 	.word	0x0000b4d0


	//   ....[9]....
        /*0a34*/ 	.word	0x0000b4e0


	//   ....[10]....
        /*0a38*/ 	.word	0x0000b4f0


	//   ....[11]....
        /*0a3c*/ 	.word	0x0000b500


	//   ....[12]....
        /*0a40*/ 	.word	0x0000bd70


	//   ....[13]....
        /*0a44*/ 	.word	0x0000bd80


	//   ....[14]....
        /*0a48*/ 	.word	0x0000bd90


	//   ....[15]....
        /*0a4c*/ 	.word	0x0000bda0


	//   ....[16]....
        /*0a50*/ 	.word	0x0000ee80


	//   ....[17]....
        /*0a54*/ 	.word	0x0000ee90


	//   ....[18]....
        /*0a58*/ 	.word	0x0000eea0


	//   ....[19]....
        /*0a5c*/ 	.word	0x0000eeb0


	//   ....[20]....
        /*0a60*/ 	.word	0x0000f520


	//   ....[21]....
        /*0a64*/ 	.word	0x0000f530


	//   ....[22]....
        /*0a68*/ 	.word	0x0000f540


	//   ....[23]....
        /*0a6c*/ 	.word	0x0000f550


	//   ....[24]....
        /*0a70*/ 	.word	0x00013380


	//   ....[25]....
        /*0a74*/ 	.word	0x00013470


	//   ....[26]....
        /*0a78*/ 	.word	0x00013e10


	//   ....[27]....
        /*0a7c*/ 	.word	0x00013e90


	//   ....[28]....
        /*0a80*/ 	.word	0x00014870


	//   ....[29]....
        /*0a84*/ 	.word	0x000148d0


	//   ....[30]....
        /*0a88*/ 	.word	0x00016bb0


	//   ....[31]....
        /*0a8c*/ 	.word	0x000173d0


	//   ....[32]....
        /*0a90*/ 	.word	0x000174f0


	//   ....[33]....
        /*0a94*/ 	.word	0x00017630


	//   ....[34]....
        /*0a98*/ 	.word	0x00017f60


	//   ....[35]....
        /*0a9c*/ 	.word	0x00017fd0


	//   ....[36]....
        /*0aa0*/ 	.word	0x0001a590


	//   ....[37]....
        /*0aa4*/ 	.word	0x0001a610


	//   ....[38]....
        /*0aa8*/ 	.word	0x0001ad10


	//   ....[39]....
        /*0aac*/ 	.word	0x0001ad60


	//   ....[40]....
        /*0ab0*/ 	.word	0x0001bfe0


	//   ....[41]....
        /*0ab4*/ 	.word	0x0001c330


	//   ....[42]....
        /*0ab8*/ 	.word	0x0001c360


	//   ....[43]....
        /*0abc*/ 	.word	0x0001c450


	//   ....[44]....
        /*0ac0*/ 	.word	0x0001d3f0


	//   ....[45]....
        /*0ac4*/ 	.word	0x0001d430


	//   ....[46]....
        /*0ac8*/ 	.word	0x0001d470


	//   ....[47]....
        /*0acc*/ 	.word	0x0001d4b0


	//   ....[48]....
        /*0ad0*/ 	.word	0x0001da40


	//   ....[49]....
        /*0ad4*/ 	.word	0x0001da50


	//   ....[50]....
        /*0ad8*/ 	.word	0x0001db10


	//   ....[51]....
        /*0adc*/ 	.word	0x0001db30


	//   ....[52]....
        /*0ae0*/ 	.word	0x0001dbf0


	//   ....[53]....
        /*0ae4*/ 	.word	0x0001dc10


	//   ....[54]....
        /*0ae8*/ 	.word	0x0001dce0


	//   ....[55]....
        /*0aec*/ 	.word	0x0001dd00


	//   ....[56]....
        /*0af0*/ 	.word	0x0001e520


	//   ....[57]....
        /*0af4*/ 	.word	0x0001e540


	//   ....[58]....
        /*0af8*/ 	.word	0x0001e600


	//   ....[59]....
        /*0afc*/ 	.word	0x0001e620


	//   ....[60]....
        /*0b00*/ 	.word	0x0001e6e0


	//   ....[61]....
        /*0b04*/ 	.word	0x0001e700


	//   ....[62]....
        /*0b08*/ 	.word	0x0001e7d0


	//   ....[63]....
        /*0b0c*/ 	.word	0x0001e7f0


	//   ....[64]....
        /*0b10*/ 	.word	0x0001e940


	//   ....[65]....
        /*0b14*/ 	.word	0x0001eb10


	//   ....[66]....
        /*0b18*/ 	.word	0x0001eb40


	//   ....[67]....
        /*0b1c*/ 	.word	0x0001eb70


	//   ....[68]....
        /*0b20*/ 	.word	0x0001eba0


	//   ....[69]....
        /*0b24*/ 	.word	0x0001ebd0


	//   ....[70]....
        /*0b28*/ 	.word	0x0001ec00


	//   ....[71]....
        /*0b2c*/ 	.word	0x0001ed70


	//   ....[72]....
        /*0b30*/ 	.word	0x0001eda0


	//   ....[73]....
        /*0b34*/ 	.word	0x0001edd0


	//   ....[74]....
        /*0b38*/ 	.word	0x0001ee00


	//   ....[75]....
        /*0b3c*/ 	.word	0x0001ee30


	//   ....[76]....
        /*0b40*/ 	.word	0x0001ee60


	//   ....[77]....
        /*0b44*/ 	.word	0x0001ef00


	//   ....[78]....
        /*0b48*/ 	.word	0x0001ef60


	//   ....[79]....
        /*0b4c*/ 	.word	0x0001eff0


	//   ....[80]....
        /*0b50*/ 	.word	0x0001fe30


	//   ....[81]....
        /*0b54*/ 	.word	0x00021920


	//   ....[82]....
        /*0b58*/ 	.word	0x000225f0


	//   ....[83]....
        /*0b5c*/ 	.word	0x00022610


	//   ....[84]....
        /*0b60*/ 	.word	0x00022630


	//   ....[85]....
        /*0b64*/ 	.word	0x00022650


	//   ....[86]....
        /*0b68*/ 	.word	0x00022730


	//   ....[87]....
        /*0b6c*/ 	.word	0x00022790


	//   ....[88]....
        /*0b70*/ 	.word	0x000227c0


	//   ....[89]....
        /*0b74*/ 	.word	0x00022840


	//   ....[90]....
        /*0b78*/ 	.word	0x00022870


	//   ....[91]....
        /*0b7c*/ 	.word	0x00022900


	//   ....[92]....
        /*0b80*/ 	.word	0x00022930


	//   ....[93]....
        /*0b84*/ 	.word	0x000229c0


	//   ....[94]....
        /*0b88*/ 	.word	0x000229f0


	//   ....[95]....
        /*0b8c*/ 	.word	0x00022a80


	//   ....[96]....
        /*0b90*/ 	.word	0x00022a90


	//   ....[97]....
        /*0b94*/ 	.word	0x00022b20


	//   ....[98]....
        /*0b98*/ 	.word	0x00025710


	//   ....[99]....
        /*0b9c*/ 	.word	0x00025770


	//   ....[100]....
        /*0ba0*/ 	.word	0x000257a0


	//   ....[101]....
        /*0ba4*/ 	.word	0x000257b0


	//   ....[102]....
        /*0ba8*/ 	.word	0x000257e0


	//   ....[103]....
        /*0bac*/ 	.word	0x00025810


	//   ....[104]....
        /*0bb0*/ 	.word	0x00025840


	//   ....[105]....
        /*0bb4*/ 	.word	0x00025870


	//   ....[106]....
        /*0bb8*/ 	.word	0x000259f0


	//   ....[107]....
        /*0bbc*/ 	.word	0x00025a20


	//   ....[108]....
        /*0bc0*/ 	.word	0x00025a50


	//   ....[109]....
        /*0bc4*/ 	.word	0x00025a80


	//   ....[110]....
        /*0bc8*/ 	.word	0x00025ab0


	//   ....[111]....
        /*0bcc*/ 	.word	0x00025ae0


	//   ....[112]....
        /*0bd0*/ 	.word	0x00025ba0


	//   ....[113]....
        /*0bd4*/ 	.word	0x00025bc0


	//   ....[114]....
        /*0bd8*/ 	.word	0x00025c30


	//   ....[115]....
        /*0bdc*/ 	.word	0x00026300


	//   ....[116]....
        /*0be0*/ 	.word	0x00026760


	//   ....[117]....
        /*0be4*/ 	.word	0x000267f0


	//   ....[118]....
        /*0be8*/ 	.word	0x00026840


	//   ....[119]....
        /*0bec*/ 	.word	0x00026890


	//   ....[120]....
        /*0bf0*/ 	.word	0x00026920


	//   ....[121]....
        /*0bf4*/ 	.word	0x000269b0


	//   ....[122]....
        /*0bf8*/ 	.word	0x00026a00


	//   ....[123]....
        /*0bfc*/ 	.word	0x00026a50


	//   ....[124]....
        /*0c00*/ 	.word	0x00026b40


	//   ....[125]....
        /*0c04*/ 	.word	0x00026bd0


	//   ....[126]....
        /*0c08*/ 	.word	0x00026c30


	//   ....[127]....
        /*0c0c*/ 	.word	0x00026c90


	//   ....[128]....
        /*0c10*/ 	.word	0x00026d20


	//   ....[129]....
        /*0c14*/ 	.word	0x00026db0


	//   ....[130]....
        /*0c18*/ 	.word	0x00026e10


	//   ....[131]....
        /*0c1c*/ 	.word	0x00026e70


	//   ....[132]....
        /*0c20*/ 	.word	0x00027160


	//   ....[133]....
        /*0c24*/ 	.word	0x00027450


	//   ....[134]....
        /*0c28*/ 	.word	0x000275c0


	//   ....[135]....
        /*0c2c*/ 	.word	0x00027610


	//   ....[136]....
        /*0c30*/ 	.word	0x00027670


	//   ....[137]....
        /*0c34*/ 	.word	0x00027710


	//   ....[138]....
        /*0c38*/ 	.word	0x000277b0


	//   ....[139]....
        /*0c3c*/ 	.word	0x000278e0


	//   ....[140]....
        /*0c40*/ 	.word	0x000279c0


	//   ....[141]....
        /*0c44*/ 	.word	0x00027a50


	//   ....[142]....
        /*0c48*/ 	.word	0x00027b30


	//   ....[143]....
        /*0c4c*/ 	.word	0x00027bc0


	//   ....[144]....
        /*0c50*/ 	.word	0x00027cb0


	//   ....[145]....
        /*0c54*/ 	.word	0x00027d40


	//   ....[146]....
        /*0c58*/ 	.word	0x00027e30


	//   ....[147]....
        /*0c5c*/ 	.word	0x00027ec0


	//   ....[148]....
        /*0c60*/ 	.word	0x00027fa0


	//   ....[149]....
        /*0c64*/ 	.word	0x000280b0


	//   ....[150]....
        /*0c68*/ 	.word	0x000283e0


	//   ....[151]....
        /*0c6c*/ 	.word	0x00028480


	//   ....[152]....
        /*0c70*/ 	.word	0x000285a0


	//   ....[153]....
        /*0c74*/ 	.word	0x00028620


	//   ....[154]....
        /*0c78*/ 	.word	0x000286a0


	//   ....[155]....
        /*0c7c*/ 	.word	0x00028720


	//   ....[156]....
        /*0c80*/ 	.word	0x000287a0


	//   ....[157]....
        /*0c84*/ 	.word	0x00028830


	//   ....[158]....
        /*0c88*/ 	.word	0x000288d0


	//   ....[159]....
        /*0c8c*/ 	.word	0x00028980


	//   ....[160]....
        /*0c90*/ 	.word	0x00028a00


	//   ....[161]....
        /*0c94*/ 	.word	0x00028a80


	//   ....[162]....
        /*0c98*/ 	.word	0x00028b00


	//   ....[163]....
        /*0c9c*/ 	.word	0x00028b90


	//   ....[164]....
        /*0ca0*/ 	.word	0x00028c10


	//   ....[165]....
        /*0ca4*/ 	.word	0x00028cb0


	//   ....[166]....
        /*0ca8*/ 	.word	0x00028d40


	//   ....[167]....
        /*0cac*/ 	.word	0x00028e70


	//----- nvinfo : EIATTR_REG_RECONFIG
	.align		4
.L_361:
        /*0cb0*/ 	.byte	0x01, 0x54
	.zero		2


	//----- nvinfo : EIATTR_SYSCALL_OFFSETS
	.align		4
        /*0cb4*/ 	.byte	0x04, 0x46
        /*0cb6*/ 	.short	(.L_363 - .L_362)


	//   ....[0]....
.L_362:
        /*0cb8*/ 	.word	0x00001ae0


	//   ....[1]....
        /*0cbc*/ 	.word	0x00001c30


	//   ....[2]....
        /*0cc0*/ 	.word	0x0000afa0


	//   ....[3]....
        /*0cc4*/ 	.word	0x0000b290


	//   ....[4]....
        /*0cc8*/ 	.word	0x00021520


	//   ....[5]....
        /*0ccc*/ 	.word	0x00021680


	//   ....[6]....
        /*0cd0*/ 	.word	0x00021780


	//   ....[7]....
        /*0cd4*/ 	.word	0x000221a0


	//----- nvinfo : EIATTR_MBARRIER_INSTR_OFFSETS
	.align		4
.L_363:
        /*0cd8*/ 	.byte	0x04, 0x39
        /*0cda*/ 	.short	(.L_365 - .L_364)


	//   ....[0]....
.L_364:
        /*0cdc*/ 	.word	0x000002d0
        /*0ce0*/ 	.word	0x000000ff
        /*0ce4*/ 	.word	0x00034800
        /*0ce8*/ 	.short	0x0100
        /*0cea*/ 	.byte	0x08
	.zero		1


	//   ....[1]....
        /*0cec*/ 	.word	0x000002e0
        /*0cf0*/ 	.word	0x000000ff
        /*0cf4*/ 	.word	0x00034820
        /*0cf8*/ 	.short	0x0100
        /*0cfa*/ 	.byte	0x08
	.zero		1


	//   ....[2]....
        /*0cfc*/ 	.word	0x000003d0
        /*0d00*/ 	.word	0x000000ff
        /*0d04*/ 	.word	0x00034830
        /*0d08*/ 	.short	0x0100
        /*0d0a*/ 	.byte	0x08
	.zero		1


	//   ....[3]....
        /*0d0c*/ 	.word	0x000003e0
        /*0d10*/ 	.word	0x000000ff
        /*0d14*/ 	.word	0x00034840
        /*0d18*/ 	.short	0x0100
        /*0d1a*/ 	.byte	0x08
	.zero		1


	//   ....[4]....
        /*0d1c*/ 	.word	0x000003f0
        /*0d20*/ 	.word	0x000000ff
        /*0d24*/ 	.word	0x00034838
        /*0d28*/ 	.short	0x0100
        /*0d2a*/ 	.byte	0x08
	.zero		1


	//   ....[5]....
        /*0d2c*/ 	.word	0x00000400
        /*0d30*/ 	.word	0x000000ff
        /*0d34*/ 	.word	0x00034848
        /*0d38*/ 	.short	0x0100
        /*0d3a*/ 	.byte	0x08
	.zero		1


	//   ....[6]....
        /*0d3c*/ 	.word	0x00000530
        /*0d40*/ 	.word	0x000000ff
        /*0d44*/ 	.word	0x00034850
        /*0d48*/ 	.short	0x0100
        /*0d4a*/ 	.byte	0x08
	.zero		1


	//   ....[7]....
        /*0d4c*/ 	.word	0x00000540
        /*0d50*/ 	.word	0x000000ff
        /*0d54*/ 	.word	0x00034860
        /*0d58*/ 	.short	0x0100
        /*0d5a*/ 	.byte	0x08
	.zero		1


	//   ....[8]....
        /*0d5c*/ 	.word	0x00000550
        /*0d60*/ 	.word	0x000000ff
        /*0d64*/ 	.word	0x00034858
        /*0d68*/ 	.short	0x0100
        /*0d6a*/ 	.byte	0x08
	.zero		1


	//   ....[9]....
        /*0d6c*/ 	.word	0x00000560
        /*0d70*/ 	.word	0x000000ff
        /*0d74*/ 	.word	0x00034868
        /*0d78*/ 	.short	0x0100
        /*0d7a*/ 	.byte	0x08
	.zero		1


	//   ....[10]....
        /*0d7c*/ 	.word	0x00000650
        /*0d80*/ 	.word	0x000000ff
        /*0d84*/ 	.word	0x00034870
        /*0d88*/ 	.short	0x0100
        /*0d8a*/ 	.byte	0x06
	.zero		1


	//   ....[11]....
        /*0d8c*/ 	.word	0x00000660
        /*0d90*/ 	.word	0x000000ff
        /*0d94*/ 	.word	0x00034880
        /*0d98*/ 	.short	0x0100
        /*0d9a*/ 	.byte	0x06
	.zero		1


	//   ....[12]....
        /*0d9c*/ 	.word	0x00000670
        /*0da0*/ 	.word	0x000000ff
        /*0da4*/ 	.word	0x00034878
        /*0da8*/ 	.short	0x0100
        /*0daa*/ 	.byte	0x06
	.zero		1


	//   ....[13]....
        /*0dac*/ 	.word	0x00000680
        /*0db0*/ 	.word	0x000000ff
        /*0db4*/ 	.word	0x00034888
        /*0db8*/ 	.short	0x0100
        /*0dba*/ 	.byte	0x06
	.zero		1


	//   ....[14]....
        /*0dbc*/ 	.word	0x000007b0
        /*0dc0*/ 	.word	0x000000ff
        /*0dc4*/ 	.word	0x00034890
        /*0dc8*/ 	.short	0x0100
        /*0dca*/ 	.byte	0x08
	.zero		1


	//   ....[15]....
        /*0dcc*/ 	.word	0x000007c0
        /*0dd0*/ 	.word	0x000000ff
        /*0dd4*/ 	.word	0x000348a0
        /*0dd8*/ 	.short	0x0100
        /*0dda*/ 	.byte	0x08
	.zero		1


	//   ....[16]....
        /*0ddc*/ 	.word	0x000007d0
        /*0de0*/ 	.word	0x000000ff
        /*0de4*/ 	.word	0x00034898
        /*0de8*/ 	.short	0x0100
        /*0dea*/ 	.byte	0x08
	.zero		1


	//   ....[17]....
        /*0dec*/ 	.word	0x000007e0
        /*0df0*/ 	.word	0x000000ff
        /*0df4*/ 	.word	0x000348a8
        /*0df8*/ 	.short	0x0100
        /*0dfa*/ 	.byte	0x08
	.zero		1


	//   ....[18]....
        /*0dfc*/ 	.word	0x00000910
        /*0e00*/ 	.word	0x000000ff
        /*0e04*/ 	.word	0x000348b0
        /*0e08*/ 	.short	0x0100
        /*0e0a*/ 	.byte	0x08
	.zero		1


	//   ....[19]....
        /*0e0c*/ 	.word	0x00000920
        /*0e10*/ 	.word	0x000000ff
        /*0e14*/ 	.word	0x000348c0
        /*0e18*/ 	.short	0x0100
        /*0e1a*/ 	.byte	0x08
	.zero		1


	//   ....[20]....
        /*0e1c*/ 	.word	0x00000930
        /*0e20*/ 	.word	0x000000ff
        /*0e24*/ 	.word	0x000348b8
        /*0e28*/ 	.short	0x0100
        /*0e2a*/ 	.byte	0x08
	.zero		1


	//   ....[21]....
        /*0e2c*/ 	.word	0x00000940
        /*0e30*/ 	.word	0x000000ff
        /*0e34*/ 	.word	0x000348c8
        /*0e38*/ 	.short	0x0100
        /*0e3a*/ 	.byte	0x08
	.zero		1


	//   ....[22]....
        /*0e3c*/ 	.word	0x00003830
        /*0e40*/ 	.word	0x00000003
        /*0e44*/ 	.word	0x00034890
        /*0e48*/ 	.short	0x010a
        /*0e4a*/ 	.byte	0x3f
	.zero		1


	//   ....[23]....
        /*0e4c*/ 	.word	0x00006df0
        /*0e50*/ 	.word	0x00000003
        /*0e54*/ 	.word	0x00034890
        /*0e58*/ 	.short	0x010a
        /*0e5a*/ 	.byte	0x3f
	.zero		1


	//   ....[24]....
        /*0e5c*/ 	.word	0x0000a110
        /*0e60*/ 	.word	0x00000003
        /*0e64*/ 	.word	0x00034890
        /*0e68*/ 	.short	0x010a
        /*0e6a*/ 	.byte	0x3f
	.zero		1


	//   ....[25]....
        /*0e6c*/ 	.word	0x0000a4e0
        /*0e70*/ 	.word	0x00000020
        /*0e74*/ 	.word	0x00000000
        /*0e78*/ 	.short	0x0101
        /*0e7a*/ 	.byte	0x3f
	.zero		1


	//   ....[26]....
        /*0e7c*/ 	.word	0x0000a520
        /*0e80*/ 	.word	0x00000003
        /*0e84*/ 	.word	0x000348b0
        /*0e88*/ 	.short	0x010a
        /*0e8a*/ 	.byte	0x3f
	.zero		1


	//   ....[27]....
        /*0e8c*/ 	.word	0x0000a9c0
        /*0e90*/ 	.word	0x00000003
        /*0e94*/ 	.word	0x00000000
        /*0e98*/ 	.short	0x0101
        /*0e9a*/ 	.byte	0x3f
	.zero		1


	//   ....[28]....
        /*0e9c*/ 	.word	0x0000b020
        /*0ea0*/ 	.word	0x00000010
        /*0ea4*/ 	.word	0x00034800
        /*0ea8*/ 	.short	0x010a
        /*0eaa*/ 	.byte	0x3f
	.zero		1


	//   ....[29]....
        /*0eac*/ 	.word	0x0000b070
        /*0eb0*/ 	.word	0x00000010
        /*0eb4*/ 	.word	0x00034800
        /*0eb8*/ 	.short	0x010a
        /*0eba*/ 	.byte	0x3f
	.zero		1


	//   ....[30]....
        /*0ebc*/ 	.word	0x0000c420
        /*0ec0*/ 	.word	0x00000010
        /*0ec4*/ 	.word	0x00034800
        /*0ec8*/ 	.short	0x010a
        /*0eca*/ 	.byte	0x3f
	.zero		1


	//   ....[31]....
        /*0ecc*/ 	.word	0x0000f9d0
        /*0ed0*/ 	.word	0x00000010
        /*0ed4*/ 	.word	0x00034800
        /*0ed8*/ 	.short	0x010a
        /*0eda*/ 	.byte	0x3f
	.zero		1


	//   ....[32]....
        /*0edc*/ 	.word	0x00012580
        /*0ee0*/ 	.word	0x00000000
        /*0ee4*/ 	.word	0x00034830
        /*0ee8*/ 	.short	0x010a
        /*0eea*/ 	.byte	0x3f
	.zero		1


	//   ....[33]....
        /*0eec*/ 	.word	0x000125f0
        /*0ef0*/ 	.word	0x00000000
        /*0ef4*/ 	.word	0x00034830
        /*0ef8*/ 	.short	0x010a
        /*0efa*/ 	.byte	0x3f
	.zero		1


	//   ....[34]....
        /*0efc*/ 	.word	0x00013670
        /*0f00*/ 	.word	0x00000000
        /*0f04*/ 	.word	0x00000000
        /*0f08*/ 	.short	0x0101
        /*0f0a*/ 	.byte	0x3f
	.zero		1


	//   ....[35]....
        /*0f0c*/ 	.word	0x00015750
        /*0f10*/ 	.word	0x0000000e
        /*0f14*/ 	.word	0x00034830
        /*0f18*/ 	.short	0x010a
        /*0f1a*/ 	.byte	0x3f
	.zero		1


	//   ....[36]....
        /*0f1c*/ 	.word	0x000157c0
        /*0f20*/ 	.word	0x0000000e
        /*0f24*/ 	.word	0x00034830
        /*0f28*/ 	.short	0x010a
        /*0f2a*/ 	.byte	0x3f
	.zero		1


	//   ....[37]....
        /*0f2c*/ 	.word	0x000163a0
        /*0f30*/ 	.word	0x0000000f
        /*0f34*/ 	.word	0x00034850
        /*0f38*/ 	.short	0x010a
        /*0f3a*/ 	.byte	0x3f
	.zero		1


	//   ....[38]....
        /*0f3c*/ 	.word	0x000163f0
        /*0f40*/ 	.word	0x0000000f
        /*0f44*/ 	.word	0x00034850
        /*0f48*/ 	.short	0x010a
        /*0f4a*/ 	.byte	0x3f
	.zero		1


	//   ....[39]....
        /*0f4c*/ 	.word	0x00018860
        /*0f50*/ 	.word	0x0000000e
        /*0f54*/ 	.word	0x00000000
        /*0f58*/ 	.short	0x0101
        /*0f5a*/ 	.byte	0x3f
	.zero		1


	//   ....[40]....
        /*0f5c*/ 	.word	0x000188b0
        /*0f60*/ 	.word	0x0000000f
        /*0f64*/ 	.word	0x00000000
        /*0f68*/ 	.short	0x0101
        /*0f6a*/ 	.byte	0x3f
	.zero		1


	//   ....[41]....
        /*0f6c*/ 	.word	0x00018e20
        /*0f70*/ 	.word	0x00000008
        /*0f74*/ 	.word	0x00034830
        /*0f78*/ 	.short	0x010a
        /*0f7a*/ 	.byte	0x3f
	.zero		1


	//   ....[42]....
        /*0f7c*/ 	.word	0x00018e90
        /*0f80*/ 	.word	0x00000008
        /*0f84*/ 	.word	0x00034830
        /*0f88*/ 	.short	0x010a
        /*0f8a*/ 	.byte	0x3f
	.zero		1


	//   ....[43]....
        /*0f8c*/ 	.word	0x00019a50
        /*0f90*/ 	.word	0x0000000e
        /*0f94*/ 	.word	0x00034850
        /*0f98*/ 	.short	0x010a
        /*0f9a*/ 	.byte	0x3f
	.zero		1


	//   ....[44]....
        /*0f9c*/ 	.word	0x00019aa0
        /*0fa0*/ 	.word	0x0000000e
        /*0fa4*/ 	.word	0x00034850
        /*0fa8*/ 	.short	0x010a
        /*0faa*/ 	.byte	0x3f
	.zero		1


	//   ....[45]....
        /*0fac*/ 	.word	0x0001b590
        /*0fb0*/ 	.word	0x00000007
        /*0fb4*/ 	.word	0x00000000
        /*0fb8*/ 	.short	0x0101
        /*0fba*/ 	.byte	0x3f
	.zero		1


	//   ....[46]....
        /*0fbc*/ 	.word	0x0001b5d0
        /*0fc0*/ 	.word	0x0000000e
        /*0fc4*/ 	.word	0x00000000
        /*0fc8*/ 	.short	0x0101
        /*0fca*/ 	.byte	0x3f
	.zero		1


	//   ....[47]....
        /*0fcc*/ 	.word	0x0001bee0
        /*0fd0*/ 	.word	0x0000000b
        /*0fd4*/ 	.word	0x00034850
        /*0fd8*/ 	.short	0x010a
        /*0fda*/ 	.byte	0x3f
	.zero		1


	//   ....[48]....
        /*0fdc*/ 	.word	0x0001bf80
        /*0fe0*/ 	.word	0x0000000b
        /*0fe4*/ 	.word	0x00034850
        /*0fe8*/ 	.short	0x010a
        /*0fea*/ 	.byte	0x3f
	.zero		1


	//   ....[49]....
        /*0fec*/ 	.word	0x0001c540
        /*0ff0*/ 	.word	0x00000008
        /*0ff4*/ 	.word	0x00000000
        /*0ff8*/ 	.short	0x0101
        /*0ffa*/ 	.byte	0x3f
	.zero		1


	//   ....[50]....
        /*0ffc*/ 	.word	0x0001da30
        /*1000*/ 	.word	0x00000000
        /*1004*/ 	.word	0x00000000
        /*1008*/ 	.short	0x0101
        /*100a*/ 	.byte	0x3f
	.zero		1


	//   ....[51]....
        /*100c*/ 	.word	0x0001ff20
        /*1010*/ 	.word	0x00000005
        /*1014*/ 	.word	0x00034820
        /*1018*/ 	.short	0x010a
        /*101a*/ 	.byte	0x3f
	.zero		1


	//   ....[52]....
        /*101c*/ 	.word	0x00020000
        /*1020*/ 	.word	0x00000005
        /*1024*/ 	.word	0x000348a0
        /*1028*/ 	.short	0x010a
        /*102a*/ 	.byte	0x3f
	.zero		1


	//   ....[53]....
        /*102c*/ 	.word	0x00020440
        /*1030*/ 	.word	0x00000005
        /*1034*/ 	.word	0x000348c0
        /*1038*/ 	.short	0x010a
        /*103a*/ 	.byte	0x3f
	.zero		1


	//   ....[54]....
        /*103c*/ 	.word	0x00020960
        /*1040*/ 	.word	0x00000007
        /*1044*/ 	.word	0x000348a0
        /*1048*/ 	.short	0x010a
        /*104a*/ 	.byte	0x3f
	.zero		1


	//   ....[55]....
        /*104c*/ 	.word	0x00020d90
        /*1050*/ 	.word	0x00000007
        /*1054*/ 	.word	0x000348c0
        /*1058*/ 	.short	0x010a
        /*105a*/ 	.byte	0x3f
	.zero		1


	//   ....[56]....
        /*105c*/ 	.word	0x00021bd0
        /*1060*/ 	.word	0x00000000
        /*1064*/ 	.word	0x00034840
        /*1068*/ 	.short	0x010a
        /*106a*/ 	.byte	0x3f
	.zero		1


	//   ....[57]....
        /*106c*/ 	.word	0x00022c20
        /*1070*/ 	.word	0x00000009
        /*1074*/ 	.word	0x00034800
        /*1078*/ 	.short	0x0107
        /*107a*/ 	.byte	0x3f
	.zero		1


	//   ....[58]....
        /*107c*/ 	.word	0x00022d30
        /*1080*/ 	.word	0x00000002
        /*1084*/ 	.word	0x00034800
        /*1088*/ 	.short	0x0101
        /*108a*/ 	.byte	0x3f
	.zero		1


	//   ....[59]....
        /*108c*/ 	.word	0x00022d50
        /*1090*/ 	.word	0x00000002
        /*1094*/ 	.word	0x00034820
        /*1098*/ 	.short	0x010a
        /*109a*/ 	.byte	0x3f
	.zero		1


	//   ....[60]....
        /*109c*/ 	.word	0x000230b0
        /*10a0*/ 	.word	0x00000003
        /*10a4*/ 	.word	0x00034840
        /*10a8*/ 	.short	0x010a
        /*10aa*/ 	.byte	0x3f
	.zero		1


	//   ....[61]....
        /*10ac*/ 	.word	0x00023560
        /*10b0*/ 	.word	0x00000003
        /*10b4*/ 	.word	0x00000060
        /*10b8*/ 	.short	0x010a
        /*10ba*/ 	.byte	0x3f
	.zero		1


	//   ....[62]....
        /*10bc*/ 	.word	0x00023c30
        /*10c0*/ 	.word	0x00000003
        /*10c4*/ 	.word	0x00034840
        /*10c8*/ 	.short	0x010a
        /*10ca*/ 	.byte	0x3f
	.zero		1


	//   ....[63]....
        /*10cc*/ 	.word	0x000240e0
        /*10d0*/ 	.word	0x00000002
        /*10d4*/ 	.word	0x00000060
        /*10d8*/ 	.short	0x010a
        /*10da*/ 	.byte	0x3f
	.zero		1


	//   ....[64]....
        /*10dc*/ 	.word	0x00024700
        /*10e0*/ 	.word	0x00000002
        /*10e4*/ 	.word	0x00034840
        /*10e8*/ 	.short	0x010a
        /*10ea*/ 	.byte	0x3f
	.zero		1


	//   ....[65]....
        /*10ec*/ 	.word	0x00024bb0
        /*10f0*/ 	.word	0x00000002
        /*10f4*/ 	.word	0x00000060
        /*10f8*/ 	.short	0x010a
        /*10fa*/ 	.byte	0x3f
	.zero		1


	//   ....[66]....
        /*10fc*/ 	.word	0x00025160
        /*1100*/ 	.word	0x00000000
        /*1104*/ 	.word	0x00034860
        /*1108*/ 	.short	0x010a
        /*110a*/ 	.byte	0x3f
	.zero		1


	//   ....[67]....
        /*110c*/ 	.word	0x00026280
        /*1110*/ 	.word	0x00000000
        /*1114*/ 	.word	0x00034820
        /*1118*/ 	.short	0x010a
        /*111a*/ 	.byte	0x3f
	.zero		1


	//   ....[68]....
        /*111c*/ 	.word	0x00026450
        /*1120*/ 	.word	0x00000006
        /*1124*/ 	.word	0x00000000
        /*1128*/ 	.short	0x010a
        /*112a*/ 	.byte	0x3f
	.zero		1


	//   ....[69]....
        /*112c*/ 	.word	0x000264c0
        /*1130*/ 	.word	0x00000007
        /*1134*/ 	.word	0x00000000
        /*1138*/ 	.short	0x010a
        /*113a*/ 	.byte	0x3f
	.zero		1


	//   ....[70]....
        /*113c*/ 	.word	0x00026530
        /*1140*/ 	.word	0x00000004
        /*1144*/ 	.word	0x00000000
        /*1148*/ 	.short	0x010a
        /*114a*/ 	.byte	0x3f
	.zero		1


	//   ....[71]....
        /*114c*/ 	.word	0x00026560
        /*1150*/ 	.word	0x00000003
        /*1154*/ 	.word	0x00000000
        /*1158*/ 	.short	0x010a
        /*115a*/ 	.byte	0x3f
	.zero		1


	//   ....[72]....
        /*115c*/ 	.word	0x000265c0
        /*1160*/ 	.word	0x00000003
        /*1164*/ 	.word	0x00034890
        /*1168*/ 	.short	0x010a
        /*116a*/ 	.byte	0x3f
	.zero		1


	//   ....[73]....
        /*116c*/ 	.word	0x00026610
        /*1170*/ 	.word	0x00000003
        /*1174*/ 	.word	0x00034890
        /*1178*/ 	.short	0x010a
        /*117a*/ 	.byte	0x3f
	.zero		1


	//   ....[74]....
        /*117c*/ 	.word	0x00026660
        /*1180*/ 	.word	0x00000003
        /*1184*/ 	.word	0x00034890
        /*1188*/ 	.short	0x010a
        /*118a*/ 	.byte	0x3f
	.zero		1


	//   ....[75]....
        /*118c*/ 	.word	0x000266b0
        /*1190*/ 	.word	0x00000003
        /*1194*/ 	.word	0x000348b0
        /*1198*/ 	.short	0x010a
        /*119a*/ 	.byte	0x3f
	.zero		1


	//   ....[76]....
        /*119c*/ 	.word	0x00026a90
        /*11a0*/ 	.word	0x00000010
        /*11a4*/ 	.word	0x00034800
        /*11a8*/ 	.short	0x010a
        /*11aa*/ 	.byte	0x3f
	.zero		1


	//   ....[77]....
        /*11ac*/ 	.word	0x00026ea0
        /*11b0*/ 	.word	0x00000010
        /*11b4*/ 	.word	0x00034800
        /*11b8*/ 	.short	0x010a
        /*11ba*/ 	.byte	0x3f
	.zero		1


	//   ....[78]....
        /*11bc*/ 	.word	0x00026ef0
        /*11c0*/ 	.word	0x00000000
        /*11c4*/ 	.word	0x00034830
        /*11c8*/ 	.short	0x010a
        /*11ca*/ 	.byte	0x3f
	.zero		1


	//   ....[79]....
        /*11cc*/ 	.word	0x00026f40
        /*11d0*/ 	.word	0x0000000e
        /*11d4*/ 	.word	0x00034830
        /*11d8*/ 	.short	0x010a
        /*11da*/ 	.byte	0x3f
	.zero		1


	//   ....[80]....
        /*11dc*/ 	.word	0x00026f90
        /*11e0*/ 	.word	0x0000000f
        /*11e4*/ 	.word	0x00034850
        /*11e8*/ 	.short	0x010a
        /*11ea*/ 	.byte	0x3f
	.zero		1


	//   ....[81]....
        /*11ec*/ 	.word	0x00026fe0
        /*11f0*/ 	.word	0x00000008
        /*11f4*/ 	.word	0x00034830
        /*11f8*/ 	.short	0x010a
        /*11fa*/ 	.byte	0x3f
	.zero		1


	//   ....[82]....
        /*11fc*/ 	.word	0x00027030
        /*1200*/ 	.word	0x0000000e
        /*1204*/ 	.word	0x00034850
        /*1208*/ 	.short	0x010a
        /*120a*/ 	.byte	0x3f
	.zero		1


	//   ....[83]....
        /*120c*/ 	.word	0x00027080
        /*1210*/ 	.word	0x0000000b
        /*1214*/ 	.word	0x00034850
        /*1218*/ 	.short	0x010a
        /*121a*/ 	.byte	0x3f
	.zero		1


	//   ....[84]....
        /*121c*/ 	.word	0x00027230
        /*1220*/ 	.word	0x00000004
        /*1224*/ 	.word	0x00034820
        /*1228*/ 	.short	0x010a
        /*122a*/ 	.byte	0x3f
	.zero		1


	//   ....[85]....
        /*122c*/ 	.word	0x00027280
        /*1230*/ 	.word	0x00000005
        /*1234*/ 	.word	0x000348a0
        /*1238*/ 	.short	0x010a
        /*123a*/ 	.byte	0x3f
	.zero		1


	//   ....[86]....
        /*123c*/ 	.word	0x000272d0
        /*1240*/ 	.word	0x00000005
        /*1244*/ 	.word	0x000348c0
        /*1248*/ 	.short	0x010a
        /*124a*/ 	.byte	0x3f
	.zero		1


	//   ....[87]....
        /*124c*/ 	.word	0x00027320
        /*1250*/ 	.word	0x00000007
        /*1254*/ 	.word	0x000348a0
        /*1258*/ 	.short	0x010a
        /*125a*/ 	.byte	0x3f
	.zero		1


	//   ....[88]....
        /*125c*/ 	.word	0x00027370
        /*1260*/ 	.word	0x00000007
        /*1264*/ 	.word	0x000348c0
        /*1268*/ 	.short	0x010a
        /*126a*/ 	.byte	0x3f
	.zero		1


	//   ....[89]....
        /*126c*/ 	.word	0x00027510
        /*1270*/ 	.word	0x00000000
        /*1274*/ 	.word	0x00034840
        /*1278*/ 	.short	0x010a
        /*127a*/ 	.byte	0x3f
	.zero		1


	//   ....[90]....
        /*127c*/ 	.word	0x00028100
        /*1280*/ 	.word	0x00000002
        /*1284*/ 	.word	0x00034820
        /*1288*/ 	.short	0x010a
        /*128a*/ 	.byte	0x3f
	.zero		1


	//   ....[91]....
        /*128c*/ 	.word	0x00028150
        /*1290*/ 	.word	0x00000003
        /*1294*/ 	.word	0x00034840
        /*1298*/ 	.short	0x010a
        /*129a*/ 	.byte	0x3f
	.zero		1


	//   ....[92]....
        /*129c*/ 	.word	0x000281a0
        /*12a0*/ 	.word	0x00000003
        /*12a4*/ 	.word	0x00000060
        /*12a8*/ 	.short	0x010a
        /*12aa*/ 	.byte	0x3f
	.zero		1


	//   ....[93]....
        /*12ac*/ 	.word	0x000281f0
        /*12b0*/ 	.word	0x00000003
        /*12b4*/ 	.word	0x00034840
        /*12b8*/ 	.short	0x010a
        /*12ba*/ 	.byte	0x3f
	.zero		1


	//   ....[94]....
        /*12bc*/ 	.word	0x00028240
        /*12c0*/ 	.word	0x00000002
        /*12c4*/ 	.word	0x00000060
        /*12c8*/ 	.short	0x010a
        /*12ca*/ 	.byte	0x3f
	.zero		1


	//   ....[95]....
        /*12cc*/ 	.word	0x00028290
        /*12d0*/ 	.word	0x00000002
        /*12d4*/ 	.word	0x00034840
        /*12d8*/ 	.short	0x010a
        /*12da*/ 	.byte	0x3f
	.zero		1


	//   ....[96]....
        /*12dc*/ 	.word	0x000282e0
        /*12e0*/ 	.word	0x00000002
        /*12e4*/ 	.word	0x00000060
        /*12e8*/ 	.short	0x010a
        /*12ea*/ 	.byte	0x3f
	.zero		1


	//   ....[97]....
        /*12ec*/ 	.word	0x00028330
        /*12f0*/ 	.word	0x00000000
        /*12f4*/ 	.word	0x00034860
        /*12f8*/ 	.short	0x010a
        /*12fa*/ 	.byte	0x3f
	.zero		1


	//   ....[98]....
        /*12fc*/ 	.word	0x00028d90
        /*1300*/ 	.word	0x00000000
        /*1304*/ 	.word	0x00034820
        /*1308*/ 	.short	0x010a
        /*130a*/ 	.byte	0x3f
	.zero		1


	//   ....[99]....
        /*130c*/ 	.word	0x00028f30
        /*1310*/ 	.word	0x00000006
        /*1314*/ 	.word	0x00000000
        /*1318*/ 	.short	0x010a
        /*131a*/ 	.byte	0x3f
	.zero		1


	//   ....[100]....
        /*131c*/ 	.word	0x00028f80
        /*1320*/ 	.word	0x00000007
        /*1324*/ 	.word	0x00000000
        /*1328*/ 	.short	0x010a
        /*132a*/ 	.byte	0x3f
	.zero		1


	//   ....[101]....
        /*132c*/ 	.word	0x00028fd0
        /*1330*/ 	.word	0x00000004
        /*1334*/ 	.word	0x00000000
        /*1338*/ 	.short	0x010a
        /*133a*/ 	.byte	0x3f
	.zero		1


	//----- nvinfo : EIATTR_NUM_MBARRIERS
	.align		4
.L_365:
        /*133c*/ 	.byte	0x03, 0x38
        /*133e*/ 	.short	0x0016


	//----- nvinfo : EIATTR_EXIT_INSTR_OFFSETS
	.align		4
        /*1340*/ 	.byte	0x04, 0x1c
        /*1342*/ 	.short	(.L_367 - .L_366)


	//   ....[0]....
.L_366:
        /*1344*/ 	.word	0x000265b0


	//----- nvinfo : EIATTR_MAX_THREADS
	.align		4
.L_367:
        /*1348*/ 	.byte	0x04, 0x05
        /*134a*/ 	.short	(.L_369 - .L_368)
.L_368:
        /*134c*/ 	.word	0x00000180
        /*1350*/ 	.word	0x00000001
        /*1354*/ 	.word	0x00000001


	//----- nvinfo : EIATTR_CRS_STACK_SIZE
	.align		4
.L_369:
        /*1358*/ 	.byte	0x04, 0x1e
        /*135a*/ 	.short	(.L_371 - .L_370)
.L_370:
        /*135c*/ 	.word	0x00000000


	//----- nvinfo : EIATTR_CBANK_PARAM_SIZE
	.align		4
.L_371:
        /*1360*/ 	.byte	0x03, 0x19
        /*1362*/ 	.short	0x0af0


	//----- nvinfo : EIATTR_PARAM_CBANK
	.align		4
        /*1364*/ 	.byte	0x04, 0x0a
        /*1366*/ 	.short	(.L_373 - .L_372)
	.align		4
.L_372:
        /*1368*/ 	.word	index@(.nv.constant0._ZN7cutlass13device_kernelIN5flash11enable_sm90INS1_16FlashAttnFwdSm90INS1_25CollectiveMainloopFwdSm90ILi2EN4cute5tupleIJNS5_1CILi1EEES8_S8_EEENS6_IJNS7_ILi128EEESA_NS7_ILi192EEEEEELi128ENS_10bfloat16_tEfNS_4arch4Sm90ELb1ELb0ELb1ELb1ELb0ELb1ELb0ELb1ELb1ELb1ELb0ELb0EEENS1_21CollectiveEpilogueFwdINS6_IJSA_SA_SA_EEES9_SD_SF_Li256ELb1ELb1ELb0ELb0EEENS1_36VarlenDynamicPersistentTileSchedulerILi128ELi128ELi256ELi128ELb0ELb1ELb1ELb1ELb1ELb1EEEEEEEEEvNT_6ParamsE)
        /*136c*/ 	.short	0x0210
        /*136e*/ 	.short	0x0af0


	//----- nvinfo : EIATTR_SW_WAR
	.align		4
.L_373:
        /*1370*/ 	.byte	0x04, 0x36
        /*1372*/ 	.short	(.L_375 - .L_374)
.L_374:
        /*1374*/ 	.word	0x00000008
.L_375:


//--------------------- .nv.callgraph             --------------------------
	.section	.nv.callgraph,"",@"SHT_CUDA_CALLGRAPH"
	.align	4
	.sectionentsize	8
	.align		4
        /*0000*/ 	.word	0x00000000
	.align		4
        /*0004*/ 	.word	0xffffffff
	.align		4
        /*0008*/ 	.word	index@(_ZN7cutlass13device_kernelIN5flash11enable_sm90INS1_16FlashAttnFwdSm90INS1_25CollectiveMainloopFwdSm90ILi2EN4cute5tupleIJNS5_1CILi1EEES8_S8_EEENS6_IJNS7_ILi128EEESA_NS7_ILi192EEEEEELi128ENS_10bfloat16_tEfNS_4arch4Sm90ELb0ELb0ELb1ELb0ELb0ELb0ELb0ELb1ELb1ELb1ELb0ELb0EEENS1_21CollectiveEpilogueFwdINS6_IJSA_SA_SA_EEES9_SD_SF_Li256ELb0ELb1ELb0ELb0EEENS1_29StaticPersistentTileSchedulerILb0EEEEEEEEEvNT_6ParamsE)
	.align		4
        /*000c*/ 	.word	index@(__assertfail)
	.align		4
        /*0010*/ 	.word	index@(_ZN7cutlass13device_kernelIN5flash11enable_sm90INS1_16FlashAttnFwdSm90INS1_25CollectiveMainloopFwdSm90ILi2EN4cute5tupleIJNS5_1CILi2EEENS7_ILi1EEES9_EEENS6_IJNS7_ILi128EEESB_NS7_ILi192EEEEEELi128ENS_10bfloat16_tEfNS_4arch4Sm90ELb0ELb0ELb1ELb0ELb0ELb0ELb0ELb1ELb1ELb1ELb0ELb0EEENS1_21CollectiveEpilogueFwdINS6_IJSB_SB_SB_EEESA_SE_SG_Li256ELb0ELb1ELb0ELb0EEENS1_29StaticPersistentTileSchedulerILb0EEEEEEEEEvNT_6ParamsE)
	.align		4
        /*0014*/ 	.word	index@(__assertfail)
	.align		4
        /*0018*/ 	.word	index@(_ZN7cutlass13device_kernelIN5flash11enable_sm90INS1_16FlashAttnFwdSm90INS1_25CollectiveMainloopFwdSm90ILi2EN4cute5tupleIJNS5_1CILi1EEES8_S8_EEENS6_IJNS7_ILi128EEESA_NS7_ILi192EEEEEELi128ENS_10bfloat16_tEfNS_4arch4Sm90ELb0ELb0ELb1ELb1ELb0ELb0ELb0ELb1ELb1ELb1ELb0ELb0EEENS1_21CollectiveEpilogueFwdINS6_IJSA_SA_SA_EEES9_SD_SF_Li256ELb1ELb1ELb0ELb0EEENS1_36VarlenDynamicPersistentTileSchedulerILi128ELi128ELi256ELi128ELb0ELb1ELb1ELb0ELb1ELb1EEEEEEEEEvNT_6ParamsE)
	.align		4
        /*001c*/ 	.word	index@(__assertfail)
	.align		4
        /*0020*/ 	.word	index@(_ZN7cutlass13device_kernelIN5flash11enable_sm90INS1_16FlashAttnFwdSm90INS1_25CollectiveMainloopFwdSm90ILi2EN4cute5tupleIJNS5_1CILi1EEES8_S8_EEENS6_IJNS7_ILi128EEESA_NS7_ILi192EEEEEELi128ENS_10bfloat16_tEfNS_4arch4Sm90ELb0ELb0ELb1ELb1ELb0ELb1ELb0ELb1ELb1ELb1ELb0ELb0EEENS1_21CollectiveEpilogueFwdINS6_IJSA_SA_SA_EEES9_SD_SF_Li256ELb1ELb1ELb0ELb0EEENS1_36VarlenDynamicPersistentTileSchedulerILi128ELi128ELi256ELi128ELb0ELb1ELb1ELb0ELb1ELb1EEEEEEEEEvNT_6ParamsE)
	.align		4
        /*0024*/ 	.word	index@(__assertfail)
	.align		4
        /*0028*/ 	.word	index@(_ZN7cutlass13device_kernelIN5flash11enable_sm90INS1_16FlashAttnFwdSm90INS1_25CollectiveMainloopFwdSm90ILi2EN4cute5tupleIJNS5_1CILi1EEES8_S8_EEENS6_IJNS7_ILi128EEENS7_ILi96EEENS7_ILi192EEEEEELi128ENS_10bfloat16_tEfNS_4arch4Sm90ELb0ELb1ELb1ELb0ELb0ELb0ELb0ELb1ELb1ELb1ELb0ELb0EEENS1_21CollectiveEpilogueFwdINS6_IJSA_SA_SB_EEES9_SE_SG_Li256ELb0ELb1ELb0ELb0EEENS1_30DynamicPersistentTileSchedulerILi256ELi128ELb0ELb1ELb1EEEEEEEEEvNT_6ParamsE)
	.align		4
        /*002c*/ 	.word	index@(__assertfail)
	.align		4
        /*0030*/ 	.word	index@(_ZN7cutlass13device_kernelIN5flash11enable_sm90INS1_16FlashAttnFwdSm90INS1_25CollectiveMainloopFwdSm90ILi2EN4cute5tupleIJNS5_1CILi1EEES8_S8_EEENS6_IJNS7_ILi128EEENS7_ILi96EEENS7_ILi192EEEEEELi128ENS_10bfloat16_tEfNS_4arch4Sm90ELb0ELb1ELb1ELb1ELb0ELb0ELb0ELb1ELb1ELb1ELb0ELb0EEENS1_21CollectiveEpilogueFwdINS6_IJSA_SA_SB_EEES9_SE_SG_Li256ELb1ELb1ELb0ELb0EEENS1_36VarlenDynamicPersistentTileSchedulerILi128ELi96ELi256ELi128ELb0ELb1ELb1ELb1ELb0ELb1EEEEEEEEEvNT_6ParamsE)
	.align		4
        /*0034*/ 	.word	index@(__assertfail)
	.align		4
        /*0038*/ 	.word	index@(_ZN7cutlass13device_kernelIN5flash11enable_sm90INS1_16FlashAttnFwdSm90INS1_25CollectiveMainloopFwdSm90ILi2EN4cute5tupleIJNS5_1CILi1EEES8_S8_EEENS6_IJNS7_ILi128EEENS7_ILi96EEENS7_ILi192EEEEEELi128ENS_10bfloat16_tEfNS_4arch4Sm90ELb0ELb1ELb1ELb1ELb0ELb1ELb0ELb1ELb1ELb1ELb0ELb0EEENS1_21CollectiveEpilogueFwdINS6_IJSA_SA_SB_EEES9_SE_SG_Li256ELb1ELb1ELb0ELb0EEENS1_36VarlenDynamicPersistentTileSchedulerILi128ELi96ELi256ELi128ELb0ELb1ELb1ELb1ELb0ELb1EEEEEEEEEvNT_6ParamsE)
	.align		4
        /*003c*/ 	.word	index@(__assertfail)
	.align		4
        /*0040*/ 	.word	index@(_ZN7cutlass13device_kernelIN5flash11enable_sm90INS1_16FlashAttnFwdSm90INS1_25CollectiveMainloopFwdSm90ILi2EN4cute5tupleIJNS5_1CILi1EEES8_S8_EEENS6_IJNS7_ILi128EEESA_NS7_ILi192EEEEEELi128ENS_10bfloat16_tEfNS_4arch4Sm90ELb1ELb0ELb1ELb0ELb0ELb0ELb0ELb1ELb1ELb1ELb0ELb0EEENS1_21CollectiveEpilogueFwdINS6_IJSA_SA_SA_EEES9_SD_SF_Li256ELb0ELb1ELb0ELb0EEENS1_30DynamicPersistentTileSchedulerILi256ELi128ELb0ELb1ELb1EEEEEEEEEvNT_6ParamsE)
	.align		4
        /*0044*/ 	.word	index@(__assertfail)
	.align		4
        /*0048*/ 	.word	index@(_ZN7cutlass13device_kernelIN5flash11enable_sm90INS1_16FlashAttnFwdSm90INS1_25CollectiveMainloopFwdSm90ILi2EN4cute5tupleIJNS5_1CILi1EEES8_S8_EEENS6_IJNS7_ILi128EEESA_NS7_ILi192EEEEEELi128ENS_10bfloat16_tEfNS_4arch4Sm90ELb1ELb0ELb1ELb1ELb0ELb0ELb0ELb1ELb1ELb1ELb0ELb0EEENS1_21CollectiveEpilogueFwdINS6_IJSA_SA_SA_EEES9_SD_SF_Li256ELb1ELb1ELb0ELb0EEENS1_36VarlenDynamicPersistentTileSchedulerILi128ELi128ELi256ELi128ELb0ELb1ELb1ELb1ELb1ELb1EEEEEEEEEvNT_6ParamsE)
	.align		4
        /*004c*/ 	.word	index@(__assertfail)
	.align		4
        /*0050*/ 	.word	index@(_ZN7cutlass13device_kernelIN5flash11enable_sm90INS1_16FlashAttnFwdSm90INS1_25CollectiveMainloopFwdSm90ILi2EN4cute5tupleIJNS5_1CILi1EEES8_S8_EEENS6_IJNS7_ILi128EEESA_NS7_ILi192EEEEEELi128ENS_10bfloat16_tEfNS_4arch4Sm90ELb1ELb0ELb1ELb1ELb0ELb1ELb0ELb1ELb1ELb1ELb0ELb0EEENS1_21CollectiveEpilogueFwdINS6_IJSA_SA_SA_EEES9_SD_SF_Li256ELb1ELb1ELb0ELb0EEENS1_36VarlenDynamicPersistentTileSchedulerILi128ELi128ELi256ELi128ELb0ELb1ELb1ELb1ELb1ELb1EEEEEEEEEvNT_6ParamsE)
	.align		4
        /*0054*/ 	.word	index@(__assertfail)
	.align		4
        /*0058*/ 	.word	0x00000000
	.align		4
        /*005c*/ 	.word	0xfffffffe
	.align		4
        /*0060*/ 	.word	0x00000000
	.align		4
        /*0064*/ 	.word	0xfffffffd
	.align		4
        /*0068*/ 	.word	0x00000000
	.align		4
        /*006c*/ 	.word	0xfffffffc


//--------------------- .nv.constant4             --------------------------
	.section	.nv.constant4,"a",@progbits
	.align	8
	.align		8
.nv.constant4:
        /*0000*/ 	.dword	__assertfail
	.align		8
        /*0008*/ 	.dword	__unnamed_1
	.align		8
        /*0010*/ 	.dword	__unnamed_2
	.align		8
        /*0018*/ 	.dword	__unnamed_3
	.align		8
        /*0020*/ 	.dword	__unnamed_4
	.align		8
        /*0028*/ 	.dword	__unnamed_5
	.align		8
        /*0030*/ 	.dword	__unnamed_6
	.align		8
        /*0038*/ 	.dword	__unnamed_7
	.align		8
        /*0040*/ 	.dword	__unnamed_8
	.align		8
        /*0048*/ 	.dword	__unnamed_9
	.align		8
        /*0050*/ 	.dword	__unnamed_10
	.align		8
        /*0058*/ 	.dword	__unnamed_11
	.align		8
        /*0060*/ 	.dword	_ZN86_INTERNAL_be7df9be_50_flash_fwd_hdim192_128_bf16_softcap_packgqa_sm90_cu_4022bc09_29184cuda3std3__45__cpo5beginE
	.align		8
        /*0068*/ 	.dword	_ZN86_INTERNAL_be7df9be_50_flash_fwd_hdim192_128_bf16_softcap_packgqa_sm90_cu_4022bc09_29184cuda3std3__45__cpo3endE
	.align		8
        /*0070*/ 	.dword	_ZN86_INTERNAL_be7df9be_50_flash_fwd_hdim192_128_bf16_softcap_packgqa_sm90_cu_4022bc09_29184cuda3std3__45__cpo6cbeginE
	.align		8
        /*0078*/ 	.dword	_ZN86_INTERNAL_be7df9be_50_flash_fwd_hdim192_128_bf16_softcap_packgqa_sm90_cu_4022bc09_29184cuda3std3__45__cpo4cendE
	.align		8
        /*0080*/ 	.dword	_ZN86_INTERNAL_be7df9be_50_flash_fwd_hdim192_128_bf16_softcap_packgqa_sm90_cu_4022bc09_29184cuda3std3__488_GLOBAL__N__be7df9be_50_flash_fwd_hdim192_128_bf16_softcap_packgqa_sm90_cu_4022bc09_29186ignoreE
	.align		8
        /*0088*/ 	.dword	_ZN86_INTERNAL_be7df9be_50_flash_fwd_hdim192_128_bf16_softcap_packgqa_sm90_cu_4022bc09_29184cuda3std3__419piecewise_constructE
	.align		8
        /*0090*/ 	.dword	_ZN86_INTERNAL_be7df9be_50_flash_fwd_hdim192_128_bf16_softcap_packgqa_sm90_cu_4022bc09_29184cuda3std3__48in_placeE
	.align		8
        /*0098*/ 	.dword	_ZN86_INTERNAL_be7df9be_50_flash_fwd_hdim192_128_bf16_softcap_packgqa_sm90_cu_4022bc09_29184cuda3std6ranges3__45__cpo4swapE
	.align		8
        /*00a0*/ 	.dword	_ZN86_INTERNAL_be7df9be_50_flash_fwd_hdim192_128_bf16_softcap_packgqa_sm90_cu_4022bc09_29184cuda3std6ranges3__45__cpo9iter_moveE
	.align		8
        /*00a8*/ 	.dword	_ZN86_INTERNAL_be7df9be_50_flash_fwd_hdim192_128_bf16_softcap_packgqa_sm90_cu_4022bc09_29184cute7productE
	.align		8
        /*00b0*/ 	.dword	_ZN86_INTERNAL_be7df9be_50_flash_fwd_hdim192_128_bf16_softcap_packgqa_sm90_cu_4022bc09_29184cute1_E
	.align		8
        /*00b8*/ 	.dword	$str$23
	.align		8
        /*00c0*/ 	.dword	$str$24


//--------------------- .text._ZN7cutlass13device_kernelIN5flash11enable_sm90INS1_16FlashAttnFwdSm90INS1_25CollectiveMainloopFwdSm90ILi2EN4cute5tupleIJNS5_1CILi1EEES8_S8_EEENS6_IJNS7_ILi128EEESA_NS7_ILi192EEEEEELi128ENS_10bfloat16_tEfNS_4arch4Sm90ELb0ELb0ELb1ELb0ELb0ELb0ELb0ELb1ELb1ELb1ELb0ELb0EEENS1_21CollectiveEpilogueFwdINS6_IJSA_SA_SA_EEES9_SD_SF_Li256ELb0ELb1ELb0ELb0EEENS1_29StaticPersistentTileSchedulerILb0EEEEEEEEEvNT_6ParamsE --------------------------
	.section	.text._ZN7cutlass13device_kernelIN5flash11enable_sm90INS1_16FlashAttnFwdSm90INS1_25CollectiveMainloopFwdSm90ILi2EN4cute5tupleIJNS5_1CILi1EEES8_S8_EEENS6_IJNS7_ILi128EEESA_NS7_ILi192EEEEEELi128ENS_10bfloat16_tEfNS_4arch4Sm90ELb0ELb0ELb1ELb0ELb0ELb0ELb0ELb1ELb1ELb1ELb0ELb0EEENS1_21CollectiveEpilogueFwdINS6_IJSA_SA_SA_EEES9_SD_SF_Li256ELb0ELb1ELb0ELb0EEENS1_29StaticPersistentTileSchedulerILb0EEEEEEEEEvNT_6ParamsE,"ax",@progbits
	.align	128
.text._ZN7cutlass13device_kernelIN5flash11enable_sm90INS1_16FlashAttnFwdSm90INS1_25CollectiveMainloopFwdSm90ILi2EN4cute5tupleIJNS5_1CILi1EEES8_S8_EEENS6_IJNS7_ILi128EEESA_NS7_ILi192EEEEEELi128ENS_10bfloat16_tEfNS_4arch4Sm90ELb0ELb0ELb1ELb0ELb0ELb0ELb0ELb1ELb1ELb1ELb0ELb0EEENS1_21CollectiveEpilogueFwdINS6_IJSA_SA_SA_EEES9_SD_SF_Li256ELb0ELb1ELb0ELb0EEENS1_29StaticPersistentTileSchedulerILb0EEEEEEEEEvNT_6ParamsE:
        .type           _ZN7cutlass13device_kernelIN5flash11enable_sm90INS1_16FlashAttnFwdSm90INS1_25CollectiveMainloopFwdSm90ILi2EN4cute5tupleIJNS5_1CILi1EEES8_S8_EEENS6_IJNS7_ILi128EEESA_NS7_ILi192EEEEEELi128ENS_10bfloat16_tEfNS_4arch4Sm90ELb0ELb0ELb1ELb0ELb0ELb0ELb0ELb1ELb1ELb1ELb0ELb0EEENS1_21CollectiveEpilogueFwdINS6_IJSA_SA_SA_EEES9_SD_SF_Li256ELb0ELb1ELb0ELb0EEENS1_29StaticPersistentTileSchedulerILb0EEEEEEEEEvNT_6ParamsE,@function
        .size           _ZN7cutlass13device_kernelIN5flash11enable_sm90INS1_16FlashAttnFwdSm90INS1_25CollectiveMainloopFwdSm90ILi2EN4cute5tupleIJNS5_1CILi1EEES8_S8_EEENS6_IJNS7_ILi128EEESA_NS7_ILi192EEEEEELi128ENS_10bfloat16_tEfNS_4arch4Sm90ELb0ELb0ELb1ELb0ELb0ELb0ELb0ELb1ELb1ELb1ELb0ELb0EEENS1_21CollectiveEpilogueFwdINS6_IJSA_SA_SA_EEES9_SD_SF_Li256ELb0ELb1ELb0ELb0EEENS1_29StaticPersistentTileSchedulerILb0EEEEEEEEEvNT_6ParamsE,(.L_x_3193 - _ZN7cutlass13device_kernelIN5flash11enable_sm90INS1_16FlashAttnFwdSm90INS1_25CollectiveMainloopFwdSm90ILi2EN4cute5tupleIJNS5_1CILi1EEES8_S8_EEENS6_IJNS7_ILi128EEESA_NS7_ILi192EEEEEELi128ENS_10bfloat16_tEfNS_4arch4Sm90ELb0ELb0ELb1ELb0ELb0ELb0ELb0ELb1ELb1ELb1ELb0ELb0EEENS1_21CollectiveEpilogueFwdINS6_IJSA_SA_SA_EEES9_SD_SF_Li256ELb0ELb1ELb0ELb0EEENS1_29StaticPersistentTileSchedulerILb0EEEEEEEEEvNT_6ParamsE)
        .other          _ZN7cutlass13device_kernelIN5flash11enable_sm90INS1_16FlashAttnFwdSm90INS1_25CollectiveMainloopFwdSm90ILi2EN4cute5tupleIJNS5_1CILi1EEES8_S8_EEENS6_IJNS7_ILi128EEESA_NS7_ILi192EEEEEELi128ENS_10bfloat16_tEfNS_4arch4Sm90ELb0ELb0ELb1ELb0ELb0ELb0ELb0ELb1ELb1ELb1ELb0ELb0EEENS1_21CollectiveEpilogueFwdINS6_IJSA_SA_SA_EEES9_SD_SF_Li256ELb0ELb1ELb0ELb0EEENS1_29StaticPersistentTileSchedulerILb0EEEEEEEEEvNT_6ParamsE,@"STO_CUDA_ENTRY STV_DEFAULT"
_ZN7cutlass13device_kernelIN5flash11enable_sm90INS1_16FlashAttnFwdSm90INS1_25CollectiveMainloopFwdSm90ILi2EN4cute5tupleIJNS5_1CILi1EEES8_S8_EEENS6_IJNS7_ILi128EEESA_NS7_ILi192EEEEEELi128ENS_10bfloat16_tEfNS_4arch4Sm90ELb0ELb0ELb1ELb0ELb0ELb0ELb0ELb1ELb1ELb1ELb0ELb0EEENS1_21CollectiveEpilogueFwdINS6_IJSA_SA_SA_EEES9_SD_SF_Li256ELb0ELb1ELb0ELb0EEENS1_29StaticPersistentTileSchedulerILb0EEEEEEEEEvNT_6ParamsE:
[----:B------:R-:W0:Y:S02]  /*0000*/  LDC R1, c[0x0][0x28] ;  /* 0x00000a00ff017b82 */ /* 0x000e240000000800 */
[----:B0-----:R-:W-:Y:S01]  /*0010*/  VIADD R1, R1, 0xffffffc8 ;  /* 0xffffffc801017836 */ /* 0x001fe20000000000 */
[----:B------:R-:W0:Y:S01]  /*0020*/  S2R R0, SR_TID.X ;  /* 0x0000000000007919 */ /* 0x000e220000002100 */
[----:B------:R-:W-:Y:S01]  /*0030*/  ELECT P0, URZ, PT ;  /* 0x00000000003f782f */ /* 0x000fe20003800000 */
[----:B------:R-:W-:Y:S01]  /*0040*/  BSSY B0, `(.L_x_0) ;  /* 0x000000d000007945 */ /* 0x000fe20003800000 */
[----:B0-----:R-:W-:-:S05]  /*0050*/  SHF.R.U32.HI R2, RZ, 0x5, R0 ;  /* 0x00000005ff027819 */ /* 0x001fca0000011600 */
[----:B------:R-:W0:Y:S02]  /*0060*/  SHFL.IDX PT, R3, R2, RZ, 0x1f ;  /* 0x00001fff02037589 */ /* 0x000e2400000e0000 */
[----:B0-----:R-:W-:-:S13]  /*0070*/  ISETP.EQ.AND P0, PT, R3, RZ, P0 ;  /* 0x000000ff0300720c */ /* 0x001fda0000702270 */
[----:B------:R-:W-:Y:S05]  /*0080*/  @!P0 BRA `(.L_x_1) ;  /* 0x0000000000208947 */ /* 0x000fea0003800000 */
[----:B------:R-:W-:Y:S02]  /*0090*/  ULDC.64 UR4, c[0x0][0x198] ;  /* 0x0000660000047ab9 */ /* 0x000fe40000000a00 */
[----:B------:R-:W-:Y:S02]  /*00a0*/  UIADD3 UR6, UP0, UR4, 0x370, URZ ;  /* 0x0000037004067890 */ /* 0x000fe4000ff1e03f */
[----:B------:R-:W-:Y:S02]  /*00b0*/  UIADD3 UR4, UP1, UR4, 0x470, URZ ;  /* 0x0000047004047890 */ /* 0x000fe4000ff3e03f */
[----:B------:R-:W-:Y:S02]  /*00c0*/  UIADD3.X UR7, URZ, UR5, URZ, UP0, !UPT ;  /* 0x000000053f077290 */ /* 0x000fe400087fe43f */
[----:B------:R-:W-:-:S07]  /*00d0*/  UIADD3.X UR5, URZ, UR5, URZ, UP1, !UPT ;  /* 0x000000053f057290 */ /* 0x000fce0008ffe43f */
[----:B------:R0:W-:Y:S02]  /*00e0*/  UTMACCTL.PF [UR6] ;  /* 0x00000000060079b9 */ /* 0x0001e40008040000 */
[----:B------:R0:W-:Y:S02]  /*00f0*/  UTMACCTL.PF [UR4] ;  /* 0x00000000040079b9 */ /* 0x0001e40008040000 */
[----:B0-----:R-:W-:Y:S01]  /*0100*/  NOP ;  /* 0x0000000000007918 */ /* 0x001fe20000000000 */
.L_x_1:
[----:B------:R-:W-:Y:S05]  /*0110*/  BSYNC B0 ;  /* 0x0000000000007941 */ /* 0x000fea0003800000 */
.L_x_0:
[----:B------:R-:W-:Y:S01]  /*0120*/  VOTEU.ANY UP0, P0 ;  /* 0x00000000003f7886 */ /* 0x000fe20000000100 */
[----:B------:R-:W0:Y:S01]  /*0130*/  SHFL.IDX PT, R3, R2, RZ, 0x1f ;  /* 0x00001fff02037589 */ /* 0x000e2200000e0000 */
[----:B------:R-:W-:Y:S01]  /*0140*/  UMOV UR4, 0x80 ;  /* 0x0000008000047882 */ /* 0x000fe20000000000 */
[----:B------:R-:W-:Y:S01]  /*0150*/  UMOV UR7, 0x100 ;  /* 0x0000010000077882 */ /* 0x000fe20000000000 */
[----:B------:R-:W-:Y:S01]  /*0160*/  VOTEU.ANY UP1, P0 ;  /* 0x00000000003f7886 */ /* 0x000fe20000020100 */
[----:B------:R-:W1:Y:S01]  /*0170*/  @UP0 S2UR UR8, SR_CgaCtaId ;  /* 0x00000000000809c3 */ /* 0x000e620000008800 */
[----:B------:R-:W-:Y:S01]  /*0180*/  @UP0 UMOV UR6, 0x400 ;  /* 0x0000040000060882 */ /* 0x000fe20000000000 */
[----:B------:R-:W-:-:S04]  /*0190*/  @UP0 UIADD3 UR4, -UR4, 0x100000, URZ ;  /* 0x0010000004040890 */ /* 0x000fc8000fffe13f */
[----:B------:R-:W-:Y:S02]  /*01a0*/  @UP0 USHF.L.U32 UR5, UR4, 0xb, URZ ;  /* 0x0000000b04050899 */ /* 0x000fe4000800063f */
[----:B------:R-:W-:Y:S01]  /*01b0*/  @UP0 USHF.L.U32 UR4, UR4, 0x1, URZ ;  /* 0x0000000104040899 */ /* 0x000fe2000800063f */
[----:B0-----:R-:W-:Y:S02]  /*01c0*/  ISETP.NE.AND P1, PT, R3, RZ, PT ;  /* 0x000000ff0300720c */ /* 0x001fe40003f25270 */
[----:B------:R-:W-:Y:S01]  /*01d0*/  SHF.R.U32.HI R3, RZ, 0x7, R0 ;  /* 0x00000007ff037819 */ /* 0x000fe20000011600 */
[----:B-1----:R-:W-:Y:S02]  /*01e0*/  @UP0 ULEA UR8, UR8, UR6, 0x18 ;  /* 0x0000000608080291 */ /* 0x002fe4000f8ec03f */
[----:B------:R-:W-:-:S04]  /*01f0*/  @UP0 UIADD3 UR6, -UR7, 0x100000, URZ ;  /* 0x0010000007060890 */ /* 0x000fc8000fffe13f */
[----:B------:R-:W-:Y:S02]  /*0200*/  @UP0 USHF.L.U32 UR7, UR6, 0xb, URZ ;  /* 0x0000000b06070899 */ /* 0x000fe4000800063f */
[----:B------:R-:W-:Y:S01]  /*0210*/  @UP0 USHF.L.U32 UR6, UR6, 0x1, URZ ;  /* 0x0000000106060899 */ /* 0x000fe2000800063f */
[----:B------:R-:W-:Y:S01]  /*0220*/  VOTEU.ANY UP0, P0 ;  /* 0x00000000003f7886 */ /* 0x000fe20000000100 */
[----:B------:R-:W0:Y:S04]  /*0230*/  SHFL.IDX PT, R3, R3, RZ, 0x1f ;  /* 0x00001fff03037589 */ /* 0x000e2800000e0000 */
[----:B------:R-:W1:Y:S02]  /*0240*/  FENCE.VIEW.ASYNC.S ;  /* 0x00000000000073c6 */ /* 0x000e640000000000 */
[----:B-1----:R1:W2:Y:S04]  /*0250*/  @UP0 SYNCS.EXCH.64 URZ, [UR8+0x34800], UR4 ;  /* 0x03480004083f05b2 */ /* 0x0022a80008000100 */
[----:B------:R1:W3:Y:S01]  /*0260*/  @UP1 SYNCS.EXCH.64 URZ, [UR8+0x34820], UR6 ;  /* 0x03482006083f15b2 */ /* 0x0002e20008000100 */
[----:B------:R-:W-:Y:S05]  /*0270*/  @P1 BRA `(.L_x_2) ;  /* 0x0000000000481947 */ /* 0x000fea0003800000 */
[----:B-1----:R-:W1:Y:S01]  /*0280*/  S2UR UR5, SR_CgaCtaId ;  /* 0x00000000000579c3 */ /* 0x002e620000008800 */
[----:B------:R-:W-:Y:S01]  /*0290*/  UMOV UR4, 0x400 ;  /* 0x0000040000047882 */ /* 0x000fe20000000000 */
[----:B------:R-:W-:Y:S01]  /*02a0*/  UMOV UR6, 0x1 ;  /* 0x0000000100067882 */ /* 0x000fe20000000000 */
[----:B------:R-:W-:Y:S01]  /*02b0*/  UMOV UR7, 0x2 ;  /* 0x0000000200077882 */ /* 0x000fe20000000000 */
[----:B------:R-:W-:Y:S01]  /*02c0*/  ELECT P0, URZ, PT ;  /* 0x00000000003f782f */ /* 0x000fe20003800000 */
[----:B-1----:R-:W-:Y:S02]  /*02d0*/  ULEA UR8, UR5, UR4, 0x18 ;  /* 0x0000000405087291 */ /* 0x002fe4000f8ec03f */
[----:B------:R-:W-:-:S04]  /*02e0*/  UIADD3 UR4, -UR6, 0x100000, URZ ;  /* 0x0010000006047890 */ /* 0x000fc8000fffe13f */
[----:B------:R-:W-:Y:S02]  /*02f0*/  USHF.L.U32 UR5, UR4, 0xb, URZ ;  /* 0x0000000b04057899 */ /* 0x000fe4000800063f */
[----:B------:R-:W-:Y:S02]  /*0300*/  USHF.L.U32 UR4, UR4, 0x1, URZ ;  /* 0x0000000104047899 */ /* 0x000fe4000800063f */
[----:B------:R-:W-:-:S04]  /*0310*/  UIADD3 UR6, -UR7, 0x100000, URZ ;  /* 0x0010000007067890 */ /* 0x000fc8000fffe13f */
[----:B------:R-:W-:Y:S02]  /*0320*/  USHF.L.U32 UR7, UR6, 0xb, URZ ;  /* 0x0000000b06077899 */ /* 0x000fe4000800063f */
[----:B------:R-:W-:Y:S01]  /*0330*/  USHF.L.U32 UR6, UR6, 0x1, URZ ;  /* 0x0000000106067899 */ /* 0x000fe2000800063f */
[----:B------:R-:W1:Y:S03]  /*0340*/  FENCE.VIEW.ASYNC.S ;  /* 0x00000000000073c6 */ /* 0x000e660000000000 */
[----:B-1----:R4:W1:Y:S08]  /*0350*/  SYNCS.EXCH.64 URZ, [UR8+0x34830], UR4 ;  /* 0x03483004083f75b2 */ /* 0x0028700008000100 */
[----:B------:R4:W0:Y:S01]  /*0360*/  SYNCS.EXCH.64 URZ, [UR8+0x34840], UR6 ;  /* 0x03484006083f75b2 */ /* 0x0008220008000100 */
[----:B------:R4:W0:Y:S01]  /*0370*/  SYNCS.EXCH.64 URZ, [UR8+0x34838], UR4 ;  /* 0x03483804083f75b2 */ /* 0x0008220008000100 */
[----:B------:R4:W0:Y:S02]  /*0380*/  SYNCS.EXCH.64 URZ, [UR8+0x34848], UR6 ;  /* 0x03484806083f75b2 */ /* 0x0008240008000100 */
[----:B----4-:R-:W-:Y:S01]  /*0390*/  NOP ;  /* 0x0000000000007918 */ /* 0x010fe20000000000 */
.L_x_2:
[----:B------:R-:W4:Y:S01]  /*03a0*/  SHFL.IDX PT, R4, R2, RZ, 0x1f ;  /* 0x00001fff02047589 */ /* 0x000f2200000e0000 */
[----:B------:R-:W-:Y:S01]  /*03b0*/  NOP ;  /* 0x0000000000007918 */ /* 0x000fe20000000000 */
[----:B----4-:R-:W-:-:S13]  /*03c0*/  ISETP.NE.AND P0, PT, R4, RZ, PT ;  /* 0x000000ff0400720c */ /* 0x010fda0003f05270 */
        /* <DEDUP_REMOVED lines=19> */
.L_x_3:
[----:B------:R-:W4:Y:S01]  /*0500*/  SHFL.IDX PT, R4, R2, RZ, 0x1f ;  /* 0x00001fff02047589 */ /* 0x000f2200000e0000 */
[----:B------:R-:W-:Y:S01]  /*0510*/  NOP ;  /* 0x0000000000007918 */ /* 0x000fe20000000000 */
[----:B----4-:R-:W-:-:S13]  /*0520*/  ISETP.NE.AND P0, PT, R4, RZ, PT ;  /* 0x000000ff0400720c */ /* 0x010fda0003f05270 */
[----:B------:R-:W-:Y:S05]  /*0530*/  @P0 BRA `(.L_x_4) ;  /* 0x0000000000380947 */ /* 0x000fea0003800000 */
[----:B-1----:R-:W1:Y:S01]  /*0540*/  S2UR UR5, SR_CgaCtaId ;  /* 0x00000000000579c3 */ /* 0x002e620000008800 */
[----:B------:R-:W-:Y:S01]  /*0550*/  UMOV UR4, 0x400 ;  /* 0x0000040000047882 */ /* 0x000fe20000000000 */
[----:B------:R-:W-:Y:S01]  /*0560*/  UMOV UR7, 0x1 ;  /* 0x0000000100077882 */ /* 0x000fe20000000000 */
[----:B------:R-:W-:Y:S01]  /*0570*/  ELECT P0, URZ, PT ;  /* 0x00000000003f782f */ /* 0x000fe20003800000 */
[----:B-1----:R-:W-:Y:S02]  /*0580*/  ULEA UR6, UR5, UR4, 0x18 ;  /* 0x0000000405067291 */ /* 0x002fe4000f8ec03f */
[----:B------:R-:W-:-:S04]  /*0590*/  UIADD3 UR4, -UR7, 0x100000, URZ ;  /* 0x0010000007047890 */ /* 0x000fc8000fffe13f */
[----:B------:R-:W-:Y:S02]  /*05a0*/  USHF.L.U32 UR5, UR4, 0xb, URZ ;  /* 0x0000000b04057899 */ /* 0x000fe4000800063f */
[----:B------:R-:W-:Y:S01]  /*05b0*/  USHF.L.U32 UR4, UR4, 0x1, URZ ;  /* 0x0000000104047899 */ /* 0x000fe2000800063f */
[----:B------:R-:W1:Y:S11]  /*05c0*/  FENCE.VIEW.ASYNC.S ;  /* 0x00000000000073c6 */ /* 0x000e760000000000 */
[----:B-1----:R4:W1:Y:S01]  /*05d0*/  SYNCS.EXCH.64 URZ, [UR6+0x34870], UR4 ;  /* 0x03487004063f75b2 */ /* 0x0028620008000100 */
[----:B------:R4:W0:Y:S01]  /*05e0*/  SYNCS.EXCH.64 URZ, [UR6+0x34880], UR4 ;  /* 0x03488004063f75b2 */ /* 0x0008220008000100 */
[----:B------:R4:W0:Y:S01]  /*05f0*/  SYNCS.EXCH.64 URZ, [UR6+0x34878], UR4 ;  /* 0x03487804063f75b2 */ /* 0x0008220008000100 */
[----:B------:R4:W0:Y:S02]  /*0600*/  SYNCS.EXCH.64 URZ, [UR6+0x34888], UR4 ;  /* 0x03488804063f75b2 */ /* 0x0008240008000100 */
[----:B----4-:R-:W-:Y:S01]  /*0610*/  NOP ;  /* 0x0000000000007918 */ /* 0x010fe20000000000 */
.L_x_4:
        /* <DEDUP_REMOVED lines=22> */
.L_x_5:
        /* <DEDUP_REMOVED lines=22> */
.L_x_6:
[----:B0-----:R-:W-:Y:S01]  /*08e0*/  ISETP.NE.AND P0, PT, R3, RZ, PT ;  /* 0x000000ff0300720c */ /* 0x001fe20003f05270 */
[----:B------:R-:W-:Y:S01]  /*08f0*/  IMAD.MOV.U32 R3, RZ, RZ, 0x1 ;  /* 0x00000001ff037424 */ /* 0x000fe200078e00ff */
[----:B------:R-:W-:Y:S01]  /*0900*/  NOP ;  /* 0x0000000000007918 */ /* 0x000fe20000000000 */
[----:B------:R-:W-:-:S03]  /*0910*/  ULDC.64 UR60, c[0x0][0x208] ;  /* 0x00008200003c7ab9 */ /* 0x000fc60000000a00 */
[----:B------:R-:W-:-:S05]  /*0920*/  SEL R3, R3, 0x2, !P0 ;  /* 0x0000000203037807 */ /* 0x000fca0004000000 */
[----:B------:R0:W-:Y:S01]  /*0930*/  STL [R1+0x34], R3 ;  /* 0x0000340301007387 */ /* 0x0001e20000100800 */
[----:B-123--:R-:W-:Y:S06]  /*0940*/  BAR.SYNC.DEFER_BLOCKING 0x0 ;  /* 0x0000000000007b1d */ /* 0x00efec0000010000 */
[----:B------:R-:W-:Y:S05]  /*0950*/  @!P0 BRA `(.L_x_7) ;  /* 0x0000008000448947 */ /* 0x000fea0003800000 */
.L_x_8:
[----:B------:R-:W-:-:S08]  /*0960*/  NOP ;  /* 0x0000000000007918 */ /* 0x000fd00000000000 */
[----:B------:R-:W1:Y:S02]  /*0970*/  USETMAXREG.TRY_ALLOC.CTAPOOL UP0, 0xf0 ;  /* 0x000000f0000079c8 */ /* 0x000e640008000600 */
[----:B-1----:R-:W-:-:S13]  /*0980*/  PLOP3.LUT P0, PT, PT, PT, UP0, 0x80, 0x0 ;  /* 0x000000000000781c */ /* 0x002fda0003f0f008 */
[----:B------:R-:W-:Y:S05]  /*0990*/  @!P0 BRA `(.L_x_8) ;  /* 0xfffffffc00f08947 */ /* 0x000fea000383ffff */
[----:B------:R-:W1:Y:S08]  /*09a0*/  S2UR UR39, SR_CTAID.X ;  /* 0x00000000002779c3 */ /* 0x000e700000002500 */
[----:B------:R-:W-:Y:S08]  /*09b0*/  BAR.ARV 0x8, 0x180 ;  /* 0x0206000000007b1d */ /* 0x000ff00000002000 */
[----:B------:R-:W1:Y:S02]  /*09c0*/  LDC R2, c[0x0][0xc34] ;  /* 0x00030d00ff027b82 */ /* 0x000e640000000800 */
[----:B-1----:R-:W-:-:S13]  /*09d0*/  ISETP.LE.AND P0, PT, R2, UR39, PT ;  /* 0x0000002702007c0c */ /* 0x002fda000bf03270 */
[----:B------:R-:W-:Y:S05]  /*09e0*/  @P0 EXIT ;  /* 0x000000000000094d */ /* 0x000fea0003800000 */
[----:B------:R-:W2:Y:S01]  /*09f0*/  LDL.LU R12, [R1+0x34] ;  /* 0x00003400010c7983 */ /* 0x000ea20000300800 */
[----:B------:R-:W-:Y:S01]  /*0a00*/  VIADD R0, R0, 0xffffff80 ;  /* 0xffffff8000007836 */ /* 0x000fe20000000000 */
[----:B------:R-:W-:Y:S01]  /*0a10*/  MOV R19, RZ ;  /* 0x000000ff00137202 */ /* 0x000fe20000000f00 */
[----:B------:R-:W-:Y:S01]  /*0a20*/  IMAD.MOV.U32 R189, RZ, RZ, -0x2 ;  /* 0xfffffffeffbd7424 */ /* 0x000fe200078e00ff */
[----:B------:R-:W-:Y:S01]  /*0a30*/  UMOV UR37, URZ ;  /* 0x0000003f00257c82 */ /* 0x000fe20008000000 */
[----:B------:R-:W-:Y:S01]  /*0a40*/  UMOV UR36, URZ ;  /* 0x0000003f00247c82 */ /* 0x000fe20008000000 */
[----:B0-----:R-:W-:-:S04]  /*0a50*/  SHF.R.S32.HI R3, RZ, 0x1f, R0 ;  /* 0x0000001fff037819 */ /* 0x001fc80000011400 */
[CC--:B------:R-:W-:Y:S02]  /*0a60*/  LEA.HI R2, R3.reuse, R0.reuse, RZ, 0x7 ;  /* 0x0000000003027211 */ /* 0x0c0fe400078f38ff */
[CC--:B------:R-:W-:Y:S02]  /*0a70*/  LEA.HI R4, R3.reuse, R0.reuse, RZ, 0x5 ;  /* 0x0000000003047211 */ /* 0x0c0fe400078f28ff */
[----:B------:R-:W-:Y:S02]  /*0a80*/  LOP3.LUT R23, R2, 0xffffff80, RZ, 0xc0, !PT ;  /* 0xffffff8002177812 */ /* 0x000fe400078ec0ff */
[CC--:B------:R-:W-:Y:S01]  /*0a90*/  LEA.HI R6, R3.reuse, R0.reuse, RZ, 0x4 ;  /* 0x0000000003067211 */ /* 0x0c0fe200078f20ff */
[----:B------:R-:W-:Y:S01]  /*0aa0*/  IMAD.SHL.U32 R4, R4, 0x20, RZ ;  /* 0x0000002004047824 */ /* 0x000fe200078e00ff */
[----:B------:R-:W-:Y:S01]  /*0ab0*/  LEA.HI R10, R3, R0, RZ, 0x2 ;  /* 0x00000000030a7211 */ /* 0x000fe200078f10ff */
[----:B------:R-:W-:Y:S01]  /*0ac0*/  IMAD.IADD R23, R0, 0x1, -R23 ;  /* 0x0000000100177824 */ /* 0x000fe200078e0a17 */
[----:B------:R-:W-:-:S02]  /*0ad0*/  LOP3.LUT R5, R6, 0x3fffff0, RZ, 0xc0, !PT ;  /* 0x03fffff006057812 */ /* 0x000fc400078ec0ff */
[----:B------:R-:W-:Y:S02]  /*0ae0*/  LOP3.LUT R8, R4, 0xfffffc00, RZ, 0xc0, !PT ;  /* 0xfffffc0004087812 */ /* 0x000fe400078ec0ff */
[----:B------:R-:W-:Y:S01]  /*0af0*/  SHF.R.S32.HI R4, RZ, 0x1f, R23 ;  /* 0x0000001fff047819 */ /* 0x000fe20000011417 */
[----:B------:R-:W-:Y:S01]  /*0b00*/  IMAD.IADD R7, R0, 0x1, -R5 ;  /* 0x0000000100077824 */ /* 0x000fe200078e0a05 */
[----:B------:R-:W-:Y:S02]  /*0b10*/  SHF.R.S32.HI R9, RZ, 0x4, R6 ;  /* 0x00000004ff097819 */ /* 0x000fe40000011406 */
[----:B------:R-:W-:Y:S02]  /*0b20*/  LEA.HI R5, R4, R23, RZ, 0x2 ;  /* 0x0000001704057211 */ /* 0x000fe400078f10ff */
[----:B------:R-:W-:Y:S02]  /*0b30*/  LEA.HI R6, R6, R9, RZ, 0x1 ;  /* 0x0000000906067211 */ /* 0x000fe400078f08ff */
[----:B------:R-:W-:-:S02]  /*0b40*/  LEA R7, R7, R8, 0x6 ;  /* 0x0000000807077211 */ /* 0x000fc400078e30ff */
[--C-:B------:R-:W-:Y:S02]  /*0b50*/  SHF.R.S32.HI R8, RZ, 0x2, R5.reuse ;  /* 0x00000002ff087819 */ /* 0x100fe40000011405 */
[----:B------:R-:W-:Y:S02]  /*0b60*/  SHF.R.S32.HI R11, RZ, 0x1f, R5 ;  /* 0x0000001fff0b7819 */ /* 0x000fe40000011405 */
[----:B------:R-:W-:Y:S02]  /*0b70*/  LEA.HI R22, R3, R0, RZ, 0x3 ;  /* 0x0000000003167211 */ /* 0x000fe400078f18ff */
[----:B------:R-:W-:Y:S02]  /*0b80*/  LOP3.LUT R6, R6, 0x1ffffffe, RZ, 0xc0, !PT ;  /* 0x1ffffffe06067812 */ /* 0x000fe400078ec0ff */
[----:B------:R-:W-:Y:S02]  /*0b90*/  LOP3.LUT R3, R10, 0xfffffffc, RZ, 0xc0, !PT ;  /* 0xfffffffc0a037812 */ /* 0x000fe400078ec0ff */
[----:B------:R-:W-:Y:S01]  /*0ba0*/  LEA.HI R11, R11, R8, RZ, 0x3 ;  /* 0x000000080b0b7211 */ /* 0x000fe200078f18ff */
[----:B------:R-:W-:Y:S01]  /*0bb0*/  IMAD.IADD R6, R9, 0x1, -R6 ;  /* 0x0000000109067824 */ /* 0x000fe200078e0a06 */
[----:B------:R-:W-:Y:S01]  /*0bc0*/  SHF.R.S32.HI R185, RZ, 0x7, R2 ;  /* 0x00000007ffb97819 */ /* 0x000fe20000011402 */
[----:B------:R-:W-:Y:S01]  /*0bd0*/  IMAD.IADD R3, R0, 0x1, -R3 ;  /* 0x0000000100037824 */ /* 0x000fe200078e0a03 */
[----:B------:R-:W-:Y:S01]  /*0be0*/  LOP3.LUT R13, R22, 0xfffffff8, RZ, 0xc0, !PT ;  /* 0xfffffff8160d7812 */ /* 0x000fe200078ec0ff */
[----:B------:R-:W-:Y:S01]  /*0bf0*/  IMAD R188, R6, 0x8, R7 ;  /* 0x0000000806bc7824 */ /* 0x000fe200078e0207 */
[----:B------:R-:W-:-:S02]  /*0c00*/  LOP3.LUT R11, R11, 0xfffffff8, RZ, 0xc0, !PT ;  /* 0xfffffff80b0b7812 */ /* 0x000fc400078ec0ff */
[----:B------:R-:W-:Y:S01]  /*0c10*/  LEA.HI R4, R4, R23, RZ, 0x5 ;  /* 0x0000001704047211 */ /* 0x000fe200078f28ff */
[----:B------:R-:W-:Y:S01]  /*0c20*/  IMAD.IADD R18, R0, 0x1, -R13 ;  /* 0x0000000100127824 */ /* 0x000fe200078e0a0d */
[----:B------:R-:W-:Y:S01]  /*0c30*/  LEA.HI R2, R2, R185, RZ, 0x1 ;  /* 0x000000b902027211 */ /* 0x000fe200078f08ff */
[----:B------:R-:W-:Y:S01]  /*0c40*/  IMAD.IADD R11, R8, 0x1, -R11 ;  /* 0x00000001080b7824 */ /* 0x000fe200078e0a0b */
[----:B------:R-:W-:Y:S01]  /*0c50*/  LEA.HI R6, R3, R3, RZ, 0x1 ;  /* 0x0000000303067211 */ /* 0x000fe200078f08ff */
[----:B------:R-:W-:Y:S01]  /*0c60*/  IMAD.SHL.U32 R16, R18, 0x8, RZ ;  /* 0x0000000812107824 */ /* 0x000fe200078e00ff */
[----:B------:R-:W-:Y:S02]  /*0c70*/  SHF.R.S32.HI R4, RZ, 0x5, R4 ;  /* 0x00000005ff047819 */ /* 0x000fe40000011404 */
[----:B------:R-:W-:Y:S01]  /*0c80*/  LOP3.LUT R2, R2, 0x3fffffe, RZ, 0xc0, !PT ;  /* 0x03fffffe02027812 */ /* 0x000fe200078ec0ff */
[----:B------:R-:W-:Y:S01]  /*0c90*/  VIADD R17, R16, 0x40 ;  /* 0x0000004010117836 */ /* 0x000fe20000000000 */
[----:B------:R-:W-:Y:S01]  /*0ca0*/  LOP3.LUT R0, R5, 0x7ffffffc, RZ, 0xc0, !PT ;  /* 0x7ffffffc05007812 */ /* 0x000fe200078ec0ff */
[----:B------:R-:W-:Y:S01]  /*0cb0*/  IMAD R11, R4, 0x10, R11 ;  /* 0x00000010040b7824 */ /* 0x000fe200078e020b */
[----:B------:R-:W-:Y:S01]  /*0cc0*/  LOP3.LUT R6, R6, 0x1ffffffe, RZ, 0xc0, !PT ;  /* 0x1ffffffe06067812 */ /* 0x000fe200078ec0ff */
[----:B------:R-:W-:Y:S01]  /*0cd0*/  IMAD.IADD R2, R185, 0x1, -R2 ;  /* 0x00000001b9027824 */ /* 0x000fe200078e0a02 */
[----:B------:R-:W-:-:S02]  /*0ce0*/  IADD3 R0, R23, -R0, RZ ;  /* 0x8000000017007210 */ /* 0x000fc40007ffe0ff */
[----:B------:R-:W-:Y:S01]  /*0cf0*/  SHF.R.S32.HI R22, RZ, 0x3, R22 ;  /* 0x00000003ff167819 */ /* 0x000fe20000011416 */
[----:B------:R-:W-:Y:S01]  /*0d00*/  IMAD.IADD R187, R3, 0x1, -R6 ;  /* 0x0000000103bb7824 */ /* 0x000fe200078e0a06 */
[----:B------:R-:W-:Y:S01]  /*0d10*/  SHF.R.S32.HI R190, RZ, 0x1f, R17 ;  /* 0x0000001fffbe7819 */ /* 0x000fe20000011411 */
[----:B------:R-:W-:Y:S02]  /*0d20*/  IMAD R186, R2, 0x40, R11 ;  /* 0x0000004002ba7824 */ /* 0x000fe400078e020b */
[----:B------:R-:W-:Y:S02]  /*0d30*/  IMAD R189, R0, R189, 0x80 ;  /* 0x0000008000bd7424 */ /* 0x000fe400078e02bd */
[----:B------:R-:W-:Y:S01]  /*0d40*/  IMAD R187, R187, 0x8, R186 ;  /* 0x00000008bbbb7824 */ /* 0x000fe200078e02ba */
[----:B--2---:R-:W-:-:S07]  /*0d50*/  LOP3.LUT R2, R12, 0x1, RZ, 0xfc, !PT ;  /* 0x000000010c027812 */ /* 0x004fce00078efcff */
.L_x_37:
[----:B0-----:R-:W0:Y:S01]  /*0d60*/  SHFL.IDX PT, R0, R185, RZ, 0x1f ;  /* 0x00001fffb9007589 */ /* 0x001e2200000e0000 */
[----:B-1----:R-:W1:Y:S01]  /*0d70*/  S2UR UR4, SR_CgaCtaId ;  /* 0x00000000000479c3 */ /* 0x002e620000008800 */
[----:B------:R-:W-:Y:S01]  /*0d80*/  ULDC.64 UR8, c[0x0][0x418] ;  /* 0x0001060000087ab9 */ /* 0x000fe20000000a00 */
[----:B------:R-:W-:Y:S01]  /*0d90*/  UMOV UR40, 0x400 ;  /* 0x0000040000287882 */ /* 0x000fe20000000000 */
[----:B------:R-:W-:Y:S01]  /*0da0*/  UISETP.NE.U32.AND UP0, UPT, UR8, URZ, UPT ;  /* 0x0000003f0800728c */ /* 0x000fe2000bf05070 */
[----:B------:R-:W-:Y:S01]  /*0db0*/  ULDC UR5, c[0x0][0xc38] ;  /* 0x00030e0000057ab9 */ /* 0x000fe20000000800 */
[----:B------:R-:W-:Y:S01]  /*0dc0*/  ULDC UR6, c[0x0][0x424] ;  /* 0x0001090000067ab9 */ /* 0x000fe20000000800 */
[----:B------:R-:W-:Y:S02]  /*0dd0*/  UISETP.NE.AND UP1, UPT, UR5, 0x1, UPT ;  /* 0x000000010500788c */ /* 0x000fe4000bf25270 */
[----:B---3-5:R-:W2:Y:S01]  /*0de0*/  LDC R88, c[0x0][0x2f0] ;  /* 0x0000bc00ff587b82 */ /* 0x028ea20000000800 */
[----:B------:R-:W-:Y:S01]  /*0df0*/  UISETP.NE.AND.EX UP0, UPT, UR9, URZ, UPT, UP0 ;  /* 0x0000003f0900728c */ /* 0x000fe2000bf05300 */
[----:B------:R-:W-:Y:S01]  /*0e00*/  ULDC UR5, c[0x0][0xc44] ;  /* 0x0003110000057ab9 */ /* 0x000fe20000000800 */
[----:B------:R-:W-:-:S02]  /*0e10*/  UMOV UR11, UR39 ;  /* 0x00000027000b7c82 */ /* 0x000fc40008000000 */
[----:B------:R-:W-:Y:S02]  /*0e20*/  USEL UR6, UR6, 0x1, UP0 ;  /* 0x0000000106067887 */ /* 0x000fe40008000000 */
[----:B------:R-:W-:Y:S02]  /*0e30*/  UISETP.NE.AND UP2, UPT, UR5, 0x1, UPT ;  /* 0x000000010500788c */ /* 0x000fe4000bf45270 */
[----:B------:R-:W-:Y:S01]  /*0e40*/  @UP1 ULDC UR10, c[0x0][0xc40] ;  /* 0x00031000000a1ab9 */ /* 0x000fe20000000800 */
[----:B0-----:R-:W-:Y:S01]  /*0e50*/  R2UR UR7, R0 ;  /* 0x00000000000772ca */ /* 0x001fe200000e0000 */
[----:B-1----:R-:W-:-:S03]  /*0e60*/  ULEA UR40, UR4, UR40, 0x18 ;  /* 0x0000002804287291 */ /* 0x002fc6000f8ec03f */
[----:B------:R-:W-:Y:S01]  /*0e70*/  @UP1 ULDC UR4, c[0x0][0xc3c] ;  /* 0x00030f0000041ab9 */ /* 0x000fe20000000800 */
[----:B------:R-:W-:Y:S02]  /*0e80*/  UIADD3 UR9, UR40, 0x10400, URZ ;  /* 0x0001040028097890 */ /* 0x000fe4000fffe03f */
[----:B------:R-:W-:Y:S02]  /*0e90*/  UIMAD.WIDE.U32 UR4, UR39, UR4, URZ ;  /* 0x00000004270472a5 */ /* 0x000fe4000f8e003f */
[----:B------:R-:W-:Y:S01]  /*0ea0*/  ULOP3.LUT UP0, URZ, UR9, 0x3ff, URZ, 0xc0, !UPT ;  /* 0x000003ff093f7892 */ /* 0x000fe2000f80c03f */
[----:B--2---:R-:W-:Y:S01]  /*0eb0*/  IMAD R88, R88, UR6, RZ ;  /* 0x0000000658587c24 */ /* 0x004fe2000f8e02ff */
[----:B------:R-:W-:Y:S02]  /*0ec0*/  @UP1 USHF.R.U32.HI UR11, URZ, UR10, UR5 ;  /* 0x0000000a3f0b1299 */ /* 0x000fe40008011605 */
[----:B------:R-:W-:Y:S01]  /*0ed0*/  ULEA.HI UR8, UR7, UR7, URZ, 0x1 ;  /* 0x0000000707087291 */ /* 0x000fe2000f8f083f */
[----:B------:R-:W-:Y:S01]  /*0ee0*/  VIADD R0, R88, 0x7f ;  /* 0x0000007f58007836 */ /* 0x000fe20000000000 */
[----:B------:R-:W-:-:S02]  /*0ef0*/  PLOP3.LUT P0, PT, PT, PT, UP0, 0x80, 0x0 ;  /* 0x000000000000781c */ /* 0x000fc40003f0f008 */
[----:B------:R-:W-:Y:S01]  /*0f00*/  ULOP3.LUT UR8, UR8, 0x1e, URZ, 0xc0, !UPT ;  /* 0x0000001e08087892 */ /* 0x000fe2000f8ec03f */
[----:B------:R-:W-:Y:S01]  /*0f10*/  IMAD.U32 R184, RZ, RZ, UR11 ;  /* 0x0000000bffb87e24 */ /* 0x000fe2000f8e00ff */
[----:B------:R-:W-:Y:S01]  /*0f20*/  SHF.R.S32.HI R3, RZ, 0x1f, R0 ;  /* 0x0000001fff037819 */ /* 0x000fe20000011400 */
[----:B------:R-:W-:Y:S01]  /*0f30*/  UMOV UR38, UR11 ;  /* 0x0000000b00267c82 */ /* 0x000fe20008000000 */
[----:B------:R-:W-:Y:S02]  /*0f40*/  UIADD3 UR8, UR7, -UR8, URZ ;  /* 0x8000000807087290 */ /* 0x000fe4000fffe03f */
[----:B------:R-:W-:Y:S01]  /*0f50*/  LEA.HI R3, R3, R0, RZ, 0x7 ;  /* 0x0000000003037211 */ /* 0x000fe200078f38ff */
[----:B------:R-:W-:Y:S01]  /*0f60*/  @UP2 ULDC.64 UR6, c[0x0][0xc48] ;  /* 0x0003120000062ab9 */ /* 0x000fe20000000a00 */
[----:B------:R-:W-:Y:S02]  /*0f70*/  ULEA UR8, UR8, UR9, 0xd ;  /* 0x0000000908087291 */ /* 0x000fe4000f8e683f */
[----:B------:R-:W-:Y:S01]  /*0f80*/  UIMAD.WIDE.U32 UR4, UR11, UR6, URZ ;  /* 0x000000060b0472a5 */ /* 0x000fe2000f8e003f */
[----:B------:R-:W-:Y:S01]  /*0f90*/  SHF.R.S32.HI R191, RZ, 0x7, R3 ;  /* 0x00000007ffbf7819 */ /* 0x000fe20000011403 */
[----:B------:R-:W-:-:S02]  /*0fa0*/  USHF.R.U32.HI UR8, URZ, 0x4, UR8 ;  /* 0x000000043f087899 */ /* 0x000fc40008011608 */
[----:B------:R-:W-:Y:S02]  /*0fb0*/  @UP2 USHF.R.U32.HI UR38, URZ, UR7, UR5 ;  /* 0x000000073f262299 */ /* 0x000fe40008011605 */
[----:B------:R-:W-:Y:S01]  /*0fc0*/  ULOP3.LUT UR41, UR8, 0x3fff, URZ, 0xc0, !UPT ;  /* 0x00003fff08297892 */ /* 0x000fe2000f8ec03f */
[----:B------:R-:W-:Y:S11]  /*0fd0*/  @!P0 BRA `(.L_x_9) ;  /* 0x0000000000408947 */ /* 0x000ff60003800000 */
[----:B------:R-:W-:Y:S01]  /*0fe0*/  MOV R0, 0x0 ;  /* 0x0000000000007802 */ /* 0x000fe20000000f00 */
[----:B------:R-:W-:Y:S01]  /*0ff0*/  ULDC.64 UR4, c[0x4][0xb8] ;  /* 0x01002e0000047ab9 */ /* 0x000fe20000000a00 */
[----:B------:R-:W-:Y:S01]  /*1000*/  ULDC.64 UR6, c[0x4][0x30] ;  /* 0x01000c0000067ab9 */ /* 0x000fe20000000a00 */
[----:B------:R-:W-:Y:S01]  /*1010*/  IMAD.U32 R4, RZ, RZ, UR4 ;  /* 0x00000004ff047e24 */ /* 0x000fe2000f8e00ff */
[----:B------:R0:W1:Y:S01]  /*1020*/  LDC.64 R14, c[0x4][R0] ;  /* 0x01000000000e7b82 */ /* 0x0000620000000a00 */
[----:B------:R-:W-:Y:S01]  /*1030*/  IMAD.U32 R5, RZ, RZ, UR5 ;  /* 0x00000005ff057e24 */ /* 0x000fe2000f8e00ff */
[----:B------:R-:W-:Y:S01]  /*1040*/  ULDC.64 UR4, c[0x4][0xc0] ;  /* 0x0100300000047ab9 */ /* 0x000fe20000000a00 */
[----:B------:R-:W-:Y:S01]  /*1050*/  IMAD.U32 R10, RZ, RZ, UR6 ;  /* 0x00000006ff0a7e24 */ /* 0x000fe2000f8e00ff */
[----:B------:R-:W-:Y:S01]  /*1060*/  MOV R7, UR5 ;  /* 0x0000000500077c02 */ /* 0x000fe20008000f00 */
[----:B------:R-:W-:Y:S02]  /*1070*/  IMAD.U32 R6, RZ, RZ, UR4 ;  /* 0x00000004ff067e24 */ /* 0x000fe4000f8e00ff */
[----:B------:R-:W-:-:S02]  /*1080*/  IMAD.U32 R11, RZ, RZ, UR7 ;  /* 0x00000007ff0b7e24 */ /* 0x000fc4000f8e00ff */
[----:B------:R-:W-:Y:S02]  /*1090*/  IMAD.MOV.U32 R8, RZ, RZ, 0x70 ;  /* 0x00000070ff087424 */ /* 0x000fe400078e00ff */
[----:B------:R-:W-:Y:S02]  /*10a0*/  IMAD.MOV.U32 R12, RZ, RZ, 0x1 ;  /* 0x00000001ff0c7424 */ /* 0x000fe400078e00ff */
[----:B0-----:R-:W-:-:S07]  /*10b0*/  IMAD.MOV.U32 R13, RZ, RZ, RZ ;  /* 0x000000ffff0d7224 */ /* 0x001fce00078e00ff */
[----:B------:R-:W-:-:S07]  /*10c0*/  LEPC R20, `(.L_x_9) ;  /* 0x000000001014794e */ /* 0x000fce0000000000 */
[----:B-1----:R-:W-:Y:S05]  /*10d0*/  CALL.ABS.NOINC R14 ;  /* 0x000000000e007343 */ /* 0x002fea0003c00000 */
.L_x_9:
[----:B------:R-:W-:Y:S02]  /*10e0*/  LOP3.LUT R0, R19, 0x1, RZ, 0xc0, !PT ;  /* 0x0000000113007812 */ /* 0x000fe400078ec0ff */
[----:B------:R-:W-:Y:S02]  /*10f0*/  ISETP.NE.AND P0, PT, R2, 0x3, PT ;  /* 0x000000030200780c */ /* 0x000fe40003f05270 */
[----:B------:R-:W-:-:S04]  /*1100*/  SHF.L.U32 R0, R0, 0x1f, RZ ;  /* 0x0000001f00007819 */ /* 0x000fc800000006ff */
[----:B------:R-:W0:Y:S02]  /*1110*/  SYNCS.PHASECHK.TRANS64.TRYWAIT P1, [UR40+0x34800], R0 ;  /* 0x03480000ff0075a7 */ /* 0x000e240008020168 */
[----:B0-----:R-:W-:Y:S05]  /*1120*/  @!P1 BRA `(.L_x_10) ;  /* 0x000000b800fc9947 */ /* 0x001fea0003800000 */
.L_x_127:
[----:B------:R-:W-:Y:S05]  /*1130*/  @!P0 BRA `(.L_x_11) ;  /* 0x0000000000048947 */ /* 0x000fea0003800000 */
[----:B------:R-:W-:Y:S01]  /*1140*/  BPT.TRAP 0x1 ;  /* 0x000000040000795c */ /* 0x000fe20000300000 */
.L_x_11:
[----:B0-----:R-:W-:Y:S01]  /*1150*/  IMAD.U32 R0, RZ, RZ, UR36 ;  /* 0x00000024ff007e24 */ /* 0x001fe2000f8e00ff */
[----:B------:R-:W-:-:S04]  /*1160*/  MOV R3, UR37 ;  /* 0x0000002500037c02 */ /* 0x000fc80008000f00 */
[----:B------:R-:W-:Y:S02]  /*1170*/  LEA R0, R0, UR40, 0x3 ;  /* 0x0000002800007c11 */ /* 0x000fe4000f8e18ff */
[----:B------:R-:W-:-:S04]  /*1180*/  SHF.L.U32 R3, R3, 0x1f, RZ ;  /* 0x0000001f03037819 */ /* 0x000fc800000006ff */
[----:B------:R0:W1:Y:S01]  /*1190*/  SYNCS.PHASECHK.TRANS64.TRYWAIT P2, [R0+URZ+0x34830], R3 ;  /* 0x03483003000075a7 */ /* 0x000062000804017f */
[----:B------:R-:W-:Y:S05]  /*11a0*/  @!P0 BRA `(.L_x_12) ;  /* 0x0000000000048947 */ /* 0x000fea0003800000 */
[----:B------:R-:W-:Y:S01]  /*11b0*/  BPT.TRAP 0x1 ;  /* 0x000000040000795c */ /* 0x000fe20000300000 */
.L_x_12:
[----:B------:R-:W2:Y:S01]  /*11c0*/  S2R R4, SR_TID.X ;  /* 0x0000000000047919 */ /* 0x000ea20000002100 */
[----:B------:R-:W-:Y:S01]  /*11d0*/  IMAD.MOV.U32 R151, RZ, RZ, RZ ;  /* 0x000000ffff977224 */ /* 0x000fe200078e00ff */
[----:B--2---:R-:W-:-:S04]  /*11e0*/  LOP3.LUT R4, R4, 0x7f, RZ, 0xc0, !PT ;  /* 0x0000007f04047812 */ /* 0x004fc800078ec0ff */
[----:B------:R-:W-:Y:S01]  /*11f0*/  ISETP.NE.AND P1, PT, R4, RZ, PT ;  /* 0x000000ff0400720c */ /* 0x000fe20003f25270 */
[----:B-1----:R-:W-:-:S12]  /*1200*/  @P2 BRA `(.L_x_13) ;  /* 0x0000000000082947 */ /* 0x002fd80003800000 */
[----:B------:R-:W1:Y:S02]  /*1210*/  SYNCS.PHASECHK.TRANS64.TRYWAIT P2, [R0+URZ+0x34830], R3 ;  /* 0x03483003000075a7 */ /* 0x000e64000804017f */
[----:B-1----:R-:W-:Y:S05]  /*1220*/  @!P2 BRA `(.L_x_14) ;  /* 0x000000b800d4a947 */ /* 0x002fea0003800000 */
.L_x_13:
[----:B------:R-:W-:Y:S05]  /*1230*/  WARPSYNC.ALL ;  /* 0x0000000000007948 */ /* 0x000fea0003800000 */
[----:B------:R-:W-:Y:S01]  /*1240*/  UIADD3 UR40, UR40, 0x1c400, URZ ;  /* 0x0001c40028287890 */ /* 0x000fe2000fffe03f */
[----:B------:R-:W-:Y:S01]  /*1250*/  WARPGROUP.ARRIVE ;  /* 0x00000000000079c5 */ /* 0x000fe20000000000 */
[----:B------:R-:W-:Y:S01]  /*1260*/  ULOP3.LUT UR5, UR41, 0x10000, URZ, 0xfc, !UPT ;  /* 0x0001000029057892 */ /* 0x000fe2000f8efc3f */
[----:B------:R-:W-:Y:S01]  /*1270*/  IMAD.IADD R12, R189, 0x1, R88 ;  /* 0x00000001bd0c7824 */ /* 0x000fe200078e0258 */
[----:B------:R-:W-:Y:S01]  /*1280*/  USHF.R.U32.HI UR40, URZ, 0x4, UR40 ;  /* 0x000000043f287899 */ /* 0x000fe20008011628 */
[----:B------:R-:W-:Y:S01]  /*1290*/  P2R R11, PR, RZ, 0x1 ;  /* 0x00000001ff0b7803 */ /* 0x000fe20000000000 */
[----:B------:R-:W-:Y:S01]  /*12a0*/  UMOV UR13, 0x40000040 ;  /* 0x40000040000d7882 */ /* 0x000fe20000000000 */
[----:B------:R-:W-:Y:S01]  /*12b0*/  UMOV UR15, 0x40000040 ;  /* 0x40000040000f7882 */ /* 0x000fe20000000000 */
[----:B------:R-:W-:Y:S01]  /*12c0*/  ULOP3.LUT UR10, UR40, 0x3fff, URZ, 0xc0, !UPT ;  /* 0x00003fff280a7892 */ /* 0x000fe2000f8ec03f */
[----:B------:R-:W-:Y:S01]  /*12d0*/  IMAD.U32 R5, RZ, RZ, UR13 ;  /* 0x0000000dff057e24 */ /* 0x000fe2000f8e00ff */
[----:B------:R-:W-:Y:S01]  /*12e0*/  UMOV UR12, UR5 ;  /* 0x00000005000c7c82 */ /* 0x000fe20008000000 */
[----:B------:R-:W-:Y:S01]  /*12f0*/  UIADD3 UR6, UR5, 0x2, URZ ;  /* 0x0000000205067890 */ /* 0x000fe2000fffe03f */
[----:B------:R-:W-:Y:S01]  /*1300*/  IMAD.U32 R4, RZ, RZ, UR12 ;  /* 0x0000000cff047e24 */ /* 0x000fe2000f8e00ff */
[----:B------:R-:W-:Y:S01]  /*1310*/  ULOP3.LUT UR10, UR10, 0x10000, URZ, 0xfc, !UPT ;  /* 0x000100000a0a7892 */ /* 0x000fe2000f8efc3f */
[----:B------:R-:W-:Y:S01]  /*1320*/  IMAD R12, R191, -0x80, R12 ;  /* 0xffffff80bf0c7824 */ /* 0x000fe200078e020c */
[----:B------:R-:W-:Y:S01]  /*1330*/  UIADD3 UR56, UR5, 0x4, URZ ;  /* 0x0000000405387890 */ /* 0x000fe2000fffe03f */
[----:B01----:R-:W-:Y:S01]  /*1340*/  @!P1 VIADD R0, R0, 0x34840 ;  /* 0x0003484000009836 */ /* 0x003fe20000000000 */
[----:B------:R-:W-:Y:S01]  /*1350*/  UIMAD UR4, UR36, 0xc00, UR10 ;  /* 0x00000c00240478a4 */ /* 0x000fe2000f8e020a */
[--C-:B------:R-:W-:Y:S01]  /*1360*/  IMAD.MOV.U32 R150, RZ, RZ, R151.reuse ;  /* 0x000000ffff967224 */ /* 0x100fe200078e0097 */
[----:B------:R-:W-:Y:S01]  /*1370*/  UMOV UR57, 0x40000040 ;  /* 0x4000004000397882 */ /* 0x000fe20000000000 */
[----:B------:R-:W-:Y:S01]  /*1380*/  UMOV UR59, 0x40000040 ;  /* 0x40000040003b7882 */ /* 0x000fe20000000000 */
[----:B------:R-:W-:Y:S01]  /*1390*/  UIADD3 UR7, UR4, 0x2, URZ ;  /* 0x0000000204077890 */ /* 0x000fe2000fffe03f */
[C---:B------:R-:W-:Y:S01]  /*13a0*/  ISETP.GT.AND P2, PT, R12.reuse, RZ, PT ;  /* 0x000000ff0c00720c */ /* 0x040fe20003f44270 */
[----:B------:R-:W-:Y:S01]  /*13b0*/  UIADD3 UR58, UR4, 0x4, URZ ;  /* 0x00000004043a7890 */ /* 0x000fe2000fffe03f */
[C---:B------:R-:W-:Y:S01]  /*13c0*/  ISETP.GT.AND P3, PT, R12.reuse, 0x1, PT ;  /* 0x000000010c00780c */ /* 0x040fe20003f64270 */
[----:B------:R-:W-:Y:S01]  /*13d0*/  UMOV UR14, UR4 ;  /* 0x00000004000e7c82 */ /* 0x000fe20008000000 */
[----:B------:R-:W-:Y:S01]  /*13e0*/  UIADD3 UR52, UR5, 0x6, URZ ;  /* 0x0000000605347890 */ /* 0x000fe2000fffe03f */
[----:B------:R-:W-:Y:S01]  /*13f0*/  HGMMA.64x128x16.F32.BF16 R24, gdesc[UR12], RZ, !UPT, gsb0 ;  /* 0x01e000000c1879f0 */ /* 0x000fe2000c0018ff */
[----:B------:R-:W-:Y:S01]  /*1400*/  UMOV UR12, UR6 ;  /* 0x00000006000c7c82 */ /* 0x000fe20008000000 */
[----:B------:R-:W-:Y:S01]  /*1410*/  UMOV UR13, 0x40000040 ;  /* 0x40000040000d7882 */ /* 0x000fe20000000000 */
[----:B------:R-:W-:Y:S01]  /*1420*/  UMOV UR14, UR7 ;  /* 0x00000007000e7c82 */ /* 0x000fe20008000000 */
[----:B------:R-:W-:Y:S01]  /*1430*/  UMOV UR15, 0x40000040 ;  /* 0x40000040000f7882 */ /* 0x000fe20000000000 */
[----:B------:R-:W-:Y:S01]  /*1440*/  UIADD3 UR54, UR4, 0x6, URZ ;  /* 0x0000000604367890 */ /* 0x000fe2000fffe03f */
[----:B------:R-:W-:Y:S01]  /*1450*/  IMAD.U32 R6, RZ, RZ, UR12 ;  /* 0x0000000cff067e24 */ /* 0x000fe2000f8e00ff */
[----:B------:R-:W-:Y:S01]  /*1460*/  UMOV UR53, 0x40000040 ;  /* 0x4000004000357882 */ /* 0x000fe20000000000 */
[----:B------:R-:W-:Y:S01]  /*1470*/  UMOV UR55, 0x40000040 ;  /* 0x4000004000377882 */ /* 0x000fe20000000000 */
[----:B------:R-:W-:Y:S01]  /*1480*/  IMAD.U32 R7, RZ, RZ, UR13 ;  /* 0x0000000dff077e24 */ /* 0x000fe2000f8e00ff */
[----:B------:R-:W-:Y:S01]  /*1490*/  UIADD3 UR16, UR5, 0x402, URZ ;  /* 0x0000040205107890 */ /* 0x000fe2000fffe03f */
[C---:B------:R-:W-:Y:S01]  /*14a0*/  ISETP.GT.AND P6, PT, R12.reuse, 0x8, PT ;  /* 0x000000080c00780c */ /* 0x040fe20003fc4270 */
[----:B------:R-:W-:Y:S01]  /*14b0*/  UIADD3 UR18, UR4, 0x402, URZ ;  /* 0x0000040204127890 */ /* 0x000fe2000fffe03f */
[C---:B------:R-:W-:Y:S01]  /*14c0*/  ISETP.GT.AND P5, PT, R12.reuse, 0x9, PT ;  /* 0x000000090c00780c */ /* 0x040fe20003fa4270 */
[----:B------:R-:W-:Y:S01]  /*14d0*/  UMOV UR17, 0x40000040 ;  /* 0x4000004000117882 */ /* 0x000fe20000000000 */
[----:B------:R-:W-:Y:S01]  /*14e0*/  UMOV UR19, 0x40000040 ;  /* 0x4000004000137882 */ /* 0x000fe20000000000 */
[----:B------:R-:W-:Y:S01]  /*14f0*/  UIADD3 UR20, UR5, 0x404, URZ ;  /* 0x0000040405147890 */ /* 0x000fe2000fffe03f */
[----:B------:R-:W-:Y:S01]  /*1500*/  ISETP.GT.AND P4, PT, R12, 0x10, PT ;  /* 0x000000100c00780c */ /* 0x000fe20003f84270 */
[----:B------:R-:W-:Y:S01]  /*1510*/  UIADD3 UR22, UR4, 0x404, URZ ;  /* 0x0000040404167890 */ /* 0x000fe2000fffe03f */
[----:B------:R-:W-:Y:S01]  /*1520*/  @!P1 PRMT R0, RZ, 0x654, R0 ;  /* 0x00000654ff009816 */ /* 0x000fe20000000000 */
[----:B------:R-:W-:Y:S01]  /*1530*/  UMOV UR21, 0x40000040 ;  /* 0x4000004000157882 */ /* 0x000fe20000000000 */
[----:B------:R-:W-:Y:S01]  /*1540*/  UMOV UR23, 0x40000040 ;  /* 0x4000004000177882 */ /* 0x000fe20000000000 */
[----:B------:R-:W-:Y:S01]  /*1550*/  UIADD3 UR24, UR5, 0x406, URZ ;  /* 0x0000040605187890 */ /* 0x000fe2000fffe03f */
[--C-:B------:R-:W-:Y:S01]  /*1560*/  IMAD.MOV.U32 R149, RZ, RZ, R151.reuse ;  /* 0x000000ffff957224 */ /* 0x100fe200078e0097 */
[----:B------:R-:W-:Y:S01]  /*1570*/  UIADD3 UR26, UR4, 0x406, URZ ;  /* 0x00000406041a7890 */ /* 0x000fe2000fffe03f */
[--C-:B------:R-:W-:Y:S01]  /*1580*/  IMAD.MOV.U32 R148, RZ, RZ, R151.reuse ;  /* 0x000000ffff947224 */ /* 0x100fe200078e0097 */
[----:B------:R-:W-:Y:S01]  /*1590*/  UMOV UR25, 0x40000040 ;  /* 0x4000004000197882 */ /* 0x000fe20000000000 */
[----:B------:R-:W-:Y:S01]  /*15a0*/  UMOV UR27, 0x40000040 ;  /* 0x40000040001b7882 */ /* 0x000fe20000000000 */
[----:B------:R-:W-:Y:S01]  /*15b0*/  UIADD3 UR28, UR5, 0x800, URZ ;  /* 0x00000800051c7890 */ /* 0x000fe2000fffe03f */
[-C--:B------:R-:W-:Y:S01]  /*15c0*/  MOV R147, R151.reuse ;  /* 0x0000009700937202 */ /* 0x080fe20000000f00 */
[----:B------:R-:W-:Y:S01]  /*15d0*/  UIADD3 UR30, UR4, 0x800, URZ ;  /* 0x00000800041e7890 */ /* 0x000fe2000fffe03f */
[--C-:B------:R-:W-:Y:S01]  /*15e0*/  IMAD.MOV.U32 R146, RZ, RZ, R151.reuse ;  /* 0x000000ffff927224 */ /* 0x100fe200078e0097 */
        /* <DEDUP_REMOVED lines=20> */
[--C-:B------:R-:W-:Y:S01]  /*1730*/  IMAD.MOV.U32 R139, RZ, RZ, R151.reuse ;  /* 0x000000ffff8b7224 */ /* 0x100fe200078e0097 */
[-C--:B------:R-:W-:Y:S01]  /*1740*/  MOV R135, R151.reuse ;  /* 0x0000009700877202 */ /* 0x080fe20000000f00 */
        /* <DEDUP_REMOVED lines=13> */
[----:B------:R-:W-:Y:S01]  /*1820*/  MOV R93, R151 ;  /* 0x00000097005d7202 */ /* 0x000fe20000000f00 */
[----:B------:R-:W-:-:S02]  /*1830*/  IMAD.MOV.U32 R115, RZ, RZ, R151 ;  /* 0x000000ffff737224 */ /* 0x000fc400078e0097 */
[--C-:B------:R-:W-:Y:S02]  /*1840*/  IMAD.MOV.U32 R113, RZ, RZ, R151.reuse ;  /* 0x000000ffff717224 */ /* 0x100fe400078e0097 */
[--C-:B------:R-:W-:Y:S02]  /*1850*/  IMAD.MOV.U32 R109, RZ, RZ, R151.reuse ;  /* 0x000000ffff6d7224 */ /* 0x100fe400078e0097 */
[--C-:B------:R-:W-:Y:S02]  /*1860*/  IMAD.MOV.U32 R107, RZ, RZ, R151.reuse ;  /* 0x000000ffff6b7224 */ /* 0x100fe400078e0097 */
[--C-:B------:R-:W-:Y:S02]  /*1870*/  IMAD.MOV.U32 R103, RZ, RZ, R151.reuse ;  /* 0x000000ffff677224 */ /* 0x100fe400078e0097 */
[--C-:B------:R-:W-:Y:S02]  /*1880*/  IMAD.MOV.U32 R101, RZ, RZ, R151.reuse ;  /* 0x000000ffff657224 */ /* 0x100fe400078e0097 */
[----:B------:R-:W-:-:S02]  /*1890*/  IMAD.MOV.U32 R97, RZ, RZ, R151 ;  /* 0x000000ffff617224 */ /* 0x000fc400078e0097 */
[--C-:B------:R-:W-:Y:S02]  /*18a0*/  IMAD.MOV.U32 R95, RZ, RZ, R151.reuse ;  /* 0x000000ffff5f7224 */ /* 0x100fe400078e0097 */
[--C-:B------:R-:W-:Y:S02]  /*18b0*/  IMAD.MOV.U32 R91, RZ, RZ, R151.reuse ;  /* 0x000000ffff5b7224 */ /* 0x100fe400078e0097 */
[----:B------:R-:W-:Y:S01]  /*18c0*/  IMAD.MOV.U32 R89, RZ, RZ, R151 ;  /* 0x000000ffff597224 */ /* 0x000fe200078e0097 */
[----:B------:R-:W-:Y:S02]  /*18d0*/  WARPGROUP.DEPBAR.LE gsb0, 0x0 ;  /* 0x00008000000079c5 */ /* 0x000fe40000010000 */
[----:B------:R-:W-:-:S06]  /*18e0*/  WARPGROUP.ARRIVE ;  /* 0x00000000000079c5 */ /* 0x000fcc0000000000 */
[----:B------:R-:W-:Y:S01]  /*18f0*/  HGMMA.64x128x16.F32.BF16 R24, gdesc[UR12], R24, gsb0 ;  /* 0x01e000000c1879f0 */ /* 0x000fe20008001818 */
[----:B------:R-:W-:Y:S02]  /*1900*/  UIADD3 UR12, UR5, 0x400, URZ ;  /* 0x00000400050c7890 */ /* 0x000fe4000fffe03f */
[----:B------:R-:W-:Y:S01]  /*1910*/  UIADD3 UR14, UR4, 0x400, URZ ;  /* 0x00000400040e7890 */ /* 0x000fe2000fffe03f */
[----:B------:R-:W-:Y:S01]  /*1920*/  UMOV UR13, 0x40000040 ;  /* 0x40000040000d7882 */ /* 0x000fe20000000000 */
[----:B------:R-:W-:Y:S01]  /*1930*/  UMOV UR15, 0x40000040 ;  /* 0x40000040000f7882 */ /* 0x000fe20000000000 */
[----:B------:R-:W-:Y:S01]  /*1940*/  ULDC UR4, c[0x0][0x9d8] ;  /* 0x0002760000047ab9 */ /* 0x000fe20000000800 */
[----:B------:R-:W-:Y:S01]  /*1950*/  ULDC UR5, c[0x0][0x988] ;  /* 0x0002620000057ab9 */ /* 0x000fe20000000800 */
[----:B------:R-:W-:Y:S02]  /*1960*/  WARPGROUP.DEPBAR.LE gsb0, 0x0 ;  /* 0x00008000000079c5 */ /* 0x000fe40000010000 */
[----:B------:R-:W-:-:S06]  /*1970*/  WARPGROUP.ARRIVE ;  /* 0x00000000000079c5 */ /* 0x000fcc0000000000 */
[----:B------:R-:W-:Y:S03]  /*1980*/  HGMMA.64x128x16.F32.BF16 R24, gdesc[UR56], R24, gsb0 ;  /* 0x01e00000381879f0 */ /* 0x000fe60008001818 */
[----:B------:R-:W-:Y:S02]  /*1990*/  WARPGROUP.DEPBAR.LE gsb0, 0x0 ;  /* 0x00008000000079c5 */ /* 0x000fe40000010000 */
[----:B------:R-:W-:-:S07]  /*19a0*/  WARPGROUP.ARRIVE ;  /* 0x00000000000079c5 */ /* 0x000fce0000000000 */
        /* <DEDUP_REMOVED lines=26> */
[----:B------:R-:W-:Y:S01]  /*1b50*/  FMUL.FTZ R24, R24, UR4 ;  /* 0x0000000418187c20 */ /* 0x000fe20008410000 */
[----:B------:R-:W-:Y:S01]  /*1b60*/  FMUL.FTZ R25, R25, UR4 ;  /* 0x0000000419197c20 */ /* 0x000fe20008410000 */
[----:B------:R-:W-:Y:S01]  /*1b70*/  FMUL.FTZ R28, R28, UR4 ;  /* 0x000000041c1c7c20 */ /* 0x000fe20008410000 */
[----:B------:R-:W-:Y:S01]  /*1b80*/  FMUL.FTZ R29, R29, UR4 ;  /* 0x000000041d1d7c20 */ /* 0x000fe20008410000 */
[----:B------:R-:W-:Y:S01]  /*1b90*/  FMUL.FTZ R32, R32, UR4 ;  /* 0x0000000420207c20 */ /* 0x000fe20008410000 */
[----:B------:R-:W-:Y:S01]  /*1ba0*/  FMUL.FTZ R26, R26, UR4 ;  /* 0x000000041a1a7c20 */ /* 0x000fe20008410000 */
[----:B------:R-:W0:Y:S01]  /*1bb0*/  MUFU.TANH R24, R24 ;  /* 0x0000001800187308 */ /* 0x000e220000002400 */
[----:B------:R-:W-:Y:S01]  /*1bc0*/  FMUL.FTZ R33, R33, UR4 ;  /* 0x0000000421217c20 */ /* 0x000fe20008410000 */
[----:B------:R-:W-:Y:S01]  /*1bd0*/  FMUL.FTZ R27, R27, UR4 ;  /* 0x000000041b1b7c20 */ /* 0x000fe20008410000 */
[----:B------:R-:W-:Y:S01]  /*1be0*/  FMUL.FTZ R36, R36, UR4 ;  /* 0x0000000424247c20 */ /* 0x000fe20008410000 */
[----:B------:R-:W-:Y:S01]  /*1bf0*/  FMUL.FTZ R30, R30, UR4 ;  /* 0x000000041e1e7c20 */ /* 0x000fe20008410000 */
[----:B------:R-:W-:Y:S01]  /*1c00*/  FMUL.FTZ R37, R37, UR4 ;  /* 0x0000000425257c20 */ /* 0x000fe20008410000 */
[----:B------:R-:W-:Y:S01]  /*1c10*/  FMUL.FTZ R31, R31, UR4 ;  /* 0x000000041f1f7c20 */ /* 0x000fe20008410000 */
[----:B------:R-:W-:Y:S01]  /*1c20*/  FMUL.FTZ R34, R34, UR4 ;  /* 0x0000000422227c20 */ /* 0x000fe20008410000 */
[----:B------:R-:W1:Y:S01]  /*1c30*/  MUFU.TANH R25, R25 ;  /* 0x0000001900197308 */ /* 0x000e620000002400 */
[----:B------:R-:W-:Y:S01]  /*1c40*/  FMUL.FTZ R40, R40, UR4 ;  /* 0x0000000428287c20 */ /* 0x000fe20008410000 */
[----:B------:R-:W-:Y:S01]  /*1c50*/  FMUL.FTZ R41, R41, UR4 ;  /* 0x0000000429297c20 */ /* 0x000fe20008410000 */
[----:B------:R-:W-:Y:S01]  /*1c60*/  FMUL.FTZ R35, R35, UR4 ;  /* 0x0000000423237c20 */ /* 0x000fe20008410000 */
[----:B------:R-:W-:Y:S01]  /*1c70*/  FMUL.FTZ R38, R38, UR4 ;  /* 0x0000000426267c20 */ /* 0x000fe20008410000 */
[----:B------:R-:W-:Y:S01]  /*1c80*/  FMUL.FTZ R44, R44, UR4 ;  /* 0x000000042c2c7c20 */ /* 0x000fe20008410000 */
[----:B------:R-:W-:Y:S01]  /*1c90*/  FMUL.FTZ R45, R45, UR4 ;  /* 0x000000042d2d7c20 */ /* 0x000fe20008410000 */
[----:B------:R-:W-:Y:S01]  /*1ca0*/  FMUL.FTZ R39, R39, UR4 ;  /* 0x0000000427277c20 */ /* 0x000fe20008410000 */
[----:B------:R-:W2:Y:S01]  /*1cb0*/  MUFU.TANH R28, R28 ;  /* 0x0000001c001c7308 */ /* 0x000ea20000002400 */
[----:B0-----:R-:W-:Y:S01]  /*1cc0*/  FSEL R14, R24, -INF , P2 ;  /* 0xff800000180e7808 */ /* 0x001fe20001000000 */
[----:B------:R-:W-:Y:S01]  /*1cd0*/  FMUL.FTZ R42, R42, UR4 ;  /* 0x000000042a2a7c20 */ /* 0x000fe20008410000 */
[----:B------:R-:W-:Y:S01]  /*1ce0*/  FMUL.FTZ R48, R48, UR4 ;  /* 0x0000000430307c20 */ /* 0x000fe20008410000 */
[----:B------:R-:W-:Y:S01]  /*1cf0*/  FMUL.FTZ R43, R43, UR4 ;  /* 0x000000042b2b7c20 */ /* 0x000fe20008410000 */
[----:B------:R-:W-:Y:S01]  /*1d00*/  FMUL.FTZ R49, R49, UR4 ;  /* 0x0000000431317c20 */ /* 0x000fe20008410000 */
[----:B------:R-:W-:Y:S01]  /*1d10*/  FMUL.FTZ R46, R46, UR4 ;  /* 0x000000042e2e7c20 */ /* 0x000fe20008410000 */
[----:B------:R-:W-:Y:S01]  /*1d20*/  FMUL.FTZ R52, R52, UR4 ;  /* 0x0000000434347c20 */ /* 0x000fe20008410000 */
[----:B------:R-:W0:Y:S01]  /*1d30*/  MUFU.TANH R29, R29 ;  /* 0x0000001d001d7308 */ /* 0x000e220000002400 */
[----:B-1----:R-:W-:Y:S01]  /*1d40*/  FSEL R25, R25, -INF , P3 ;  /* 0xff80000019197808 */ /* 0x002fe20001800000 */
[----:B------:R-:W-:Y:S01]  /*1d50*/  FMUL.FTZ R47, R47, UR4 ;  /* 0x000000042f2f7c20 */ /* 0x000fe20008410000 */
[----:B------:R-:W-:Y:S01]  /*1d60*/  FMUL.FTZ R53, R53, UR4 ;  /* 0x0000000435357c20 */ /* 0x000fe20008410000 */
[----:B------:R-:W-:Y:S01]  /*1d70*/  FMUL.FTZ R50, R50, UR4 ;  /* 0x0000000432327c20 */ /* 0x000fe20008410000 */
[----:B------:R-:W-:Y:S01]  /*1d80*/  FMNMX.FTZ R9, R14, R25, !PT ;  /* 0x000000190e097209 */ /* 0x000fe20007810000 */
[----:B------:R-:W-:Y:S01]  /*1d90*/  FMUL.FTZ R56, R56, UR4 ;  /* 0x0000000438387c20 */ /* 0x000fe20008410000 */
[----:B------:R-:W-:Y:S01]  /*1da0*/  FMUL.FTZ R51, R51, UR4 ;  /* 0x0000000433337c20 */ /* 0x000fe20008410000 */
[----:B------:R-:W1:Y:S01]  /*1db0*/  MUFU.TANH R8, R26 ;  /* 0x0000001a00087308 */ /* 0x000e620000002400 */
[----:B--2---:R-:W-:Y:S01]  /*1dc0*/  FSEL R90, R28, -INF , P6 ;  /* 0xff8000001c5a7808 */ /* 0x004fe20003000000 */
[----:B------:R-:W-:Y:S01]  /*1dd0*/  FMUL.FTZ R57, R57, UR4 ;  /* 0x0000000439397c20 */ /* 0x000fe20008410000 */
[----:B------:R-:W-:Y:S01]  /*1de0*/  FMUL.FTZ R54, R54, UR4 ;  /* 0x0000000436367c20 */ /* 0x000fe20008410000 */
[----:B------:R-:W-:Y:S01]  /*1df0*/  FMUL.FTZ R60, R60, UR4 ;  /* 0x000000043c3c7c20 */ /* 0x000fe20008410000 */
[----:B------:R-:W-:Y:S01]  /*1e00*/  FMNMX.FTZ R9, R90, R9, !PT ;  /* 0x000000095a097209 */ /* 0x000fe20007810000 */
[----:B------:R-:W-:Y:S01]  /*1e10*/  FMUL.FTZ R55, R55, UR4 ;  /* 0x0000000437377c20 */ /* 0x000fe20008410000 */
[----:B------:R-:W-:Y:S01]  /*1e20*/  FMUL.FTZ R61, R61, UR4 ;  /* 0x000000043d3d7c20 */ /* 0x000fe20008410000 */
[----:B------:R-:W2:Y:S01]  /*1e30*/  MUFU.TANH R32, R32 ;  /* 0x0000002000207308 */ /* 0x000ea20000002400 */
[----:B0-----:R-:W-:Y:S01]  /*1e40*/  FSEL R92, R29, -INF , P5 ;  /* 0xff8000001d5c7808 */ /* 0x001fe20002800000 */
[----:B------:R-:W-:Y:S01]  /*1e50*/  FMUL.FTZ R58, R58, UR4 ;  /* 0x000000043a3a7c20 */ /* 0x000fe20008410000 */
[----:B------:R-:W-:Y:S01]  /*1e60*/  FMUL.FTZ R64, R64, UR4 ;  /* 0x0000000440407c20 */ /* 0x000fe20008410000 */
[----:B------:R-:W-:Y:S01]  /*1e70*/  FMUL.FTZ R59, R59, UR4 ;  /* 0x000000043b3b7c20 */ /* 0x000fe20008410000 */
[----:B------:R-:W-:Y:S01]  /*1e80*/  FMNMX.FTZ R9, R92, R9, !PT ;  /* 0x000000095c097209 */ /* 0x000fe20007810000 */
[----:B------:R-:W-:Y:S01]  /*1e90*/  FMUL.FTZ R65, R65, UR4 ;  /* 0x0000000441417c20 */ /* 0x000fe20008410000 */
[----:B------:R-:W-:Y:S01]  /*1ea0*/  FMUL.FTZ R62, R62, UR4 ;  /* 0x000000043e3e7c20 */ /* 0x000fe20008410000 */
[----:B------:R-:W0:Y:S01]  /*1eb0*/  MUFU.TANH R3, R27 ;  /* 0x0000001b00037308 */ /* 0x000e220000002400 */
[----:B-1----:R-:W-:Y:S01]  /*1ec0*/  FSEL R8, R8, -INF , P2 ;  /* 0xff80000008087808 */ /* 0x002fe20001000000 */
[----:B------:R-:W-:Y:S01]  /*1ed0*/  FMUL.FTZ R68, R68, UR4 ;  /* 0x0000000444447c20 */ /* 0x000fe20008410000 */
[----:B------:R-:W-:Y:S01]  /*1ee0*/  ISETP.GT.AND P2, PT, R12, 0x11, PT ;  /* 0x000000110c00780c */ /* 0x000fe20003f44270 */
[----:B------:R-:W-:Y:S01]  /*1ef0*/  FMUL.FTZ R63, R63, UR4 ;  /* 0x000000043f3f7c20 */ /* 0x000fe20008410000 */
[----:B------:R-:W-:Y:S01]  /*1f00*/  FMUL.FTZ R69, R69, UR4 ;  /* 0x0000000445457c20 */ /* 0x000fe20008410000 */
        /* <DEDUP_REMOVED lines=13> */
[----:B------:R-:W-:Y:S01]  /*1fe0*/  ISETP.GT.AND P3, PT, R12, 0x18, PT ;  /* 0x000000180c00780c */ /* 0x000fe20003f64270 */
        /* <DEDUP_REMOVED lines=15> */
[----:B------:R-:W-:Y:S01]  /*20e0*/  ISETP.GT.AND P6, PT, R12, 0x19, PT ;  /* 0x000000190c00780c */ /* 0x000fe20003fc4270 */
[----:B------:R-:W-:Y:S01]  /*20f0*/  FMUL.FTZ R86, R86, UR4 ;  /* 0x0000000456567c20 */ /* 0x000fe20008410000 */
[----:B------:R-:W-:Y:S01]  /*2100*/  FMUL.FTZ R87, R87, UR4 ;  /* 0x0000000457577c20 */ /* 0x000fe20008410000 */
[----:B------:R2:W-:Y:S02]  /*2110*/  @!P1 SYNCS.ARRIVE.TRANS64.RED.A1T0 RZ, [R0+URZ], RZ ;  /* 0x000000ff00ff99a7 */ /* 0x0005e4000810043f */
[----:B------:R-:W3:Y:S01]  /*2120*/  MUFU.TANH R37, R37 ;  /* 0x0000002500257308 */ /* 0x000ee20000002400 */
[----:B0-----:R-:W-:-:S04]  /*2130*/  FSEL R98, R36, -INF , P3 ;  /* 0xff80000024627808 */ /* 0x001fc80001800000 */
[----:B------:R-:W-:-:S03]  /*2140*/  FMNMX.FTZ R9, R98, R9, !PT ;  /* 0x0000000962097209 */ /* 0x000fc60007810000 */
[----:B------:R-:W0:Y:S01]  /*2150*/  MUFU.TANH R34, R34 ;  /* 0x0000002200227308 */ /* 0x000e220000002400 */
[----:B-1----:R-:W-:Y:S02]  /*2160*/  FSEL R20, R20, -INF , P5 ;  /* 0xff80000014147808 */ /* 0x002fe40002800000 */
[----:B------:R-:W-:-:S05]  /*2170*/  ISETP.GT.AND P5, PT, R12, 0x20, PT ;  /* 0x000000200c00780c */ /* 0x000fca0003fa4270 */
[----:B------:R-:W1:Y:S01]  /*2180*/  MUFU.TANH R40, R40 ;  /* 0x0000002800287308 */ /* 0x000e620000002400 */
[----:B---3--:R-:W-:-:S04]  /*2190*/  FSEL R100, R37, -INF , P6 ;  /* 0xff80000025647808 */ /* 0x008fc80003000000 */
[----:B------:R-:W-:-:S03]  /*21a0*/  FMNMX.FTZ R9, R100, R9, !PT ;  /* 0x0000000964097209 */ /* 0x000fc60007810000 */
[----:B------:R-:W3:Y:S01]  /*21b0*/  MUFU.TANH R26, R35 ;  /* 0x00000023001a7308 */ /* 0x000ee20000002400 */
[----:B0-----:R-:W-:Y:S02]  /*21c0*/  FSEL R24, R34, -INF , P4 ;  /* 0xff80000022187808 */ /* 0x001fe40002000000 */
[----:B------:R-:W-:-:S05]  /*21d0*/  ISETP.GT.AND P4, PT, R12, 0x21, PT ;  /* 0x000000210c00780c */ /* 0x000fca0003f84270 */
[----:B------:R-:W0:Y:S01]  /*21e0*/  MUFU.TANH R41, R41 ;  /* 0x0000002900297308 */ /* 0x000e220000002400 */
[----:B-1----:R-:W-:-:S04]  /*21f0*/  FSEL R102, R40, -INF , P5 ;  /* 0xff80000028667808 */ /* 0x002fc80002800000 */
[----:B------:R-:W-:-:S03]  /*2200*/  FMNMX.FTZ R9, R102, R9, !PT ;  /* 0x0000000966097209 */ /* 0x000fc60007810000 */
[----:B------:R-:W1:Y:S01]  /*2210*/  MUFU.TANH R38, R38 ;  /* 0x0000002600267308 */ /* 0x000e620000002400 */
[----:B---3--:R-:W-:Y:S02]  /*2220*/  FSEL R26, R26, -INF , P2 ;  /* 0xff8000001a1a7808 */ /* 0x008fe40001000000 */
[----:B------:R-:W-:-:S05]  /*2230*/  ISETP.GT.AND P2, PT, R12, 0x28, PT ;  /* 0x000000280c00780c */ /* 0x000fca0003f44270 */
        /* <DEDUP_REMOVED lines=97> */
[----:B---3--:R-:W-:Y:S02]  /*2850*/  FSEL R60, R70, -INF , P6 ;  /* 0xff800000463c7808 */ /* 0x008fe40003000000 */
[----:B------:R-:W-:-:S05]  /*2860*/  ISETP.GT.AND P6, PT, R12, 0x69, PT ;  /* 0x000000690c00780c */ /* 0x000fca0003fc4270 */
[----:B------:R-:W3:Y:S01]  /*2870*/  MUFU.TANH R71, R71 ;  /* 0x0000004700477308 */ /* 0x000ee20000002400 */
[----:B0-----:R-:W-:-:S04]  /*2880*/  FSEL R70, R73, -INF , P3 ;  /* 0xff80000049467808 */ /* 0x001fc80001800000 */
[----:B------:R-:W-:-:S03]  /*2890*/  FMNMX.FTZ R9, R70, R9, !PT ;  /* 0x0000000946097209 */ /* 0x000fc60007810000 */
        /* <DEDUP_REMOVED lines=29> */
[----:B------:R-:W-:Y:S02]  /*2a70*/  FMNMX.FTZ R13, R138, R9, !PT ;  /* 0x000000098a0d7209 */ /* 0x000fe40007810000 */
[----:B------:R-:W-:Y:S01]  /*2a80*/  MOV R9, UR5 ;  /* 0x0000000500097c02 */ /* 0x000fe20008000f00 */
[----:B------:R-:W1:Y:S01]  /*2a90*/  MUFU.TANH R83, R83 ;  /* 0x0000005300537308 */ /* 0x000e620000002400 */
[----:B---3--:R-:W-:Y:S01]  /*2aa0*/  FSEL R74, R79, -INF , P6 ;  /* 0xff8000004f4a7808 */ /* 0x008fe20003000000 */
[----:B------:R-:W3:Y:S06]  /*2ab0*/  SHFL.BFLY PT, R12, R13, 0x2, 0x1f ;  /* 0x0c401f000d0c7f89 */ /* 0x000eec00000e0000 */
[----:B------:R-:W4:Y:S01]  /*2ac0*/  MUFU.TANH R86, R86 ;  /* 0x0000005600567308 */ /* 0x000f220000002400 */
[----:B0-----:R-:W-:-:S07]  /*2ad0*/  FSEL R82, R82, -INF , P5 ;  /* 0xff80000052527808 */ /* 0x001fce0002800000 */
[----:B------:R-:W0:Y:S01]  /*2ae0*/  MUFU.TANH R87, R87 ;  /* 0x0000005700577308 */ /* 0x000e220000002400 */
[----:B-1----:R-:W-:Y:S02]  /*2af0*/  FSEL R78, R83, -INF , P4 ;  /* 0xff800000534e7808 */ /* 0x002fe40002000000 */
[----:B----4-:R-:W-:Y:S02]  /*2b00*/  FSEL R86, R86, -INF , P3 ;  /* 0xff80000056567808 */ /* 0x010fe40001800000 */
[----:B---3--:R-:W-:-:S05]  /*2b10*/  FMNMX.FTZ R15, R13, R12, !PT ;  /* 0x0000000c0d0f7209 */ /* 0x008fca0007810000 */
[----:B------:R-:W1:Y:S02]  /*2b20*/  SHFL.BFLY PT, R12, R15, 0x1, 0x1f ;  /* 0x0c201f000f0c7f89 */ /* 0x000e6400000e0000 */
[----:B-1----:R-:W-:Y:S02]  /*2b30*/  FMNMX.FTZ R12, R15, R12, !PT ;  /* 0x0000000c0f0c7209 */ /* 0x002fe40007810000 */
[----:B------:R-:W-:Y:S02]  /*2b40*/  FMNMX.FTZ R15, R8, R3, !PT ;  /* 0x00000003080f7209 */ /* 0x000fe40007810000 */
[C---:B------:R-:W-:Y:S01]  /*2b50*/  FSETP.NEU.FTZ.AND P0, PT, R12.reuse, -INF , PT ;  /* 0xff8000000c00780b */ /* 0x040fe20003f1d000 */
[----:B------:R-:W-:Y:S01]  /*2b60*/  FMUL.FTZ R21, R12, R9 ;  /* 0x000000090c157220 */ /* 0x000fe20000410000 */
[----:B------:R-:W-:-:S04]  /*2b70*/  FMNMX.FTZ R15, R10, R15, !PT ;  /* 0x0000000f0a0f7209 */ /* 0x000fc80007810000 */
[----:B------:R-:W-:Y:S02]  /*2b80*/  FMNMX.FTZ R15, R20, R15, !PT ;  /* 0x0000000f140f7209 */ /* 0x000fe40007810000 */
[----:B------:R-:W-:Y:S02]  /*2b90*/  FSEL R41, R21, RZ, P0 ;  /* 0x000000ff15297208 */ /* 0x000fe40000000000 */
[----:B------:R-:W-:Y:S02]  /*2ba0*/  FMNMX.FTZ R15, R24, R15, !PT ;  /* 0x0000000f180f7209 */ /* 0x000fe40007810000 */
[----:B------:R-:W-:Y:S01]  /*2bb0*/  ISETP.NE.AND P0, PT, R11, RZ, PT ;  /* 0x000000ff0b00720c */ /* 0x000fe20003f05270 */
[--C-:B------:R-:W-:Y:S01]  /*2bc0*/  FFMA.FTZ R11, R25, R9, -R41.reuse ;  /* 0x00000009190b7223 */ /* 0x100fe20000010829 */
[----:B------:R-:W-:Y:S01]  /*2bd0*/  FMNMX.FTZ R21, R26, R15, !PT ;  /* 0x0000000f1a157209 */ /* 0x000fe20007810000 */
[-CC-:B------:R-:W-:Y:S01]  /*2be0*/  FFMA.FTZ R182, R90, R9.reuse, -R41.reuse ;  /* 0x000000095ab67223 */ /* 0x180fe20000010829 */
[----:B0-----:R-:W-:Y:S01]  /*2bf0*/  FSEL R90, R87, -INF , P2 ;  /* 0xff800000575a7808 */ /* 0x001fe20001000000 */
[--C-:B------:R-:W-:Y:S01]  /*2c00*/  FFMA.FTZ R180, R14, R9, -R41.reuse ;  /* 0x000000090eb47223 */ /* 0x100fe20000010829 */
[----:B------:R-:W-:Y:S01]  /*2c10*/  FMNMX.FTZ R21, R28, R21, !PT ;  /* 0x000000151c157209 */ /* 0x000fe20007810000 */
[----:B------:R-:W-:Y:S01]  /*2c20*/  MUFU.EX2 R11, R11 ;  /* 0x0000000b000b7308 */ /* 0x000fe20000000800 */
[-CC-:B------:R-:W-:Y:S01]  /*2c30*/  FFMA.FTZ R13, R92, R9.reuse, -R41.reuse ;  /* 0x000000095c0d7223 */ /* 0x180fe20000010829 */
[--C-:B------:R-:W-:Y:S01]  /*2c40*/  FFMA.FTZ R176, R94, R9, -R41.reuse ;  /* 0x000000095eb07223 */ /* 0x100fe20000010829 */
[----:B------:R-:W-:Y:S01]  /*2c50*/  FMNMX.FTZ R21, R30, R21, !PT ;  /* 0x000000151e157209 */ /* 0x000fe20007810000 */
[-CC-:B------:R-:W-:Y:S01]  /*2c60*/  FFMA.FTZ R96, R96, R9.reuse, -R41.reuse ;  /* 0x0000000960607223 */ /* 0x180fe20000010829 */
[-CC-:B------:R-:W-:Y:S01]  /*2c70*/  FFMA.FTZ R178, R98, R9.reuse, -R41.reuse ;  /* 0x0000000962b27223 */ /* 0x180fe20000010829 */
[--C-:B------:R-:W-:Y:S01]  /*2c80*/  FFMA.FTZ R100, R100, R9, -R41.reuse ;  /* 0x0000000964647223 */ /* 0x100fe20000010829 */
[----:B------:R-:W-:Y:S01]  /*2c90*/  FMNMX.FTZ R21, R32, R21, !PT ;  /* 0x0000001520157209 */ /* 0x000fe20007810000 */
[----:B------:R-:W0:Y:S01]  /*2ca0*/  MUFU.EX2 R180, R180 ;  /* 0x000000b400b47308 */ /* 0x000e220000000800 */
[-CC-:B------:R-:W-:Y:S01]  /*2cb0*/  FFMA.FTZ R172, R102, R9.reuse, -R41.reuse ;  /* 0x0000000966ac7223 */ /* 0x180fe20000010829 */
[--C-:B------:R-:W-:Y:S01]  /*2cc0*/  FFMA.FTZ R104, R104, R9, -R41.reuse ;  /* 0x0000000968687223 */ /* 0x100fe20000010829 */
[----:B------:R-:W-:Y:S01]  /*2cd0*/  FMNMX.FTZ R25, R34, R21, !PT ;  /* 0x0000001522197209 */ /* 0x000fe20007810000 */
[-CC-:B------:R-:W-:Y:S01]  /*2ce0*/  FFMA.FTZ R174, R106, R9.reuse, -R41.reuse ;  /* 0x000000096aae7223 */ /* 0x180fe20000010829 */
[-CC-:B------:R-:W-:Y:S01]  /*2cf0*/  FFMA.FTZ R108, R108, R9.reuse, -R41.reuse ;  /* 0x000000096c6c7223 */ /* 0x180fe20000010829 */
[--C-:B------:R-:W-:Y:S01]  /*2d00*/  FFMA.FTZ R168, R110, R9, -R41.reuse ;  /* 0x000000096ea87223 */ /* 0x100fe20000010829 */
[----:B------:R-:W-:Y:S01]  /*2d10*/  FMNMX.FTZ R25, R36, R25, !PT ;  /* 0x0000001924197209 */ /* 0x000fe20007810000 */
[----:B------:R-:W1:Y:S01]  /*2d20*/  MUFU.EX2 R182, R182 ;  /* 0x000000b600b67308 */ /* 0x000e620000000800 */
[-CC-:B------:R-:W-:Y:S01]  /*2d30*/  FFMA.FTZ R112, R112, R9.reuse, -R41.reuse ;  /* 0x0000000970707223 */ /* 0x180fe20000010829 */
[--C-:B------:R-:W-:Y:S01]  /*2d40*/  FFMA.FTZ R170, R114, R9, -R41.reuse ;  /* 0x0000000972aa7223 */ /* 0x100fe20000010829 */
[----:B------:R-:W-:Y:S01]  /*2d50*/  FMNMX.FTZ R25, R38, R25, !PT ;  /* 0x0000001926197209 */ /* 0x000fe20007810000 */
[-CC-:B------:R-:W-:Y:S01]  /*2d60*/  FFMA.FTZ R116, R116, R9.reuse, -R41.reuse ;  /* 0x0000000974747223 */ /* 0x180fe20000010829 */
[-CC-:B------:R-:W-:Y:S01]  /*2d70*/  FFMA.FTZ R152, R118, R9.reuse, -R41.reuse ;  /* 0x0000000976987223 */ /* 0x180fe20000010829 */
[--C-:B------:R-:W-:Y:S01]  /*2d80*/  FFMA.FTZ R120, R120, R9, -R41.reuse ;  /* 0x0000000978787223 */ /* 0x100fe20000010829 */
[----:B------:R-:W-:Y:S01]  /*2d90*/  FMNMX.FTZ R25, R40, R25, !PT ;  /* 0x0000001928197209 */ /* 0x000fe20007810000 */
[----:B------:R-:W3:Y:S01]  /*2da0*/  MUFU.EX2 R13, R13 ;  /* 0x0000000d000d7308 */ /* 0x000ee20000000800 */
[-CC-:B------:R-:W-:Y:S01]  /*2db0*/  FFMA.FTZ R154, R122, R9.reuse, -R41.reuse ;  /* 0x000000097a9a7223 */ /* 0x180fe20000010829 */
[--C-:B------:R-:W-:Y:S01]  /*2dc0*/  FFMA.FTZ R156, R126, R9, -R41.reuse ;  /* 0x000000097e9c7223 */ /* 0x100fe20000010829 */
[----:B------:R-:W-:Y:S01]  /*2dd0*/  FMNMX.FTZ R27, R42, R25, !PT ;  /* 0x000000192a1b7209 */ /* 0x000fe20007810000 */
[-CC-:B------:R-:W-:Y:S01]  /*2de0*/  FFMA.FTZ R37, R128, R9.reuse, -R41.reuse ;  /* 0x0000000980257223 */ /* 0x180fe20000010829 */
[-CC-:B------:R-:W-:Y:S01]  /*2df0*/  FFMA.FTZ R158, R130, R9.reuse, -R41.reuse ;  /* 0x00000009829e7223 */ /* 0x180fe20000010829 */
[--C-:B------:R-:W-:Y:S01]  /*2e00*/  FFMA.FTZ R132, R132, R9, -R41.reuse ;  /* 0x0000000984847223 */ /* 0x100fe20000010829 */
[----:B------:R-:W-:Y:S01]  /*2e10*/  FMNMX.FTZ R27, R44, R27, !PT ;  /* 0x0000001b2c1b7209 */ /* 0x000fe20007810000 */
[----:B------:R-:W4:Y:S01]  /*2e20*/  MUFU.EX2 R176, R176 ;  /* 0x000000b000b07308 */ /* 0x000f220000000800 */
[-CC-:B------:R-:W-:Y:S01]  /*2e30*/  FFMA.FTZ R72, R72, R9.reuse, -R41.reuse ;  /* 0x0000000948487223 */ /* 0x180fe20000010829 */
[--C-:B------:R-:W-:Y:S01]  /*2e40*/  FFMA.FTZ R70, R70, R9, -R41.reuse ;  /* 0x0000000946467223 */ /* 0x100fe20000010829 */
[----:B------:R-:W-:Y:S01]  /*2e50*/  FMNMX.FTZ R27, R46, R27, !PT ;  /* 0x0000001b2e1b7209 */ /* 0x000fe20007810000 */
[-CC-:B------:R-:W-:Y:S01]  /*2e60*/  FFMA.FTZ R76, R76, R9.reuse, -R41.reuse ;  /* 0x000000094c4c7223 */ /* 0x180fe20000010829 */
[-CC-:B------:R-:W-:Y:S01]  /*2e70*/  FFMA.FTZ R134, R134, R9.reuse, -R41.reuse ;  /* 0x0000000986867223 */ /* 0x180fe20000010829 */
[--C-:B------:R-:W-:Y:S01]  /*2e80*/  FFMA.FTZ R80, R80, R9, -R41.reuse ;  /* 0x0000000950507223 */ /* 0x100fe20000010829 */
[----:B------:R-:W-:Y:S01]  /*2e90*/  FMNMX.FTZ R27, R48, R27, !PT ;  /* 0x0000001b301b7209 */ /* 0x000fe20007810000 */
[----:B------:R-:W5:Y:S01]  /*2ea0*/  MUFU.EX2 R15, R96 ;  /* 0x00000060000f7308 */ /* 0x000f620000000800 */
[-CC-:B------:R-:W-:Y:S01]  /*2eb0*/  FFMA.FTZ R136, R136, R9.reuse, -R41.reuse ;  /* 0x0000000988887223 */ /* 0x180fe20000010829 */
[----:B------:R-:W-:Y:S01]  /*2ec0*/  FFMA.FTZ R84, R84, R9, -R41 ;  /* 0x0000000954547223 */ /* 0x000fe20000010829 */
[----:B------:R-:W-:Y:S01]  /*2ed0*/  FMNMX.FTZ R29, R50, R27, !PT ;  /* 0x0000001b321d7209 */ /* 0x000fe20007810000 */
[----:B------:R-:W-:-:S02]  /*2ee0*/  IMAD.MOV.U32 R130, RZ, RZ, R151 ;  /* 0x000000ffff827224 */ /* 0x000fc400078e0097 */
[--C-:B------:R-:W-:Y:S01]  /*2ef0*/  IMAD.MOV.U32 R128, RZ, RZ, R151.reuse ;  /* 0x000000ffff807224 */ /* 0x100fe200078e0097 */
[----:B------:R-:W-:Y:S01]  /*2f00*/  FMNMX.FTZ R29, R52, R29, !PT ;  /* 0x0000001d341d7209 */ /* 0x000fe20007810000 */
[----:B------:R-:W2:Y:S01]  /*2f10*/  MUFU.EX2 R178, R178 ;  /* 0x000000b200b27308 */ /* 0x000ea20000000800 */
[--C-:B------:R-:W-:Y:S02]  /*2f20*/  IMAD.MOV.U32 R126, RZ, RZ, R151.reuse ;  /* 0x000000ffff7e7224 */ /* 0x100fe400078e0097 */
[----:B------:R-:W-:Y:S01]  /*2f30*/  FMNMX.FTZ R29, R54, R29, !PT ;  /* 0x0000001d361d7209 */ /* 0x000fe20007810000 */
[--C-:B------:R-:W-:Y:S02]  /*2f40*/  IMAD.MOV.U32 R122, RZ, RZ, R151.reuse ;  /* 0x000000ffff7a7224 */ /* 0x100fe400078e0097 */
[--C-:B------:R-:W-:Y:S01]  /*2f50*/  IMAD.MOV.U32 R118, RZ, RZ, R151.reuse ;  /* 0x000000ffff767224 */ /* 0x100fe200078e0097 */
[----:B------:R-:W-:Y:S01]  /*2f60*/  FMNMX.FTZ R29, R56, R29, !PT ;  /* 0x0000001d381d7209 */ /* 0x000fe20007810000 */
[----:B------:R0:W-:Y:S01]  /*2f70*/  MUFU.EX2 R21, R100 ;  /* 0x0000006400157308 */ /* 0x0001e20000000800 */
[----:B------:R-:W-:-:S02]  /*2f80*/  IMAD.MOV.U32 R114, RZ, RZ, R151 ;  /* 0x000000ffff727224 */ /* 0x000fc400078e0097 */
[----:B------:R-:W-:Y:S01]  /*2f90*/  FMNMX.FTZ R31, R58, R29, !PT ;  /* 0x0000001d3a1f7209 */ /* 0x000fe20007810000 */
[--C-:B------:R-:W-:Y:S02]  /*2fa0*/  IMAD.MOV.U32 R110, RZ, RZ, R151.reuse ;  /* 0x000000ffff6e7224 */ /* 0x100fe400078e0097 */
[--C-:B------:R-:W-:Y:S01]  /*2fb0*/  IMAD.MOV.U32 R106, RZ, RZ, R151.reuse ;  /* 0x000000ffff6a7224 */ /* 0x100fe200078e0097 */
[----:B------:R-:W-:Y:S01]  /*2fc0*/  FMNMX.FTZ R31, R60, R31, !PT ;  /* 0x0000001f3c1f7209 */ /* 0x000fe20007810000 */
[----:B------:R-:W-:Y:S01]  /*2fd0*/  MUFU.EX2 R172, R172 ;  /* 0x000000ac00ac7308 */ /* 0x000fe20000000800 */
[--C-:B------:R-:W-:Y:S02]  /*2fe0*/  IMAD.MOV.U32 R102, RZ, RZ, R151.reuse ;  /* 0x000000ffff667224 */ /* 0x100fe400078e0097 */
[----:B------:R-:W-:Y:S01]  /*2ff0*/  FMNMX.FTZ R31, R62, R31, !PT ;  /* 0x0000001f3e1f7209 */ /* 0x000fe20007810000 */
[--C-:B0-----:R-:W-:Y:S02]  /*3000*/  IMAD.MOV.U32 R100, RZ, RZ, R151.reuse ;  /* 0x000000ffff647224 */ /* 0x101fe400078e0097 */
        /* <DEDUP_REMOVED lines=9> */
[----:B0-----:R-:W-:Y:S02]  /*30a0*/  IMAD.MOV.U32 R104, RZ, RZ, R151 ;  /* 0x000000ffff687224 */ /* 0x001fe400078e0097 */
[----:B------:R-:W-:-:S04]  /*30b0*/  FMNMX.FTZ R33, R74, R33, !PT ;  /* 0x000000214a217209 */ /* 0x000fc80007810000 */
[----:B------:R-:W-:Y:S01]  /*30c0*/  FMNMX.FTZ R33, R82, R33, !PT ;  /* 0x0000002152217209 */ /* 0x000fe20007810000 */
[----:B------:R0:W-:Y:S03]  /*30d0*/  MUFU.EX2 R27, R108 ;  /* 0x0000006c001b7308 */ /* 0x0001e60000000800 */
[----:B------:R-:W-:-:S04]  /*30e0*/  FMNMX.FTZ R35, R78, R33, !PT ;  /* 0x000000214e237209 */ /* 0x000fc80007810000 */
[----:B------:R-:W-:Y:S01]  /*30f0*/  FMNMX.FTZ R35, R86, R35, !PT ;  /* 0x0000002356237209 */ /* 0x000fe20007810000 */
[----:B------:R-:W-:Y:S01]  /*3100*/  MUFU.EX2 R168, R168 ;  /* 0x000000a800a87308 */ /* 0x000fe20000000800 */
[----:B0-----:R-:W-:Y:S02]  /*3110*/  IMAD.MOV.U32 R108, RZ, RZ, R151 ;  /* 0x000000ffff6c7224 */ /* 0x001fe400078e0097 */
[----:B------:R-:W-:Y:S01]  /*3120*/  FMNMX.FTZ R14, R90, R35, !PT ;  /* 0x000000235a0e7209 */ /* 0x000fe20007810000 */
[-CC-:B------:R-:W-:Y:S01]  /*3130*/  FFMA.FTZ R35, R124, R9.reuse, -R41.reuse ;  /* 0x000000097c237223 */ /* 0x180fe20000010829 */
[----:B------:R-:W-:Y:S01]  /*3140*/  FFMA.FTZ R41, R138, R9, -R41 ;  /* 0x000000098a297223 */ /* 0x000fe20000010829 */
[--C-:B------:R-:W-:Y:S02]  /*3150*/  IMAD.MOV.U32 R138, RZ, RZ, R151.reuse ;  /* 0x000000ffff8a7224 */ /* 0x100fe400078e0097 */
[----:B------:R-:W0:Y:S01]  /*3160*/  SHFL.BFLY PT, R39, R14, 0x2, 0x1f ;  /* 0x0c401f000e277f89 */ /* 0x000e2200000e0000 */
[----:B------:R1:W-:Y:S01]  /*3170*/  MUFU.EX2 R29, R112 ;  /* 0x00000070001d7308 */ /* 0x0003e20000000800 */
[----:B------:R-:W-:-:S07]  /*3180*/  IMAD.MOV.U32 R124, RZ, RZ, R151 ;  /* 0x000000ffff7c7224 */ /* 0x000fce00078e0097 */
[----:B------:R-:W-:Y:S01]  /*3190*/  MUFU.EX2 R170, R170 ;  /* 0x000000aa00aa7308 */ /* 0x000fe20000000800 */
[----:B-1----:R-:W-:-:S07]  /*31a0*/  IMAD.MOV.U32 R112, RZ, RZ, R151 ;  /* 0x000000ffff707224 */ /* 0x002fce00078e0097 */
[----:B------:R1:W-:Y:S01]  /*31b0*/  MUFU.EX2 R31, R116 ;  /* 0x00000074001f7308 */ /* 0x0003e20000000800 */
[----:B0-----:R-:W-:-:S07]  /*31c0*/  FMNMX.FTZ R39, R14, R39, !PT ;  /* 0x000000270e277209 */ /* 0x001fce0007810000 */
[----:B------:R-:W-:Y:S01]  /*31d0*/  MUFU.EX2 R152, R152 ;  /* 0x0000009800987308 */ /* 0x000fe20000000800 */
[--C-:B-1----:R-:W-:Y:S01]  /*31e0*/  IMAD.MOV.U32 R116, RZ, RZ, R151.reuse ;  /* 0x000000ffff747224 */ /* 0x102fe200078e0097 */
[----:B------:R-:W0:Y:S06]  /*31f0*/  SHFL.BFLY PT, R14, R39, 0x1, 0x1f ;  /* 0x0c201f00270e7f89 */ /* 0x000e2c00000e0000 */
[----:B------:R1:W-:Y:S08]  /*3200*/  MUFU.EX2 R33, R120 ;  /* 0x0000007800217308 */ /* 0x0003f00000000800 */
[----:B------:R-:W-:Y:S01]  /*3210*/  MUFU.EX2 R154, R154 ;  /* 0x0000009a009a7308 */ /* 0x000fe20000000800 */
[----:B-1----:R-:W-:-:S07]  /*3220*/  IMAD.MOV.U32 R120, RZ, RZ, R151 ;  /* 0x000000ffff787224 */ /* 0x002fce00078e0097 */
[----:B------:R-:W-:Y:S01]  /*3230*/  MUFU.EX2 R35, R35 ;  /* 0x0000002300237308 */ /* 0x000fe20000000800 */
[----:B0-----:R-:W-:-:S04]  /*3240*/  FMNMX.FTZ R14, R39, R14, !PT ;  /* 0x0000000e270e7209 */ /* 0x001fc80007810000 */
[C---:B------:R-:W-:Y:S01]  /*3250*/  FSETP.NEU.FTZ.AND P2, PT, R14.reuse, -INF , PT ;  /* 0xff8000000e00780b */ /* 0x040fe20003f5d000 */
[-C--:B------:R-:W-:Y:S02]  /*3260*/  FMUL.FTZ R49, R14, R9.reuse ;  /* 0x000000090e317220 */ /* 0x080fe40000410000 */
[----:B------:R-:W-:Y:S03]  /*3270*/  MUFU.EX2 R156, R156 ;  /* 0x0000009c009c7308 */ /* 0x000fe60000000800 */
[----:B------:R-:W-:Y:S02]  /*3280*/  FSEL R49, R49, RZ, P2 ;  /* 0x000000ff31317208 */ /* 0x000fe40001000000 */
[----:B------:R-:W-:Y:S01]  /*3290*/  ISETP.GE.AND P2, PT, R88, 0x81, PT ;  /* 0x000000815800780c */ /* 0x000fe20003f46270 */
[----:B------:R-:W-:Y:S02]  /*32a0*/  IMAD.MOV.U32 R88, RZ, RZ, R151 ;  /* 0x000000ffff587224 */ /* 0x000fe400078e0097 */
[----:B------:R-:W-:Y:S01]  /*32b0*/  MUFU.EX2 R37, R37 ;  /* 0x0000002500257308 */ /* 0x000fe20000000800 */
[-CC-:B------:R-:W-:Y:S01]  /*32c0*/  FFMA.FTZ R3, R3, R9.reuse, -R49.reuse ;  /* 0x0000000903037223 */ /* 0x180fe20000010831 */
[-CC-:B------:R-:W-:Y:S01]  /*32d0*/  FFMA.FTZ R8, R8, R9.reuse, -R49.reuse ;  /* 0x0000000908087223 */ /* 0x180fe20000010831 */
[-CC-:B------:R-:W-:Y:S01]  /*32e0*/  FFMA.FTZ R20, R20, R9.reuse, -R49.reuse ;  /* 0x0000000914147223 */ /* 0x180fe20000010831 */
[-CC-:B------:R-:W-:Y:S01]  /*32f0*/  FFMA.FTZ R10, R10, R9.reuse, -R49.reuse ;  /* 0x000000090a0a7223 */ /* 0x180fe20000010831 */
[-CC-:B------:R-:W-:Y:S01]  /*3300*/  FFMA.FTZ R24, R24, R9.reuse, -R49.reuse ;  /* 0x0000000918187223 */ /* 0x180fe20000010831 */
[-CC-:B------:R-:W-:Y:S01]  /*3310*/  FFMA.FTZ R26, R26, R9.reuse, -R49.reuse ;  /* 0x000000091a1a7223 */ /* 0x180fe20000010831 */
[-CC-:B------:R-:W-:Y:S01]  /*3320*/  FFMA.FTZ R28, R28, R9.reuse, -R49.reuse ;  /* 0x000000091c1c7223 */ /* 0x180fe20000010831 */
[----:B------:R0:W-:Y:S01]  /*3330*/  MUFU.EX2 R181, R3 ;  /* 0x0000000300b57308 */ /* 0x0001e20000000800 */
[-CC-:B------:R-:W-:Y:S01]  /*3340*/  FFMA.FTZ R30, R30, R9.reuse, -R49.reuse ;  /* 0x000000091e1e7223 */ /* 0x180fe20000010831 */
[-CC-:B------:R-:W-:Y:S01]  /*3350*/  FFMA.FTZ R32, R32, R9.reuse, -R49.reuse ;  /* 0x0000000920207223 */ /* 0x180fe20000010831 */
[-CC-:B------:R-:W-:Y:S01]  /*3360*/  FFMA.FTZ R34, R34, R9.reuse, -R49.reuse ;  /* 0x0000000922227223 */ /* 0x180fe20000010831 */
[-CC-:B------:R-:W-:Y:S01]  /*3370*/  FFMA.FTZ R36, R36, R9.reuse, -R49.reuse ;  /* 0x0000000924247223 */ /* 0x180fe20000010831 */
[-CC-:B------:R-:W-:Y:S01]  /*3380*/  FFMA.FTZ R38, R38, R9.reuse, -R49.reuse ;  /* 0x0000000926267223 */ /* 0x180fe20000010831 */
[-CC-:B------:R-:W-:Y:S01]  /*3390*/  FFMA.FTZ R40, R40, R9.reuse, -R49.reuse ;  /* 0x0000000928287223 */ /* 0x180fe20000010831 */
[-C--:B------:R-:W-:Y:S01]  /*33a0*/  FFMA.FTZ R42, R42, R9.reuse, -R49 ;  /* 0x000000092a2a7223 */ /* 0x080fe20000010831 */
[----:B------:R1:W-:Y:S01]  /*33b0*/  MUFU.EX2 R183, R20 ;  /* 0x0000001400b77308 */ /* 0x0003e20000000800 */
[----:B0-----:R-:W-:Y:S01]  /*33c0*/  FADD.FTZ R3, R180, R11 ;  /* 0x0000000bb4037221 */ /* 0x001fe20000010000 */
[-CC-:B------:R-:W-:Y:S01]  /*33d0*/  FFMA.FTZ R44, R44, R9.reuse, -R49.reuse ;  /* 0x000000092c2c7223 */ /* 0x180fe20000010831 */
[-CC-:B------:R-:W-:Y:S01]  /*33e0*/  FFMA.FTZ R46, R46, R9.reuse, -R49.reuse ;  /* 0x000000092e2e7223 */ /* 0x180fe20000010831 */
[-CC-:B------:R-:W-:Y:S01]  /*33f0*/  FFMA.FTZ R48, R48, R9.reuse, -R49.reuse ;  /* 0x0000000930307223 */ /* 0x180fe20000010831 */
[-CC-:B------:R-:W-:Y:S01]  /*3400*/  FFMA.FTZ R50, R50, R9.reuse, -R49.reuse ;  /* 0x0000000932327223 */ /* 0x180fe20000010831 */
[-CC-:B------:R-:W-:Y:S01]  /*3410*/  FFMA.FTZ R52, R52, R9.reuse, -R49.reuse ;  /* 0x0000000934347223 */ /* 0x180fe20000010831 */
[-C--:B------:R-:W-:Y:S01]  /*3420*/  FFMA.FTZ R54, R54, R9.reuse, -R49 ;  /* 0x0000000936367223 */ /* 0x080fe20000010831 */
[----:B------:R-:W0:Y:S01]  /*3430*/  MUFU.EX2 R8, R8 ;  /* 0x0000000800087308 */ /* 0x000e220000000800 */
[----:B-1----:R-:W-:Y:S01]  /*3440*/  FADD.FTZ R20, R182, R3 ;  /* 0x00000003b6147221 */ /* 0x002fe20000010000 */
[-CC-:B------:R-:W-:Y:S01]  /*3450*/  FFMA.FTZ R56, R56, R9.reuse, -R49.reuse ;  /* 0x0000000938387223 */ /* 0x180fe20000010831 */
[-CC-:B------:R-:W-:Y:S01]  /*3460*/  FFMA.FTZ R58, R58, R9.reuse, -R49.reuse ;  /* 0x000000093a3a7223 */ /* 0x180fe20000010831 */
[-CC-:B------:R-:W-:Y:S01]  /*3470*/  FFMA.FTZ R60, R60, R9.reuse, -R49.reuse ;  /* 0x000000093c3c7223 */ /* 0x180fe20000010831 */
[----:B---3--:R-:W-:Y:S01]  /*3480*/  FADD.FTZ R3, R13, R20 ;  /* 0x000000140d037221 */ /* 0x008fe20000010000 */
[----:B------:R-:W-:Y:S01]  /*3490*/  F2FP.BF16.F32.PACK_AB R180, R11, R180 ;  /* 0x000000b40bb4723e */ /* 0x000fe200000010ff */
[-C--:B------:R-:W-:Y:S01]  /*34a0*/  FFMA.FTZ R62, R62, R9.reuse, -R49 ;  /* 0x000000093e3e7223 */ /* 0x080fe20000010831 */
[----:B------:R-:W1:Y:S01]  /*34b0*/  MUFU.EX2 R10, R10 ;  /* 0x0000000a000a7308 */ /* 0x000e620000000800 */
[----:B----4-:R-:W-:Y:S01]  /*34c0*/  FADD.FTZ R20, R176, R3 ;  /* 0x00000003b0147221 */ /* 0x010fe20000010000 */
[-CC-:B------:R-:W-:Y:S01]  /*34d0*/  FFMA.FTZ R64, R64, R9.reuse, -R49.reuse ;  /* 0x0000000940407223 */ /* 0x180fe20000010831 */
[-CC-:B------:R-:W-:Y:S01]  /*34e0*/  FFMA.FTZ R66, R66, R9.reuse, -R49.reuse ;  /* 0x0000000942427223 */ /* 0x180fe20000010831 */
[-CC-:B------:R-:W-:Y:S01]  /*34f0*/  FFMA.FTZ R68, R68, R9.reuse, -R49.reuse ;  /* 0x0000000944447223 */ /* 0x180fe20000010831 */
[----:B-----5:R-:W-:Y:S01]  /*3500*/  FADD.FTZ R3, R15, R20 ;  /* 0x000000140f037221 */ /* 0x020fe20000010000 */
[-CC-:B------:R-:W-:Y:S01]  /*3510*/  FFMA.FTZ R74, R74, R9.reuse, -R49.reuse ;  /* 0x000000094a4a7223 */ /* 0x180fe20000010831 */
[-C--:B------:R-:W-:Y:S01]  /*3520*/  FFMA.FTZ R82, R82, R9.reuse, -R49 ;  /* 0x0000000952527223 */ /* 0x080fe20000010831 */
[----:B------:R-:W3:Y:S01]  /*3530*/  MUFU.EX2 R24, R24 ;  /* 0x0000001800187308 */ /* 0x000ee20000000800 */
[----:B--2---:R-:W-:Y:S01]  /*3540*/  FADD.FTZ R20, R178, R3 ;  /* 0x00000003b2147221 */ /* 0x004fe20000010000 */
[----:B0-----:R-:W-:Y:S01]  /*3550*/  FADD.FTZ R3, R8, R181 ;  /* 0x000000b508037221 */ /* 0x001fe20000010000 */
[-CC-:B------:R-:W-:Y:S01]  /*3560*/  FFMA.FTZ R78, R78, R9.reuse, -R49.reuse ;  /* 0x000000094e4e7223 */ /* 0x180fe20000010831 */
[-CC-:B------:R-:W-:Y:S01]  /*3570*/  FFMA.FTZ R86, R86, R9.reuse, -R49.reuse ;  /* 0x0000000956567223 */ /* 0x180fe20000010831 */
[----:B------:R-:W-:Y:S01]  /*3580*/  FADD.FTZ R51, R21, R20 ;  /* 0x0000001415337221 */ /* 0x000fe20000010000 */
[----:B------:R-:W-:Y:S01]  /*3590*/  FFMA.FTZ R49, R90, R9, -R49 ;  /* 0x000000095a317223 */ /* 0x000fe20000010831 */
[----:B------:R-:W-:Y:S01]  /*35a0*/  F2FP.BF16.F32.PACK_AB R181, R181, R8 ;  /* 0x00000008b5b5723e */ /* 0x000fe200000010ff */
[----:B------:R0:W2:Y:S01]  /*35b0*/  MUFU.EX2 R177, R26 ;  /* 0x0000001a00b17308 */ /* 0x0000a20000000800 */
[----:B-1----:R-:W-:Y:S01]  /*35c0*/  FADD.FTZ R20, R10, R3 ;  /* 0x000000030a147221 */ /* 0x002fe20000010000 */
[----:B------:R-:W-:Y:S01]  /*35d0*/  F2FP.BF16.F32.PACK_AB R182, R13, R182 ;  /* 0x000000b60db6723e */ /* 0x000fe200000010ff */
[----:B------:R-:W-:Y:S01]  /*35e0*/  IMAD.MOV.U32 R8, RZ, RZ, 0x3f800000 ;  /* 0x3f800000ff087424 */ /* 0x000fe200078e00ff */
[----:B------:R-:W-:Y:S01]  /*35f0*/  F2FP.BF16.F32.PACK_AB R176, R15, R176 ;  /* 0x000000b00fb0723e */ /* 0x000fe200000010ff */
[C---:B------:R-:W-:Y:S01]  /*3600*/  FADD.FTZ R3, R183.reuse, R20 ;  /* 0x00000014b7037221 */ /* 0x040fe20000010000 */
[----:B------:R-:W-:Y:S01]  /*3610*/  F2FP.BF16.F32.PACK_AB R183, R183, R10 ;  /* 0x0000000ab7b7723e */ /* 0x000fe200000010ff */
[----:B------:R-:W-:Y:S01]  /*3620*/  IMAD.MOV.U32 R10, RZ, RZ, 0x3f800000 ;  /* 0x3f800000ff0a7424 */ /* 0x000fe200078e00ff */
[----:B------:R-:W1:Y:S01]  /*3630*/  MUFU.EX2 R28, R28 ;  /* 0x0000001c001c7308 */ /* 0x000e620000000800 */
[----:B0-----:R-:W-:Y:S01]  /*3640*/  FADD.FTZ R26, R172, R51 ;  /* 0x00000033ac1a7221 */ /* 0x001fe20000010000 */
[----:B---3--:R-:W-:Y:S01]  /*3650*/  FADD.FTZ R20, R24, R3 ;  /* 0x0000000318147221 */ /* 0x008fe20000010000 */
[----:B------:R-:W-:Y:S01]  /*3660*/  F2FP.BF16.F32.PACK_AB R178, R21, R178 ;  /* 0x000000b215b2723e */ /* 0x000fe200000010ff */
[----:B------:R-:W-:-:S02]  /*3670*/  IMAD.MOV.U32 R90, RZ, RZ, R151 ;  /* 0x000000ffff5a7224 */ /* 0x000fc400078e0097 */
[C---:B------:R-:W-:Y:S01]  /*3680*/  FADD.FTZ R51, R25.reuse, R26 ;  /* 0x0000001a19337221 */ /* 0x040fe20000010000 */
[----:B------:R-:W-:Y:S01]  /*3690*/  F2FP.BF16.F32.PACK_AB R172, R25, R172 ;  /* 0x000000ac19ac723e */ /* 0x000fe200000010ff */
[----:B------:R-:W0:Y:S02]  /*36a0*/  MUFU.EX2 R179, R30 ;  /* 0x0000001e00b37308 */ /* 0x000e240000000800 */
[----:B------:R-:W-:Y:S01]  /*36b0*/  FADD.FTZ R26, R174, R51 ;  /* 0x00000033ae1a7221 */ /* 0x000fe20000010000 */
[----:B--2---:R-:W-:Y:S01]  /*36c0*/  FADD.FTZ R3, R177, R20 ;  /* 0x00000014b1037221 */ /* 0x004fe20000010000 */
[C---:B------:R-:W-:Y:S02]  /*36d0*/  F2FP.BF16.F32.PACK_AB R174, R27.reuse, R174 ;  /* 0x000000ae1bae723e */ /* 0x040fe400000010ff */
[----:B------:R-:W-:Y:S01]  /*36e0*/  FADD.FTZ R51, R27, R26 ;  /* 0x0000001a1b337221 */ /* 0x000fe20000010000 */
[----:B------:R-:W-:Y:S01]  /*36f0*/  F2FP.BF16.F32.PACK_AB R177, R177, R24 ;  /* 0x00000018b1b1723e */ /* 0x000fe200000010ff */
[----:B------:R-:W2:Y:S01]  /*3700*/  MUFU.EX2 R32, R32 ;  /* 0x0000002000207308 */ /* 0x000ea20000000800 */
[----:B-1----:R-:W-:Y:S01]  /*3710*/  FADD.FTZ R20, R28, R3 ;  /* 0x000000031c147221 */ /* 0x002fe20000010000 */
[----:B------:R-:W-:Y:S01]  /*3720*/  FADD.FTZ R26, R168, R51 ;  /* 0x00000033a81a7221 */ /* 0x000fe20000010000 */
[----:B------:R-:W-:-:S03]  /*3730*/  F2FP.BF16.F32.PACK_AB R168, R29, R168 ;  /* 0x000000a81da8723e */ /* 0x000fc600000010ff */
[----:B------:R-:W-:Y:S02]  /*3740*/  FADD.FTZ R51, R29, R26 ;  /* 0x0000001a1d337221 */ /* 0x000fe40000010000 */
[----:B------:R-:W1:Y:S01]  /*3750*/  MUFU.EX2 R173, R34 ;  /* 0x0000002200ad7308 */ /* 0x000e620000000800 */
[----:B0-----:R-:W-:Y:S01]  /*3760*/  FADD.FTZ R3, R179, R20 ;  /* 0x00000014b3037221 */ /* 0x001fe20000010000 */
[----:B------:R-:W-:Y:S01]  /*3770*/  FADD.FTZ R26, R170, R51 ;  /* 0x00000033aa1a7221 */ /* 0x000fe20000010000 */
[----:B------:R-:W-:Y:S02]  /*3780*/  F2FP.BF16.F32.PACK_AB R170, R31, R170 ;  /* 0x000000aa1faa723e */ /* 0x000fe400000010ff */
[----:B------:R-:W-:Y:S01]  /*3790*/  F2FP.BF16.F32.PACK_AB R179, R179, R28 ;  /* 0x0000001cb3b3723e */ /* 0x000fe200000010ff */
[----:B------:R-:W-:Y:S02]  /*37a0*/  FADD.FTZ R51, R31, R26 ;  /* 0x0000001a1f337221 */ /* 0x000fe40000010000 */
[----:B------:R-:W0:Y:S01]  /*37b0*/  MUFU.EX2 R36, R36 ;  /* 0x0000002400247308 */ /* 0x000e220000000800 */
[----:B--2---:R-:W-:-:S07]  /*37c0*/  FADD.FTZ R20, R32, R3 ;  /* 0x0000000320147221 */ /* 0x004fce0000010000 */
[----:B------:R-:W2:Y:S01]  /*37d0*/  MUFU.EX2 R175, R38 ;  /* 0x0000002600af7308 */ /* 0x000ea20000000800 */
[----:B-1----:R-:W-:Y:S01]  /*37e0*/  FADD.FTZ R3, R173, R20 ;  /* 0x00000014ad037221 */ /* 0x002fe20000010000 */
[----:B------:R-:W-:Y:S01]  /*37f0*/  FADD.FTZ R20, R152, R51 ;  /* 0x0000003398147221 */ /* 0x000fe20000010000 */
[----:B------:R-:W-:Y:S02]  /*3800*/  F2FP.BF16.F32.PACK_AB R152, R33, R152 ;  /* 0x000000982198723e */ /* 0x000fe400000010ff */
[----:B------:R-:W-:Y:S01]  /*3810*/  F2FP.BF16.F32.PACK_AB R173, R173, R32 ;  /* 0x00000020adad723e */ /* 0x000fe200000010ff */
[----:B------:R-:W-:Y:S02]  /*3820*/  FADD.FTZ R51, R33, R20 ;  /* 0x0000001421337221 */ /* 0x000fe40000010000 */
[----:B------:R-:W1:Y:S01]  /*3830*/  MUFU.EX2 R40, R40 ;  /* 0x0000002800287308 */ /* 0x000e620000000800 */
[----:B0-----:R-:W-:Y:S01]  /*3840*/  FADD.FTZ R0, R36, R3 ;  /* 0x0000000324007221 */ /* 0x001fe20000010000 */
[----:B------:R-:W-:Y:S01]  /*3850*/  FADD.FTZ R20, R154, R51 ;  /* 0x000000339a147221 */ /* 0x000fe20000010000 */
[----:B------:R-:W-:-:S03]  /*3860*/  F2FP.BF16.F32.PACK_AB R154, R35, R154 ;  /* 0x0000009a239a723e */ /* 0x000fc600000010ff */
[----:B------:R-:W-:Y:S02]  /*3870*/  FADD.FTZ R51, R35, R20 ;  /* 0x0000001423337221 */ /* 0x000fe40000010000 */
[----:B------:R-:W0:Y:S01]  /*3880*/  MUFU.EX2 R169, R42 ;  /* 0x0000002a00a97308 */ /* 0x000e220000000800 */
[----:B--2---:R-:W-:Y:S01]  /*3890*/  FADD.FTZ R3, R175, R0 ;  /* 0x00000000af037221 */ /* 0x004fe20000010000 */
[----:B------:R-:W-:Y:S01]  /*38a0*/  FADD.FTZ R20, R156, R51 ;  /* 0x000000339c147221 */ /* 0x000fe20000010000 */
[----:B------:R-:W-:Y:S02]  /*38b0*/  F2FP.BF16.F32.PACK_AB R156, R37, R156 ;  /* 0x0000009c259c723e */ /* 0x000fe400000010ff */
[----:B------:R-:W-:Y:S01]  /*38c0*/  F2FP.BF16.F32.PACK_AB R175, R175, R36 ;  /* 0x00000024afaf723e */ /* 0x000fe200000010ff */
[----:B------:R-:W-:Y:S02]  /*38d0*/  FADD.FTZ R51, R37, R20 ;  /* 0x0000001425337221 */ /* 0x000fe40000010000 */
[----:B------:R-:W2:Y:S01]  /*38e0*/  MUFU.EX2 R44, R44 ;  /* 0x0000002c002c7308 */ /* 0x000ea20000000800 */
[----:B-1----:R-:W-:-:S07]  /*38f0*/  FADD.FTZ R0, R40, R3 ;  /* 0x0000000328007221 */ /* 0x002fce0000010000 */
[----:B------:R-:W1:Y:S01]  /*3900*/  MUFU.EX2 R171, R46 ;  /* 0x0000002e00ab7308 */ /* 0x000e620000000800 */
[C---:B0-----:R-:W-:Y:S01]  /*3910*/  FADD.FTZ R3, R169.reuse, R0 ;  /* 0x00000000a9037221 */ /* 0x041fe20000010000 */
[----:B------:R-:W-:-:S06]  /*3920*/  F2FP.BF16.F32.PACK_AB R169, R169, R40 ;  /* 0x00000028a9a9723e */ /* 0x000fcc00000010ff */
[----:B------:R-:W0:Y:S01]  /*3930*/  MUFU.EX2 R48, R48 ;  /* 0x0000003000307308 */ /* 0x000e220000000800 */
[----:B--2---:R-:W-:-:S07]  /*3940*/  FADD.FTZ R0, R44, R3 ;  /* 0x000000032c007221 */ /* 0x004fce0000010000 */
[----:B------:R-:W2:Y:S01]  /*3950*/  MUFU.EX2 R158, R158 ;  /* 0x0000009e009e7308 */ /* 0x000ea20000000800 */
[C---:B-1----:R-:W-:Y:S01]  /*3960*/  FADD.FTZ R3, R171.reuse, R0 ;  /* 0x00000000ab037221 */ /* 0x042fe20000010000 */
[----:B------:R-:W-:-:S06]  /*3970*/  F2FP.BF16.F32.PACK_AB R171, R171, R44 ;  /* 0x0000002cabab723e */ /* 0x000fcc00000010ff */
[----:B------:R-:W1:Y:S01]  /*3980*/  MUFU.EX2 R153, R50 ;  /* 0x0000003200997308 */ /* 0x000e620000000800 */
[----:B0-----:R-:W-:-:S07]  /*3990*/  FADD.FTZ R0, R48, R3 ;  /* 0x0000000330007221 */ /* 0x001fce0000010000 */
[----:B------:R0:W3:Y:S01]  /*39a0*/  MUFU.EX2 R43, R132 ;  /* 0x00000084002b7308 */ /* 0x0000e20000000800 */
[----:B--2---:R-:W-:-:S07]  /*39b0*/  FADD.FTZ R20, R158, R51 ;  /* 0x000000339e147221 */ /* 0x004fce0000010000 */
[----:B------:R-:W2:Y:S01]  /*39c0*/  MUFU.EX2 R52, R52 ;  /* 0x0000003400347308 */ /* 0x000ea20000000800 */
[C---:B-1----:R-:W-:Y:S01]  /*39d0*/  FADD.FTZ R3, R153.reuse, R0 ;  /* 0x0000000099037221 */ /* 0x042fe20000010000 */
[----:B------:R-:W-:Y:S01]  /*39e0*/  F2FP.BF16.F32.PACK_AB R153, R153, R48 ;  /* 0x000000309999723e */ /* 0x000fe200000010ff */
[----:B0-----:R-:W-:-:S05]  /*39f0*/  IMAD.MOV.U32 R132, RZ, RZ, R151 ;  /* 0x000000ffff847224 */ /* 0x001fca00078e0097 */
[----:B------:R-:W0:Y:S01]  /*3a00*/  MUFU.EX2 R72, R72 ;  /* 0x0000004800487308 */ /* 0x000e220000000800 */
[C---:B---3--:R-:W-:Y:S01]  /*3a10*/  FADD.FTZ R11, R43.reuse, R20 ;  /* 0x000000142b0b7221 */ /* 0x048fe20000010000 */
[----:B------:R-:W-:-:S06]  /*3a20*/  F2FP.BF16.F32.PACK_AB R158, R43, R158 ;  /* 0x0000009e2b9e723e */ /* 0x000fcc00000010ff */
[----:B------:R-:W1:Y:S01]  /*3a30*/  MUFU.EX2 R155, R54 ;  /* 0x00000036009b7308 */ /* 0x000e620000000800 */
[----:B--2---:R-:W-:-:S07]  /*3a40*/  FADD.FTZ R0, R52, R3 ;  /* 0x0000000334007221 */ /* 0x004fce0000010000 */
[----:B------:R-:W2:Y:S01]  /*3a50*/  MUFU.EX2 R45, R70 ;  /* 0x00000046002d7308 */ /* 0x000ea20000000800 */
[----:B0-----:R-:W-:-:S07]  /*3a60*/  FADD.FTZ R20, R72, R11 ;  /* 0x0000000b48147221 */ /* 0x001fce0000010000 */
[----:B------:R-:W0:Y:S01]  /*3a70*/  MUFU.EX2 R56, R56 ;  /* 0x0000003800387308 */ /* 0x000e220000000800 */
[C---:B-1----:R-:W-:Y:S01]  /*3a80*/  FADD.FTZ R3, R155.reuse, R0 ;  /* 0x000000009b037221 */ /* 0x042fe20000010000 */
[----:B------:R-:W-:-:S06]  /*3a90*/  F2FP.BF16.F32.PACK_AB R155, R155, R52 ;  /* 0x000000349b9b723e */ /* 0x000fcc00000010ff */
[----:B------:R-:W1:Y:S01]  /*3aa0*/  MUFU.EX2 R76, R76 ;  /* 0x0000004c004c7308 */ /* 0x000e620000000800 */
[C---:B--2---:R-:W-:Y:S01]  /*3ab0*/  FADD.FTZ R11, R45.reuse, R20 ;  /* 0x000000142d0b7221 */ /* 0x044fe20000010000 */
[----:B------:R-:W-:-:S06]  /*3ac0*/  F2FP.BF16.F32.PACK_AB R160, R45, R72 ;  /* 0x000000482da0723e */ /* 0x000fcc00000010ff */
[----:B------:R-:W2:Y:S01]  /*3ad0*/  MUFU.EX2 R157, R58 ;  /* 0x0000003a009d7308 */ /* 0x000ea20000000800 */
[----:B0-----:R-:W-:-:S07]  /*3ae0*/  FADD.FTZ R0, R56, R3 ;  /* 0x0000000338007221 */ /* 0x001fce0000010000 */
[----:B------:R0:W3:Y:S01]  /*3af0*/  MUFU.EX2 R47, R134 ;  /* 0x00000086002f7308 */ /* 0x0000e20000000800 */
[----:B-1----:R-:W-:-:S07]  /*3b00*/  FADD.FTZ R20, R76, R11 ;  /* 0x0000000b4c147221 */ /* 0x002fce0000010000 */
[----:B------:R-:W1:Y:S01]  /*3b10*/  MUFU.EX2 R60, R60 ;  /* 0x0000003c003c7308 */ /* 0x000e620000000800 */
[C---:B--2---:R-:W-:Y:S01]  /*3b20*/  FADD.FTZ R3, R157.reuse, R0 ;  /* 0x000000009d037221 */ /* 0x044fe20000010000 */
[----:B------:R-:W-:Y:S01]  /*3b30*/  F2FP.BF16.F32.PACK_AB R157, R157, R56 ;  /* 0x000000389d9d723e */ /* 0x000fe200000010ff */
[----:B0-----:R-:W-:-:S05]  /*3b40*/  IMAD.MOV.U32 R134, RZ, RZ, R151 ;  /* 0x000000ffff867224 */ /* 0x001fca00078e0097 */
[----:B------:R-:W0:Y:S01]  /*3b50*/  MUFU.EX2 R80, R80 ;  /* 0x0000005000507308 */ /* 0x000e220000000800 */
[C---:B---3--:R-:W-:Y:S01]  /*3b60*/  FADD.FTZ R11, R47.reuse, R20 ;  /* 0x000000142f0b7221 */ /* 0x048fe20000010000 */
[----:B------:R-:W-:-:S06]  /*3b70*/  F2FP.BF16.F32.PACK_AB R162, R47, R76 ;  /* 0x0000004c2fa2723e */ /* 0x000fcc00000010ff */
[----:B------:R-:W2:Y:S01]  /*3b80*/  MUFU.EX2 R159, R62 ;  /* 0x0000003e009f7308 */ /* 0x000ea20000000800 */
[----:B-1----:R-:W-:-:S07]  /*3b90*/  FADD.FTZ R0, R60, R3 ;  /* 0x000000033c007221 */ /* 0x002fce0000010000 */
[----:B------:R1:W3:Y:S01]  /*3ba0*/  MUFU.EX2 R39, R136 ;  /* 0x0000008800277308 */ /* 0x0002e20000000800 */
[----:B0-----:R-:W-:-:S07]  /*3bb0*/  FADD.FTZ R20, R80, R11 ;  /* 0x0000000b50147221 */ /* 0x001fce0000010000 */
[----:B------:R-:W0:Y:S01]  /*3bc0*/  MUFU.EX2 R64, R64 ;  /* 0x0000004000407308 */ /* 0x000e220000000800 */
[C---:B--2---:R-:W-:Y:S01]  /*3bd0*/  FADD.FTZ R3, R159.reuse, R0 ;  /* 0x000000009f037221 */ /* 0x044fe20000010000 */
[----:B------:R-:W-:Y:S01]  /*3be0*/  F2FP.BF16.F32.PACK_AB R159, R159, R60 ;  /* 0x0000003c9f9f723e */ /* 0x000fe200000010ff */
[----:B-1----:R-:W-:-:S05]  /*3bf0*/  IMAD.MOV.U32 R136, RZ, RZ, R151 ;  /* 0x000000ffff887224 */ /* 0x002fca00078e0097 */
[----:B------:R-:W1:Y:S01]  /*3c00*/  MUFU.EX2 R84, R84 ;  /* 0x0000005400547308 */ /* 0x000e620000000800 */
[C---:B---3--:R-:W-:Y:S01]  /*3c10*/  FADD.FTZ R11, R39.reuse, R20 ;  /* 0x00000014270b7221 */ /* 0x048fe20000010000 */
[----:B------:R-:W-:-:S06]  /*3c20*/  F2FP.BF16.F32.PACK_AB R164, R39, R80 ;  /* 0x0000005027a4723e */ /* 0x000fcc00000010ff */
[----:B------:R-:W2:Y:S01]  /*3c30*/  MUFU.EX2 R161, R66 ;  /* 0x0000004200a17308 */ /* 0x000ea20000000800 */
[----:B0-----:R-:W-:-:S07]  /*3c40*/  FADD.FTZ R0, R64, R3 ;  /* 0x0000000340007221 */ /* 0x001fce0000010000 */
[----:B------:R-:W0:Y:S01]  /*3c50*/  MUFU.EX2 R68, R68 ;  /* 0x0000004400447308 */ /* 0x000e220000000800 */
[----:B-1----:R-:W-:-:S07]  /*3c60*/  FADD.FTZ R20, R84, R11 ;  /* 0x0000000b54147221 */ /* 0x002fce0000010000 */
[----:B------:R-:W1:Y:S01]  /*3c70*/  MUFU.EX2 R163, R74 ;  /* 0x0000004a00a37308 */ /* 0x000e620000000800 */
[C---:B--2---:R-:W-:Y:S01]  /*3c80*/  FADD.FTZ R11, R161.reuse, R0 ;  /* 0x00000000a10b7221 */ /* 0x044fe20000010000 */
[----:B------:R-:W-:-:S06]  /*3c90*/  F2FP.BF16.F32.PACK_AB R161, R161, R64 ;  /* 0x00000040a1a1723e */ /* 0x000fcc00000010ff */
[----:B------:R-:W2:Y:S01]  /*3ca0*/  MUFU.EX2 R82, R82 ;  /* 0x0000005200527308 */ /* 0x000ea20000000800 */
[----:B0-----:R-:W-:-:S07]  /*3cb0*/  FADD.FTZ R0, R68, R11 ;  /* 0x0000000b44007221 */ /* 0x001fce0000010000 */
[----:B------:R-:W0:Y:S01]  /*3cc0*/  MUFU.EX2 R165, R78 ;  /* 0x0000004e00a57308 */ /* 0x000e220000000800 */
[C---:B-1----:R-:W-:Y:S01]  /*3cd0*/  FADD.FTZ R11, R163.reuse, R0 ;  /* 0x00000000a30b7221 */ /* 0x042fe20000010000 */
[----:B------:R-:W-:-:S06]  /*3ce0*/  F2FP.BF16.F32.PACK_AB R163, R163, R68 ;  /* 0x00000044a3a3723e */ /* 0x000fcc00000010ff */
[----:B------:R-:W1:Y:S01]  /*3cf0*/  MUFU.EX2 R86, R86 ;  /* 0x0000005600567308 */ /* 0x000e620000000800 */
[----:B--2---:R-:W-:-:S07]  /*3d00*/  FADD.FTZ R0, R82, R11 ;  /* 0x0000000b52007221 */ /* 0x004fce0000010000 */
[----:B------:R-:W2:Y:S01]  /*3d10*/  MUFU.EX2 R41, R41 ;  /* 0x0000002900297308 */ /* 0x000ea20000000800 */
[C---:B0-----:R-:W-:Y:S01]  /*3d20*/  FADD.FTZ R11, R165.reuse, R0 ;  /* 0x00000000a50b7221 */ /* 0x041fe20000010000 */
[----:B------:R-:W-:-:S06]  /*3d30*/  F2FP.BF16.F32.PACK_AB R165, R165, R82 ;  /* 0x00000052a5a5723e */ /* 0x000fcc00000010ff */
[----:B------:R-:W0:Y:S01]  /*3d40*/  MUFU.EX2 R49, R49 ;  /* 0x0000003100317308 */ /* 0x000e220000000800 */
[----:B-1----:R-:W-:Y:S01]  /*3d50*/  FADD.FTZ R0, R86, R11 ;  /* 0x0000000b56007221 */ /* 0x002fe20000010000 */
[C---:B--2---:R-:W-:Y:S01]  /*3d60*/  FADD.FTZ R3, R41.reuse, R20 ;  /* 0x0000001429037221 */ /* 0x044fe20000010000 */
[----:B------:R-:W-:Y:S02]  /*3d70*/  F2FP.BF16.F32.PACK_AB R166, R41, R84 ;  /* 0x0000005429a6723e */ /* 0x000fe400000010ff */
[C---:B0-----:R-:W-:Y:S01]  /*3d80*/  FADD.FTZ R0, R49.reuse, R0 ;  /* 0x0000000031007221 */ /* 0x041fe20000010000 */
[----:B------:R-:W-:Y:S01]  /*3d90*/  F2FP.BF16.F32.PACK_AB R167, R49, R86 ;  /* 0x0000005631a7723e */ /* 0x000fe200000010ff */
[----:B------:R-:W-:Y:S06]  /*3da0*/  @!P2 BRA `(.L_x_15) ;  /* 0x0000002800e8a947 */ /* 0x000fec0003800000 */
[----:B------:R-:W-:Y:S01]  /*3db0*/  IADD3 R191, R191, -0x2, RZ ;  /* 0xfffffffebfbf7810 */ /* 0x000fe20007ffe0ff */
[----:B------:R-:W-:Y:S01]  /*3dc0*/  IMAD.MOV.U32 R11, RZ, RZ, R14 ;  /* 0x000000ffff0b7224 */ /* 0x000fe200078e000e */
[----:B------:R-:W-:Y:S01]  /*3dd0*/  CS2R R150, SRZ ;  /* 0x0000000000967805 */ /* 0x000fe2000001ff00 */
[----:B------:R-:W-:Y:S01]  /*3de0*/  IMAD.MOV.U32 R13, RZ, RZ, R12 ;  /* 0x000000ffff0d7224 */ /* 0x000fe200078e000c */
[----:B------:R-:W-:Y:S01]  /*3df0*/  CS2R R146, SRZ ;  /* 0x0000000000927805 */ /* 0x000fe2000001ff00 */
[----:B------:R-:W-:Y:S01]  /*3e00*/  IMAD.MOV.U32 R8, RZ, RZ, 0x3f800000 ;  /* 0x3f800000ff087424 */ /* 0x000fe200078e00ff */
[----:B------:R-:W-:Y:S02]  /*3e10*/  CS2R R142, SRZ ;  /* 0x00000000008e7805 */ /* 0x000fe4000001ff00 */
[----:B------:R-:W-:Y:S02]  /*3e20*/  CS2R R138, SRZ ;  /* 0x00000000008a7805 */ /* 0x000fe4000001ff00 */
[----:B------:R-:W-:-:S02]  /*3e30*/  CS2R R134, SRZ ;  /* 0x0000000000867805 */ /* 0x000fc4000001ff00 */
[----:B------:R-:W-:Y:S02]  /*3e40*/  CS2R R130, SRZ ;  /* 0x0000000000827805 */ /* 0x000fe4000001ff00 */
[----:B------:R-:W-:Y:S02]  /*3e50*/  CS2R R126, SRZ ;  /* 0x00000000007e7805 */ /* 0x000fe4000001ff00 */
[----:B------:R-:W-:Y:S02]  /*3e60*/  CS2R R122, SRZ ;  /* 0x00000000007a7805 */ /* 0x000fe4000001ff00 */
        /* <DEDUP_REMOVED lines=23> */
[----:B------:R-:W-:Y:S01]  /*3fe0*/  CS2R R88, SRZ ;  /* 0x0000000000587805 */ /* 0x000fe2000001ff00 */
[----:B------:R-:W-:Y:S01]  /*3ff0*/  UMOV UR4, UR37 ;  /* 0x0000002500047c82 */ /* 0x000fe20008000000 */
[----:B------:R-:W-:Y:S01]  /*4000*/  UMOV UR5, UR36 ;  /* 0x0000002400057c82 */ /* 0x000fe20008000000 */
[----:B------:R-:W-:-:S05]  /*4010*/  ULDC UR6, c[0x0][0x9d8] ;  /* 0x0002760000067ab9 */ /* 0x000fca0000000800 */
.L_x_24:
[----:B------:R-:W-:-:S04]  /*4020*/  UIADD3 UR7, UR5, 0x1, URZ ;  /* 0x0000000105077890 */ /* 0x000fc8000fffe03f */
[----:B------:R-:W-:-:S04]  /*4030*/  UISETP.NE.AND UP0, UPT, UR7, 0x2, UPT ;  /* 0x000000020700788c */ /* 0x000fc8000bf05270 */
[----:B------:R-:W-:Y:S02]  /*4040*/  USEL UR37, URZ, 0x1, UP0 ;  /* 0x000000013f257887 */ /* 0x000fe40008000000 */
[----:B------:R-:W-:Y:S02]  /*4050*/  USEL UR36, UR7, URZ, UP0 ;  /* 0x0000003f07247287 */ /* 0x000fe40008000000 */
[----:B------:R-:W-:Y:S01]  /*4060*/  ULOP3.LUT UR37, UR4, UR37, URZ, 0x3c, !UPT ;  /* 0x0000002504257292 */ /* 0x000fe2000f8e3c3f */
[----:B------:R-:W-:Y:S11]  /*4070*/  @!P0 BRA `(.L_x_16) ;  /* 0x0000000000048947 */ /* 0x000ff60003800000 */
[----:B------:R-:W-:Y:S01]  /*4080*/  BPT.TRAP 0x1 ;  /* 0x000000040000795c */ /* 0x000fe20000300000 */
.L_x_16:
[----:B------:R-:W0:Y:S01]  /*4090*/  S2UR UR8, SR_CgaCtaId ;  /* 0x00000000000879c3 */ /* 0x000e220000008800 */
[----:B------:R-:W-:Y:S01]  /*40a0*/  UMOV UR7, 0x400 ;  /* 0x0000040000077882 */ /* 0x000fe20000000000 */
[----:B------:R-:W-:-:S05]  /*40b0*/  IMAD.U32 R9, RZ, RZ, UR37 ;  /* 0x00000025ff097e24 */ /* 0x000fca000f8e00ff */
[----:B------:R-:W-:Y:S01]  /*40c0*/  SHF.L.U32 R9, R9, 0x1f, RZ ;  /* 0x0000001f09097819 */ /* 0x000fe200000006ff */
[----:B0-----:R-:W-:-:S04]  /*40d0*/  ULEA UR7, UR8, UR7, 0x18 ;  /* 0x0000000708077291 */ /* 0x001fc8000f8ec03f */
[----:B------:R-:W-:-:S09]  /*40e0*/  ULEA UR8, UR36, UR7, 0x3 ;  /* 0x0000000724087291 */ /* 0x000fd2000f8e183f */
[----:B------:R0:W1:Y:S01]  /*40f0*/  SYNCS.PHASECHK.TRANS64.TRYWAIT P2, [UR8+0x34830], R9 ;  /* 0x03483009ff0075a7 */ /* 0x0000620008040148 */
[----:B------:R-:W-:Y:S05]  /*4100*/  @!P0 BRA `(.L_x_17) ;  /* 0x0000000000048947 */ /* 0x000fea0003800000 */
[----:B------:R-:W-:Y:S01]  /*4110*/  BPT.TRAP 0x1 ;  /* 0x000000040000795c */ /* 0x000fe20000300000 */
.L_x_17:
[----:B-1----:R-:W-:Y:S05]  /*4120*/  @P2 BRA `(.L_x_18) ;  /* 0x0000000000082947 */ /* 0x002fea0003800000 */
[----:B------:R-:W1:Y:S02]  /*4130*/  SYNCS.PHASECHK.TRANS64.TRYWAIT P2, [UR8+0x34830], R9 ;  /* 0x03483009ff0075a7 */ /* 0x000e640008040148 */
[----:B-1----:R-:W-:Y:S05]  /*4140*/  @!P2 BRA `(.L_x_19) ;  /* 0x0000008c0020a947 */ /* 0x002fea0003800000 */
.L_x_18:
[----:B------:R-:W-:Y:S01]  /*4150*/  R2UR UR44, R4 ;  /* 0x00000000042c72ca */ /* 0x000fe200000e0000 */
[----:B------:R-:W-:Y:S01]  /*4160*/  UIMAD UR9, UR36, 0xc00, UR10 ;  /* 0x00000c00240978a4 */ /* 0x000fe2000f8e020a */
[----:B------:R-:W-:Y:S01]  /*4170*/  R2UR UR45, R5 ;  /* 0x00000000052d72ca */ /* 0x000fe200000e0000 */
[----:B------:R-:W-:Y:S01]  /*4180*/  WARPGROUP.ARRIVE ;  /* 0x00000000000079c5 */ /* 0x000fe20000000000 */
[----:B------:R-:W-:Y:S01]  /*4190*/  UMOV UR47, 0x40000040 ;  /* 0x40000040002f7882 */ /* 0x000fe20000000000 */
[----:B------:R-:W-:Y:S01]  /*41a0*/  UIADD3 UR14, UR9, 0x400, URZ ;  /* 0x00000400090e7890 */ /* 0x000fe2000fffe03f */
[-C--:B------:R-:W-:Y:S01]  /*41b0*/  FMUL.FTZ R88, R88, R10.reuse ;  /* 0x0000000a58587220 */ /* 0x080fe20000410000 */
[----:B------:R-:W-:Y:S01]  /*41c0*/  UMOV UR15, 0x40000040 ;  /* 0x40000040000f7882 */ /* 0x000fe20000000000 */
[----:B------:R-:W-:Y:S01]  /*41d0*/  UMOV UR46, UR9 ;  /* 0x00000009002e7c82 */ /* 0x000fe20008000000 */
[----:B------:R-:W-:Y:S01]  /*41e0*/  UIADD3 UR18, UR9, 0x402, URZ ;  /* 0x0000040209127890 */ /* 0x000fe2000fffe03f */
[-C--:B------:R-:W-:Y:S01]  /*41f0*/  FMUL.FTZ R89, R89, R10.reuse ;  /* 0x0000000a59597220 */ /* 0x080fe20000410000 */
[----:B------:R-:W-:Y:S01]  /*4200*/  UMOV UR19, 0x40000040 ;  /* 0x4000004000137882 */ /* 0x000fe20000000000 */
[----:B------:R-:W-:Y:S01]  /*4210*/  UIADD3 UR22, UR9, 0x404, URZ ;  /* 0x0000040409167890 */ /* 0x000fe2000fffe03f */
[-C--:B------:R-:W-:Y:S01]  /*4220*/  FMUL.FTZ R92, R92, R10.reuse ;  /* 0x0000000a5c5c7220 */ /* 0x080fe20000410000 */
[----:B------:R-:W-:Y:S01]  /*4230*/  UMOV UR23, 0x40000040 ;  /* 0x4000004000177882 */ /* 0x000fe20000000000 */
[----:B------:R-:W-:Y:S01]  /*4240*/  HGMMA.64x128x16.F32.BF16 R24, gdesc[UR44], RZ, !UPT, gsb0 ;  /* 0x01e000002c1879f0 */ /* 0x000fe2000c0018ff */
[----:B------:R-:W-:Y:S01]  /*4250*/  R2UR UR44, R6 ;  /* 0x00000000062c72ca */ /* 0x000fe200000e0000 */
[----:B------:R-:W-:Y:S01]  /*4260*/  UIADD3 UR46, UR9, 0x2, URZ ;  /* 0x00000002092e7890 */ /* 0x000fe2000fffe03f */
[----:B------:R-:W-:Y:S01]  /*4270*/  R2UR UR45, R7 ;  /* 0x00000000072d72ca */ /* 0x000fe200000e0000 */
[----:B------:R-:W-:Y:S01]  /*4280*/  UMOV UR47, 0x40000040 ;  /* 0x40000040002f7882 */ /* 0x000fe20000000000 */
[----:B------:R-:W-:Y:S01]  /*4290*/  UIADD3 UR26, UR9, 0x406, URZ ;  /* 0x00000406091a7890 */ /* 0x000fe2000fffe03f */
[-C--:B------:R-:W-:Y:S01]  /*42a0*/  FMUL.FTZ R93, R93, R10.reuse ;  /* 0x0000000a5d5d7220 */ /* 0x080fe20000410000 */
        /* <DEDUP_REMOVED lines=10> */
[-C--:B------:R-:W-:Y:S01]  /*4350*/  FMUL.FTZ R101, R101, R10.reuse ;  /* 0x0000000a65657220 */ /* 0x080fe20000410000 */
        /* <DEDUP_REMOVED lines=23> */
[----:B------:R-:W-:Y:S01]  /*44d0*/  FMUL.FTZ R149, R149, R10 ;  /* 0x0000000a95957220 */ /* 0x000fe20000410000 */
        /* <DEDUP_REMOVED lines=32> */
[----:B------:R-:W-:-:S02]  /*46e0*/  WARPGROUP.DEPBAR.LE gsb0, 0x0 ;  /* 0x00008000000079c5 */ /* 0x000fc40000010000 */
[----:B------:R-:W-:-:S06]  /*46f0*/  WARPGROUP.ARRIVE ;  /* 0x00000000000079c5 */ /* 0x000fcc0000000000 */
[----:B------:R-:W-:Y:S01]  /*4700*/  HGMMA.64x128x16.F32.BF16 R24, gdesc[UR44], R24, gsb0 ;  /* 0x01e000002c1879f0 */ /* 0x000fe20008001818 */
[----:B------:R-:W-:Y:S01]  /*4710*/  UIADD3 UR46, UR9, 0x4, URZ ;  /* 0x00000004092e7890 */ /* 0x000fe2000fffe03f */
[----:B------:R-:W-:Y:S01]  /*4720*/  UMOV UR44, UR56 ;  /* 0x00000038002c7c82 */ /* 0x000fe20008000000 */
[----:B------:R-:W-:Y:S01]  /*4730*/  UMOV UR45, UR57 ;  /* 0x00000039002d7c82 */ /* 0x000fe20008000000 */
[----:B------:R-:W-:Y:S01]  /*4740*/  UMOV UR47, 0x40000040 ;  /* 0x40000040002f7882 */ /* 0x000fe20000000000 */
[----:B------:R-:W-:Y:S02]  /*4750*/  WARPGROUP.DEPBAR.LE gsb0, 0x0 ;  /* 0x00008000000079c5 */ /* 0x000fe40000010000 */
        /* <DEDUP_REMOVED lines=38> */
[----:B------:R-:W-:Y:S05]  /*49c0*/  @!P0 BRA `(.L_x_20) ;  /* 0x0000000000048947 */ /* 0x000fea0003800000 */
[----:B------:R-:W-:Y:S01]  /*49d0*/  BPT.TRAP 0x1 ;  /* 0x000000040000795c */ /* 0x000fe20000300000 */
.L_x_20:
[----:B------:R-:W-:Y:S01]  /*49e0*/  ULEA UR9, UR5, UR7, 0x3 ;  /* 0x0000000705097291 */ /* 0x000fe2000f8e183f */
[----:B------:R-:W-:-:S05]  /*49f0*/  IMAD.U32 R8, RZ, RZ, UR4 ;  /* 0x00000004ff087e24 */ /* 0x000fca000f8e00ff */
[----:B------:R-:W-:-:S04]  /*4a00*/  SHF.L.U32 R8, R8, 0x1f, RZ ;  /* 0x0000001f08087819 */ /* 0x000fc800000006ff */
[----:B------:R2:W3:Y:S01]  /*4a10*/  SYNCS.PHASECHK.TRANS64.TRYWAIT P2, [UR9+0x34850], R8 ;  /* 0x03485008ff0075a7 */ /* 0x0004e20008040149 */
[----:B------:R-:W-:Y:S05]  /*4a20*/  @!P0 BRA `(.L_x_21) ;  /* 0x0000000000048947 */ /* 0x000fea0003800000 */
[----:B------:R-:W-:Y:S01]  /*4a30*/  BPT.TRAP 0x1 ;  /* 0x000000040000795c */ /* 0x000fe20000300000 */
.L_x_21:
[----:B---3--:R-:W-:Y:S05]  /*4a40*/  @P2 BRA `(.L_x_22) ;  /* 0x0000000000082947 */ /* 0x008fea0003800000 */
[----:B------:R-:W3:Y:S02]  /*4a50*/  SYNCS.PHASECHK.TRANS64.TRYWAIT P2, [UR9+0x34850], R8 ;  /* 0x03485008ff0075a7 */ /* 0x000ee40008040149 */
[----:B---3--:R-:W-:Y:S05]  /*4a60*/  @!P2 BRA `(.L_x_23) ;  /* 0x0000008000f0a947 */ /* 0x008fea0003800000 */
.L_x_22:
[----:B------:R-:W-:Y:S01]  /*4a70*/  UIADD3 UR7, UR7, 0x400, URZ ;  /* 0x0000040007077890 */ /* 0x000fe2000fffe03f */
[----:B------:R-:W-:Y:S01]  /*4a80*/  WARPGROUP.ARRIVE ;  /* 0x00000000000079c5 */ /* 0x000fe20000000000 */
[----:B------:R-:W-:Y:S01]  /*4a90*/  UMOV UR15, 0x40000040 ;  /* 0x40000040000f7882 */ /* 0x000fe20000000000 */
[----:B0-2---:R-:W-:Y:S01]  /*4aa0*/  FMUL.FTZ R8, R24, UR6 ;  /* 0x0000000618087c20 */ /* 0x005fe20008410000 */
[----:B------:R-:W-:Y:S01]  /*4ab0*/  USHF.R.U32.HI UR7, URZ, 0x4, UR7 ;  /* 0x000000043f077899 */ /* 0x000fe20008011607 */
[----:B------:R-:W-:Y:S01]  /*4ac0*/  FMUL.FTZ R14, R25, UR6 ;  /* 0x00000006190e7c20 */ /* 0x000fe20008410000 */
[----:B------:R-:W-:Y:S01]  /*4ad0*/  FMUL.FTZ R20, R26, UR6 ;  /* 0x000000061a147c20 */ /* 0x000fe20008410000 */
[----:B------:R-:W-:Y:S01]  /*4ae0*/  FMUL.FTZ R26, R28, UR6 ;  /* 0x000000061c1a7c20 */ /* 0x000fe20008410000 */
[----:B------:R-:W-:Y:S01]  /*4af0*/  ULOP3.LUT UR7, UR7, 0x3fff, URZ, 0xc0, !UPT ;  /* 0x00003fff07077892 */ /* 0x000fe2000f8ec03f */
[----:B------:R-:W1:Y:S01]  /*4b00*/  MUFU.TANH R8, R8 ;  /* 0x0000000800087308 */ /* 0x000e620000002400 */
[----:B------:R-:W-:Y:S01]  /*4b10*/  FMUL.FTZ R32, R32, UR6 ;  /* 0x0000000620207c20 */ /* 0x000fe20008410000 */
[----:B------:R-:W-:Y:S01]  /*4b20*/  FMUL.FTZ R194, R36, UR6 ;  /* 0x0000000624c27c20 */ /* 0x000fe20008410000 */
[----:B------:R-:W-:Y:S01]  /*4b30*/  ULOP3.LUT UR4, UR7, 0x4000000, URZ, 0xfc, !UPT ;  /* 0x0400000007047892 */ /* 0x000fe2000f8efc3f */
[----:B------:R-:W-:Y:S01]  /*4b40*/  FMUL.FTZ R196, R37, UR6 ;  /* 0x0000000625c47c20 */ /* 0x000fe20008410000 */
[----:B------:R-:W-:Y:S01]  /*4b50*/  FMUL.FTZ R198, R40, UR6 ;  /* 0x0000000628c67c20 */ /* 0x000fe20008410000 */
[----:B------:R-:W-:Y:S01]  /*4b60*/  FMUL.FTZ R200, R41, UR6 ;  /* 0x0000000629c87c20 */ /* 0x000fe20008410000 */
[----:B------:R-:W-:Y:S01]  /*4b70*/  ULEA UR4, UR5, UR4, 0xb ;  /* 0x0000000405047291 */ /* 0x000fe2000f8e583f */
[----:B------:R-:W0:Y:S01]  /*4b80*/  MUFU.TANH R14, R14 ;  /* 0x0000000e000e7308 */ /* 0x000e220000002400 */
[----:B------:R-:W-:Y:S01]  /*4b90*/  FMUL.FTZ R202, R44, UR6 ;  /* 0x000000062cca7c20 */ /* 0x000fe20008410000 */
[----:B------:R-:W-:Y:S01]  /*4ba0*/  FMUL.FTZ R204, R45, UR6 ;  /* 0x000000062dcc7c20 */ /* 0x000fe20008410000 */
[----:B------:R-:W-:Y:S01]  /*4bb0*/  FMUL.FTZ R206, R52, UR6 ;  /* 0x0000000634ce7c20 */ /* 0x000fe20008410000 */
[----:B------:R-:W-:Y:S01]  /*4bc0*/  FMUL.FTZ R208, R53, UR6 ;  /* 0x0000000635d07c20 */ /* 0x000fe20008410000 */
[----:B------:R-:W-:Y:S01]  /*4bd0*/  FMUL.FTZ R210, R56, UR6 ;  /* 0x0000000638d27c20 */ /* 0x000fe20008410000 */
[----:B------:R-:W-:Y:S01]  /*4be0*/  UMOV UR14, UR4 ;  /* 0x00000004000e7c82 */ /* 0x000fe20008000000 */
[----:B------:R-:W-:Y:S01]  /*4bf0*/  FMUL.FTZ R212, R57, UR6 ;  /* 0x0000000639d47c20 */ /* 0x000fe20008410000 */
[----:B------:R-:W-:Y:S01]  /*4c00*/  HGMMA.64x128x16.F32.BF16 R88, R180, gdesc[UR12].tnspB, R88, gsb0 ;  /* 0x41e0000cb4587df0 */ /* 0x000fe20008001858 */
[----:B------:R-:W-:Y:S01]  /*4c10*/  UIADD3 UR14, UR4, 0x80, URZ ;  /* 0x00000080040e7890 */ /* 0x000fe2000fffe03f */
[----:B------:R-:W2:Y:S01]  /*4c20*/  MUFU.TANH R26, R26 ;  /* 0x0000001a001a7308 */ /* 0x000ea20000002400 */
[----:B------:R-:W-:Y:S01]  /*4c30*/  UMOV UR15, 0x40000040 ;  /* 0x40000040000f7882 */ /* 0x000fe20000000000 */
[----:B-1----:R-:W-:Y:S01]  /*4c40*/  FMNMX.FTZ R9, R8, R13, !PT ;  /* 0x0000000d08097209 */ /* 0x002fe20007810000 */
[----:B------:R-:W-:Y:S01]  /*4c50*/  FMUL.FTZ R24, R27, UR6 ;  /* 0x000000061b187c20 */ /* 0x000fe20008410000 */
[----:B------:R-:W-:Y:S01]  /*4c60*/  FMUL.FTZ R214, R60, UR6 ;  /* 0x000000063cd67c20 */ /* 0x000fe20008410000 */
[----:B------:R-:W-:Y:S01]  /*4c70*/  FMUL.FTZ R28, R30, UR6 ;  /* 0x000000061e1c7c20 */ /* 0x000fe20008410000 */
[----:B------:R-:W-:Y:S01]  /*4c80*/  FMUL.FTZ R216, R61, UR6 ;  /* 0x000000063dd87c20 */ /* 0x000fe20008410000 */
[----:B0-----:R-:W-:Y:S01]  /*4c90*/  FMNMX.FTZ R9, R14, R9, !PT ;  /* 0x000000090e097209 */ /* 0x001fe20007810000 */
[----:B------:R-:W-:Y:S01]  /*4ca0*/  MUFU.TANH R32, R32 ;  /* 0x0000002000207308 */ /* 0x000fe20000002400 */
[----:B------:R-:W-:Y:S01]  /*4cb0*/  FMUL.FTZ R30, R31, UR6 ;  /* 0x000000061f1e7c20 */ /* 0x000fe20008410000 */
[----:B------:R-:W-:Y:S01]  /*4cc0*/  FMUL.FTZ R218, R64, UR6 ;  /* 0x0000000640da7c20 */ /* 0x000fe20008410000 */
[----:B------:R-:W-:Y:S01]  /*4cd0*/  FMUL.FTZ R34, R34, UR6 ;  /* 0x0000000622227c20 */ /* 0x000fe20008410000 */
[----:B------:R-:W-:Y:S01]  /*4ce0*/  FMUL.FTZ R192, R35, UR6 ;  /* 0x0000000623c07c20 */ /* 0x000fe20008410000 */
[----:B------:R-:W-:Y:S01]  /*4cf0*/  FMUL.FTZ R36, R38, UR6 ;  /* 0x0000000626247c20 */ /* 0x000fe20008410000 */
[----:B------:R-:W-:Y:S01]  /*4d00*/  FMUL.FTZ R220, R69, UR6 ;  /* 0x0000000645dc7c20 */ /* 0x000fe20008410000 */
[----:B------:R-:W-:Y:S01]  /*4d10*/  FMUL.FTZ R38, R39, UR6 ;  /* 0x0000000627267c20 */ /* 0x000fe20008410000 */
[----:B------:R-:W-:Y:S01]  /*4d20*/  MUFU.TANH R194, R194 ;  /* 0x000000c200c27308 */ /* 0x000fe20000002400 */
[----:B--2---:R-:W-:Y:S01]  /*4d30*/  FMNMX.FTZ R9, R26, R9, !PT ;  /* 0x000000091a097209 */ /* 0x004fe20007810000 */
[----:B------:R-:W-:Y:S01]  /*4d40*/  FMUL.FTZ R222, R72, UR6 ;  /* 0x0000000648de7c20 */ /* 0x000fe20008410000 */
[----:B------:R-:W-:Y:S01]  /*4d50*/  FMUL.FTZ R40, R42, UR6 ;  /* 0x000000062a287c20 */ /* 0x000fe20008410000 */
[----:B------:R-:W-:Y:S01]  /*4d60*/  FMUL.FTZ R224, R73, UR6 ;  /* 0x0000000649e07c20 */ /* 0x000fe20008410000 */
[----:B------:R-:W-:Y:S01]  /*4d70*/  FMUL.FTZ R42, R43, UR6 ;  /* 0x000000062b2a7c20 */ /* 0x000fe20008410000 */
[----:B------:R-:W-:Y:S01]  /*4d80*/  FMUL.FTZ R76, R76, UR6 ;  /* 0x000000064c4c7c20 */ /* 0x000fe20008410000 */
[----:B------:R-:W-:Y:S01]  /*4d90*/  FMUL.FTZ R44, R46, UR6 ;  /* 0x000000062e2c7c20 */ /* 0x000fe20008410000 */
        /* <DEDUP_REMOVED lines=23> */
[C---:B------:R-:W-:Y:S01]  /*4f10*/  ISETP.GT.AND P2, PT, R191.reuse, RZ, PT ;  /* 0x000000ffbf00720c */ /* 0x040fe20003f44270 */
[----:B------:R-:W-:Y:S01]  /*4f20*/  MUFU.TANH R202, R202 ;  /* 0x000000ca00ca7308 */ /* 0x000fe20000002400 */
[----:B------:R-:W-:Y:S01]  /*4f30*/  UMOV UR5, UR36 ;  /* 0x0000002400057c82 */ /* 0x000fe20008000000 */
[----:B------:R-:W-:-:S06]  /*4f40*/  VIADD R191, R191, 0xffffffff ;  /* 0xffffffffbfbf7836 */ /* 0x000fcc0000000000 */
[----:B------:R-:W-:Y:S08]  /*4f50*/  MUFU.TANH R204, R204 ;  /* 0x000000cc00cc7308 */ /* 0x000ff00000002400 */
[----:B------:R-:W-:Y:S08]  /*4f60*/  MUFU.TANH R206, R206 ;  /* 0x000000ce00ce7308 */ /* 0x000ff00000002400 */
[----:B------:R-:W-:Y:S08]  /*4f70*/  MUFU.TANH R208, R208 ;  /* 0x000000d000d07308 */ /* 0x000ff00000002400 */
[----:B------:R-:W-:Y:S08]  /*4f80*/  MUFU.TANH R210, R210 ;  /* 0x000000d200d27308 */ /* 0x000ff00000002400 */
[----:B------:R-:W0:Y:S08]  /*4f90*/  MUFU.TANH R20, R20 ;  /* 0x0000001400147308 */ /* 0x000e300000002400 */
[----:B------:R-:W-:Y:S08]  /*4fa0*/  MUFU.TANH R212, R212 ;  /* 0x000000d400d47308 */ /* 0x000ff00000002400 */
[----:B------:R-:W1:Y:S01]  /*4fb0*/  MUFU.TANH R24, R24 ;  /* 0x0000001800187308 */ /* 0x000e620000002400 */
[----:B0-----:R-:W-:-:S07]  /*4fc0*/  FMNMX.FTZ R25, R20, R11, !PT ;  /* 0x0000000b14197209 */ /* 0x001fce0007810000 */
[----:B------:R-:W-:Y:S08]  /*4fd0*/  MUFU.TANH R214, R214 ;  /* 0x000000d600d67308 */ /* 0x000ff00000002400 */
[----:B------:R-:W0:Y:S01]  /*4fe0*/  MUFU.TANH R28, R28 ;  /* 0x0000001c001c7308 */ /* 0x000e220000002400 */
[----:B-1----:R-:W-:-:S07]  /*4ff0*/  FMNMX.FTZ R25, R24, R25, !PT ;  /* 0x0000001918197209 */ /* 0x002fce0007810000 */
[----:B------:R-:W-:Y:S08]  /*5000*/  MUFU.TANH R216, R216 ;  /* 0x000000d800d87308 */ /* 0x000ff00000002400 */
[----:B------:R-:W1:Y:S01]  /*5010*/  MUFU.TANH R30, R30 ;  /* 0x0000001e001e7308 */ /* 0x000e620000002400 */
[----:B0-----:R-:W-:Y:S01]  /*5020*/  FMNMX.FTZ R25, R28, R25, !PT ;  /* 0x000000191c197209 */ /* 0x001fe20007810000 */
[----:B------:R-:W-:-:S02]  /*5030*/  WARPGROUP.DEPBAR.LE gsb0, 0x0 ;  /* 0x00008000000079c5 */ /* 0x000fc40000010000 */
[----:B------:R-:W-:Y:S01]  /*5040*/  WARPGROUP.ARRIVE ;  /* 0x00000000000079c5 */ /* 0x000fe20000000000 */
[----:B------:R-:W-:Y:S01]  /*5050*/  FMUL.FTZ R180, R29, UR6 ;  /* 0x000000061db47c20 */ /* 0x000fe20008410000 */
[----:B------:R-:W-:Y:S02]  /*5060*/  FMUL.FTZ R182, R33, UR6 ;  /* 0x0000000621b67c20 */ /* 0x000fe40008410000 */
[----:B------:R-:W-:Y:S02]  /*5070*/  MUFU.TANH R218, R218 ;  /* 0x000000da00da7308 */ /* 0x000fe40000002400 */
[----:B------:R-:W-:Y:S01]  /*5080*/  HGMMA.64x128x16.F32.BF16 R88, R176, gdesc[UR12].tnspB, R88, gsb0 ;  /* 0x41e0000cb0587df0 */ /* 0x000fe20008001858 */
[----:B------:R-:W-:Y:S01]  /*5090*/  UIADD3 UR14, UR4, 0x100, URZ ;  /* 0x00000100040e7890 */ /* 0x000fe2000fffe03f */
[----:B------:R-:W-:-:S04]  /*50a0*/  UMOV UR15, 0x40000040 ;  /* 0x40000040000f7882 */ /* 0x000fc80000000000 */
[----:B------:R-:W0:Y:S01]  /*50b0*/  MUFU.TANH R180, R180 ;  /* 0x000000b400b47308 */ /* 0x000e220000002400 */
[----:B-1----:R-:W-:-:S07]  /*50c0*/  FMNMX.FTZ R25, R30, R25, !PT ;  /* 0x000000191e197209 */ /* 0x002fce0007810000 */
[----:B------:R-:W1:Y:S08]  /*50d0*/  MUFU.TANH R182, R182 ;  /* 0x000000b600b67308 */ /* 0x000e700000002400 */
[----:B------:R-:W2:Y:S01]  /*50e0*/  MUFU.TANH R34, R34 ;  /* 0x0000002200227308 */ /* 0x000ea20000002400 */
[----:B0-----:R-:W-:-:S04]  /*50f0*/  FMNMX.FTZ R9, R180, R9, !PT ;  /* 0x00000009b4097209 */ /* 0x001fc80007810000 */
[----:B------:R-:W-:-:S03]  /*5100*/  FMNMX.FTZ R9, R32, R9, !PT ;  /* 0x0000000920097209 */ /* 0x000fc60007810000 */
[----:B------:R-:W0:Y:S01]  /*5110*/  MUFU.TANH R192, R192 ;  /* 0x000000c000c07308 */ /* 0x000e220000002400 */
[----:B-1----:R-:W-:-:S04]  /*5120*/  FMNMX.FTZ R9, R182, R9, !PT ;  /* 0x00000009b6097209 */ /* 0x002fc80007810000 */
[----:B------:R-:W-:-:S03]  /*5130*/  FMNMX.FTZ R9, R194, R9, !PT ;  /* 0x00000009c2097209 */ /* 0x000fc60007810000 */
[----:B------:R-:W1:Y:S01]  /*5140*/  MUFU.TANH R36, R36 ;  /* 0x0000002400247308 */ /* 0x000e620000002400 */
[----:B------:R-:W-:Y:S02]  /*5150*/  FMNMX.FTZ R9, R196, R9, !PT ;  /* 0x00000009c4097209 */ /* 0x000fe40007810000 */
[----:B--2---:R-:W-:Y:S02]  /*5160*/  FMNMX.FTZ R27, R34, R25, !PT ;  /* 0x00000019221b7209 */ /* 0x004fe40007810000 */
[----:B------:R-:W-:-:S03]  /*5170*/  FMNMX.FTZ R9, R198, R9, !PT ;  /* 0x00000009c6097209 */ /* 0x000fc60007810000 */
[----:B------:R-:W-:Y:S01]  /*5180*/  MUFU.TANH R220, R220 ;  /* 0x000000dc00dc7308 */ /* 0x000fe20000002400 */
[----:B------:R-:W-:Y:S02]  /*5190*/  FMNMX.FTZ R9, R200, R9, !PT ;  /* 0x00000009c8097209 */ /* 0x000fe40007810000 */
[----:B0-----:R-:W-:Y:S02]  /*51a0*/  FMNMX.FTZ R27, R192, R27, !PT ;  /* 0x0000001bc01b7209 */ /* 0x001fe40007810000 */
[----:B------:R-:W-:-:S03]  /*51b0*/  FMNMX.FTZ R9, R202, R9, !PT ;  /* 0x00000009ca097209 */ /* 0x000fc60007810000 */
[----:B------:R-:W0:Y:S01]  /*51c0*/  MUFU.TANH R38, R38 ;  /* 0x0000002600267308 */ /* 0x000e220000002400 */
[----:B------:R-:W-:Y:S02]  /*51d0*/  FMNMX.FTZ R9, R204, R9, !PT ;  /* 0x00000009cc097209 */ /* 0x000fe40007810000 */
[----:B-1----:R-:W-:-:S05]  /*51e0*/  FMNMX.FTZ R27, R36, R27, !PT ;  /* 0x0000001b241b7209 */ /* 0x002fca0007810000 */
        /* <DEDUP_REMOVED lines=8> */
[----:B0-----:R-:W-:-:S07]  /*5270*/  FMNMX.FTZ R29, R42, R29, !PT ;  /* 0x0000001d2a1d7209 */ /* 0x001fce0007810000 */
[----:B------:R-:W-:Y:S08]  /*5280*/  MUFU.TANH R226, R226 ;  /* 0x000000e200e27308 */ /* 0x000ff00000002400 */
[----:B------:R-:W0:Y:S01]  /*5290*/  MUFU.TANH R46, R46 ;  /* 0x0000002e002e7308 */ /* 0x000e220000002400 */
[----:B-1----:R-:W-:-:S07]  /*52a0*/  FMNMX.FTZ R29, R44, R29, !PT ;  /* 0x0000001d2c1d7209 */ /* 0x002fce0007810000 */
[----:B------:R-:W-:Y:S08]  /*52b0*/  MUFU.TANH R228, R228 ;  /* 0x000000e400e47308 */ /* 0x000ff00000002400 */
[----:B------:R-:W-:Y:S01]  /*52c0*/  MUFU.TANH R230, R230 ;  /* 0x000000e600e67308 */ /* 0x000fe20000002400 */
[----:B0-----:R-:W-:-:S07]  /*52d0*/  FMNMX.FTZ R29, R46, R29, !PT ;  /* 0x0000001d2e1d7209 */ /* 0x001fce0007810000 */
[----:B------:R-:W-:Y:S01]  /*52e0*/  MUFU.TANH R232, R232 ;  /* 0x000000e800e87308 */ /* 0x000fe20000002400 */
[----:B------:R-:W-:Y:S02]  /*52f0*/  WARPGROUP.DEPBAR.LE gsb0, 0x0 ;  /* 0x00008000000079c5 */ /* 0x000fe40000010000 */
[----:B------:R-:W-:Y:S01]  /*5300*/  WARPGROUP.ARRIVE ;  /* 0x00000000000079c5 */ /* 0x000fe20000000000 */
[----:B------:R-:W-:Y:S01]  /*5310*/  FMUL.FTZ R176, R48, UR6 ;  /* 0x0000000630b07c20 */ /* 0x000fe20008410000 */
[----:B------:R-:W-:Y:S01]  /*5320*/  FMUL.FTZ R178, R49, UR6 ;  /* 0x0000000631b27c20 */ /* 0x000fe20008410000 */
[----:B------:R-:W-:Y:S01]  /*5330*/  FMUL.FTZ R48, R50, UR6 ;  /* 0x0000000632307c20 */ /* 0x000fe20008410000 */
[----:B------:R-:W-:Y:S01]  /*5340*/  FMUL.FTZ R50, R51, UR6 ;  /* 0x0000000633327c20 */ /* 0x000fe20008410000 */
[----:B------:R-:W-:Y:S01]  /*5350*/  MUFU.TANH R52, R52 ;  /* 0x0000003400347308 */ /* 0x000fe20000002400 */
[----:B------:R-:W-:Y:S01]  /*5360*/  HGMMA.64x128x16.F32.BF16 R88, R172, gdesc[UR12].tnspB, R88, gsb0 ;  /* 0x41e0000cac587df0 */ /* 0x000fe20008001858 */
[----:B------:R-:W-:Y:S01]  /*5370*/  UIADD3 UR14, UR4, 0x180, URZ ;  /* 0x00000180040e7890 */ /* 0x000fe2000fffe03f */
[----:B------:R-:W-:-:S05]  /*5380*/  UMOV UR15, 0x40000040 ;  /* 0x40000040000f7882 */ /* 0x000fca0000000000 */
[----:B------:R-:W0:Y:S08]  /*5390*/  MUFU.TANH R176, R176 ;  /* 0x000000b000b07308 */ /* 0x000e300000002400 */
[----:B------:R-:W1:Y:S08]  /*53a0*/  MUFU.TANH R178, R178 ;  /* 0x000000b200b27308 */ /* 0x000e700000002400 */
[----:B------:R-:W2:Y:S01]  /*53b0*/  MUFU.TANH R48, R48 ;  /* 0x0000003000307308 */ /* 0x000ea20000002400 */
[----:B0-----:R-:W-:-:S07]  /*53c0*/  FMNMX.FTZ R9, R176, R9, !PT ;  /* 0x00000009b0097209 */ /* 0x001fce0007810000 */
[----:B------:R-:W0:Y:S01]  /*53d0*/  MUFU.TANH R50, R50 ;  /* 0x0000003200327308 */ /* 0x000e220000002400 */
[----:B-1----:R-:W-:-:S04]  /*53e0*/  FMNMX.FTZ R9, R178, R9, !PT ;  /* 0x00000009b2097209 */ /* 0x002fc80007810000 */
[----:B------:R-:W-:-:S03]  /*53f0*/  FMNMX.FTZ R9, R206, R9, !PT ;  /* 0x00000009ce097209 */ /* 0x000fc60007810000 */
[----:B------:R-:W-:Y:S01]  /*5400*/  MUFU.TANH R84, R84 ;  /* 0x0000005400547308 */ /* 0x000fe20000002400 */
[----:B------:R-:W-:Y:S02]  /*5410*/  FMNMX.FTZ R9, R208, R9, !PT ;  /* 0x00000009d0097209 */ /* 0x000fe40007810000 */
[----:B--2---:R-:W-:Y:S02]  /*5420*/  FMNMX.FTZ R31, R48, R29, !PT ;  /* 0x0000001d301f7209 */ /* 0x004fe40007810000 */
[----:B------:R-:W-:-:S03]  /*5430*/  FMNMX.FTZ R9, R210, R9, !PT ;  /* 0x00000009d2097209 */ /* 0x000fc60007810000 */
[----:B------:R-:W1:Y:S01]  /*5440*/  MUFU.TANH R54, R54 ;  /* 0x0000003600367308 */ /* 0x000e620000002400 */
[----:B------:R-:W-:Y:S02]  /*5450*/  FMNMX.FTZ R9, R212, R9, !PT ;  /* 0x00000009d4097209 */ /* 0x000fe40007810000 */
[----:B0-----:R-:W-:Y:S02]  /*5460*/  FMNMX.FTZ R31, R50, R31, !PT ;  /* 0x0000001f321f7209 */ /* 0x001fe40007810000 */
[----:B------:R-:W-:Y:S02]  /*5470*/  FMNMX.FTZ R9, R214, R9, !PT ;  /* 0x00000009d6097209 */ /* 0x000fe40007810000 */
[----:B------:R-:W-:Y:S01]  /*5480*/  FMNMX.FTZ R31, R52, R31, !PT ;  /* 0x0000001f341f7209 */ /* 0x000fe20007810000 */
[----:B------:R-:W0:Y:S01]  /*5490*/  MUFU.TANH R56, R56 ;  /* 0x0000003800387308 */ /* 0x000e220000002400 */
[----:B------:R-:W-:-:S04]  /*54a0*/  FMNMX.FTZ R9, R216, R9, !PT ;  /* 0x00000009d8097209 */ /* 0x000fc80007810000 */
[----:B------:R-:W-:-:S03]  /*54b0*/  FMNMX.FTZ R9, R218, R9, !PT ;  /* 0x00000009da097209 */ /* 0x000fc60007810000 */
[----:B------:R-:W2:Y:S01]  /*54c0*/  MUFU.TANH R58, R58 ;  /* 0x0000003a003a7308 */ /* 0x000ea20000002400 */
[----:B-1----:R-:W-:-:S07]  /*54d0*/  FMNMX.FTZ R31, R54, R31, !PT ;  /* 0x0000001f361f7209 */ /* 0x002fce0007810000 */
[----:B------:R-:W1:Y:S01]  /*54e0*/  MUFU.TANH R60, R60 ;  /* 0x0000003c003c7308 */ /* 0x000e620000002400 */
[----:B0-----:R-:W-:-:S07]  /*54f0*/  FMNMX.FTZ R35, R56, R31, !PT ;  /* 0x0000001f38237209 */ /* 0x001fce0007810000 */
[----:B------:R-:W0:Y:S01]  /*5500*/  MUFU.TANH R62, R62 ;  /* 0x0000003e003e7308 */ /* 0x000e220000002400 */
[----:B--2---:R-:W-:-:S07]  /*5510*/  FMNMX.FTZ R35, R58, R35, !PT ;  /* 0x000000233a237209 */ /* 0x004fce0007810000 */
[----:B------:R-:W2:Y:S01]  /*5520*/  MUFU.TANH R64, R64 ;  /* 0x0000004000407308 */ /* 0x000ea20000002400 */
[----:B-1----:R-:W-:-:S07]  /*5530*/  FMNMX.FTZ R35, R60, R35, !PT ;  /* 0x000000233c237209 */ /* 0x002fce0007810000 */
[----:B------:R-:W1:Y:S01]  /*5540*/  MUFU.TANH R66, R66 ;  /* 0x0000004200427308 */ /* 0x000e620000002400 */
[----:B0-----:R-:W-:-:S07]  /*5550*/  FMNMX.FTZ R35, R62, R35, !PT ;  /* 0x000000233e237209 */ /* 0x001fce0007810000 */
[----:B------:R-:W-:Y:S01]  /*5560*/  MUFU.TANH R72, R72 ;  /* 0x0000004800487308 */ /* 0x000fe20000002400 */
[----:B--2---:R-:W-:-:S07]  /*5570*/  FMNMX.FTZ R37, R64, R35, !PT ;  /* 0x0000002340257209 */ /* 0x004fce0007810000 */
[----:B------:R-:W-:Y:S01]  /*5580*/  MUFU.TANH R74, R74 ;  /* 0x0000004a004a7308 */ /* 0x000fe20000002400 */
[----:B-1----:R-:W-:-:S07]  /*5590*/  FMNMX.FTZ R37, R66, R37, !PT ;  /* 0x0000002542257209 */ /* 0x002fce0007810000 */
[----:B------:R-:W-:Y:S08]  /*55a0*/  MUFU.TANH R78, R78 ;  /* 0x0000004e004e7308 */ /* 0x000ff00000002400 */
[----:B------:R-:W-:Y:S08]  /*55b0*/  MUFU.TANH R80, R80 ;  /* 0x0000005000507308 */ /* 0x000ff00000002400 */
[----:B------:R-:W-:Y:S01]  /*55c0*/  MUFU.TANH R82, R82 ;  /* 0x0000005200527308 */ /* 0x000fe20000002400 */
[----:B------:R-:W-:-:S02]  /*55d0*/  WARPGROUP.DEPBAR.LE gsb0, 0x0 ;  /* 0x00008000000079c5 */ /* 0x000fc40000010000 */
        /* <DEDUP_REMOVED lines=15> */
[----:B------:R-:W-:-:S04]  /*56d0*/  FMNMX.FTZ R9, R220, R9, !PT ;  /* 0x00000009dc097209 */ /* 0x000fc80007810000 */
[----:B------:R-:W-:Y:S02]  /*56e0*/  FMNMX.FTZ R9, R222, R9, !PT ;  /* 0x00000009de097209 */ /* 0x000fe40007810000 */
[----:B--2---:R-:W-:Y:S02]  /*56f0*/  FMNMX.FTZ R37, R68, R37, !PT ;  /* 0x0000002544257209 */ /* 0x004fe40007810000 */
[----:B------:R-:W-:-:S04]  /*5700*/  FMNMX.FTZ R9, R224, R9, !PT ;  /* 0x00000009e0097209 */ /* 0x000fc80007810000 */
[----:B------:R-:W-:Y:S02]  /*5710*/  FMNMX.FTZ R9, R76, R9, !PT ;  /* 0x000000094c097209 */ /* 0x000fe40007810000 */
[----:B0-----:R-:W-:Y:S02]  /*5720*/  FMNMX.FTZ R37, R70, R37, !PT ;  /* 0x0000002546257209 */ /* 0x001fe40007810000 */
[----:B------:R-:W-:Y:S02]  /*5730*/  FMNMX.FTZ R9, R226, R9, !PT ;  /* 0x00000009e2097209 */ /* 0x000fe40007810000 */
[----:B------:R-:W-:Y:S02]  /*5740*/  FMNMX.FTZ R39, R72, R37, !PT ;  /* 0x0000002548277209 */ /* 0x000fe40007810000 */
[----:B------:R-:W-:Y:S02]  /*5750*/  FMNMX.FTZ R9, R228, R9, !PT ;  /* 0x00000009e4097209 */ /* 0x000fe40007810000 */
[----:B------:R-:W-:-:S02]  /*5760*/  FMNMX.FTZ R39, R74, R39, !PT ;  /* 0x000000274a277209 */ /* 0x000fc40007810000 */
[----:B------:R-:W-:Y:S02]  /*5770*/  FMNMX.FTZ R9, R230, R9, !PT ;  /* 0x00000009e6097209 */ /* 0x000fe40007810000 */
[----:B------:R-:W-:Y:S02]  /*5780*/  FMNMX.FTZ R39, R78, R39, !PT ;  /* 0x000000274e277209 */ /* 0x000fe40007810000 */
[----:B------:R-:W-:Y:S02]  /*5790*/  FMNMX.FTZ R9, R232, R9, !PT ;  /* 0x00000009e8097209 */ /* 0x000fe40007810000 */
[----:B------:R-:W-:Y:S02]  /*57a0*/  FMNMX.FTZ R39, R80, R39, !PT ;  /* 0x0000002750277209 */ /* 0x000fe40007810000 */
[----:B------:R-:W-:Y:S02]  /*57b0*/  FMNMX.FTZ R9, R84, R9, !PT ;  /* 0x0000000954097209 */ /* 0x000fe40007810000 */
[----:B------:R-:W-:-:S03]  /*57c0*/  FMNMX.FTZ R41, R82, R39, !PT ;  /* 0x0000002752297209 */ /* 0x000fc60007810000 */
[----:B------:R-:W0:Y:S02]  /*57d0*/  SHFL.BFLY PT, R10, R9, 0x2, 0x1f ;  /* 0x0c401f00090a7f89 */ /* 0x000e2400000e0000 */
[----:B0-----:R-:W-:Y:S02]  /*57e0*/  FMNMX.FTZ R10, R9, R10, !PT ;  /* 0x0000000a090a7209 */ /* 0x001fe40007810000 */
[----:B------:R-:W0:Y:S03]  /*57f0*/  LDC R9, c[0x0][0x988] ;  /* 0x00026200ff097b82 */ /* 0x000e260000000800 */
[----:B------:R-:W1:Y:S02]  /*5800*/  SHFL.BFLY PT, R15, R10, 0x1, 0x1f ;  /* 0x0c201f000a0f7f89 */ /* 0x000e6400000e0000 */
[----:B-1----:R-:W-:-:S05]  /*5810*/  FMNMX.FTZ R12, R10, R15, !PT ;  /* 0x0000000f0a0c7209 */ /* 0x002fca0007810000 */
[C---:B0-----:R-:W-:Y:S01]  /*5820*/  FMUL.FTZ R33, R12.reuse, R9 ;  /* 0x000000090c217220 */ /* 0x041fe20000410000 */
[----:B------:R-:W-:-:S03]  /*5830*/  FADD.FTZ R10, -R12, R13 ;  /* 0x0000000d0c0a7221 */ /* 0x000fc60000010100 */
[-CC-:B------:R-:W-:Y:S01]  /*5840*/  FFMA.FTZ R13, R8, R9.reuse, -R33.reuse ;  /* 0x00000009080d7223 */ /* 0x180fe20000010821 */
[-CC-:B------:R-:W-:Y:S01]  /*5850*/  FFMA.FTZ R234, R14, R9.reuse, -R33.reuse ;  /* 0x000000090eea7223 */ /* 0x180fe20000010821 */
[-C--:B------:R-:W-:Y:S01]  /*5860*/  FMUL.FTZ R10, R10, R9.reuse ;  /* 0x000000090a0a7220 */ /* 0x080fe20000410000 */
[-CC-:B------:R-:W-:Y:S01]  /*5870*/  FFMA.FTZ R194, R194, R9.reuse, -R33.reuse ;  /* 0x00000009c2c27223 */ /* 0x180fe20000010821 */
[-CC-:B------:R-:W-:Y:S01]  /*5880*/  FFMA.FTZ R198, R198, R9.reuse, -R33.reuse ;  /* 0x00000009c6c67223 */ /* 0x180fe20000010821 */
[-CC-:B------:R-:W-:Y:S01]  /*5890*/  FFMA.FTZ R202, R202, R9.reuse, -R33.reuse ;  /* 0x00000009caca7223 */ /* 0x180fe20000010821 */
[-CC-:B------:R-:W-:Y:S01]  /*58a0*/  FFMA.FTZ R206, R206, R9.reuse, -R33.reuse ;  /* 0x00000009cece7223 */ /* 0x180fe20000010821 */
[----:B------:R-:W-:Y:S02]  /*58b0*/  WARPGROUP.DEPBAR.LE gsb0, 0x0 ;  /* 0x00008000000079c5 */ /* 0x000fe40000010000 */
[----:B------:R-:W-:Y:S01]  /*58c0*/  WARPGROUP.ARRIVE ;  /* 0x00000000000079c5 */ /* 0x000fe20000000000 */
[----:B------:R-:W-:Y:S01]  /*58d0*/  FMUL.FTZ R168, R83, UR6 ;  /* 0x0000000653a87c20 */ /* 0x000fe20008410000 */
[----:B------:R-:W-:Y:S01]  /*58e0*/  FMUL.FTZ R170, R87, UR6 ;  /* 0x0000000657aa7c20 */ /* 0x000fe20008410000 */
[----:B------:R0:W-:Y:S01]  /*58f0*/  MUFU.EX2 R25, R194 ;  /* 0x000000c200197308 */ /* 0x0001e20000000800 */
[-CC-:B------:R-:W-:Y:S01]  /*5900*/  FFMA.FTZ R15, R26, R9.reuse, -R33.reuse ;  /* 0x000000091a0f7223 */ /* 0x180fe20000010821 */
[-CC-:B------:R-:W-:Y:S01]  /*5910*/  FFMA.FTZ R21, R32, R9.reuse, -R33.reuse ;  /* 0x0000000920157223 */ /* 0x180fe20000010821 */
[----:B------:R-:W-:Y:S01]  /*5920*/  HGMMA.64x128x16.F32.BF16 R88, R152, gdesc[UR12].tnspB, R88, gsb0 ;  /* 0x41e0000c98587df0 */ /* 0x000fe20008001858 */
[----:B------:R-:W-:Y:S01]  /*5930*/  UIADD3 UR14, UR4, 0x280, URZ ;  /* 0x00000280040e7890 */ /* 0x000fe2000fffe03f */
[-CC-:B------:R-:W-:Y:S01]  /*5940*/  FFMA.FTZ R26, R180, R9.reuse, -R33.reuse ;  /* 0x00000009b41a7223 */ /* 0x180fe20000010821 */
[----:B------:R-:W-:Y:S01]  /*5950*/  UMOV UR15, 0x40000040 ;  /* 0x40000040000f7882 */ /* 0x000fe20000000000 */
[-CC-:B------:R-:W-:Y:S01]  /*5960*/  FFMA.FTZ R32, R182, R9.reuse, -R33.reuse ;  /* 0x00000009b6207223 */ /* 0x180fe20000010821 */
[----:B------:R-:W1:Y:S01]  /*5970*/  MUFU.TANH R168, R168 ;  /* 0x000000a800a87308 */ /* 0x000e620000002400 */
[-CC-:B0-----:R-:W-:Y:S01]  /*5980*/  FFMA.FTZ R194, R204, R9.reuse, -R33.reuse ;  /* 0x00000009ccc27223 */ /* 0x181fe20000010821 */
[-CC-:B------:R-:W-:Y:S01]  /*5990*/  FFMA.FTZ R176, R176, R9.reuse, -R33.reuse ;  /* 0x00000009b0b07223 */ /* 0x180fe20000010821 */
[-CC-:B------:R-:W-:Y:S01]  /*59a0*/  FFMA.FTZ R210, R210, R9.reuse, -R33.reuse ;  /* 0x00000009d2d27223 */ /* 0x180fe20000010821 */
[-CC-:B------:R-:W-:Y:S01]  /*59b0*/  FFMA.FTZ R214, R214, R9.reuse, -R33.reuse ;  /* 0x00000009d6d67223 */ /* 0x180fe20000010821 */
[-CC-:B------:R-:W-:Y:S01]  /*59c0*/  FFMA.FTZ R43, R174, R9.reuse, -R33.reuse ;  /* 0x00000009ae2b7223 */ /* 0x180fe20000010821 */
[-CC-:B------:R-:W-:Y:S01]  /*59d0*/  FFMA.FTZ R45, R222, R9.reuse, -R33.reuse ;  /* 0x00000009de2d7223 */ /* 0x180fe20000010821 */
[-CC-:B------:R-:W-:Y:S01]  /*59e0*/  FFMA.FTZ R204, R224, R9.reuse, -R33.reuse ;  /* 0x00000009e0cc7223 */ /* 0x180fe20000010821 */
[----:B------:R-:W0:Y:S01]  /*59f0*/  MUFU.TANH R170, R170 ;  /* 0x000000aa00aa7308 */ /* 0x000e220000002400 */
[-CC-:B------:R-:W-:Y:S01]  /*5a00*/  FFMA.FTZ R49, R228, R9.reuse, -R33.reuse ;  /* 0x00000009e4317223 */ /* 0x180fe20000010821 */
[-CC-:B------:R-:W-:Y:S01]  /*5a10*/  FFMA.FTZ R51, R232, R9.reuse, -R33.reuse ;  /* 0x00000009e8337223 */ /* 0x180fe20000010821 */
[----:B------:R-:W-:-:S05]  /*5a20*/  FFMA.FTZ R84, R84, R9, -R33 ;  /* 0x0000000954547223 */ /* 0x000fca0000010821 */
[----:B------:R2:W-:Y:S01]  /*5a30*/  MUFU.EX2 R27, R198 ;  /* 0x000000c6001b7308 */ /* 0x0005e20000000800 */
[----:B-1----:R-:W-:-:S04]  /*5a40*/  FMNMX.FTZ R41, R168, R41, !PT ;  /* 0x00000029a8297209 */ /* 0x002fc80007810000 */
[----:B------:R-:W-:-:S03]  /*5a50*/  FMNMX.FTZ R41, R86, R41, !PT ;  /* 0x0000002956297209 */ /* 0x000fc60007810000 */
[----:B------:R1:W-:Y:S01]  /*5a60*/  MUFU.EX2 R29, R202 ;  /* 0x000000ca001d7308 */ /* 0x0003e20000000800 */
[----:B0-----:R-:W-:Y:S01]  /*5a70*/  FMNMX.FTZ R8, R170, R41, !PT ;  /* 0x00000029aa087209 */ /* 0x001fe20007810000 */
[-CC-:B--2---:R-:W-:Y:S01]  /*5a80*/  FFMA.FTZ R198, R208, R9.reuse, -R33.reuse ;  /* 0x00000009d0c67223 */ /* 0x184fe20000010821 */
[----:B------:R-:W-:-:S03]  /*5a90*/  FFMA.FTZ R41, R218, R9, -R33 ;  /* 0x00000009da297223 */ /* 0x000fc60000010821 */
[----:B------:R-:W0:Y:S02]  /*5aa0*/  SHFL.BFLY PT, R47, R8, 0x2, 0x1f ;  /* 0x0c401f00082f7f89 */ /* 0x000e2400000e0000 */
[----:B------:R2:W-:Y:S01]  /*5ab0*/  MUFU.EX2 R35, R206 ;  /* 0x000000ce00237308 */ /* 0x0005e20000000800 */
[----:B-1----:R-:W-:-:S07]  /*5ac0*/  FFMA.FTZ R202, R220, R9, -R33 ;  /* 0x00000009dcca7223 */ /* 0x002fce0000010821 */
[----:B------:R-:W-:Y:S01]  /*5ad0*/  MUFU.EX2 R10, R10 ;  /* 0x0000000a000a7308 */ /* 0x000fe20000000800 */
[----:B--2---:R-:W-:-:S07]  /*5ae0*/  FFMA.FTZ R206, R230, R9, -R33 ;  /* 0x00000009e6ce7223 */ /* 0x004fce0000010821 */
[----:B------:R-:W1:Y:S01]  /*5af0*/  MUFU.EX2 R13, R13 ;  /* 0x0000000d000d7308 */ /* 0x000e620000000800 */
[----:B0-----:R-:W-:Y:S01]  /*5b00*/  FMNMX.FTZ R53, R8, R47, !PT ;  /* 0x0000002f08357209 */ /* 0x001fe20007810000 */
[-CC-:B------:R-:W-:Y:S01]  /*5b10*/  FFMA.FTZ R47, R76, R9.reuse, -R33.reuse ;  /* 0x000000094c2f7223 */ /* 0x180fe20000010821 */
[----:B------:R-:W-:-:S05]  /*5b20*/  FFMA.FTZ R76, R226, R9, -R33 ;  /* 0x00000009e24c7223 */ /* 0x000fca0000010821 */
[----:B------:R-:W0:Y:S01]  /*5b30*/  MUFU.EX2 R234, R234 ;  /* 0x000000ea00ea7308 */ /* 0x000e220000000800 */
[----:B------:R-:W2:Y:S07]  /*5b40*/  SHFL.BFLY PT, R14, R53, 0x1, 0x1f ;  /* 0x0c201f00350e7f89 */ /* 0x000eae00000e0000 */
[----:B------:R-:W-:Y:S01]  /*5b50*/  MUFU.EX2 R15, R15 ;  /* 0x0000000f000f7308 */ /* 0x000fe20000000800 */
[----:B-1----:R-:W-:-:S07]  /*5b60*/  FFMA.FTZ R3, R10, R3, R13 ;  /* 0x000000030a037223 */ /* 0x002fce000001000d */
[----:B------:R-:W1:Y:S01]  /*5b70*/  MUFU.EX2 R26, R26 ;  /* 0x0000001a001a7308 */ /* 0x000e620000000800 */
[----:B0-----:R-:W-:-:S07]  /*5b80*/  F2FP.BF16.F32.PACK_AB R180, R234, R13 ;  /* 0x0000000deab4723e */ /* 0x001fce00000010ff */
[----:B------:R-:W-:Y:S01]  /*5b90*/  MUFU.EX2 R21, R21 ;  /* 0x0000001500157308 */ /* 0x000fe20000000800 */
[----:B--2---:R-:W-:-:S05]  /*5ba0*/  FMNMX.FTZ R14, R53, R14, !PT ;  /* 0x0000000e350e7209 */ /* 0x004fca0007810000 */
[C---:B------:R-:W-:Y:S01]  /*5bb0*/  FADD.FTZ R8, -R14.reuse, R11 ;  /* 0x0000000b0e087221 */ /* 0x040fe20000010100 */
[----:B------:R-:W-:Y:S01]  /*5bc0*/  FMUL.FTZ R11, R14, R9 ;  /* 0x000000090e0b7220 */ /* 0x000fe20000410000 */
[----:B------:R-:W-:Y:S01]  /*5bd0*/  MUFU.EX2 R32, R32 ;  /* 0x0000002000207308 */ /* 0x000fe20000000800 */
[----:B-1----:R-:W-:Y:S01]  /*5be0*/  F2FP.BF16.F32.PACK_AB R182, R26, R15 ;  /* 0x0000000f1ab6723e */ /* 0x002fe200000010ff */
[-C--:B------:R-:W-:Y:S01]  /*5bf0*/  FMUL.FTZ R8, R8, R9.reuse ;  /* 0x0000000908087220 */ /* 0x080fe20000410000 */
[-CC-:B------:R-:W-:Y:S01]  /*5c00*/  FFMA.FTZ R181, R20, R9.reuse, -R11.reuse ;  /* 0x0000000914b57223 */ /* 0x180fe2000001080b */
[-CC-:B------:R-:W-:Y:S01]  /*5c10*/  FFMA.FTZ R20, R24, R9.reuse, -R11.reuse ;  /* 0x0000000918147223 */ /* 0x180fe2000001080b */
[-CC-:B------:R-:W-:Y:S01]  /*5c20*/  FFMA.FTZ R183, R28, R9.reuse, -R11.reuse ;  /* 0x000000091cb77223 */ /* 0x180fe2000001080b */
[-CC-:B------:R-:W-:Y:S01]  /*5c30*/  FFMA.FTZ R177, R34, R9.reuse, -R11.reuse ;  /* 0x0000000922b17223 */ /* 0x180fe2000001080b */
[----:B------:R-:W-:Y:S01]  /*5c40*/  FFMA.FTZ R173, R40, R9, -R11 ;  /* 0x0000000928ad7223 */ /* 0x000fe2000001080b */
[----:B------:R-:W-:Y:S01]  /*5c50*/  MUFU.EX2 R8, R8 ;  /* 0x0000000800087308 */ /* 0x000fe20000000800 */
[----:B------:R-:W-:-:S02]  /*5c60*/  IMAD.U32 R40, RZ, RZ, UR9 ;  /* 0x00000009ff287e24 */ /* 0x000fc4000f8e00ff */
[-CC-:B------:R-:W-:Y:S01]  /*5c70*/  FFMA.FTZ R179, R36, R9.reuse, -R11.reuse ;  /* 0x0000000924b37223 */ /* 0x180fe2000001080b */
[-CC-:B------:R-:W-:Y:S01]  /*5c80*/  FFMA.FTZ R36, R42, R9.reuse, -R11.reuse ;  /* 0x000000092a247223 */ /* 0x180fe2000001080b */
[-CC-:B------:R-:W-:Y:S01]  /*5c90*/  FFMA.FTZ R34, R38, R9.reuse, -R11.reuse ;  /* 0x0000000926227223 */ /* 0x180fe2000001080b */
[----:B------:R-:W-:Y:S02]  /*5ca0*/  @!P1 VIADD R40, R40, 0x34860 ;  /* 0x0003486028289836 */ /* 0x000fe40000000000 */
[-CC-:B------:R-:W-:Y:S01]  /*5cb0*/  FFMA.FTZ R175, R44, R9.reuse, -R11.reuse ;  /* 0x000000092caf7223 */ /* 0x180fe2000001080b */
[-CC-:B------:R-:W-:Y:S01]  /*5cc0*/  FFMA.FTZ R169, R48, R9.reuse, -R11.reuse ;  /* 0x0000000930a97223 */ /* 0x180fe2000001080b */
[----:B------:R-:W-:Y:S01]  /*5cd0*/  MUFU.EX2 R181, R181 ;  /* 0x000000b500b57308 */ /* 0x000fe20000000800 */
[-CC-:B------:R-:W-:Y:S01]  /*5ce0*/  FFMA.FTZ R24, R50, R9.reuse, -R11.reuse ;  /* 0x0000000932187223 */ /* 0x180fe2000001080b */
[----:B------:R-:W-:Y:S01]  /*5cf0*/  @!P1 PRMT R42, RZ, 0x654, R40 ;  /* 0x00000654ff2a9816 */ /* 0x000fe20000000028 */
[-CC-:B------:R-:W-:Y:S01]  /*5d00*/  FFMA.FTZ R171, R52, R9.reuse, -R11.reuse ;  /* 0x0000000934ab7223 */ /* 0x180fe2000001080b */
[-CC-:B------:R-:W-:Y:S01]  /*5d10*/  FFMA.FTZ R28, R54, R9.reuse, -R11.reuse ;  /* 0x00000009361c7223 */ /* 0x180fe2000001080b */
[-CC-:B------:R-:W-:Y:S01]  /*5d20*/  FFMA.FTZ R38, R58, R9.reuse, -R11.reuse ;  /* 0x000000093a267223 */ /* 0x180fe2000001080b */
[-CC-:B------:R-:W-:Y:S01]  /*5d30*/  FFMA.FTZ R62, R62, R9.reuse, -R11.reuse ;  /* 0x000000093e3e7223 */ /* 0x180fe2000001080b */
[-CC-:B------:R-:W-:Y:S01]  /*5d40*/  FFMA.FTZ R64, R64, R9.reuse, -R11.reuse ;  /* 0x0000000940407223 */ /* 0x180fe2000001080b */
        /* <DEDUP_REMOVED lines=8> */
[----:B------:R-:W-:Y:S01]  /*5dd0*/  MUFU.EX2 R183, R183 ;  /* 0x000000b700b77308 */ /* 0x000fe20000000800 */
[-CC-:B------:R-:W-:Y:S01]  /*5de0*/  FFMA.FTZ R82, R82, R9.reuse, -R11.reuse ;  /* 0x0000000952527223 */ /* 0x180fe2000001080b */
[----:B------:R-:W-:-:S06]  /*5df0*/  FFMA.FTZ R86, R86, R9, -R11 ;  /* 0x0000000956567223 */ /* 0x000fcc000001080b */
[----:B------:R-:W-:Y:S01]  /*5e00*/  MUFU.EX2 R177, R177 ;  /* 0x000000b100b17308 */ /* 0x000fe20000000800 */
[----:B------:R-:W-:Y:S02]  /*5e10*/  WARPGROUP.DEPBAR.LE gsb0, 0x0 ;  /* 0x00008000000079c5 */ /* 0x000fe40000010000 */
[----:B------:R-:W-:Y:S01]  /*5e20*/  WARPGROUP.ARRIVE ;  /* 0x00000000000079c5 */ /* 0x000fe20000000000 */
[-CC-:B------:R-:W-:Y:S01]  /*5e30*/  FFMA.FTZ R152, R196, R9.reuse, -R33.reuse ;  /* 0x00000009c4987223 */ /* 0x180fe20000010821 */
[-CC-:B------:R-:W-:Y:S01]  /*5e40*/  FFMA.FTZ R154, R200, R9.reuse, -R33.reuse ;  /* 0x00000009c89a7223 */ /* 0x180fe20000010821 */
[-CC-:B------:R-:W-:Y:S01]  /*5e50*/  FFMA.FTZ R196, R178, R9.reuse, -R33.reuse ;  /* 0x00000009b2c47223 */ /* 0x180fe20000010821 */
[-C--:B------:R-:W-:Y:S01]  /*5e60*/  FFMA.FTZ R200, R172, R9.reuse, -R33 ;  /* 0x00000009acc87223 */ /* 0x080fe20000010821 */
[----:B------:R-:W-:Y:S01]  /*5e70*/  MUFU.EX2 R179, R179 ;  /* 0x000000b300b37308 */ /* 0x000fe20000000800 */
[----:B------:R-:W-:Y:S01]  /*5e80*/  HGMMA.64x128x16.F32.BF16 R88, R156, gdesc[UR12].tnspB, R88, gsb0 ;  /* 0x41e0000c9c587df0 */ /* 0x000fe20008001858 */
[----:B------:R-:W-:Y:S01]  /*5e90*/  UIADD3 UR14, UR4, 0x300, URZ ;  /* 0x00000300040e7890 */ /* 0x000fe2000fffe03f */
[-CC-:B------:R-:W-:Y:S01]  /*5ea0*/  FFMA.FTZ R153, R56, R9.reuse, -R11.reuse ;  /* 0x0000000938997223 */ /* 0x180fe2000001080b */
[----:B------:R-:W-:Y:S01]  /*5eb0*/  UMOV UR15, 0x40000040 ;  /* 0x40000040000f7882 */ /* 0x000fe20000000000 */
[----:B------:R-:W-:Y:S01]  /*5ec0*/  UIADD3 UR4, UR4, 0x380, URZ ;  /* 0x0000038004047890 */ /* 0x000fe2000fffe03f */
[----:B------:R-:W-:-:S02]  /*5ed0*/  FFMA.FTZ R155, R60, R9, -R11 ;  /* 0x000000093c9b7223 */ /* 0x000fc4000001080b */
[----:B------:R-:W-:Y:S08]  /*5ee0*/  MUFU.EX2 R34, R34 ;  /* 0x0000002200227308 */ /* 0x000ff00000000800 */
[----:B------:R-:W0:Y:S08]  /*5ef0*/  MUFU.EX2 R152, R152 ;  /* 0x0000009800987308 */ /* 0x000e300000000800 */
[----:B------:R-:W-:Y:S08]  /*5f00*/  MUFU.EX2 R173, R173 ;  /* 0x000000ad00ad7308 */ /* 0x000ff00000000800 */
[----:B------:R-:W-:Y:S01]  /*5f10*/  MUFU.EX2 R36, R36 ;  /* 0x0000002400247308 */ /* 0x000fe20000000800 */
[----:B0-----:R-:W-:-:S07]  /*5f20*/  F2FP.BF16.F32.PACK_AB R178, R152, R25 ;  /* 0x0000001998b2723e */ /* 0x001fce00000010ff */
[----:B------:R-:W0:Y:S08]  /*5f30*/  MUFU.EX2 R154, R154 ;  /* 0x0000009a009a7308 */ /* 0x000e300000000800 */
[----:B------:R-:W-:Y:S08]  /*5f40*/  MUFU.EX2 R175, R175 ;  /* 0x000000af00af7308 */ /* 0x000ff00000000800 */
[----:B------:R-:W1:Y:S01]  /*5f50*/  MUFU.EX2 R194, R194 ;  /* 0x000000c200c27308 */ /* 0x000e620000000800 */
[----:B0-----:R-:W-:-:S07]  /*5f60*/  F2FP.BF16.F32.PACK_AB R172, R154, R27 ;  /* 0x0000001b9aac723e */ /* 0x001fce00000010ff */
[----:B------:R-:W-:Y:S08]  /*5f70*/  MUFU.EX2 R169, R169 ;  /* 0x000000a900a97308 */ /* 0x000ff00000000800 */
[----:B------:R0:W-:Y:S01]  /*5f80*/  MUFU.EX2 R31, R176 ;  /* 0x000000b0001f7308 */ /* 0x0001e20000000800 */
[----:B-1----:R-:W-:-:S07]  /*5f90*/  F2FP.BF16.F32.PACK_AB R174, R194, R29 ;  /* 0x0000001dc2ae723e */ /* 0x002fce00000010ff */
[----:B------:R-:W-:Y:S01]  /*5fa0*/  MUFU.EX2 R24, R24 ;  /* 0x0000001800187308 */ /* 0x000fe20000000800 */
[----:B0-----:R-:W-:-:S07]  /*5fb0*/  F2FP.BF16.F32.PACK_AB R176, R32, R21 ;  /* 0x0000001520b0723e */ /* 0x001fce00000010ff */
[----:B------:R-:W-:Y:S08]  /*5fc0*/  MUFU.EX2 R196, R196 ;  /* 0x000000c400c47308 */ /* 0x000ff00000000800 */
[----:B------:R-:W-:Y:S08]  /*5fd0*/  MUFU.EX2 R171, R171 ;  /* 0x000000ab00ab7308 */ /* 0x000ff00000000800 */
[----:B------:R-:W-:Y:S08]  /*5fe0*/  MUFU.EX2 R28, R28 ;  /* 0x0000001c001c7308 */ /* 0x000ff00000000800 */
[----:B------:R-:W-:Y:S08]  /*5ff0*/  MUFU.EX2 R198, R198 ;  /* 0x000000c600c67308 */ /* 0x000ff00000000800 */
[----:B------:R-:W-:Y:S08]  /*6000*/  MUFU.EX2 R153, R153 ;  /* 0x0000009900997308 */ /* 0x000ff00000000800 */
[----:B------:R-:W-:Y:S08]  /*6010*/  MUFU.EX2 R37, R210 ;  /* 0x000000d200257308 */ /* 0x000ff00000000800 */
[----:B------:R-:W-:Y:S01]  /*6020*/  MUFU.EX2 R38, R38 ;  /* 0x0000002600267308 */ /* 0x000fe20000000800 */
[----:B------:R-:W-:-:S02]  /*6030*/  WARPGROUP.DEPBAR.LE gsb0, 0x0 ;  /* 0x00008000000079c5 */ /* 0x000fc40000010000 */
[----:B------:R-:W-:Y:S01]  /*6040*/  WARPGROUP.ARRIVE ;  /* 0x00000000000079c5 */ /* 0x000fe20000000000 */
[-CC-:B------:R-:W-:Y:S01]  /*6050*/  FFMA.FTZ R156, R212, R9.reuse, -R33.reuse ;  /* 0x00000009d49c7223 */ /* 0x180fe20000010821 */
[----:B------:R-:W-:Y:S01]  /*6060*/  FFMA.FTZ R158, R216, R9, -R33 ;  /* 0x00000009d89e7223 */ /* 0x000fe20000010821 */
[----:B------:R-:W-:Y:S02]  /*6070*/  MOV R33, UR8 ;  /* 0x0000000800217c02 */ /* 0x000fe40008000f00 */
[----:B------:R-:W-:Y:S01]  /*6080*/  MUFU.EX2 R155, R155 ;  /* 0x0000009b009b7308 */ /* 0x000fe20000000800 */
[----:B------:R-:W-:Y:S01]  /*6090*/  HGMMA.64x128x16.F32.BF16 R88, R160, gdesc[UR12].tnspB, R88, gsb0 ;  /* 0x41e0000ca0587df0 */ /* 0x000fe20008001858 */
[----:B------:R-:W-:Y:S01]  /*60a0*/  UMOV UR14, UR4 ;  /* 0x00000004000e7c82 */ /* 0x000fe20008000000 */
[----:B------:R-:W-:Y:S01]  /*60b0*/  UMOV UR15, 0x40000040 ;  /* 0x40000040000f7882 */ /* 0x000fe20000000000 */
[----:B------:R-:W-:Y:S01]  /*60c0*/  @!P1 VIADD R33, R33, 0x34840 ;  /* 0x0003484021219836 */ /* 0x000fe20000000000 */
[----:B------:R-:W-:-:S03]  /*60d0*/  UMOV UR4, UR37 ;  /* 0x0000002500047c82 */ /* 0x000fc60008000000 */
[----:B------:R-:W-:Y:S01]  /*60e0*/  MUFU.EX2 R156, R156 ;  /* 0x0000009c009c7308 */ /* 0x000fe20000000800 */
[----:B------:R-:W-:-:S07]  /*60f0*/  @!P1 PRMT R33, RZ, 0x654, R33 ;  /* 0x00000654ff219816 */ /* 0x000fce0000000021 */
[----:B------:R-:W-:Y:S08]  /*6100*/  MUFU.EX2 R39, R214 ;  /* 0x000000d600277308 */ /* 0x000ff00000000800 */
        /* <DEDUP_REMOVED lines=18> */
[-CC-:B------:R-:W-:Y:S01]  /*6230*/  FFMA.FTZ R162, R192, R9.reuse, -R11.reuse ;  /* 0x00000009c0a27223 */ /* 0x180fe2000001080b */
[----:B------:R-:W-:Y:S02]  /*6240*/  FFMA.FTZ R30, R46, R9, -R11 ;  /* 0x000000092e1e7223 */ /* 0x000fe4000001080b */
[----:B------:R-:W-:Y:S01]  /*6250*/  MUFU.EX2 R161, R72 ;  /* 0x0000004800a17308 */ /* 0x000fe20000000800 */
[----:B------:R-:W-:Y:S07]  /*6260*/  HGMMA.64x128x16.F32.BF16 R88, R164, gdesc[UR12].tnspB, R88, gsb0 ;  /* 0x41e0000ca4587df0 */ /* 0x000fee0008001858 */
[----:B------:R-:W-:Y:S08]  /*6270*/  MUFU.EX2 R160, R160 ;  /* 0x000000a000a07308 */ /* 0x000ff00000000800 */
[----:B------:R-:W-:Y:S08]  /*6280*/  MUFU.EX2 R162, R162 ;  /* 0x000000a200a27308 */ /* 0x000ff00000000800 */
[----:B------:R-:W-:Y:S08]  /*6290*/  MUFU.EX2 R30, R30 ;  /* 0x0000001e001e7308 */ /* 0x000ff00000000800 */
[----:B------:R-:W-:Y:S08]  /*62a0*/  MUFU.EX2 R163, R78 ;  /* 0x0000004e00a37308 */ /* 0x000ff00000000800 */
[----:B------:R-:W-:Y:S08]  /*62b0*/  MUFU.EX2 R76, R76 ;  /* 0x0000004c004c7308 */ /* 0x000ff00000000800 */
[----:B------:R-:W-:Y:S08]  /*62c0*/  MUFU.EX2 R49, R49 ;  /* 0x0000003100317308 */ /* 0x000ff00000000800 */
[----:B------:R-:W0:Y:S08]  /*62d0*/  MUFU.EX2 R206, R206 ;  /* 0x000000ce00ce7308 */ /* 0x000e300000000800 */
[----:B------:R-:W-:Y:S08]  /*62e0*/  MUFU.EX2 R51, R51 ;  /* 0x0000003300337308 */ /* 0x000ff00000000800 */
[----:B------:R-:W1:Y:S01]  /*62f0*/  MUFU.EX2 R84, R84 ;  /* 0x0000005400547308 */ /* 0x000e620000000800 */
[----:B------:R-:W-:-:S02]  /*6300*/  WARPGROUP.DEPBAR.LE gsb0, 0x0 ;  /* 0x00008000000079c5 */ /* 0x000fc40000010000 */
[----:B------:R2:W-:Y:S05]  /*6310*/  @!P1 SYNCS.ARRIVE.TRANS64.RED.A1T0 RZ, [R33+URZ], RZ ;  /* 0x000000ff21ff99a7 */ /* 0x0005ea000810043f */
[----:B------:R-:W3:Y:S01]  /*6320*/  MUFU.EX2 R165, R82 ;  /* 0x0000005200a57308 */ /* 0x000ee20000000800 */
[----:B0-----:R-:W-:Y:S02]  /*6330*/  F2FP.BF16.F32.PACK_AB R164, R206, R49 ;  /* 0x00000031cea4723e */ /* 0x001fe400000010ff */
[----:B-1----:R-:W-:Y:S01]  /*6340*/  F2FP.BF16.F32.PACK_AB R166, R84, R51 ;  /* 0x0000003354a6723e */ /* 0x002fe200000010ff */
[----:B--2---:R-:W-:Y:S01]  /*6350*/  FFMA.FTZ R33, R8, R0, R181 ;  /* 0x0000000008217223 */ /* 0x004fe200000100b5 */
[----:B------:R-:W-:Y:S01]  /*6360*/  FADD.FTZ R0, R234, R3 ;  /* 0x00000003ea007221 */ /* 0x000fe20000010000 */
[----:B------:R0:W-:Y:S01]  /*6370*/  @!P1 SYNCS.ARRIVE.TRANS64.RED.A1T0 RZ, [R42+URZ], RZ ;  /* 0x000000ff2aff99a7 */ /* 0x0001e2000810043f */
[C---:B------:R-:W-:Y:S01]  /*6380*/  F2FP.BF16.F32.PACK_AB R181, R20.reuse, R181 ;  /* 0x000000b514b5723e */ /* 0x040fe200000010ff */
[----:B------:R-:W-:Y:S01]  /*6390*/  FADD.FTZ R40, R20, R33 ;  /* 0x0000002114287221 */ /* 0x000fe20000010000 */
[----:B------:R-:W-:Y:S01]  /*63a0*/  FADD.FTZ R3, R15, R0 ;  /* 0x000000000f037221 */ /* 0x000fe20000010000 */
[----:B------:R-:W-:Y:S02]  /*63b0*/  MUFU.EX2 R167, R86 ;  /* 0x0000005600a77308 */ /* 0x000fe40000000800 */
[----:B------:R-:W-:Y:S01]  /*63c0*/  FADD.FTZ R33, R183, R40 ;  /* 0x00000028b7217221 */ /* 0x000fe20000010000 */
[----:B------:R-:W-:Y:S01]  /*63d0*/  FADD.FTZ R0, R26, R3 ;  /* 0x000000031a007221 */ /* 0x000fe20000010000 */
[----:B------:R-:W-:-:S02]  /*63e0*/  F2FP.BF16.F32.PACK_AB R183, R160, R183 ;  /* 0x000000b7a0b7723e */ /* 0x000fc400000010ff */
[----:B------:R-:W-:Y:S01]  /*63f0*/  FADD.FTZ R40, R160, R33 ;  /* 0x00000021a0287221 */ /* 0x000fe20000010000 */
[----:B------:R-:W-:Y:S01]  /*6400*/  FADD.FTZ R3, R21, R0 ;  /* 0x0000000015037221 */ /* 0x000fe20000010000 */
[----:B------:R-:W-:Y:S02]  /*6410*/  F2FP.BF16.F32.PACK_AB R160, R204, R45 ;  /* 0x0000002dcca0723e */ /* 0x000fe400000010ff */
[----:B------:R-:W-:Y:S01]  /*6420*/  FADD.FTZ R33, R177, R40 ;  /* 0x00000028b1217221 */ /* 0x000fe20000010000 */
[----:B------:R-:W-:Y:S01]  /*6430*/  FADD.FTZ R0, R32, R3 ;  /* 0x0000000320007221 */ /* 0x000fe20000010000 */
[C---:B------:R-:W-:Y:S02]  /*6440*/  F2FP.BF16.F32.PACK_AB R177, R162.reuse, R177 ;  /* 0x000000b1a2b1723e */ /* 0x040fe400000010ff */
        /* <DEDUP_REMOVED lines=8> */
[-CC-:B------:R-:W-:Y:S01]  /*64d0*/  FFMA.FTZ R0, R168, R9.reuse, -R11.reuse ;  /* 0x00000009a8007223 */ /* 0x180fe2000001080b */
[----:B------:R-:W-:Y:S01]  /*64e0*/  FFMA.FTZ R11, R170, R9, -R11 ;  /* 0x00000009aa0b7223 */ /* 0x000fe2000001080b */
[----:B------:R-:W-:Y:S01]  /*64f0*/  FADD.FTZ R33, R173, R40 ;  /* 0x00000028ad217221 */ /* 0x000fe20000010000 */
[----:B------:R-:W-:Y:S01]  /*6500*/  FADD.FTZ R40, R154, R3 ;  /* 0x000000039a287221 */ /* 0x000fe20000010000 */
[----:B------:R-:W-:-:S02]  /*6510*/  F2FP.BF16.F32.PACK_AB R154, R158, R39 ;  /* 0x000000279e9a723e */ /* 0x000fc400000010ff */
[----:B0-----:R-:W-:Y:S01]  /*6520*/  FADD.FTZ R42, R36, R33 ;  /* 0x00000021242a7221 */ /* 0x001fe20000010000 */
[----:B------:R-:W-:Y:S01]  /*6530*/  FADD.FTZ R3, R29, R40 ;  /* 0x000000281d037221 */ /* 0x000fe20000010000 */
[----:B------:R-:W-:Y:S01]  /*6540*/  MUFU.EX2 R11, R11 ;  /* 0x0000000b000b7308 */ /* 0x000fe20000000800 */
[----:B------:R-:W-:Y:S01]  /*6550*/  F2FP.BF16.F32.PACK_AB R179, R34, R179 ;  /* 0x000000b322b3723e */ /* 0x000fe200000010ff */
[----:B------:R-:W-:Y:S01]  /*6560*/  FADD.FTZ R33, R175, R42 ;  /* 0x0000002aaf217221 */ /* 0x000fe20000010000 */
[----:B------:R-:W-:Y:S01]  /*6570*/  FADD.FTZ R40, R194, R3 ;  /* 0x00000003c2287221 */ /* 0x000fe20000010000 */
[----:B------:R-:W-:Y:S02]  /*6580*/  F2FP.BF16.F32.PACK_AB R173, R36, R173 ;  /* 0x000000ad24ad723e */ /* 0x000fe400000010ff */
[C---:B------:R-:W-:Y:S01]  /*6590*/  FADD.FTZ R42, R30.reuse, R33 ;  /* 0x000000211e2a7221 */ /* 0x040fe20000010000 */
[----:B------:R-:W-:Y:S01]  /*65a0*/  FADD.FTZ R3, R31, R40 ;  /* 0x000000281f037221 */ /* 0x000fe20000010000 */
[----:B------:R-:W-:-:S02]  /*65b0*/  F2FP.BF16.F32.PACK_AB R175, R30, R175 ;  /* 0x000000af1eaf723e */ /* 0x000fc400000010ff */
[----:B------:R-:W-:Y:S01]  /*65c0*/  FADD.FTZ R13, R169, R42 ;  /* 0x0000002aa90d7221 */ /* 0x000fe20000010000 */
[C---:B------:R-:W-:Y:S01]  /*65d0*/  FADD.FTZ R20, R196.reuse, R3 ;  /* 0x00000003c4147221 */ /* 0x040fe20000010000 */
[----:B------:R-:W-:Y:S02]  /*65e0*/  F2FP.BF16.F32.PACK_AB R168, R196, R31 ;  /* 0x0000001fc4a8723e */ /* 0x000fe400000010ff */
[C---:B------:R-:W-:Y:S01]  /*65f0*/  FADD.FTZ R26, R24.reuse, R13 ;  /* 0x0000000d181a7221 */ /* 0x040fe20000010000 */
[----:B------:R-:W-:Y:S01]  /*6600*/  FADD.FTZ R3, R35, R20 ;  /* 0x0000001423037221 */ /* 0x000fe20000010000 */
[----:B------:R-:W-:Y:S02]  /*6610*/  F2FP.BF16.F32.PACK_AB R169, R24, R169 ;  /* 0x000000a918a9723e */ /* 0x000fe400000010ff */
[----:B------:R-:W-:Y:S01]  /*6620*/  FADD.FTZ R13, R171, R26 ;  /* 0x0000001aab0d7221 */ /* 0x000fe20000010000 */
[C---:B------:R-:W-:Y:S01]  /*6630*/  FADD.FTZ R20, R198.reuse, R3 ;  /* 0x00000003c6147221 */ /* 0x040fe20000010000 */
[----:B------:R-:W-:-:S02]  /*6640*/  F2FP.BF16.F32.PACK_AB R170, R198, R35 ;  /* 0x00000023c6aa723e */ /* 0x000fc400000010ff */
[C---:B------:R-:W-:Y:S01]  /*6650*/  FADD.FTZ R26, R28.reuse, R13 ;  /* 0x0000000d1c1a7221 */ /* 0x040fe20000010000 */
[----:B------:R-:W-:Y:S01]  /*6660*/  FADD.FTZ R3, R37, R20 ;  /* 0x0000001425037221 */ /* 0x000fe20000010000 */
[----:B------:R-:W-:Y:S02]  /*6670*/  F2FP.BF16.F32.PACK_AB R171, R28, R171 ;  /* 0x000000ab1cab723e */ /* 0x000fe400000010ff */
[----:B------:R-:W-:Y:S01]  /*6680*/  FADD.FTZ R13, R153, R26 ;  /* 0x0000001a990d7221 */ /* 0x000fe20000010000 */
[----:B------:R-:W-:Y:S01]  /*6690*/  FADD.FTZ R20, R156, R3 ;  /* 0x000000039c147221 */ /* 0x000fe20000010000 */
[C---:B------:R-:W-:Y:S02]  /*66a0*/  F2FP.BF16.F32.PACK_AB R153, R38.reuse, R153 ;  /* 0x000000992699723e */ /* 0x040fe400000010ff */
[----:B------:R-:W-:Y:S01]  /*66b0*/  FADD.FTZ R26, R38, R13 ;  /* 0x0000000d261a7221 */ /* 0x000fe20000010000 */
[----:B------:R-:W-:Y:S01]  /*66c0*/  FADD.FTZ R3, R39, R20 ;  /* 0x0000001427037221 */ /* 0x000fe20000010000 */
[----:B------:R0:W1:Y:S01]  /*66d0*/  MUFU.EX2 R13, R0 ;  /* 0x00000000000d7308 */ /* 0x0000620000000800 */
[----:B------:R-:W-:Y:S01]  /*66e0*/  F2FP.BF16.F32.PACK_AB R156, R200, R41 ;  /* 0x00000029c89c723e */ /* 0x000fe200000010ff */
        /* <DEDUP_REMOVED lines=10> */
[----:B------:R-:W-:-:S03]  /*6790*/  FADD.FTZ R3, R43, R20 ;  /* 0x000000142b037221 */ /* 0x000fc60000010000 */
        /* <DEDUP_REMOVED lines=11> */
[----:B0-----:R-:W-:Y:S01]  /*6850*/  FADD.FTZ R0, R76, R3 ;  /* 0x000000034c007221 */ /* 0x001fe20000010000 */
[C---:B------:R-:W-:Y:S02]  /*6860*/  F2FP.BF16.F32.PACK_AB R163, R80.reuse, R163 ;  /* 0x000000a350a3723e */ /* 0x040fe400000010ff */
[----:B------:R-:W-:Y:S01]  /*6870*/  FADD.FTZ R26, R80, R26 ;  /* 0x0000001a501a7221 */ /* 0x000fe20000010000 */
[----:B------:R-:W-:-:S03]  /*6880*/  FADD.FTZ R3, R49, R0 ;  /* 0x0000000031037221 */ /* 0x000fc60000010000 */
[----:B---3--:R-:W-:Y:S01]  /*6890*/  FADD.FTZ R26, R165, R26 ;  /* 0x0000001aa51a7221 */ /* 0x008fe20000010000 */
[----:B------:R-:W-:Y:S01]  /*68a0*/  FADD.FTZ R0, R206, R3 ;  /* 0x00000003ce007221 */ /* 0x000fe20000010000 */
[C---:B-1----:R-:W-:Y:S02]  /*68b0*/  F2FP.BF16.F32.PACK_AB R165, R13.reuse, R165 ;  /* 0x000000a50da5723e */ /* 0x042fe400000010ff */
[----:B------:R-:W-:Y:S01]  /*68c0*/  FADD.FTZ R26, R13, R26 ;  /* 0x0000001a0d1a7221 */ /* 0x000fe20000010000 */
[----:B------:R-:W-:Y:S01]  /*68d0*/  FADD.FTZ R3, R51, R0 ;  /* 0x0000000033037221 */ /* 0x000fe20000010000 */
[----:B------:R-:W-:Y:S02]  /*68e0*/  MOV R13, R12 ;  /* 0x0000000c000d7202 */ /* 0x000fe40000000f00 */
[----:B------:R-:W-:Y:S01]  /*68f0*/  FADD.FTZ R26, R167, R26 ;  /* 0x0000001aa71a7221 */ /* 0x000fe20000010000 */
[----:B------:R-:W-:Y:S01]  /*6900*/  F2FP.BF16.F32.PACK_AB R167, R11, R167 ;  /* 0x000000a70ba7723e */ /* 0x000fe200000010ff */
[----:B------:R-:W-:-:S02]  /*6910*/  FADD.FTZ R3, R84, R3 ;  /* 0x0000000354037221 */ /* 0x000fc40000010000 */
[----:B------:R-:W-:Y:S01]  /*6920*/  FADD.FTZ R0, R11, R26 ;  /* 0x0000001a0b007221 */ /* 0x000fe20000010000 */
[----:B------:R-:W-:Y:S01]  /*6930*/  IMAD.MOV.U32 R11, RZ, RZ, R14 ;  /* 0x000000ffff0b7224 */ /* 0x000fe200078e000e */
[----:B------:R-:W-:Y:S06]  /*6940*/  @P2 BRA `(.L_x_24) ;  /* 0xffffffd400b42947 */ /* 0x000fec000383ffff */
.L_x_15:
[----:B------:R-:W-:Y:S06]  /*6950*/  BAR.ARV 0x8, 0x180 ;  /* 0x0206000000007b1d */ /* 0x000fec0000002000 */
        /* <DEDUP_REMOVED lines=64> */
[----:B------:R-:W-:Y:S06]  /*6d60*/  @!P0 BRA `(.L_x_25) ;  /* 0x0000000000048947 */ /* 0x000fec0003800000 */
[----:B------:R-:W-:Y:S01]  /*6d70*/  BPT.TRAP 0x1 ;  /* 0x000000040000795c */ /* 0x000fe20000300000 */
.L_x_25:
        /* <DEDUP_REMOVED lines=9> */
.L_x_26:
[----:B-1----:R-:W-:Y:S05]  /*6e10*/  @P2 BRA `(.L_x_27) ;  /* 0x0000000000082947 */ /* 0x002fea0003800000 */
[----:B------:R-:W1:Y:S02]  /*6e20*/  SYNCS.PHASECHK.TRANS64.TRYWAIT P0, [UR12+0x34850], R4 ;  /* 0x03485004ff0075a7 */ /* 0x000e64000800014c */
[----:B-1----:R-:W-:Y:S05]  /*6e30*/  @!P0 BRA `(.L_x_28) ;  /* 0x0000006000148947 */ /* 0x002fea0003800000 */
.L_x_27:
[----:B------:R-:W-:Y:S01]  /*6e40*/  UIADD3 UR5, UR4, 0x400, URZ ;  /* 0x0000040004057890 */ /* 0x000fe2000fffe03f */
[----:B------:R-:W-:Y:S01]  /*6e50*/  WARPGROUP.ARRIVE ;  /* 0x00000000000079c5 */ /* 0x000fe20000000000 */
[----:B------:R-:W-:Y:S01]  /*6e60*/  UMOV UR7, 0x40000040 ;  /* 0x4000004000077882 */ /* 0x000fe20000000000 */
[----:B01----:R-:W0:Y:S01]  /*6e70*/  SHFL.BFLY PT, R4, R3, 0x2, 0x1f ;  /* 0x0c401f0003047f89 */ /* 0x003e2200000e0000 */
[----:B------:R-:W-:Y:S01]  /*6e80*/  USHF.R.U32.HI UR5, URZ, 0x4, UR5 ;  /* 0x000000043f057899 */ /* 0x000fe20008011605 */
[----:B------:R-:W-:Y:S01]  /*6e90*/  IMAD.MOV.U32 R95, RZ, RZ, -0x800000 ;  /* 0xff800000ff5f7424 */ /* 0x000fe200078e00ff */
[----:B------:R-:W-:Y:S01]  /*6ea0*/  CS2R R98, SRZ ;  /* 0x0000000000627805 */ /* 0x000fe2000001ff00 */
[----:B------:R-:W1:Y:S01]  /*6eb0*/  SHFL.BFLY PT, R5, R0, 0x2, 0x1f ;  /* 0x0c401f0000057f89 */ /* 0x000e6200000e0000 */
[----:B------:R-:W-:Y:S01]  /*6ec0*/  ULOP3.LUT UR5, UR5, 0x3fff, URZ, 0xc0, !UPT ;  /* 0x00003fff05057892 */ /* 0x000fe2000f8ec03f */
[----:B------:R-:W-:Y:S01]  /*6ed0*/  MOV R94, 0xff800000 ;  /* 0xff800000005e7802 */ /* 0x000fe20000000f00 */
[----:B------:R-:W2:Y:S01]  /*6ee0*/  LDC R114, c[0x0][0xc38] ;  /* 0x00030e00ff727b82 */ /* 0x000ea20000000800 */
[----:B------:R-:W-:Y:S01]  /*6ef0*/  R2UR UR13, R184 ;  /* 0x00000000b80d72ca */ /* 0x000fe200000e0000 */
[----:B------:R-:W-:Y:S01]  /*6f00*/  ULOP3.LUT UR5, UR5, 0x4000000, URZ, 0xfc, !UPT ;  /* 0x0400000005057892 */ /* 0x000fe2000f8efc3f */
[----:B------:R-:W-:-:S03]  /*6f10*/  ULDC UR10, c[0x0][0xc44] ;  /* 0x00031100000a7ab9 */ /* 0x000fc60000000800 */
[----:B------:R-:W-:-:S07]  /*6f20*/  ULEA UR8, UR36, UR5, 0xb ;  /* 0x0000000524087291 */ /* 0x000fce000f8e583f */
[----:B------:R-:W-:Y:S01]  /*6f30*/  UMOV UR6, UR8 ;  /* 0x0000000800067c82 */ /* 0x000fe20008000000 */
[----:B------:R-:W3:Y:S02]  /*6f40*/  S2UR UR5, SR_SWINHI ;  /* 0x00000000000579c3 */ /* 0x000ee40000002f00 */
[----:B---3--:R-:W-:Y:S01]  /*6f50*/  HGMMA.64x128x16.F32.BF16 R24, R180, gdesc[UR4].tnspB, R24, gsb0 ;  /* 0x41e00004b4187df0 */ /* 0x008fe20008001818 */
[----:B------:R-:W-:Y:S01]  /*6f60*/  UIADD3 UR6, UR8, 0x80, URZ ;  /* 0x0000008008067890 */ /* 0x000fe2000fffe03f */
[----:B0-----:R-:W-:Y:S01]  /*6f70*/  FADD.FTZ R4, R4, R3 ;  /* 0x0000000304047221 */ /* 0x001fe20000010000 */
[----:B------:R-:W-:Y:S01]  /*6f80*/  UMOV UR7, 0x40000040 ;  /* 0x4000004000077882 */ /* 0x000fe20000000000 */
[----:B------:R-:W-:Y:S02]  /*6f90*/  IMAD R3, R22, 0x40, R16 ;  /* 0x0000004016037824 */ /* 0x000fe400078e0210 */
[----:B-1----:R-:W-:Y:S02]  /*6fa0*/  FADD.FTZ R6, R5, R0 ;  /* 0x0000000005067221 */ /* 0x002fe40000010000 */
[----:B------:R-:W0:Y:S04]  /*6fb0*/  SHFL.BFLY PT, R5, R4, 0x1, 0x1f ;  /* 0x0c201f0004057f89 */ /* 0x000e2800000e0000 */
[----:B------:R-:W1:Y:S01]  /*6fc0*/  SHFL.BFLY PT, R7, R6, 0x1, 0x1f ;  /* 0x0c201f0006077f89 */ /* 0x000e6200000e0000 */
[----:B0-----:R-:W-:Y:S01]  /*6fd0*/  FADD.FTZ R8, R4, R5 ;  /* 0x0000000504087221 */ /* 0x001fe20000010000 */
[----:B-1----:R-:W-:-:S04]  /*6fe0*/  FADD.FTZ R11, R6, R7 ;  /* 0x00000007060b7221 */ /* 0x002fc80000010000 */
[----:B------:R-:W-:Y:S02]  /*6ff0*/  FSETP.NE.FTZ.AND P0, PT, R8, RZ, PT ;  /* 0x000000ff0800720b */ /* 0x000fe40003f15000 */
[----:B------:R-:W-:-:S11]  /*7000*/  FSETP.NE.FTZ.AND P2, PT, R11, RZ, PT ;  /* 0x000000ff0b00720b */ /* 0x000fd60003f55000 */
[----:B------:R-:W0:Y:S02]  /*7010*/  @P0 MUFU.LG2 R0, R8 ;  /* 0x0000000800000308 */ /* 0x000e240000000c00 */
[----:B------:R-:W-:-:S06]  /*7020*/  @P2 FMUL.FTZ R6, R9, 0.69314718246459960938 ;  /* 0x3f31721809062820 */ /* 0x000fcc0000410000 */
[----:B------:R-:W1:Y:S08]  /*7030*/  @P2 MUFU.LG2 R7, R11 ;  /* 0x0000000b00072308 */ /* 0x000e700000000c00 */
[----:B------:R3:W4:Y:S01]  /*7040*/  @P0 MUFU.RCP R99, R8 ;  /* 0x0000000800630308 */ /* 0x0007220000001000 */
[----:B0-----:R-:W-:-:S07]  /*7050*/  @P0 FMUL.FTZ R0, R0, 0.69314718246459960938 ;  /* 0x3f31721800000820 */ /* 0x001fce0000410000 */
[----:B------:R0:W4:Y:S01]  /*7060*/  @P2 MUFU.RCP R98, R11 ;  /* 0x0000000b00622308 */ /* 0x0001220000001000 */
[----:B-1----:R-:W-:-:S04]  /*7070*/  @P2 FMUL.FTZ R7, R7, 0.69314718246459960938 ;  /* 0x3f31721807072820 */ /* 0x002fc80000410000 */
[----:B------:R-:W-:Y:S01]  /*7080*/  @P2 FFMA.FTZ R94, R6, R14, R7 ;  /* 0x0000000e065e2223 */ /* 0x000fe20000010007 */
[----:B------:R-:W-:Y:S02]  /*7090*/  WARPGROUP.DEPBAR.LE gsb0, 0x0 ;  /* 0x00008000000079c5 */ /* 0x000fe40000010000 */
[----:B------:R-:W-:-:S06]  /*70a0*/  WARPGROUP.ARRIVE ;  /* 0x00000000000079c5 */ /* 0x000fcc0000000000 */
[----:B------:R-:W-:Y:S01]  /*70b0*/  HGMMA.64x128x16.F32.BF16 R24, R176, gdesc[UR4].tnspB, R24, gsb0 ;  /* 0x41e00004b0187df0 */ /* 0x000fe20008001818 */
[----:B------:R-:W-:Y:S01]  /*70c0*/  UIADD3 UR6, UR8, 0x100, URZ ;  /* 0x0000010008067890 */ /* 0x000fe2000fffe03f */
[----:B------:R-:W-:Y:S01]  /*70d0*/  UMOV UR7, 0x40000040 ;  /* 0x4000004000077882 */ /* 0x000fe20000000000 */
[----:B------:R-:W-:Y:S02]  /*70e0*/  WARPGROUP.DEPBAR.LE gsb0, 0x0 ;  /* 0x00008000000079c5 */ /* 0x000fe40000010000 */
[----:B------:R-:W-:-:S07]  /*70f0*/  WARPGROUP.ARRIVE ;  /* 0x00000000000079c5 */ /* 0x000fce0000000000 */
        /* <DEDUP_REMOVED lines=18> */
[----:B------:R-:W-:Y:S01]  /*7220*/  UIADD3 UR8, UR8, 0x380, URZ ;  /* 0x0000038008087890 */ /* 0x000fe2000fffe03f */
[----:B------:R-:W-:Y:S02]  /*7230*/  WARPGROUP.DEPBAR.LE gsb0, 0x0 ;  /* 0x00008000000079c5 */ /* 0x000fe40000010000 */
[----:B------:R-:W-:-:S06]  /*7240*/  WARPGROUP.ARRIVE ;  /* 0x00000000000079c5 */ /* 0x000fcc0000000000 */
[----:B------:R-:W-:Y:S01]  /*7250*/  HGMMA.64x128x16.F32.BF16 R24, R160, gdesc[UR4].tnspB, R24, gsb0 ;  /* 0x41e00004a0187df0 */ /* 0x000fe20008001818 */
[----:B------:R-:W-:Y:S01]  /*7260*/  UMOV UR6, UR4 ;  /* 0x0000000400067c82 */ /* 0x000fe20008000000 */
[----:B------:R-:W-:Y:S01]  /*7270*/  UMOV UR7, UR5 ;  /* 0x0000000500077c82 */ /* 0x000fe20008000000 */
[----:B------:R-:W-:Y:S01]  /*7280*/  UIADD3 UR5, -UR38, URZ, URZ ;  /* 0x0000003f26057290 */ /* 0x000fe2000fffe13f */
[----:B------:R-:W-:Y:S01]  /*7290*/  IMAD.U32 R88, RZ, RZ, UR6 ;  /* 0x00000006ff587e24 */ /* 0x000fe2000f8e00ff */
[----:B------:R-:W-:Y:S01]  /*72a0*/  UMOV UR6, UR8 ;  /* 0x0000000800067c82 */ /* 0x000fe20008000000 */
[----:B------:R-:W-:Y:S01]  /*72b0*/  IMAD.U32 R89, RZ, RZ, UR7 ;  /* 0x00000007ff597e24 */ /* 0x000fe2000f8e00ff */
[----:B------:R-:W-:Y:S01]  /*72c0*/  UMOV UR7, 0x40000040 ;  /* 0x4000004000077882 */ /* 0x000fe20000000000 */
[----:B------:R-:W-:Y:S01]  /*72d0*/  UIMAD UR10, UR10, UR5, UR13 ;  /* 0x000000050a0a72a4 */ /* 0x000fe2000f8e020d */
[----:B------:R-:W-:Y:S01]  /*72e0*/  IMAD.WIDE R4, R188, 0x2, R88 ;  /* 0x00000002bc047825 */ /* 0x000fe200078e0258 */
[----:B------:R-:W-:-:S02]  /*72f0*/  ULDC.64 UR8, c[0x0][0xb90] ;  /* 0x0002e40000087ab9 */ /* 0x000fc40000000a00 */
[----:B------:R-:W-:Y:S01]  /*7300*/  USHF.R.S32.HI UR11, URZ, 0x1f, UR10 ;  /* 0x0000001f3f0b7899 */ /* 0x000fe2000801140a */
[----:B------:R-:W-:-:S04]  /*7310*/  IMAD.WIDE R88, R3, 0x2, R88 ;  /* 0x0000000203587825 */ /* 0x000fc800078e0258 */
[----:B------:R-:W-:Y:S01]  /*7320*/  @P0 FMUL.FTZ R3, R9, 0.69314718246459960938 ;  /* 0x3f31721809030820 */ /* 0x000fe20000410000 */
[C---:B------:R-:W-:Y:S01]  /*7330*/  IADD3 R97, P6, R4.reuse, 0x4060, RZ ;  /* 0x0000406004617810 */ /* 0x040fe20007fde0ff */
[----:B------:R-:W-:Y:S01]  /*7340*/  UIMAD UR5, UR11, UR8, URZ ;  /* 0x000000080b0572a4 */ /* 0x000fe2000f8e023f */
[C---:B------:R-:W-:Y:S01]  /*7350*/  LOP3.LUT R111, R4.reuse, 0x380, RZ, 0xc0, !PT ;  /* 0x00000380046f7812 */ /* 0x040fe200078ec0ff */
[----:B------:R-:W-:Y:S01]  /*7360*/  @P0 FFMA.FTZ R95, R3, R12, R0 ;  /* 0x0000000c035f0223 */ /* 0x000fe20000010000 */
[----:B------:R-:W-:Y:S01]  /*7370*/  IADD3 R3, P5, R4, 0x4040, RZ ;  /* 0x0000404004037810 */ /* 0x000fe20007fbe0ff */
[----:B------:R-:W-:Y:S01]  /*7380*/  UIMAD UR5, UR10, UR9, UR5 ;  /* 0x000000090a0572a4 */ /* 0x000fe2000f8e0205 */
[----:B------:R-:W-:Y:S02]  /*7390*/  LOP3.LUT R96, R97, 0x380, RZ, 0xc0, !PT ;  /* 0x0000038061607812 */ /* 0x000fe400078ec0ff */
[----:B------:R-:W-:Y:S01]  /*73a0*/  LOP3.LUT R0, R3, 0x380, RZ, 0xc0, !PT ;  /* 0x0000038003007812 */ /* 0x000fe200078ec0ff */
[----:B------:R-:W-:Y:S01]  /*73b0*/  IMAD.X R109, RZ, RZ, R5, P5 ;  /* 0x000000ffff6d7224 */ /* 0x000fe200028e0605 */
[----:B------:R-:W-:-:S02]  /*73c0*/  SHF.R.U64 R96, R96, 0x3, RZ ;  /* 0x0000000360607819 */ /* 0x000fc400000012ff */
[----:B------:R-:W-:Y:S02]  /*73d0*/  SHF.R.U64 R0, R0, 0x3, RZ ;  /* 0x0000000300007819 */ /* 0x000fe400000012ff */
[----:B------:R-:W-:Y:S02]  /*73e0*/  SHF.R.U64 R111, R111, 0x3, RZ ;  /* 0x000000036f6f7819 */ /* 0x000fe400000012ff */
[----:B------:R-:W-:Y:S02]  /*73f0*/  LOP3.LUT R108, R0, R3, RZ, 0x3c, !PT ;  /* 0x00000003006c7212 */ /* 0x000fe400078e3cff */
[----:B------:R-:W1:Y:S01]  /*7400*/  LDC R0, c[0x0][0xbe8] ;  /* 0x0002fa00ff007b82 */ /* 0x000e620000000800 */
[----:B------:R-:W-:Y:S02]  /*7410*/  IADD3 R9, P3, R4, 0x4000, RZ ;  /* 0x0000400004097810 */ /* 0x000fe40007f7e0ff */
[----:B------:R-:W-:Y:S01]  /*7420*/  LOP3.LUT R96, R96, R97, RZ, 0x3c, !PT ;  /* 0x0000006160607212 */ /* 0x000fe200078e3cff */
[--C-:B------:R-:W-:Y:S01]  /*7430*/  IMAD.X R97, RZ, RZ, R5.reuse, P6 ;  /* 0x000000ffff617224 */ /* 0x100fe200030e0605 */
[C---:B------:R-:W-:Y:S01]  /*7440*/  IADD3 R10, P4, R4.reuse, 0x4020, RZ ;  /* 0x00004020040a7810 */ /* 0x040fe20007f9e0ff */
[----:B------:R-:W-:Y:S01]  /*7450*/  IMAD.X R107, RZ, RZ, R5, P3 ;  /* 0x000000ffff6b7224 */ /* 0x000fe200018e0605 */
[----:B------:R-:W-:-:S02]  /*7460*/  IADD3 R6, P2, R4, 0x20, RZ ;  /* 0x0000002004067810 */ /* 0x000fc40007f5e0ff */
[C---:B------:R-:W-:Y:S01]  /*7470*/  IADD3 R7, P0, R4.reuse, 0x60, RZ ;  /* 0x0000006004077810 */ /* 0x040fe20007f1e0ff */
[--C-:B------:R-:W-:Y:S01]  /*7480*/  IMAD.X R105, RZ, RZ, R5.reuse, P4 ;  /* 0x000000ffff697224 */ /* 0x100fe200020e0605 */
[----:B---3--:R-:W-:Y:S01]  /*7490*/  IADD3 R8, P6, R4, 0x40, RZ ;  /* 0x0000004004087810 */ /* 0x008fe20007fde0ff */
[--C-:B------:R-:W-:Y:S01]  /*74a0*/  IMAD.X R103, RZ, RZ, R5.reuse, P2 ;  /* 0x000000ffff677224 */ /* 0x100fe200010e0605 */
[----:B------:R-:W-:Y:S01]  /*74b0*/  LOP3.LUT R110, R111, R4, RZ, 0x3c, !PT ;  /* 0x000000046f6e7212 */ /* 0x000fe200078e3cff */
[--C-:B------:R-:W-:Y:S01]  /*74c0*/  IMAD.MOV.U32 R111, RZ, RZ, R5.reuse ;  /* 0x000000ffff6f7224 */ /* 0x100fe200078e0005 */
[----:B------:R-:W-:Y:S01]  /*74d0*/  LOP3.LUT R4, R9, 0x380, RZ, 0xc0, !PT ;  /* 0x0000038009047812 */ /* 0x000fe200078ec0ff */
[----:B------:R-:W-:Y:S01]  /*74e0*/  IMAD.X R93, RZ, RZ, R5, P6 ;  /* 0x000000ffff5d7224 */ /* 0x000fe200030e0605 */
[----:B------:R-:W-:Y:S02]  /*74f0*/  IADD3.X R101, RZ, R5, RZ, P0, !PT ;  /* 0x00000005ff657210 */ /* 0x000fe400007fe4ff */
[----:B------:R-:W-:-:S02]  /*7500*/  LOP3.LUT R3, R6, 0x380, RZ, 0xc0, !PT ;  /* 0x0000038006037812 */ /* 0x000fc400078ec0ff */
[----:B------:R-:W-:Y:S02]  /*7510*/  SHF.R.U64 R4, R4, 0x3, RZ ;  /* 0x0000000304047819 */ /* 0x000fe400000012ff */
[----:B------:R-:W-:Y:S02]  /*7520*/  IADD3 R15, P0, R88, 0x2000, RZ ;  /* 0x00002000580f7810 */ /* 0x000fe40007f1e0ff */
[----:B-1----:R-:W-:Y:S02]  /*7530*/  ISETP.NE.AND P2, PT, R0, 0x1, PT ;  /* 0x000000010000780c */ /* 0x002fe40003f45270 */
[----:B------:R-:W-:Y:S02]  /*7540*/  SHF.R.U64 R3, R3, 0x3, RZ ;  /* 0x0000000303037819 */ /* 0x000fe400000012ff */
[----:B------:R-:W-:Y:S02]  /*7550*/  LOP3.LUT R106, R4, R9, RZ, 0x3c, !PT ;  /* 0x00000009046a7212 */ /* 0x000fe400078e3cff */
[----:B------:R-:W-:-:S02]  /*7560*/  LOP3.LUT R14, R15, 0x380, RZ, 0xc0, !PT ;  /* 0x000003800f0e7812 */ /* 0x000fc400078ec0ff */
[----:B------:R-:W-:Y:S02]  /*7570*/  LOP3.LUT R4, R7, 0x380, RZ, 0xc0, !PT ;  /* 0x0000038007047812 */ /* 0x000fe400078ec0ff */
[----:B------:R-:W-:Y:S02]  /*7580*/  LOP3.LUT R102, R3, R6, RZ, 0x3c, !PT ;  /* 0x0000000603667212 */ /* 0x000fe400078e3cff */
[----:B------:R-:W-:Y:S01]  /*7590*/  SHF.R.U64 R14, R14, 0x3, RZ ;  /* 0x000000030e0e7819 */ /* 0x000fe200000012ff */
[----:B------:R-:W1:Y:S01]  /*75a0*/  @P2 LDC R112, c[0x0][0xbec] ;  /* 0x0002fb00ff702b82 */ /* 0x000e620000000800 */
[----:B------:R-:W-:Y:S02]  /*75b0*/  LOP3.LUT R3, R8, 0x380, RZ, 0xc0, !PT ;  /* 0x0000038008037812 */ /* 0x000fe400078ec0ff */
[----:B------:R-:W-:Y:S02]  /*75c0*/  SHF.R.U64 R4, R4, 0x3, RZ ;  /* 0x0000000304047819 */ /* 0x000fe400000012ff */
[----:B------:R-:W-:Y:S01]  /*75d0*/  LOP3.LUT R14, R14, R15, RZ, 0x3c, !PT ;  /* 0x0000000f0e0e7212 */ /* 0x000fe200078e3cff */
[----:B------:R-:W-:Y:S01]  /*75e0*/  IMAD.X R15, RZ, RZ, R89, P0 ;  /* 0x000000ffff0f7224 */ /* 0x000fe200000e0659 */
[----:B------:R-:W-:-:S02]  /*75f0*/  SHF.R.U64 R3, R3, 0x3, RZ ;  /* 0x0000000303037819 */ /* 0x000fc400000012ff */
[----:B------:R-:W-:Y:S02]  /*7600*/  LOP3.LUT R100, R4, R7, RZ, 0x3c, !PT ;  /* 0x0000000704647212 */ /* 0x000fe400078e3cff */
[----:B------:R-:W-:Y:S02]  /*7610*/  IADD3 R4, P0, R88, 0x7000, RZ ;  /* 0x0000700058047810 */ /* 0x000fe40007f1e0ff */
[----:B------:R-:W-:Y:S02]  /*7620*/  LOP3.LUT R92, R3, R8, RZ, 0x3c, !PT ;  /* 0x00000008035c7212 */ /* 0x000fe400078e3cff */
[----:B------:R-:W-:Y:S02]  /*7630*/  LOP3.LUT R3, R4, 0x380, RZ, 0xc0, !PT ;  /* 0x0000038004037812 */ /* 0x000fe400078ec0ff */
[----:B------:R-:W-:Y:S02]  /*7640*/  MOV R110, R110 ;  /* 0x0000006e006e7202 */ /* 0x000fe40000000f00 */
[----:B------:R-:W3:Y:S01]  /*7650*/  @P2 LDC R111, c[0x0][0xbf0] ;  /* 0x0002fc00ff6f2b82 */ /* 0x000ee20000000800 */
[----:B------:R-:W-:-:S02]  /*7660*/  SHF.R.U64 R3, R3, 0x3, RZ ;  /* 0x0000000303037819 */ /* 0x000fc400000012ff */
[----:B------:R-:W-:Y:S02]  /*7670*/  LOP3.LUT R5, R10, 0x380, RZ, 0xc0, !PT ;  /* 0x000003800a057812 */ /* 0x000fe400078ec0ff */
[----:B------:R-:W-:Y:S01]  /*7680*/  LOP3.LUT R4, R3, R4, RZ, 0x3c, !PT ;  /* 0x0000000403047212 */ /* 0x000fe200078e3cff */
[----:B------:R-:W-:Y:S01]  /*7690*/  IMAD R3, RZ, RZ, -UR13 ;  /* 0x8000000dff037e24 */ /* 0x000fe2000f8e02ff */
[----:B------:R-:W-:Y:S02]  /*76a0*/  MOV R106, R106 ;  /* 0x0000006a006a7202 */ /* 0x000fe40000000f00 */
[----:B------:R-:W-:Y:S01]  /*76b0*/  SHF.R.U64 R5, R5, 0x3, RZ ;  /* 0x0000000305057819 */ /* 0x000fe200000012ff */
[----:B--2---:R-:W-:Y:S01]  /*76c0*/  IMAD R3, R114, R3, UR39 ;  /* 0x0000002772037e24 */ /* 0x004fe2000f8e0203 */
[----:B------:R-:W-:Y:S02]  /*76d0*/  MOV R107, R102 ;  /* 0x00000066006b7202 */ /* 0x000fe40000000f00 */
[----:B------:R-:W-:-:S02]  /*76e0*/  MOV R103, R92 ;  /* 0x0000005c00677202 */ /* 0x000fc40000000f00 */
[----:B------:R-:W2:Y:S01]  /*76f0*/  LDC.64 R92, c[0x0][0xb98] ;  /* 0x0002e600ff5c7b82 */ /* 0x000ea20000000a00 */
[----:B------:R-:W-:Y:S02]  /*7700*/  MOV R96, R96 ;  /* 0x0000006000607202 */ /* 0x000fe40000000f00 */
[----:B------:R-:W-:Y:S02]  /*7710*/  LOP3.LUT R104, R5, R10, RZ, 0x3c, !PT ;  /* 0x0000000a05687212 */ /* 0x000fe400078e3cff */
[----:B------:R-:W-:Y:S01]  /*7720*/  MOV R97, R108 ;  /* 0x0000006c00617202 */ /* 0x000fe20000000f00 */
[----:B------:R-:W-:Y:S01]  /*7730*/  IMAD.U32 R108, RZ, RZ, UR12 ;  /* 0x0000000cff6c7e24 */ /* 0x000fe2000f8e00ff */
[----:B------:R-:W-:Y:S01]  /*7740*/  MOV R104, R104 ;  /* 0x0000006800687202 */ /* 0x000fe20000000f00 */
[----:B------:R-:W-:Y:S01]  /*7750*/  IMAD R109, R3, 0x80, R187 ;  /* 0x00000080036d7824 */ /* 0x000fe200078e02bb */
[----:B------:R-:W-:Y:S01]  /*7760*/  MOV R100, R100 ;  /* 0x0000006400647202 */ /* 0x000fe20000000f00 */
[----:B------:R-:W-:Y:S01]  /*7770*/  @!P1 VIADD R105, R108, 0x34860 ;  /* 0x000348606c699836 */ /* 0x000fe20000000000 */
[C---:B------:R-:W-:Y:S01]  /*7780*/  IADD3 R21, P6, R88.reuse, 0x1000, RZ ;  /* 0x0000100058157810 */ /* 0x040fe20007fde0ff */
[----:B-1----:R-:W-:Y:S01]  /*7790*/  @P2 IMAD.HI.U32 R102, R109, R112, RZ ;  /* 0x000000706d662227 */ /* 0x002fe200078e00ff */
[----:B------:R-:W-:Y:S01]  /*77a0*/  USHF.R.S32.HI UR12, URZ, 0x1f, UR38 ;  /* 0x0000001f3f0c7899 */ /* 0x000fe20008011426 */
[----:B------:R-:W-:-:S02]  /*77b0*/  LOP3.LUT R5, R88, 0x380, RZ, 0xc0, !PT ;  /* 0x0000038058057812 */ /* 0x000fc400078ec0ff */
[----:B------:R-:W-:Y:S01]  /*77c0*/  @!P1 PRMT R105, RZ, 0x654, R105 ;  /* 0x00000654ff699816 */ /* 0x000fe20000000069 */
[----:B------:R-:W-:Y:S01]  /*77d0*/  IMAD.MOV.U32 R101, RZ, RZ, R109 ;  /* 0x000000ffff657224 */ /* 0x000fe200078e006d */
[----:B---3--:R-:W-:Y:S02]  /*77e0*/  @P2 SHF.R.U32.HI R101, RZ, R111, R102 ;  /* 0x0000006fff652219 */ /* 0x008fe40000011666 */
[----:B------:R-:W-:Y:S02]  /*77f0*/  LOP3.LUT R20, R21, 0x380, RZ, 0xc0, !PT ;  /* 0x0000038015147812 */ /* 0x000fe400078ec0ff */
[----:B------:R-:W-:Y:S02]  /*7800*/  SHF.R.U64 R5, R5, 0x3, RZ ;  /* 0x0000000305057819 */ /* 0x000fe400000012ff */
[----:B------:R-:W-:Y:S02]  /*7810*/  SHF.R.U64 R20, R20, 0x3, RZ ;  /* 0x0000000314147819 */ /* 0x000fe400000012ff */
[----:B------:R-:W-:-:S02]  /*7820*/  IADD3 R13, P3, R88, 0x3000, RZ ;  /* 0x00003000580d7810 */ /* 0x000fc40007f7e0ff */
[----:B------:R-:W-:Y:S02]  /*7830*/  LOP3.LUT R20, R20, R21, RZ, 0x3c, !PT ;  /* 0x0000001514147212 */ /* 0x000fe400078e3cff */
[----:B------:R-:W-:Y:S02]  /*7840*/  IADD3.X R21, RZ, R89, RZ, P6, !PT ;  /* 0x00000059ff157210 */ /* 0x000fe400037fe4ff */
[C---:B0-----:R-:W-:Y:S02]  /*7850*/  IADD3 R11, P4, R88.reuse, 0x4000, RZ ;  /* 0x00004000580b7810 */ /* 0x041fe40007f9e0ff */
[C---:B------:R-:W-:Y:S02]  /*7860*/  IADD3 R9, P5, R88.reuse, 0x5000, RZ ;  /* 0x0000500058097810 */ /* 0x040fe40007fbe0ff */
[----:B------:R-:W-:Y:S01]  /*7870*/  IADD3 R7, P6, R88, 0x6000, RZ ;  /* 0x0000600058077810 */ /* 0x000fe20007fde0ff */
[----:B------:R-:W-:Y:S02]  /*7880*/  WARPGROUP.DEPBAR.LE gsb0, 0x0 ;  /* 0x00008000000079c5 */ /* 0x000fe40000010000 */
[----:B------:R-:W-:Y:S01]  /*7890*/  WARPGROUP.ARRIVE ;  /* 0x00000000000079c5 */ /* 0x000fe20000000000 */
[----:B------:R-:W-:-:S02]  /*78a0*/  LOP3.LUT R88, R5, R88, RZ, 0x3c, !PT ;  /* 0x0000005805587212 */ /* 0x000fc400078e3cff */
[----:B------:R-:W-:Y:S02]  /*78b0*/  IADD3.X R5, RZ, R89, RZ, P0, !PT ;  /* 0x00000059ff057210 */ /* 0x000fe400007fe4ff */
[----:B------:R-:W-:Y:S01]  /*78c0*/  LOP3.LUT R12, R13, 0x380, RZ, 0xc0, !PT ;  /* 0x000003800d0c7812 */ /* 0x000fe200078ec0ff */
[----:B------:R-:W-:Y:S01]  /*78d0*/  HGMMA.64x128x16.F32.BF16 R24, R164, gdesc[UR4].tnspB, R24, gsb0 ;  /* 0x41e00004a4187df0 */ /* 0x000fe20008001818 */
[----:B------:R-:W-:Y:S01]  /*78e0*/  UIMAD.WIDE.U32 UR6, UR10, UR8, URZ ;  /* 0x000000080a0672a5 */ /* 0x000fe2000f8e003f */
[----:B------:R-:W-:Y:S02]  /*78f0*/  LOP3.LUT R6, R7, 0x380, RZ, 0xc0, !PT ;  /* 0x0000038007067812 */ /* 0x000fe400078ec0ff */
[----:B------:R-:W-:Y:S01]  /*7900*/  SHF.R.U64 R12, R12, 0x3, RZ ;  /* 0x000000030c0c7819 */ /* 0x000fe200000012ff */
[----:B------:R-:W-:Y:S01]  /*7910*/  ULDC.64 UR8, c[0x0][0xae8] ;  /* 0x0002ba0000087ab9 */ /* 0x000fe20000000a00 */
[----:B------:R-:W-:Y:S01]  /*7920*/  SHF.R.U64 R6, R6, 0x3, RZ ;  /* 0x0000000306067819 */ /* 0x000fe200000012ff */
[----:B------:R-:W-:Y:S01]  /*7930*/  IMAD.U32 R90, RZ, RZ, UR6 ;  /* 0x00000006ff5a7e24 */ /* 0x000fe2000f8e00ff */
[----:B------:R-:W-:-:S02]  /*7940*/  UIADD3 UR6, UR7, UR5, URZ ;  /* 0x0000000507067290 */ /* 0x000fc4000fffe03f */
[----:B------:R-:W-:Y:S01]  /*7950*/  IMAD.U32 R91, RZ, RZ, UR7 ;  /* 0x00000007ff5b7e24 */ /* 0x000fe2000f8e00ff */
[----:B------:R-:W-:Y:S01]  /*7960*/  LOP3.LUT R12, R12, R13, RZ, 0x3c, !PT ;  /* 0x0000000d0c0c7212 */ /* 0x000fe200078e3cff */
[----:B------:R-:W-:Y:S01]  /*7970*/  ULDC UR5, c[0x0][0xa88] ;  /* 0x0002a20000057ab9 */ /* 0x000fe20000000800 */
[----:B------:R-:W-:Y:S01]  /*7980*/  IMAD.X R13, RZ, RZ, R89, P3 ;  /* 0x000000ffff0d7224 */ /* 0x000fe200018e0659 */
[----:B------:R-:W-:Y:S01]  /*7990*/  LOP3.LUT R10, R11, 0x380, RZ, 0xc0, !PT ;  /* 0x000003800b0a7812 */ /* 0x000fe200078ec0ff */
[----:B------:R-:W-:Y:S01]  /*79a0*/  IMAD.U32 R91, RZ, RZ, UR6 ;  /* 0x00000006ff5b7e24 */ /* 0x000fe2000f8e00ff */
[----:B------:R-:W-:Y:S01]  /*79b0*/  ULDC.64 UR6, c[0x0][0xb88] ;  /* 0x0002e20000067ab9 */ /* 0x000fe20000000a00 */
[----:B------:R-:W-:Y:S01]  /*79c0*/  LOP3.LUT R8, R9, 0x380, RZ, 0xc0, !PT ;  /* 0x0000038009087812 */ /* 0x000fe200078ec0ff */
[----:B--2---:R-:W-:Y:S01]  /*79d0*/  IMAD.WIDE.U32 R90, R92, UR38, R90 ;  /* 0x000000265c5a7c25 */ /* 0x004fe2000f8e005a */
[----:B------:R-:W-:Y:S02]  /*79e0*/  LOP3.LUT R6, R6, R7, RZ, 0x3c, !PT ;  /* 0x0000000706067212 */ /* 0x000fe400078e3cff */
[----:B------:R-:W-:Y:S01]  /*79f0*/  SHF.R.U64 R10, R10, 0x3, RZ ;  /* 0x000000030a0a7819 */ /* 0x000fe200000012ff */
[----:B------:R-:W-:Y:S01]  /*7a00*/  IMAD.X R7, RZ, RZ, R89, P6 ;  /* 0x000000ffff077224 */ /* 0x000fe200030e0659 */
[----:B------:R-:W-:-:S02]  /*7a10*/  SHF.R.U64 R8, R8, 0x3, RZ ;  /* 0x0000000308087819 */ /* 0x000fc400000012ff */
[----:B------:R-:W-:Y:S01]  /*7a20*/  LOP3.LUT R10, R10, R11, RZ, 0x3c, !PT ;  /* 0x0000000b0a0a7212 */ /* 0x000fe200078e3cff */
[--C-:B------:R-:W-:Y:S01]  /*7a30*/  IMAD.X R11, RZ, RZ, R89.reuse, P4 ;  /* 0x000000ffff0b7224 */ /* 0x100fe200020e0659 */
[----:B------:R-:W-:Y:S01]  /*7a40*/  LOP3.LUT R8, R8, R9, RZ, 0x3c, !PT ;  /* 0x0000000908087212 */ /* 0x000fe200078e3cff */
[----:B------:R-:W-:Y:S01]  /*7a50*/  IMAD.X R9, RZ, RZ, R89, P5 ;  /* 0x000000ffff097224 */ /* 0x000fe200028e0659 */
[----:B------:R-:W-:Y:S02]  /*7a60*/  UIADD3 UR4, UR4, 0x34820, URZ ;  /* 0x0003482004047890 */ /* 0x000fe4000fffe03f */
[----:B------:R-:W-:Y:S01]  /*7a70*/  UIADD3 UR36, UR36, 0x1, URZ ;  /* 0x0000000124247890 */ /* 0x000fe2000fffe03f */
[----:B------:R-:W-:Y:S02]  /*7a80*/  WARPGROUP.DEPBAR.LE gsb0, 0x0 ;  /* 0x00008000000079c5 */ /* 0x000fe40000010000 */
[----:B------:R0:W-:Y:S01]  /*7a90*/  @!P1 SYNCS.ARRIVE.TRANS64.RED.A1T0 RZ, [R105+URZ], RZ ;  /* 0x000000ff69ff99a7 */ /* 0x0001e2000810043f */
[-C--:B----4-:R-:W-:Y:S01]  /*7aa0*/  FMUL.FTZ R25, R25, R99.reuse ;  /* 0x0000006319197220 */ /* 0x090fe20000410000 */
        /* <DEDUP_REMOVED lines=31> */
[----:B------:R-:W-:Y:S01]  /*7ca0*/  IADD3 R99, -R101, RZ, RZ ;  /* 0x000000ff65637210 */ /* 0x000fe20007ffe1ff */
[-C--:B------:R-:W-:Y:S01]  /*7cb0*/  FMUL.FTZ R27, R27, R98.reuse ;  /* 0x000000621b1b7220 */ /* 0x080fe20000410000 */
[----:B------:R-:W-:Y:S01]  /*7cc0*/  FMUL.FTZ R26, R26, R98 ;  /* 0x000000621a1a7220 */ /* 0x000fe20000410000 */
[----:B------:R-:W-:Y:S01]  /*7cd0*/  F2FP.BF16.F32.PACK_AB R24, R25, R24 ;  /* 0x000000181918723e */ /* 0x000fe200000010ff */
[----:B------:R-:W-:-:S02]  /*7ce0*/  IMAD R36, R92, UR12, RZ ;  /* 0x0000000c5c247c24 */ /* 0x000fc4000f8e02ff */
[----:B------:R-:W-:Y:S01]  /*7cf0*/  FMUL.FTZ R31, R31, R98 ;  /* 0x000000621f1f7220 */ /* 0x000fe20000410000 */
[----:B------:R-:W-:Y:S01]  /*7d00*/  IMAD R99, R0, R99, R109 ;  /* 0x0000006300637224 */ /* 0x000fe200078e026d */
[----:B------:R-:W-:Y:S01]  /*7d10*/  F2FP.BF16.F32.PACK_AB R25, R27, R26 ;  /* 0x0000001a1b19723e */ /* 0x000fe200000010ff */
[----:B------:R-:W-:Y:S01]  /*7d20*/  FMUL.FTZ R30, R30, R98 ;  /* 0x000000621e1e7220 */ /* 0x000fe20000410000 */
[----:B------:R-:W-:Y:S01]  /*7d30*/  F2FP.BF16.F32.PACK_AB R26, R29, R28 ;  /* 0x0000001c1d1a723e */ /* 0x000fe200000010ff */
[----:B------:R-:W-:Y:S01]  /*7d40*/  IMAD R93, R93, UR38, R36 ;  /* 0x000000265d5d7c24 */ /* 0x000fe2000f8e0224 */
[----:B------:R-:W-:Y:S01]  /*7d50*/  F2FP.BF16.F32.PACK_AB R28, R33, R32 ;  /* 0x00000020211c723e */ /* 0x000fe200000010ff */
[-C--:B------:R-:W-:Y:S01]  /*7d60*/  FMUL.FTZ R39, R39, R98.reuse ;  /* 0x0000006227277220 */ /* 0x080fe20000410000 */
[----:B------:R-:W-:Y:S01]  /*7d70*/  SHF.R.S32.HI R32, RZ, 0x1f, R99 ;  /* 0x0000001fff207819 */ /* 0x000fe20000011463 */
[-C--:B------:R-:W-:Y:S01]  /*7d80*/  FMUL.FTZ R38, R38, R98.reuse ;  /* 0x0000006226267220 */ /* 0x080fe20000410000 */
[----:B------:R-:W-:Y:S01]  /*7d90*/  SHF.R.S32.HI R33, RZ, 0x1f, R101 ;  /* 0x0000001fff217819 */ /* 0x000fe20000011465 */
[----:B------:R-:W-:Y:S01]  /*7da0*/  FMUL.FTZ R35, R35, R98 ;  /* 0x0000006223237220 */ /* 0x000fe20000410000 */
[----:B------:R-:W-:Y:S01]  /*7db0*/  IADD3 R36, P0, R101, R90, RZ ;  /* 0x0000005a65247210 */ /* 0x000fe20007f1e0ff */
[----:B------:R-:W-:Y:S01]  /*7dc0*/  IMAD R32, R32, UR6, RZ ;  /* 0x0000000620207c24 */ /* 0x000fe2000f8e02ff */
[----:B------:R-:W-:Y:S01]  /*7dd0*/  F2FP.BF16.F32.PACK_AB R27, R31, R30 ;  /* 0x0000001e1f1b723e */ /* 0x000fe200000010ff */
[----:B------:R-:W-:Y:S01]  /*7de0*/  BAR.SYNC.DEFER_BLOCKING 0x1, 0x100 ;  /* 0x0044000000007b1d */ /* 0x000fe20000010000 */
[----:B------:R-:W-:Y:S01]  /*7df0*/  F2FP.BF16.F32.PACK_AB R30, R37, R102 ;  /* 0x00000066251e723e */ /* 0x000fe200000010ff */
[-C--:B------:R-:W-:Y:S01]  /*7e00*/  FMUL.FTZ R34, R34, R98.reuse ;  /* 0x0000006222227220 */ /* 0x080fe20000410000 */
[----:B------:R-:W-:Y:S01]  /*7e10*/  IADD3.X R37, R33, R91, R93, P0, !PT ;  /* 0x0000005b21257210 */ /* 0x000fe200007fe45d */
[----:B------:R-:W-:Y:S01]  /*7e20*/  FMUL.FTZ R43, R43, R98 ;  /* 0x000000622b2b7220 */ /* 0x000fe20000410000 */
[----:B------:R-:W-:Y:S01]  /*7e30*/  F2FP.BF16.F32.PACK_AB R31, R39, R38 ;  /* 0x00000026271f723e */ /* 0x000fe200000010ff */
[----:B------:R-:W-:Y:S01]  /*7e40*/  IMAD R39, R99, UR7, R32 ;  /* 0x0000000763277c24 */ /* 0x000fe2000f8e0220 */
[----:B------:R-:W-:Y:S01]  /*7e50*/  F2FP.BF16.F32.PACK_AB R32, R41, R40 ;  /* 0x000000282920723e */ /* 0x000fe200000010ff */
[----:B------:R-:W-:-:S04]  /*7e60*/  IMAD.WIDE.U32 R36, R99, UR6, R36 ;  /* 0x0000000663247c25 */ /* 0x000fc8000f8e0024 */
[-C--:B------:R-:W-:Y:S01]  /*7e70*/  FMUL.FTZ R42, R42, R98.reuse ;  /* 0x000000622a2a7220 */ /* 0x080fe20000410000 */
[-C--:B------:R-:W-:Y:S01]  /*7e80*/  FMUL.FTZ R47, R47, R98.reuse ;  /* 0x000000622f2f7220 */ /* 0x080fe20000410000 */
[-C--:B------:R-:W-:Y:S01]  /*7e90*/  FMUL.FTZ R46, R46, R98.reuse ;  /* 0x000000622e2e7220 */ /* 0x080fe20000410000 */
[----:B------:R-:W-:Y:S01]  /*7ea0*/  IMAD R41, R3, 0x80, R186 ;  /* 0x0000008003297824 */ /* 0x000fe200078e02ba */
[----:B------:R-:W-:Y:S01]  /*7eb0*/  ULDC.64 UR6, c[0x0][0xb50] ;  /* 0x0002d40000067ab9 */ /* 0x000fe20000000a00 */
[----:B------:R-:W-:Y:S01]  /*7ec0*/  IMAD R92, R0, UR5, RZ ;  /* 0x00000005005c7c24 */ /* 0x000fe2000f8e02ff */
[----:B------:R-:W-:Y:S01]  /*7ed0*/  LOP3.LUT P0, RZ, R23, 0x3, RZ, 0xc0, !PT ;  /* 0x0000000317ff7812 */ /* 0x000fe2000780c0ff */
[-C--:B------:R-:W-:Y:S01]  /*7ee0*/  FMUL.FTZ R51, R51, R98.reuse ;  /* 0x0000006233337220 */ /* 0x080fe20000410000 */
[-C--:B------:R-:W-:Y:S01]  /*7ef0*/  FMUL.FTZ R50, R50, R98.reuse ;  /* 0x0000006232327220 */ /* 0x080fe20000410000 */
[-C--:B------:R-:W-:Y:S01]  /*7f00*/  FMUL.FTZ R55, R55, R98.reuse ;  /* 0x0000006237377220 */ /* 0x080fe20000410000 */
[----:B------:R-:W-:Y:S01]  /*7f10*/  FMUL.FTZ R54, R54, R98 ;  /* 0x0000006236367220 */ /* 0x000fe20000410000 */
[----:B------:R-:W-:Y:S01]  /*7f20*/  F2FP.BF16.F32.PACK_AB R29, R35, R34 ;  /* 0x00000022231d723e */ /* 0x000fe200000010ff */
[-C--:B------:R-:W-:Y:S01]  /*7f30*/  FMUL.FTZ R59, R59, R98.reuse ;  /* 0x000000623b3b7220 */ /* 0x080fe20000410000 */
[-C--:B------:R-:W-:Y:S01]  /*7f40*/  FMUL.FTZ R58, R58, R98.reuse ;  /* 0x000000623a3a7220 */ /* 0x080fe20000410000 */
[-C--:B------:R-:W-:Y:S01]  /*7f50*/  FMUL.FTZ R63, R63, R98.reuse ;  /* 0x000000623f3f7220 */ /* 0x080fe20000410000 */
[----:B------:R1:W-:Y:S01]  /*7f60*/  STSM.16.M88.4 [R110], R24 ;  /* 0x000000186e007844 */ /* 0x0003e20000000200 */
[----:B------:R-:W-:Y:S01]  /*7f70*/  FMUL.FTZ R62, R62, R98 ;  /* 0x000000623e3e7220 */ /* 0x000fe20000410000 */
[----:B------:R-:W-:Y:S01]  /*7f80*/  F2FP.BF16.F32.PACK_AB R33, R43, R42 ;  /* 0x0000002a2b21723e */ /* 0x000fe200000010ff */
[----:B------:R-:W-:Y:S01]  /*7f90*/  FMUL.FTZ R67, R67, R98 ;  /* 0x0000006243437220 */ /* 0x000fe20000410000 */
[----:B------:R-:W-:Y:S01]  /*7fa0*/  F2FP.BF16.F32.PACK_AB R34, R45, R44 ;  /* 0x0000002c2d22723e */ /* 0x000fe200000010ff */
[----:B------:R-:W-:Y:S01]  /*7fb0*/  FMUL.FTZ R66, R66, R98 ;  /* 0x0000006242427220 */ /* 0x000fe20000410000 */
[----:B------:R-:W-:Y:S01]  /*7fc0*/  F2FP.BF16.F32.PACK_AB R35, R47, R46 ;  /* 0x0000002e2f23723e */ /* 0x000fe200000010ff */
        /* <DEDUP_REMOVED lines=8> */
[C---:B------:R-:W-:Y:S01]  /*8050*/  ISETP.GE.OR P1, PT, R41.reuse, R92, P0 ;  /* 0x0000005c2900720c */ /* 0x040fe20000726670 */
[----:B-1----:R-:W-:-:S02]  /*8060*/  VIADD R25, R41, 0x8 ;  /* 0x0000000829197836 */ /* 0x002fc40000000000 */
[-C--:B------:R-:W-:Y:S01]  /*8070*/  FMUL.FTZ R87, R87, R98.reuse ;  /* 0x0000006257577220 */ /* 0x080fe20000410000 */
[----:B------:R-:W-:Y:S01]  /*8080*/  IMAD.IADD R27, R37, 0x1, R39 ;  /* 0x00000001251b7824 */ /* 0x000fe200078e0227 */
[----:B------:R-:W-:Y:S01]  /*8090*/  LEA R37, P3, R36, UR6, 0x2 ;  /* 0x0000000624257c11 */ /* 0x000fe2000f8610ff */
[----:B------:R-:W-:Y:S01]  /*80a0*/  FMUL.FTZ R86, R86, R98 ;  /* 0x0000006256567220 */ /* 0x000fe20000410000 */
[----:B------:R-:W-:Y:S01]  /*80b0*/  ISETP.GE.OR P0, PT, R25, R92, P0 ;  /* 0x0000005c1900720c */ /* 0x000fe20000706670 */
[----:B------:R1:W-:Y:S01]  /*80c0*/  STSM.16.M88.4 [R107], R28 ;  /* 0x0000001c6b007844 */ /* 0x0003e20000000200 */
[----:B------:R-:W-:Y:S02]  /*80d0*/  LEA.HI.X R36, R36, UR7, R27, 0x2, P3 ;  /* 0x0000000724247c11 */ /* 0x000fe400098f141b */
[----:B------:R-:W-:Y:S01]  /*80e0*/  F2FP.BF16.F32.PACK_AB R24, R49, R48 ;  /* 0x000000303118723e */ /* 0x000fe200000010ff */
[----:B------:R2:W-:Y:S01]  /*80f0*/  STSM.16.M88.4 [R103], R32 ;  /* 0x0000002067007844 */ /* 0x0005e20000000200 */
[----:B------:R-:W-:-:S02]  /*8100*/  F2FP.BF16.F32.PACK_AB R25, R51, R50 ;  /* 0x000000323319723e */ /* 0x000fc400000010ff */
[----:B------:R-:W-:Y:S02]  /*8110*/  F2FP.BF16.F32.PACK_AB R26, R53, R52 ;  /* 0x00000034351a723e */ /* 0x000fe400000010ff */
[----:B------:R-:W-:Y:S01]  /*8120*/  F2FP.BF16.F32.PACK_AB R27, R55, R54 ;  /* 0x00000036371b723e */ /* 0x000fe200000010ff */
[----:B------:R-:W-:Y:S01]  /*8130*/  SHFL.IDX PT, R52, R37, RZ, 0x1c1f ;  /* 0x001c1fff25347589 */ /* 0x000fe200000e0000 */
[----:B------:R-:W-:Y:S02]  /*8140*/  F2FP.BF16.F32.PACK_AB R72, R73, R72 ;  /* 0x000000484948723e */ /* 0x000fe400000010ff */
[----:B------:R-:W-:Y:S01]  /*8150*/  F2FP.BF16.F32.PACK_AB R73, R75, R74 ;  /* 0x0000004a4b49723e */ /* 0x000fe200000010ff */
[----:B------:R-:W-:Y:S01]  /*8160*/  STSM.16.M88.4 [R100], R24 ;  /* 0x0000001864007844 */ /* 0x000fe20000000200 */
[----:B------:R-:W-:Y:S02]  /*8170*/  F2FP.BF16.F32.PACK_AB R80, R81, R80 ;  /* 0x000000505150723e */ /* 0x000fe400000010ff */
[----:B-1----:R-:W-:Y:S01]  /*8180*/  F2FP.BF16.F32.PACK_AB R28, R57, R56 ;  /* 0x00000038391c723e */ /* 0x002fe200000010ff */
[----:B------:R-:W1:Y:S01]  /*8190*/  SHFL.IDX PT, R53, R36, RZ, 0x1c1f ;  /* 0x001c1fff24357589 */ /* 0x000e6200000e0000 */
[----:B------:R-:W-:Y:S01]  /*81a0*/  F2FP.BF16.F32.PACK_AB R29, R59, R58 ;  /* 0x0000003a3b1d723e */ /* 0x000fe200000010ff */
[----:B------:R-:W3:Y:S01]  /*81b0*/  @P2 LDC R57, c[0x0][0xbec] ;  /* 0x0002fb00ff392b82 */ /* 0x000ee20000000800 */
[----:B------:R-:W-:Y:S01]  /*81c0*/  F2FP.BF16.F32.PACK_AB R30, R61, R60 ;  /* 0x0000003c3d1e723e */ /* 0x000fe200000010ff */
[----:B------:R-:W-:Y:S01]  /*81d0*/  SHFL.IDX PT, R54, R37, 0x1, 0x1c1f ;  /* 0x003c1f0025367f89 */ /* 0x000fe200000e0000 */
[----:B------:R-:W-:-:S02]  /*81e0*/  F2FP.BF16.F32.PACK_AB R31, R63, R62 ;  /* 0x0000003e3f1f723e */ /* 0x000fc400000010ff */
[----:B--2---:R-:W-:Y:S01]  /*81f0*/  F2FP.BF16.F32.PACK_AB R32, R65, R64 ;  /* 0x000000404120723e */ /* 0x004fe200000010ff */
[----:B------:R-:W2:Y:S01]  /*8200*/  SHFL.IDX PT, R55, R36, 0x1, 0x1c1f ;  /* 0x003c1f0024377f89 */ /* 0x000ea200000e0000 */
[----:B------:R-:W-:Y:S01]  /*8210*/  F2FP.BF16.F32.PACK_AB R33, R67, R66 ;  /* 0x000000424321723e */ /* 0x000fe200000010ff */
[----:B------:R-:W4:Y:S01]  /*8220*/  @P2 LDC R56, c[0x0][0xbf0] ;  /* 0x0002fc00ff382b82 */ /* 0x000f220000000800 */
[----:B------:R-:W-:Y:S01]  /*8230*/  F2FP.BF16.F32.PACK_AB R34, R69, R68 ;  /* 0x000000444522723e */ /* 0x000fe200000010ff */
[----:B------:R0:W-:Y:S01]  /*8240*/  STSM.16.M88.4 [R106], R28 ;  /* 0x0000001c6a007844 */ /* 0x0001e20000000200 */
[----:B------:R-:W-:Y:S02]  /*8250*/  F2FP.BF16.F32.PACK_AB R35, R71, R70 ;  /* 0x000000464723723e */ /* 0x000fe400000010ff */
[----:B------:R-:W-:Y:S02]  /*8260*/  F2FP.BF16.F32.PACK_AB R74, R77, R76 ;  /* 0x0000004c4d4a723e */ /* 0x000fe400000010ff */
[----:B------:R-:W-:Y:S01]  /*8270*/  F2FP.BF16.F32.PACK_AB R75, R79, R78 ;  /* 0x0000004e4f4b723e */ /* 0x000fe200000010ff */
[----:B------:R-:W-:Y:S01]  /*8280*/  STSM.16.M88.4 [R104], R32 ;  /* 0x0000002068007844 */ /* 0x000fe20000000200 */
[----:B------:R-:W-:-:S02]  /*8290*/  F2FP.BF16.F32.PACK_AB R81, R83, R82 ;  /* 0x000000525351723e */ /* 0x000fc400000010ff */
[----:B------:R-:W-:Y:S01]  /*82a0*/  F2FP.BF16.F32.PACK_AB R82, R85, R84 ;  /* 0x000000545552723e */ /* 0x000fe200000010ff */
[----:B------:R-:W-:Y:S01]  /*82b0*/  STSM.16.M88.4 [R97], R72 ;  /* 0x0000004861007844 */ /* 0x000fe20000000200 */
[----:B------:R-:W-:-:S05]  /*82c0*/  F2FP.BF16.F32.PACK_AB R83, R87, R86 ;  /* 0x000000565753723e */ /* 0x000fca00000010ff */
[----:B------:R-:W-:Y:S01]  /*82d0*/  STSM.16.M88.4 [R96], R80 ;  /* 0x0000005060007844 */ /* 0x000fe20000000200 */
[----:B------:R-:W-:Y:S01]  /*82e0*/  BAR.SYNC.DEFER_BLOCKING 0x1, 0x100 ;  /* 0x0044000000007b1d */ /* 0x000fe20000010000 */
[----:B------:R-:W-:Y:S02]  /*82f0*/  UIMAD UR5, UR11, UR8, URZ ;  /* 0x000000080b0572a4 */ /* 0x000fe4000f8e023f */
[----:B------:R-:W-:Y:S02]  /*8300*/  UIMAD.WIDE.U32 UR6, UR10, UR8, URZ ;  /* 0x000000080a0672a5 */ /* 0x000fe4000f8e003f */
[----:B------:R-:W-:-:S03]  /*8310*/  UIMAD UR5, UR10, UR9, UR5 ;  /* 0x000000090a0572a4 */ /* 0x000fc6000f8e0205 */
[----:B------:R-:W-:Y:S01]  /*8320*/  ULDC.64 UR8, c[0x0][0xaf0] ;  /* 0x0002bc0000087ab9 */ /* 0x000fe20000000a00 */
[----:B-1----:R1:W-:Y:S04]  /*8330*/  @!P1 ST.E desc[UR60][R52.64], R95 ;  /* 0x0000005f34009985 */ /* 0x0023e8000c10193c */
[----:B--2---:R2:W-:Y:S04]  /*8340*/  @!P0 ST.E desc[UR60][R54.64], R94 ;  /* 0x0000005e36008985 */ /* 0x0045e8000c10193c */
[----:B0-----:R3:W5:Y:S01]  /*8350*/  LD.E.128 R28, desc[UR60][R4.64] ;  /* 0x0000003c041c7980 */ /* 0x001762000c101d00 */
[----:B-1----:R-:W-:Y:S01]  /*8360*/  IMAD R52, R18, 0x20, R22 ;  /* 0x0000002012347824 */ /* 0x002fe200078e0216 */
[----:B------:R-:W-:-:S02]  /*8370*/  UIADD3 UR7, UR7, UR5, URZ ;  /* 0x0000000507077290 */ /* 0x000fc4000fffe03f */
[----:B------:R0:W5:Y:S01]  /*8380*/  LD.E.128 R32, desc[UR60][R6.64] ;  /* 0x0000003c06207980 */ /* 0x000162000c101d00 */
[----:B--2---:R-:W1:Y:S01]  /*8390*/  LDC.64 R54, c[0x0][0xae0] ;  /* 0x0002b800ff367b82 */ /* 0x004e620000000a00 */
[----:B------:R-:W-:Y:S02]  /*83a0*/  IMAD R52, R3, 0x80, R52 ;  /* 0x0000008003347824 */ /* 0x000fe400078e0234 */
[----:B------:R-:W5:Y:S02]  /*83b0*/  LD.E.128 R88, desc[UR60][R88.64] ;  /* 0x0000003c58587980 */ /* 0x000f64000c101d00 */
[----:B---3--:R-:W-:Y:S01]  /*83c0*/  @P2 IMAD.HI.U32 R5, R52, R57, RZ ;  /* 0x0000003934052227 */ /* 0x008fe200078e00ff */
[----:B------:R-:W-:Y:S01]  /*83d0*/  MOV R4, R52 ;  /* 0x0000003400047202 */ /* 0x000fe20000000f00 */
[----:B------:R-:W-:Y:S01]  /*83e0*/  UIMAD UR5, UR12, UR8, URZ ;  /* 0x000000080c0572a4 */ /* 0x000fe2000f8e023f */
[----:B------:R-:W5:Y:S02]  /*83f0*/  LD.E.128 R40, desc[UR60][R20.64] ;  /* 0x0000003c14287980 */ /* 0x000f64000c101d00 */
[----:B----4-:R-:W-:Y:S01]  /*8400*/  @P2 SHF.R.U32.HI R4, RZ, R56, R5 ;  /* 0x00000038ff042219 */ /* 0x010fe20000011605 */
[----:B------:R-:W-:Y:S01]  /*8410*/  UIMAD UR5, UR38, UR9, UR5 ;  /* 0x00000009260572a4 */ /* 0x000fe2000f8e0205 */
[----:B------:R-:W5:Y:S01]  /*8420*/  LD.E.128 R36, desc[UR60][R14.64] ;  /* 0x0000003c0e247980 */ /* 0x000f62000c101d00 */
[----:B------:R-:W-:Y:S01]  /*8430*/  UIMAD.WIDE.U32 UR6, UR38, UR8, UR6 ;  /* 0x00000008260672a5 */ /* 0x000fe2000f8e0006 */
[--C-:B------:R-:W-:Y:S01]  /*8440*/  SHF.R.S32.HI R5, RZ, 0x1f, R4.reuse ;  /* 0x0000001fff057819 */ /* 0x100fe20000011404 */
[----:B0-----:R-:W-:Y:S01]  /*8450*/  IMAD.MOV R7, RZ, RZ, -R4 ;  /* 0x000000ffff077224 */ /* 0x001fe200078e0a04 */
[----:B------:R-:W5:Y:S01]  /*8460*/  LD.E.128 R24, desc[UR60][R12.64] ;  /* 0x0000003c0c187980 */ /* 0x000f62000c101d00 */
[----:B------:R-:W-:-:S02]  /*8470*/  UIADD3 UR7, UR7, UR5, URZ ;  /* 0x0000000507077290 */ /* 0x000fc4000fffe03f */
[----:B------:R-:W-:Y:S01]  /*8480*/  IMAD R7, R0, R7, R52 ;  /* 0x0000000700077224 */ /* 0x000fe200078e0234 */
[----:B------:R-:W5:Y:S01]  /*8490*/  LD.E.128 R44, desc[UR60][R10.64] ;  /* 0x0000003c0a2c7980 */ /* 0x000f62000c101d00 */
[----:B-1----:R-:W-:-:S03]  /*84a0*/  IMAD R5, R5, R54, RZ ;  /* 0x0000003605057224 */ /* 0x002fc600078e02ff */
[----:B------:R0:W5:Y:S01]  /*84b0*/  LD.E.128 R48, desc[UR60][R8.64] ;  /* 0x0000003c08307980 */ /* 0x000162000c101d00 */
[----:B------:R-:W-:Y:S01]  /*84c0*/  SHF.R.S32.HI R0, RZ, 0x1f, R7 ;  /* 0x0000001fff007819 */ /* 0x000fe20000011407 */
[----:B------:R-:W-:Y:S01]  /*84d0*/  @!PT LDS RZ, [RZ] ;  /* 0x00000000fffff984 */ /* 0x000fe20000000800 */
[----:B------:R-:W-:Y:S01]  /*84e0*/  @!PT LDS RZ, [RZ] ;  /* 0x00000000fffff984 */ /* 0x000fe20000000800 */
[----:B------:R-:W-:Y:S01]  /*84f0*/  @!PT LDS RZ, [RZ] ;  /* 0x00000000fffff984 */ /* 0x000fe20000000800 */
[----:B------:R-:W-:Y:S01]  /*8500*/  @!PT LDS RZ, [RZ] ;  /* 0x00000000fffff984 */ /* 0x000fe20000000800 */
[----:B------:R1:W-:Y:S06]  /*8510*/  MEMBAR.ALL.CTA ;  /* 0x0000000000007992 */ /* 0x0003ec0000008000 */
[----:B-1----:R-:W1:Y:S01]  /*8520*/  FENCE.VIEW.ASYNC.S ;  /* 0x00000000000073c6 */ /* 0x002e620000000000 */
[C---:B0-----:R-:W-:Y:S02]  /*8530*/  IMAD R9, R4.reuse, R55, R5 ;  /* 0x0000003704097224 */ /* 0x041fe400078e0205 */
[----:B------:R-:W-:Y:S01]  /*8540*/  IMAD.WIDE.U32 R4, R4, R54, UR6 ;  /* 0x0000000604047e25 */ /* 0x000fe2000f8e0036 */
[----:B------:R-:W-:-:S03]  /*8550*/  ULDC.64 UR6, c[0x0][0xad8] ;  /* 0x0002b60000067ab9 */ /* 0x000fc60000000a00 */
[----:B------:R-:W-:Y:S02]  /*8560*/  IMAD.IADD R5, R5, 0x1, R9 ;  /* 0x0000000105057824 */ /* 0x000fe400078e0209 */
[----:B------:R-:W-:Y:S02]  /*8570*/  IMAD R0, R0, UR6, RZ ;  /* 0x0000000600007c24 */ /* 0x000fe4000f8e02ff */
[----:B------:R-:W-:Y:S02]  /*8580*/  IMAD R11, R3, 0x80, R22 ;  /* 0x00000080030b7824 */ /* 0x000fe400078e0216 */
[C---:B------:R-:W-:Y:S02]  /*8590*/  IMAD R9, R7.reuse, UR7, R0 ;  /* 0x0000000707097c24 */ /* 0x040fe4000f8e0200 */
[----:B------:R-:W-:Y:S01]  /*85a0*/  IMAD.WIDE.U32 R4, R7, UR6, R4 ;  /* 0x0000000607047c25 */ /* 0x000fe2000f8e0004 */
[CC--:B------:R-:W-:Y:S01]  /*85b0*/  ISETP.GE.AND P1, PT, R11.reuse, R92.reuse, PT ;  /* 0x0000005c0b00720c */ /* 0x0c0fe20003f26270 */
[----:B------:R-:W-:Y:S01]  /*85c0*/  ULDC.64 UR6, c[0x0][0xa80] ;  /* 0x0002a00000067ab9 */ /* 0x000fe20000000a00 */
[----:B------:R-:W-:Y:S01]  /*85d0*/  UPRMT UR4, URZ, 0x654, UR4 ;  /* 0x000006543f047896 */ /* 0x000fe20008000004 */
[----:B------:R-:W-:Y:S01]  /*85e0*/  VIADD R3, R11, 0x20 ;  /* 0x000000200b037836 */ /* 0x000fe20000000000 */
[----:B------:R-:W-:Y:S01]  /*85f0*/  IADD3 R5, R5, R9, RZ ;  /* 0x0000000905057210 */ /* 0x000fe20007ffe0ff */
[----:B------:R-:W-:Y:S01]  /*8600*/  UISETP.NE.AND UP0, UPT, UR36, 0x2, UPT ;  /* 0x000000022400788c */ /* 0x000fe2000bf05270 */
[C---:B------:R-:W-:Y:S01]  /*8610*/  LEA R0, P2, R4.reuse, UR6, 0x1 ;  /* 0x0000000604007c11 */ /* 0x040fe2000f8408ff */
[----:B------:R-:W-:Y:S01]  /*8620*/  ULDC UR5, c[0x0][0xc] ;  /* 0x0000030000057ab9 */ /* 0x000fe20000000800 */
[-C--:B------:R-:W-:Y:S01]  /*8630*/  ISETP.GE.AND P3, PT, R3, R92.reuse, PT ;  /* 0x0000005c0300720c */ /* 0x080fe20003f66270 */
[----:B------:R-:W-:Y:S01]  /*8640*/  USEL UR6, URZ, 0x1, UP0 ;  /* 0x000000013f067887 */ /* 0x000fe20008000000 */
[----:B------:R-:W-:Y:S01]  /*8650*/  LEA.HI.X R10, R4, UR7, R5, 0x1, P2 ;  /* 0x00000007040a7c11 */ /* 0x000fe200090f0c05 */
[----:B------:R-:W-:Y:S01]  /*8660*/  VIADD R3, R11, 0x40 ;  /* 0x000000400b037836 */ /* 0x000fe20000000000 */
[----:B------:R-:W-:Y:S01]  /*8670*/  UIADD3 UR39, UR5, UR39, URZ ;  /* 0x0000002705277290 */ /* 0x000fe2000fffe03f */
[----:B-1----:R0:W1:Y:S01]  /*8680*/  SHFL.IDX PT, R8, R0, RZ, 0x181f ;  /* 0x00181fff00087589 */ /* 0x00206200000e0000 */
[----:B------:R-:W-:Y:S01]  /*8690*/  ULOP3.LUT UR37, UR37, UR6, URZ, 0x3c, !UPT ;  /* 0x0000000625257292 */ /* 0x000fe2000f8e3c3f */
[----:B------:R-:W-:Y:S01]  /*86a0*/  SYNCS.ARRIVE.TRANS64.RED.A1T0 RZ, [UR4], RZ ;  /* 0x000000ffffff79a7 */ /* 0x000fe20008100404 */
[----:B------:R-:W-:Y:S01]  /*86b0*/  USEL UR36, UR36, URZ, UP0 ;  /* 0x0000003f24247287 */ /* 0x000fe20008000000 */
[----:B------:R0:W2:Y:S01]  /*86c0*/  SHFL.IDX PT, R9, R10, RZ, 0x181f ;  /* 0x00181fff0a097589 */ /* 0x0000a200000e0000 */
[----:B------:R-:W-:Y:S01]  /*86d0*/  BSSY B0, `(.L_x_29) ;  /* 0x000000b000007945 */ /* 0x000fe20003800000 */
[----:B------:R-:W-:-:S03]  /*86e0*/  ISETP.GE.AND P0, PT, R3, R92, PT ;  /* 0x0000005c0300720c */ /* 0x000fc60003f06270 */
[----:B------:R-:W-:Y:S10]  /*86f0*/  @P1 BRA `(.L_x_30) ;  /* 0x0000000000201947 */ /* 0x000ff40003800000 */
[----:B------:R-:W-:Y:S02]  /*8700*/  ULDC UR4, c[0x0][0xac8] ;  /* 0x0002b20000047ab9 */ /* 0x000fe40000000800 */
[----:B------:R-:W-:Y:S02]  /*8710*/  ISETP.GE.AND P2, PT, R17, UR4, PT ;  /* 0x0000000411007c0c */ /* 0x000fe4000bf46270 */
[----:B------:R-:W-:-:S11]  /*8720*/  ISETP.GE.AND P1, PT, R16, UR4, PT ;  /* 0x0000000410007c0c */ /* 0x000fd6000bf26270 */
[C---:B-1----:R-:W-:Y:S02]  /*8730*/  @!P2 LEA R6, P4, R17.reuse, R8, 0x1 ;  /* 0x000000081106a211 */ /* 0x042fe400078808ff */
[----:B--2---:R-:W-:Y:S02]  /*8740*/  @!P1 IMAD.WIDE R4, R16, 0x2, R8 ;  /* 0x0000000210049825 */ /* 0x004fe400078e0208 */
[----:B------:R-:W-:-:S03]  /*8750*/  @!P2 LEA.HI.X R7, R17, R9, R190, 0x1, P4 ;  /* 0x000000091107a211 */ /* 0x000fc600020f0cbe */
[----:B-----5:R3:W-:Y:S04]  /*8760*/  @!P1 ST.E.128 desc[UR60][R4.64], R88 ;  /* 0x0000005804009985 */ /* 0x0207e8000c101d3c */
[----:B------:R3:W-:Y:S02]  /*8770*/  @!P2 ST.E.128 desc[UR60][R6.64], R44 ;  /* 0x0000002c0600a985 */ /* 0x0007e4000c101d3c */
.L_x_30:
[----:B------:R-:W-:Y:S05]  /*8780*/  BSYNC B0 ;  /* 0x0000000000007941 */ /* 0x000fea0003800000 */
.L_x_29:
[----:B--2---:R2:W4:Y:S01]  /*8790*/  SHFL.IDX PT, R9, R10, 0x1, 0x181f ;  /* 0x00381f000a097f89 */ /* 0x00452200000e0000 */
[----:B------:R-:W-:Y:S03]  /*87a0*/  BSSY B0, `(.L_x_31) ;  /* 0x000000b000007945 */ /* 0x000fe60003800000 */
[----:B-1----:R2:W1:Y:S01]  /*87b0*/  SHFL.IDX PT, R8, R0, 0x1, 0x181f ;  /* 0x00381f0000087f89 */ /* 0x00246200000e0000 */
[----:B------:R-:W-:Y:S05]  /*87c0*/  @P3 BRA `(.L_x_32) ;  /* 0x0000000000203947 */ /* 0x000fea0003800000 */
[----:B------:R-:W-:Y:S02]  /*87d0*/  ULDC UR4, c[0x0][0xac8] ;  /* 0x0002b20000047ab9 */ /* 0x000fe40000000800 */
[----:B------:R-:W-:Y:S02]  /*87e0*/  ISETP.GE.AND P3, PT, R17, UR4, PT ;  /* 0x0000000411007c0c */ /* 0x000fe4000bf66270 */
[----:B------:R-:W-:-:S11]  /*87f0*/  ISETP.GE.AND P2, PT, R16, UR4, PT ;  /* 0x0000000410007c0c */ /* 0x000fd6000bf46270 */
[C---:B-1-3--:R-:W-:Y:S02]  /*8800*/  @!P3 LEA R6, P1, R17.reuse, R8, 0x1 ;  /* 0x000000081106b211 */ /* 0x04afe400078208ff */
[----:B----4-:R-:W-:Y:S02]  /*8810*/  @!P2 IMAD.WIDE R4, R16, 0x2, R8 ;  /* 0x000000021004a825 */ /* 0x010fe400078e0208 */
[----:B------:R-:W-:-:S03]  /*8820*/  @!P3 LEA.HI.X R7, R17, R9, R190, 0x1, P1 ;  /* 0x000000091107b211 */ /* 0x000fc600008f0cbe */
[----:B-----5:R1:W-:Y:S04]  /*8830*/  @!P2 ST.E.128 desc[UR60][R4.64], R40 ;  /* 0x000000280400a985 */ /* 0x0203e8000c101d3c */
[----:B------:R1:W-:Y:S02]  /*8840*/  @!P3 ST.E.128 desc[UR60][R6.64], R48 ;  /* 0x000000300600b985 */ /* 0x0003e4000c101d3c */
.L_x_32:
[----:B------:R-:W-:Y:S05]  /*8850*/  BSYNC B0 ;  /* 0x0000000000007941 */ /* 0x000fea0003800000 */
.L_x_31:
[----:B----4-:R4:W0:Y:S01]  /*8860*/  SHFL.IDX PT, R9, R10, 0x2, 0x181f ;  /* 0x00581f000a097f89 */ /* 0x01082200000e0000 */
[----:B------:R-:W-:Y:S03]  /*8870*/  BSSY B0, `(.L_x_33) ;  /* 0x000000b000007945 */ /* 0x000fe60003800000 */
[----:B-1----:R4:W1:Y:S01]  /*8880*/  SHFL.IDX PT, R8, R0, 0x2, 0x181f ;  /* 0x00581f0000087f89 */ /* 0x00286200000e0000 */
[----:B------:R-:W-:Y:S05]  /*8890*/  @P0 BRA `(.L_x_34) ;  /* 0x0000000000200947 */ /* 0x000fea0003800000 */
[----:B------:R-:W-:Y:S02]  /*88a0*/  ULDC UR4, c[0x0][0xac8] ;  /* 0x0002b20000047ab9 */ /* 0x000fe40000000800 */
[----:B------:R-:W-:Y:S02]  /*88b0*/  ISETP.GE.AND P2, PT, R17, UR4, PT ;  /* 0x0000000411007c0c */ /* 0x000fe4000bf46270 */
[----:B------:R-:W-:-:S11]  /*88c0*/  ISETP.GE.AND P1, PT, R16, UR4, PT ;  /* 0x0000000410007c0c */ /* 0x000fd6000bf26270 */
[C---:B-1-3--:R-:W-:Y:S02]  /*88d0*/  @!P2 LEA R6, P0, R17.reuse, R8, 0x1 ;  /* 0x000000081106a211 */ /* 0x04afe400078008ff */
[----:B0-----:R-:W-:Y:S02]  /*88e0*/  @!P1 IMAD.WIDE R4, R16, 0x2, R8 ;  /* 0x0000000210049825 */ /* 0x001fe400078e0208 */
[----:B------:R-:W-:-:S03]  /*88f0*/  @!P2 LEA.HI.X R7, R17, R9, R190, 0x1, P0 ;  /* 0x000000091107a211 */ /* 0x000fc600000f0cbe */
[----:B-----5:R0:W-:Y:S04]  /*8900*/  @!P1 ST.E.128 desc[UR60][R4.64], R36 ;  /* 0x0000002404009985 */ /* 0x0201e8000c101d3c */
[----:B------:R0:W-:Y:S02]  /*8910*/  @!P2 ST.E.128 desc[UR60][R6.64], R32 ;  /* 0x000000200600a985 */ /* 0x0001e4000c101d3c */
.L_x_34:
[----:B------:R-:W-:Y:S05]  /*8920*/  BSYNC B0 ;  /* 0x0000000000007941 */ /* 0x000fea0003800000 */
.L_x_33:
[----:B------:R-:W-:Y:S01]  /*8930*/  VIADD R3, R11, 0x60 ;  /* 0x000000600b037836 */ /* 0x000fe20000000000 */
[----:B0-----:R0:W0:Y:S01]  /*8940*/  SHFL.IDX PT, R9, R10, 0x3, 0x181f ;  /* 0x00781f000a097f89 */ /* 0x00102200000e0000 */
[----:B------:R-:W-:Y:S01]  /*8950*/  BSSY B0, `(.L_x_35) ;  /* 0x000000d000007945 */ /* 0x000fe20003800000 */
[----:B------:R-:W-:Y:S02]  /*8960*/  VIADD R19, R19, 0x1 ;  /* 0x0000000113137836 */ /* 0x000fe40000000000 */
[----:B------:R-:W-:Y:S01]  /*8970*/  ISETP.GE.AND P0, PT, R3, R92, PT ;  /* 0x0000005c0300720c */ /* 0x000fe20003f06270 */
[----:B-1----:R1:W0:-:S12]  /*8980*/  SHFL.IDX PT, R8, R0, 0x3, 0x181f ;  /* 0x00781f0000087f89 */ /* 0x00221800000e0000 */
[----:B-1----:R-:W-:Y:S05]  /*8990*/  @P0 BRA `(.L_x_36) ;  /* 0x0000000000200947 */ /* 0x002fea0003800000 */
[----:B------:R-:W-:Y:S02]  /*89a0*/  ULDC UR4, c[0x0][0xac8] ;  /* 0x0002b20000047ab9 */ /* 0x000fe40000000800 */
[----:B------:R-:W-:Y:S02]  /*89b0*/  ISETP.GE.AND P2, PT, R17, UR4, PT ;  /* 0x0000000411007c0c */ /* 0x000fe4000bf46270 */
[----:B------:R-:W-:-:S11]  /*89c0*/  ISETP.GE.AND P1, PT, R16, UR4, PT ;  /* 0x0000000410007c0c */ /* 0x000fd6000bf26270 */
[C---:B0--3--:R-:W-:Y:S02]  /*89d0*/  @!P2 LEA R6, P0, R17.reuse, R8, 0x1 ;  /* 0x000000081106a211 */ /* 0x049fe400078008ff */
[----:B------:R-:W-:Y:S02]  /*89e0*/  @!P1 IMAD.WIDE R4, R16, 0x2, R8 ;  /* 0x0000000210049825 */ /* 0x000fe400078e0208 */
[----:B------:R-:W-:-:S03]  /*89f0*/  @!P2 LEA.HI.X R7, R17, R9, R190, 0x1, P0 ;  /* 0x000000091107a211 */ /* 0x000fc600000f0cbe */
[----:B-----5:R1:W-:Y:S04]  /*8a00*/  @!P1 ST.E.128 desc[UR60][R4.64], R24 ;  /* 0x0000001804009985 */ /* 0x0203e8000c101d3c */
[----:B------:R1:W-:Y:S02]  /*8a10*/  @!P2 ST.E.128 desc[UR60][R6.64], R28 ;  /* 0x0000001c0600a985 */ /* 0x0003e4000c101d3c */
.L_x_36:
[----:B------:R-:W-:Y:S05]  /*8a20*/  BSYNC B0 ;  /* 0x0000000000007941 */ /* 0x000fea0003800000 */
.L_x_35:
[----:B--2-4-:R-:W2:Y:S02]  /*8a30*/  LDC R0, c[0x0][0xc34] ;  /* 0x00030d00ff007b82 */ /* 0x014ea40000000800 */
[----:B--2---:R-:W-:-:S13]  /*8a40*/  ISETP.LE.AND P0, PT, R0, UR39, PT ;  /* 0x0000002700007c0c */ /* 0x004fda000bf03270 */
[----:B------:R-:W-:Y:S05]  /*8a50*/  @!P0 BRA `(.L_x_37) ;  /* 0xffffff8000c08947 */ /* 0x000fea000383ffff */
[----:B------:R-:W-:Y:S05]  /*8a60*/  EXIT ;  /* 0x000000000000794d */ /* 0x000fea0003800000 */
.L_x_7:
[----:B------:R-:W-:-:S08]  /*8a70*/  NOP ;  /* 0x0000000000007918 */ /* 0x000fd00000000000 */
[----:B0-----:R-:W0:-:S00]  /*8a80*/  USETMAXREG.DEALLOC.CTAPOOL 0x18 ;  /* 0x00000018000079c8 */ /* 0x001e0000080e0500 */
[----:B------:R-:W1:Y:S01]  /*8a90*/  S2UR UR5, SR_CTAID.X ;  /* 0x00000000000579c3 */ /* 0x000e620000002500 */
[----:B0-----:R-:W-:Y:S02]  /*8aa0*/  IMAD.MOV.U32 R2, RZ, RZ, 0x1 ;  /* 0x00000001ff027424 */ /* 0x001fe400078e00ff */
[----:B------:R-:W-:-:S05]  /*8ab0*/  IMAD.MOV.U32 R18, RZ, RZ, RZ ;  /* 0x000000ffff127224 */ /* 0x000fca00078e00ff */
[----:B------:R-:W1:Y:S02]  /*8ac0*/  LDC R3, c[0x0][0xc34] ;  /* 0x00030d00ff037b82 */ /* 0x000e640000000800 */
[----:B-1----:R-:W-:Y:S01]  /*8ad0*/  ISETP.LE.AND P0, PT, R3, UR5, PT ;  /* 0x0000000503007c0c */ /* 0x002fe2000bf03270 */
[----:B------:R-:W-:-:S05]  /*8ae0*/  IMAD.MOV.U32 R3, RZ, RZ, 0x1 ;  /* 0x00000001ff037424 */ /* 0x000fca00078e00ff */
[----:B------:R0:W-:Y:S07]  /*8af0*/  STL [R1], R3 ;  /* 0x0000000301007387 */ /* 0x0001ee0000100800 */
[----:B------:R-:W-:Y:S05]  /*8b00*/  @P0 BRA `(.L_x_38) ;  /* 0x0000003c00ac0947 */ /* 0x000fea0003800000 */
[----:B------:R-:W1:Y:S01]  /*8b10*/  S2UR UR4, SR_CgaCtaId ;  /* 0x00000000000479c3 */ /* 0x000e620000008800 */
[C---:B------:R-:W-:Y:S01]  /*8b20*/  SHF.L.U32 R2, R0.reuse, 0x3, RZ ;  /* 0x0000000300027819 */ /* 0x040fe200000006ff */
[----:B------:R-:W-:Y:S01]  /*8b30*/  UMOV UR36, 0x400 ;  /* 0x0000040000247882 */ /* 0x000fe20000000000 */
[----:B------:R-:W-:Y:S01]  /*8b40*/  LOP3.LUT R5, R0, 0x7f, RZ, 0xc0, !PT ;  /* 0x0000007f00057812 */ /* 0x000fe200078ec0ff */
[----:B------:R-:W-:Y:S01]  /*8b50*/  IMAD.MOV.U32 R18, RZ, RZ, RZ ;  /* 0x000000ffff127224 */ /* 0x000fe200078e00ff */
[C---:B0-----:R-:W-:Y:S01]  /*8b60*/  LOP3.LUT R3, R2.reuse, 0x1f8, RZ, 0xc0, !PT ;  /* 0x000001f802037812 */ /* 0x041fe200078ec0ff */
[----:B------:R-:W-:Y:S01]  /*8b70*/  ULDC.64 UR38, c[0x0][0x198] ;  /* 0x0000660000267ab9 */ /* 0x000fe20000000a00 */
[----:B------:R-:W-:Y:S01]  /*8b80*/  LOP3.LUT R2, R2, 0x38, RZ, 0xc0, !PT ;  /* 0x0000003802027812 */ /* 0x000fe200078ec0ff */
[----:B------:R-:W-:Y:S01]  /*8b90*/  ULDC UR37, c[0x0][0xc] ;  /* 0x0000030000257ab9 */ /* 0x000fe20000000800 */
[----:B------:R-:W-:Y:S01]  /*8ba0*/  LOP3.LUT R4, R3, 0x38, R0, 0x78, !PT ;  /* 0x0000003803047812 */ /* 0x000fe200078e7800 */
[----:B------:R-:W-:Y:S01]  /*8bb0*/  IMAD.SHL.U32 R3, R5, 0x8, RZ ;  /* 0x0000000805037824 */ /* 0x000fe200078e00ff */
[----:B------:R-:W-:-:S04]  /*8bc0*/  SHF.R.U32.HI R5, RZ, 0x3, R5 ;  /* 0x00000003ff057819 */ /* 0x000fc80000011605 */
[----:B------:R-:W-:Y:S01]  /*8bd0*/  LOP3.LUT R4, R4, 0x200, R3, 0xf8, !PT ;  /* 0x0000020004047812 */ /* 0x000fe200078ef803 */
[----:B------:R-:W-:-:S05]  /*8be0*/  IMAD.SHL.U32 R3, R0, 0x10, RZ ;  /* 0x0000001000037824 */ /* 0x000fca00078e00ff */
[----:B------:R-:W-:Y:S01]  /*8bf0*/  LOP3.LUT R0, R5, 0x70, R3, 0xf8, !PT ;  /* 0x0000007005007812 */ /* 0x000fe200078ef803 */
[----:B------:R-:W-:Y:S01]  /*8c00*/  IMAD.U32 R3, RZ, RZ, UR5 ;  /* 0x00000005ff037e24 */ /* 0x000fe2000f8e00ff */
[----:B-1----:R-:W-:Y:S01]  /*8c10*/  ULEA UR36, UR4, UR36, 0x18 ;  /* 0x0000002404247291 */ /* 0x002fe2000f8ec03f */
[----:B------:R-:W-:-:S05]  /*8c20*/  IMAD.MOV.U32 R0, RZ, RZ, 0x1 ;  /* 0x00000001ff007424 */ /* 0x000fca00078e00ff */
[----:B------:R-:W-:-:S05]  /*8c30*/  LEA R4, R4, UR36, 0x1 ;  /* 0x0000002404047c11 */ /* 0x000fca000f8e08ff */
[----:B------:R-:W-:Y:S04]  /*8c40*/  STL [R1+0x14], R4 ;  /* 0x0000140401007387 */ /* 0x000fe80000100800 */
[----:B------:R0:W-:Y:S04]  /*8c50*/  STL [R1+0x28], R3 ;  /* 0x0000280301007387 */ /* 0x0001e80000100800 */
[----:B------:R1:W-:Y:S04]  /*8c60*/  STL [R1], R0 ;  /* 0x0000000001007387 */ /* 0x0003e80000100800 */
[----:B------:R2:W-:Y:S01]  /*8c70*/  STL [R1+0x30], RZ ;  /* 0x000030ff01007387 */ /* 0x0005e20000100800 */
[----:B0-----:R-:W-:-:S02]  /*8c80*/  LOP3.LUT R3, R2, 0x40, RZ, 0xfc, !PT ;  /* 0x0000004002037812 */ /* 0x001fc400078efcff */
[----:B-1----:R-:W-:-:S07]  /*8c90*/  LOP3.LUT R0, R2, 0x80, RZ, 0xfc, !PT ;  /* 0x0000008002007812 */ /* 0x002fce00078efcff */
.L_x_114:
[----:B------:R-:W3:Y:S01]  /*8ca0*/  LDL R2, [R1+0x28] ;  /* 0x0000280001027983 */ /* 0x000ee20000100800 */
[----:B0-----:R-:W0:Y:S01]  /*8cb0*/  LDC R0, c[0x0][0xc38] ;  /* 0x00030e00ff007b82 */ /* 0x001e220000000800 */
[----:B------:R-:W-:Y:S05]  /*8cc0*/  YIELD ;  /* 0x0000000000007946 */ /* 0x000fea0003800000 */
[----:B------:R-:W-:Y:S02]  /*8cd0*/  ULDC.64 UR4, c[0x0][0x418] ;  /* 0x0001060000047ab9 */ /* 0x000fe40000000a00 */
[----:B-1----:R-:W1:Y:S01]  /*8ce0*/  LDC R16, c[0x0][0xc44] ;  /* 0x00031100ff107b82 */ /* 0x002e620000000800 */
[----:B------:R-:W-:-:S03]  /*8cf0*/  UISETP.NE.U32.AND UP0, UPT, UR4, URZ, UPT ;  /* 0x0000003f0400728c */ /* 0x000fc6000bf05070 */
[----:B------:R-:W-:Y:S01]  /*8d00*/  ULDC UR4, c[0x0][0x424] ;  /* 0x0001090000047ab9 */ /* 0x000fe20000000800 */
[----:B------:R-:W-:Y:S02]  /*8d10*/  UISETP.NE.AND.EX UP0, UPT, UR5, URZ, UPT, UP0 ;  /* 0x0000003f0500728c */ /* 0x000fe4000bf05300 */
[----:B------:R-:W-:Y:S02]  /*8d20*/  UIADD3 UR5, UR36, 0x1c400, URZ ;  /* 0x0001c40024057890 */ /* 0x000fe4000fffe03f */
[----:B------:R-:W-:Y:S02]  /*8d30*/  USEL UR4, UR4, 0x1, UP0 ;  /* 0x0000000104047887 */ /* 0x000fe40008000000 */
[----:B------:R-:W-:Y:S01]  /*8d40*/  ULOP3.LUT UP0, URZ, UR5, 0x3ff, URZ, 0xc0, !UPT ;  /* 0x000003ff053f7892 */ /* 0x000fe2000f80c03f */
[----:B0-----:R-:W-:-:S13]  /*8d50*/  ISETP.NE.AND P0, PT, R0, 0x1, PT ;  /* 0x000000010000780c */ /* 0x001fda0003f05270 */
[----:B------:R-:W3:Y:S08]  /*8d60*/  @P0 LDC R0, c[0x0][0xc3c] ;  /* 0x00030f00ff000b82 */ /* 0x000ef00000000800 */
[----:B------:R-:W0:Y:S01]  /*8d70*/  @P0 LDC R3, c[0x0][0xc40] ;  /* 0x00031000ff030b82 */ /* 0x000e220000000800 */
[----:B---3--:R-:W-:Y:S01]  /*8d80*/  @P0 IMAD.HI.U32 R0, R2, R0, RZ ;  /* 0x0000000002000227 */ /* 0x008fe200078e00ff */
[----:B------:R-:W-:-:S04]  /*8d90*/  MOV R4, R2 ;  /* 0x0000000200047202 */ /* 0x000fc80000000f00 */
[----:B0-----:R-:W-:Y:S02]  /*8da0*/  @P0 SHF.R.U32.HI R4, RZ, R3, R0 ;  /* 0x00000003ff040219 */ /* 0x001fe40000011600 */
[----:B-1----:R-:W-:Y:S01]  /*8db0*/  ISETP.NE.AND P0, PT, R16, 0x1, PT ;  /* 0x000000011000780c */ /* 0x002fe20003f05270 */
[----:B------:R-:W0:Y:S02]  /*8dc0*/  LDC R0, c[0x0][0x2f0] ;  /* 0x0000bc00ff007b82 */ /* 0x000e240000000800 */
[----:B------:R-:W-:Y:S01]  /*8dd0*/  IMAD.MOV.U32 R19, RZ, RZ, R4 ;  /* 0x000000ffff137224 */ /* 0x000fe200078e0004 */
[----:B------:R1:W-:Y:S09]  /*8de0*/  STL [R1+0x20], R4 ;  /* 0x0000200401007387 */ /* 0x0003f20000100800 */
[----:B------:R-:W3:Y:S02]  /*8df0*/  @P0 LDC.64 R2, c[0x0][0xc48] ;  /* 0x00031200ff020b82 */ /* 0x000ee40000000a00 */
[----:B---3--:R-:W-:-:S05]  /*8e00*/  @P0 IMAD.HI.U32 R2, R4, R2, RZ ;  /* 0x0000000204020227 */ /* 0x008fca00078e00ff */
[----:B------:R-:W-:Y:S01]  /*8e10*/  @P0 SHF.R.U32.HI R19, RZ, R3, R2 ;  /* 0x00000003ff130219 */ /* 0x000fe20000011602 */
[----:B0-----:R-:W-:Y:S01]  /*8e20*/  IMAD R2, R0, UR4, RZ ;  /* 0x0000000400027c24 */ /* 0x001fe2000f8e02ff */
[----:B------:R-:W-:-:S03]  /*8e30*/  PLOP3.LUT P0, PT, PT, PT, UP0, 0x80, 0x0 ;  /* 0x000000000000781c */ /* 0x000fc60003f0f008 */
[----:B------:R-:W-:Y:S01]  /*8e40*/  IMAD.MOV R3, RZ, RZ, -R19 ;  /* 0x000000ffff037224 */ /* 0x000fe200078e0a13 */
[----:B------:R1:W-:Y:S01]  /*8e50*/  STL [R1+0x18], R19 ;  /* 0x0000181301007387 */ /* 0x0003e20000100800 */
[----:B------:R-:W-:Y:S02]  /*8e60*/  VIADD R0, R2, 0x7f ;  /* 0x0000007f02007836 */ /* 0x000fe40000000000 */
[----:B------:R-:W-:Y:S01]  /*8e70*/  IMAD R16, R16, R3, R4 ;  /* 0x0000000310107224 */ /* 0x000fe200078e0204 */
[----:B------:R1:W-:Y:S02]  /*8e80*/  STL [R1+0x2c], R2 ;  /* 0x00002c0201007387 */ /* 0x0003e40000100800 */
[----:B------:R-:W-:-:S04]  /*8e90*/  SHF.R.S32.HI R3, RZ, 0x1f, R0 ;  /* 0x0000001fff037819 */ /* 0x000fc80000011400 */
[----:B------:R-:W-:-:S04]  /*8ea0*/  LEA.HI R3, R3, R0, RZ, 0x7 ;  /* 0x0000000003037211 */ /* 0x000fc800078f38ff */
[----:B------:R-:W-:-:S05]  /*8eb0*/  SHF.R.S32.HI R0, RZ, 0x7, R3 ;  /* 0x00000007ff007819 */ /* 0x000fca0000011403 */
[----:B------:R1:W-:Y:S01]  /*8ec0*/  STL [R1+0x24], R0 ;  /* 0x0000240001007387 */ /* 0x0003e20000100800 */
[----:B--2---:R-:W-:Y:S05]  /*8ed0*/  @!P0 BRA `(.L_x_39) ;  /* 0x0000000000408947 */ /* 0x004fea0003800000 */
[----:B-1----:R-:W-:Y:S01]  /*8ee0*/  MOV R2, 0x0 ;  /* 0x0000000000027802 */ /* 0x002fe20000000f00 */
[----:B------:R-:W-:Y:S01]  /*8ef0*/  ULDC.64 UR6, c[0x4][0xb8] ;  /* 0x01002e0000067ab9 */ /* 0x000fe20000000a00 */
[----:B------:R-:W-:Y:S01]  /*8f00*/  ULDC.64 UR8, c[0x4][0xc0] ;  /* 0x0100300000087ab9 */ /* 0x000fe20000000a00 */
[----:B------:R-:W-:Y:S01]  /*8f10*/  ULDC.64 UR4, c[0x4][0x8] ;  /* 0x0100020000047ab9 */ /* 0x000fe20000000a00 */
[----:B------:R-:W-:Y:S01]  /*8f20*/  IMAD.U32 R4, RZ, RZ, UR6 ;  /* 0x00000006ff047e24 */ /* 0x000fe2000f8e00ff */
[----:B------:R-:W-:Y:S01]  /*8f30*/  MOV R6, UR8 ;  /* 0x0000000800067c02 */ /* 0x000fe20008000f00 */
[----:B------:R-:W0:Y:S01]  /*8f40*/  LDC.64 R2, c[0x4][R2] ;  /* 0x0100000002027b82 */ /* 0x000e220000000a00 */
[----:B------:R-:W-:Y:S01]  /*8f50*/  IMAD.U32 R5, RZ, RZ, UR7 ;  /* 0x00000007ff057e24 */ /* 0x000fe2000f8e00ff */
[----:B------:R-:W-:Y:S01]  /*8f60*/  MOV R13, RZ ;  /* 0x000000ff000d7202 */ /* 0x000fe20000000f00 */
[----:B------:R-:W-:Y:S02]  /*8f70*/  IMAD.U32 R7, RZ, RZ, UR9 ;  /* 0x00000009ff077e24 */ /* 0x000fe4000f8e00ff */
[----:B------:R-:W-:-:S02]  /*8f80*/  IMAD.U32 R10, RZ, RZ, UR4 ;  /* 0x00000004ff0a7e24 */ /* 0x000fc4000f8e00ff */
[----:B------:R-:W-:Y:S02]  /*8f90*/  IMAD.U32 R11, RZ, RZ, UR5 ;  /* 0x00000005ff0b7e24 */ /* 0x000fe4000f8e00ff */
[----:B------:R-:W-:Y:S02]  /*8fa0*/  IMAD.MOV.U32 R8, RZ, RZ, 0x70 ;  /* 0x00000070ff087424 */ /* 0x000fe400078e00ff */
[----:B------:R-:W-:-:S07]  /*8fb0*/  IMAD.MOV.U32 R12, RZ, RZ, 0x1 ;  /* 0x00000001ff0c7424 */ /* 0x000fce00078e00ff */
[----:B------:R-:W-:-:S07]  /*8fc0*/  LEPC R20, `(.L_x_39) ;  /* 0x000000001014794e */ /* 0x000fce0000000000 */
[----:B0-2---:R-:W-:Y:S05]  /*8fd0*/  CALL.ABS.NOINC R2 ;  /* 0x0000000002007343 */ /* 0x005fea0003c00000 */
.L_x_39:
[----:B------:R-:W-:-:S04]  /*8fe0*/  UIADD3 UR4, UR36, 0x400, URZ ;  /* 0x0000040024047890 */ /* 0x000fc8000fffe03f */
[----:B------:R-:W-:-:S06]  /*8ff0*/  ULOP3.LUT UP0, URZ, UR4, 0x3ff, URZ, 0xc0, !UPT ;  /* 0x000003ff043f7892 */ /* 0x000fcc000f80c03f */
[----:B------:R-:W-:-:S13]  /*9000*/  PLOP3.LUT P0, PT, PT, PT, UP0, 0x80, 0x0 ;  /* 0x000000000000781c */ /* 0x000fda0003f0f008 */
[----:B------:R-:W-:Y:S05]  /*9010*/  @!P0 BRA `(.L_x_40) ;  /* 0x00000000007c8947 */ /* 0x000fea0003800000 */
[----:B------:R-:W-:Y:S01]  /*9020*/  MOV R17, 0x0 ;  /* 0x0000000000117802 */ /* 0x000fe20000000f00 */
[----:B------:R-:W-:Y:S01]  /*9030*/  ULDC.64 UR6, c[0x4][0xb8] ;  /* 0x01002e0000067ab9 */ /* 0x000fe20000000a00 */
[----:B------:R-:W-:Y:S01]  /*9040*/  ULDC.64 UR8, c[0x4][0xc0] ;  /* 0x0100300000087ab9 */ /* 0x000fe20000000a00 */
[----:B------:R-:W-:Y:S01]  /*9050*/  ULDC.64 UR4, c[0x4][0x10] ;  /* 0x0100040000047ab9 */ /* 0x000fe20000000a00 */
[----:B-1----:R0:W1:Y:S01]  /*9060*/  LDC.64 R2, c[0x4][R17] ;  /* 0x0100000011027b82 */ /* 0x0020620000000a00 */
[----:B------:R-:W-:Y:S01]  /*9070*/  IMAD.U32 R4, RZ, RZ, UR6 ;  /* 0x00000006ff047e24 */ /* 0x000fe2000f8e00ff */
[----:B------:R-:W-:Y:S01]  /*9080*/  MOV R11, UR5 ;  /* 0x00000005000b7c02 */ /* 0x000fe20008000f00 */
[----:B------:R-:W-:Y:S02]  /*9090*/  IMAD.U32 R5, RZ, RZ, UR7 ;  /* 0x00000007ff057e24 */ /* 0x000fe4000f8e00ff */
[----:B------:R-:W-:Y:S02]  /*90a0*/  IMAD.U32 R6, RZ, RZ, UR8 ;  /* 0x00000008ff067e24 */ /* 0x000fe4000f8e00ff */
[----:B------:R-:W-:-:S02]  /*90b0*/  IMAD.U32 R7, RZ, RZ, UR9 ;  /* 0x00000009ff077e24 */ /* 0x000fc4000f8e00ff */
[----:B------:R-:W-:Y:S02]  /*90c0*/  IMAD.U32 R10, RZ, RZ, UR4 ;  /* 0x00000004ff0a7e24 */ /* 0x000fe4000f8e00ff */
[----:B------:R-:W-:Y:S02]  /*90d0*/  IMAD.MOV.U32 R8, RZ, RZ, 0x70 ;  /* 0x00000070ff087424 */ /* 0x000fe400078e00ff */
[----:B------:R-:W-:Y:S02]  /*90e0*/  IMAD.MOV.U32 R12, RZ, RZ, 0x1 ;  /* 0x00000001ff0c7424 */ /* 0x000fe400078e00ff */
[----:B0-----:R-:W-:-:S07]  /*90f0*/  IMAD.MOV.U32 R13, RZ, RZ, RZ ;  /* 0x000000ffff0d7224 */ /* 0x001fce00078e00ff */
[----:B------:R-:W-:-:S07]  /*9100*/  LEPC R20, `(.L_x_41) ;  /* 0x000000001014794e */ /* 0x000fce0000000000 */
[----:B-12---:R-:W-:Y:S05]  /*9110*/  CALL.ABS.NOINC R2 ;  /* 0x0000000002007343 */ /* 0x006fea0003c00000 */
.L_x_41:
[----:B------:R0:W1:Y:S01]  /*9120*/  LDC.64 R2, c[0x4][R17] ;  /* 0x0100000011027b82 */ /* 0x0000620000000a00 */
[----:B------:R-:W-:Y:S01]  /*9130*/  ULDC.64 UR6, c[0x4][0xb8] ;  /* 0x01002e0000067ab9 */ /* 0x000fe20000000a00 */
[----:B------:R-:W-:Y:S01]  /*9140*/  ULDC.64 UR8, c[0x4][0xc0] ;  /* 0x0100300000087ab9 */ /* 0x000fe20000000a00 */
[----:B------:R-:W-:Y:S01]  /*9150*/  ULDC.64 UR4, c[0x4][0x18] ;  /* 0x0100060000047ab9 */ /* 0x000fe20000000a00 */
[----:B------:R-:W-:Y:S01]  /*9160*/  IMAD.U32 R4, RZ, RZ, UR6 ;  /* 0x00000006ff047e24 */ /* 0x000fe2000f8e00ff */
[----:B------:R-:W-:Y:S01]  /*9170*/  MOV R6, UR8 ;  /* 0x0000000800067c02 */ /* 0x000fe20008000f00 */
[----:B------:R-:W-:Y:S01]  /*9180*/  IMAD.U32 R5, RZ, RZ, UR7 ;  /* 0x00000007ff057e24 */ /* 0x000fe2000f8e00ff */
[----:B------:R-:W-:Y:S01]  /*9190*/  MOV R13, RZ ;  /* 0x000000ff000d7202 */ /* 0x000fe20000000f00 */
[----:B------:R-:W-:Y:S02]  /*91a0*/  IMAD.U32 R7, RZ, RZ, UR9 ;  /* 0x00000009ff077e24 */ /* 0x000fe4000f8e00ff */
[----:B------:R-:W-:-:S02]  /*91b0*/  IMAD.U32 R10, RZ, RZ, UR4 ;  /* 0x00000004ff0a7e24 */ /* 0x000fc4000f8e00ff */
[----:B------:R-:W-:Y:S02]  /*91c0*/  IMAD.U32 R11, RZ, RZ, UR5 ;  /* 0x00000005ff0b7e24 */ /* 0x000fe4000f8e00ff */
[----:B------:R-:W-:Y:S02]  /*91d0*/  IMAD.MOV.U32 R8, RZ, RZ, 0x70 ;  /* 0x00000070ff087424 */ /* 0x000fe400078e00ff */
[----:B0-----:R-:W-:-:S07]  /*91e0*/  IMAD.MOV.U32 R12, RZ, RZ, 0x1 ;  /* 0x00000001ff0c7424 */ /* 0x001fce00078e00ff */
[----:B------:R-:W-:-:S07]  /*91f0*/  LEPC R20, `(.L_x_40) ;  /* 0x000000001014794e */ /* 0x000fce0000000000 */
[----:B-1----:R-:W-:Y:S05]  /*9200*/  CALL.ABS.NOINC R2 ;  /* 0x0000000002007343 */ /* 0x002fea0003c00000 */
.L_x_40:
[----:B------:R-:W-:Y:S01]  /*9210*/  ULDC.64 UR4, c[0x0][0x9f8] ;  /* 0x00027e0000047ab9 */ /* 0x000fe20000000a00 */
[----:B------:R-:W3:Y:S01]  /*9220*/  LDL R17, [R1+0x24] ;  /* 0x0000240001117983 */ /* 0x000ee20000100800 */
[----:B------:R-:W-:-:S04]  /*9230*/  ISETP.NE.U32.AND P0, PT, RZ, UR4, PT ;  /* 0x00000004ff007c0c */ /* 0x000fc8000bf05070 */
[----:B------:R-:W-:-:S13]  /*9240*/  ISETP.NE.AND.EX P0, PT, RZ, UR5, PT, P0 ;  /* 0x00000005ff007c0c */ /* 0x000fda000bf05300 */
[----:B-1----:R-:W0:Y:S02]  /*9250*/  @P0 LDC.64 R2, c[0x0][0x9f8] ;  /* 0x00027e00ff020b82 */ /* 0x002e240000000a00 */
[----:B0-----:R-:W-:-:S05]  /*9260*/  @P0 IMAD.WIDE R2, R19, 0x4, R2 ;  /* 0x0000000413020825 */ /* 0x001fca00078e0202 */
[----:B------:R0:W4:Y:S01]  /*9270*/  @P0 LDG.E R19, desc[UR60][R2.64] ;  /* 0x0000003c02130981 */ /* 0x000122000c1e1900 */
[----:B------:R-:W-:Y:S01]  /*9280*/  UMOV UR4, 0xffffffff ;  /* 0xffffffff00047882 */ /* 0x000fe20000000000 */
[----:B0-----:R-:W0:Y:S02]  /*9290*/  LDC.64 R2, c[0x0][0x418] ;  /* 0x00010600ff027b82 */ /* 0x001e240000000a00 */
[----:B0-----:R-:W-:-:S04]  /*92a0*/  ISETP.NE.U32.AND P0, PT, R2, RZ, PT ;  /* 0x000000ff0200720c */ /* 0x001fc80003f05070 */
[----:B------:R-:W-:-:S04]  /*92b0*/  ISETP.NE.AND.EX P1, PT, R3, RZ, PT, P0 ;  /* 0x000000ff0300720c */ /* 0x000fc80003f25300 */
[----:B------:R-:W-:Y:S01]  /*92c0*/  P2R R0, PR, RZ, 0x2 ;  /* 0x00000002ff007803 */ /* 0x000fe20000000000 */
[----:B---3--:R-:W-:-:S05]  /*92d0*/  VIADD R8, R17, 0xffffffff ;  /* 0xffffffff11087836 */ /* 0x008fca0000000000 */
[----:B------:R0:W-:Y:S04]  /*92e0*/  STL [R1+0x1c], R8 ;  /* 0x00001c0801007387 */ /* 0x0001e80000100800 */
[----:B------:R0:W-:Y:S01]  /*92f0*/  STL [R1+0x10], R0 ;  /* 0x0000100001007387 */ /* 0x0001e20000100800 */
[----:B----4-:R-:W-:Y:S02]  /*9300*/  SHF.R.S32.HI R7, RZ, 0x1f, R19 ;  /* 0x0000001fff077819 */ /* 0x010fe40000011413 */
[----:B------:R-:W-:-:S03]  /*9310*/  SEL R17, R19, RZ, !P1 ;  /* 0x000000ff13117207 */ /* 0x000fc60004800000 */
[----:B------:R0:W-:Y:S01]  /*9320*/  STL [R1+0x8], R7 ;  /* 0x0000080701007387 */ /* 0x0001e20000100800 */
[----:B------:R-:W-:Y:S05]  /*9330*/  BRA.DIV UR4, `(.L_x_42) ;  /* 0x0000003a04ec7947 */ /* 0x000fea000b800000 */
[----:B0-----:R-:W0:Y:S02]  /*9340*/  S2R R0, SR_TID.X ;  /* 0x0000000000007919 */ /* 0x001e240000002100 */
[----:B0-----:R-:W-:-:S04]  /*9350*/  SHF.R.U32.HI R0, RZ, 0x5, R0 ;  /* 0x00000005ff007819 */ /* 0x001fc80000011600 */
[----:B------:R-:W-:-:S05]  /*9360*/  LOP3.LUT R0, R0, 0x3, RZ, 0xc0, !PT ;  /* 0x0000000300007812 */ /* 0x000fca00078ec0ff */
[----:B------:R0:W1:Y:S02]  /*9370*/  SHFL.IDX PT, R14, R0, RZ, 0x1f ;  /* 0x00001fff000e7589 */ /* 0x00006400000e0000 */
.L_x_130:
[----:B------:R-:W-:Y:S02]  /*9380*/  PLOP3.LUT P2, PT, PT, PT, PT, 0x8, 0x0 ;  /* 0x000000000000781c */ /* 0x000fe40003f4e170 */
[----:B-1----:R-:W-:Y:S02]  /*9390*/  ISETP.NE.AND P0, PT, R14, RZ, PT ;  /* 0x000000ff0e00720c */ /* 0x002fe40003f05270 */
[----:B0-----:R-:W-:-:S05]  /*93a0*/  P2R R0, PR, RZ, 0x4 ;  /* 0x00000004ff007803 */ /* 0x001fca0000000000 */
[----:B------:R0:W-:Y:S06]  /*93b0*/  STL [R1+0xc], R0 ;  /* 0x00000c0001007387 */ /* 0x0001ec0000100800 */
[----:B------:R-:W-:Y:S05]  /*93c0*/  @P0 BRA `(.L_x_43) ;  /* 0x0000000400240947 */ /* 0x000fea0003800000 */
[----:B------:R-:W-:-:S03]  /*93d0*/  UMOV UR4, 0xffffffff ;  /* 0xffffffff00047882 */ /* 0x000fc60000000000 */
[----:B------:R-:W-:Y:S05]  /*93e0*/  BRA.DIV UR4, `(.L_x_44) ;  /* 0x0000003a04f47947 */ /* 0x000fea000b800000 */
[----:B------:R-:W-:-:S13]  /*93f0*/  ELECT P6, URZ, PT ;  /* 0x00000000003f782f */ /* 0x000fda00038c0000 */
.L_x_133:
[----:B------:R-:W-:Y:S05]  /*9400*/  @!P6 BRA `(.L_x_43) ;  /* 0x000000040014e947 */ /* 0x000fea0003800000 */
[----:B------:R1:W-:Y:S01]  /*9410*/  STL [R1+0x4], R8 ;  /* 0x0000040801007387 */ /* 0x0003e20000100800 */
[----:B------:R-:W-:Y:S01]  /*9420*/  IMAD.MOV.U32 R17, RZ, RZ, R19 ;  /* 0x000000ffff117224 */ /* 0x000fe200078e0013 */
[----:B------:R-:W-:Y:S06]  /*9430*/  @!P1 BRA `(.L_x_45) ;  /* 0x00000000004c9947 */ /* 0x000fec0003800000 */
[----:B------:R-:W3:Y:S01]  /*9440*/  LDC R6, c[0x0][0x43c] ;  /* 0x00010f00ff067b82 */ /* 0x000ee20000000800 */
[----:B0-----:R-:W-:Y:S01]  /*9450*/  IMAD.MOV.U32 R0, RZ, RZ, R8 ;  /* 0x000000ffff007224 */ /* 0x001fe200078e0008 */
[----:B------:R-:W-:Y:S01]  /*9460*/  ULDC.64 UR4, c[0x0][0x428] ;  /* 0x00010a0000047ab9 */ /* 0x000fe20000000a00 */
[----:B---3--:R-:W-:-:S13]  /*9470*/  ISETP.NE.AND P0, PT, R6, 0x1, PT ;  /* 0x000000010600780c */ /* 0x008fda0003f05270 */
[----:B------:R-:W0:Y:S02]  /*9480*/  @P0 LDC.64 R4, c[0x0][0x440] ;  /* 0x00011000ff040b82 */ /* 0x000e240000000a00 */
[----:B0-----:R-:W-:-:S05]  /*9490*/  @P0 IMAD.HI.U32 R4, R8, R4, RZ ;  /* 0x0000000408040227 */ /* 0x001fca00078e00ff */
[----:B------:R-:W-:-:S04]  /*94a0*/  @P0 SHF.R.U32.HI R0, RZ, R5, R4 ;  /* 0x00000005ff000219 */ /* 0x000fc80000011604 */
[--C-:B------:R-:W-:Y:S01]  /*94b0*/  SHF.R.S32.HI R5, RZ, 0x1f, R0.reuse ;  /* 0x0000001fff057819 */ /* 0x100fe20000011400 */
[----:B------:R-:W-:-:S04]  /*94c0*/  IMAD.MOV R4, RZ, RZ, -R0 ;  /* 0x000000ffff047224 */ /* 0x000fc800078e0a00 */
[----:B------:R-:W-:Y:S02]  /*94d0*/  IMAD R6, R6, R4, R8 ;  /* 0x0000000406067224 */ /* 0x000fe400078e0208 */
[----:B------:R-:W-:-:S03]  /*94e0*/  IMAD.MOV.U32 R4, RZ, RZ, R0 ;  /* 0x000000ffff047224 */ /* 0x000fc600078e0000 */
[----:B------:R0:W-:Y:S01]  /*94f0*/  STL [R1+0x4], R6 ;  /* 0x0000040601007387 */ /* 0x0001e20000100800 */
[----:B------:R-:W-:-:S03]  /*9500*/  IMAD.WIDE.U32 R4, R19, UR4, R4 ;  /* 0x0000000413047c25 */ /* 0x000fc6000f8e0004 */
[----:B------:R-:W-:Y:S01]  /*9510*/  LEA R2, P0, R4, R2, 0x2 ;  /* 0x0000000204027211 */ /* 0x000fe200078010ff */
[----:B0-----:R-:W-:-:S04]  /*9520*/  IMAD R6, R7, UR4, RZ ;  /* 0x0000000407067c24 */ /* 0x001fc8000f8e02ff */
[----:B------:R-:W-:-:S05]  /*9530*/  IMAD R0, R19, UR5, R6 ;  /* 0x0000000513007c24 */ /* 0x000fca000f8e0206 */
[----:B------:R-:W-:-:S04]  /*9540*/  IADD3 R0, R5, R0, RZ ;  /* 0x0000000005007210 */ /* 0x000fc80007ffe0ff */
[----:B------:R-:W-:-:S05]  /*9550*/  LEA.HI.X R3, R4, R3, R0, 0x2, P0 ;  /* 0x0000000304037211 */ /* 0x000fca00000f1400 */
[----:B------:R3:W5:Y:S02]  /*9560*/  LDG.E R17, desc[UR60][R2.64] ;  /* 0x0000003c02117981 */ /* 0x000764000c1e1900 */
.L_x_45:
[----:B---3--:R-:W3:Y:S01]  /*9570*/  LDL R2, [R1] ;  /* 0x0000000001027983 */ /* 0x008ee20000100800 */
[----:B0-----:R-:W-:Y:S02]  /*9580*/  LEA R0, R18, UR36, 0x3 ;  /* 0x0000002412007c11 */ /* 0x001fe4000f8e18ff */
[----:B---3--:R-:W-:-:S04]  /*9590*/  SHF.L.U32 R2, R2, 0x1f, RZ ;  /* 0x0000001f02027819 */ /* 0x008fc800000006ff */
[----:B------:R-:W0:Y:S02]  /*95a0*/  SYNCS.PHASECHK.TRANS64.TRYWAIT P0, [R0+URZ+0x34840], R2 ;  /* 0x03484002000075a7 */ /* 0x000e24000800017f */
[----:B0-----:R-:W-:Y:S05]  /*95b0*/  @!P0 BRA `(.L_x_46) ;  /* 0x0000003800a08947 */ /* 0x001fea0003800000 */
.L_x_134:
[----:B------:R-:W3:Y:S02]  /*95c0*/  S2R R3, SR_TID.X ;  /* 0x0000000000037919 */ /* 0x000ee40000002100 */
[----:B---3--:R-:W-:-:S04]  /*95d0*/  LOP3.LUT R3, R3, 0x7f, RZ, 0xc0, !PT ;  /* 0x0000007f03037812 */ /* 0x008fc800078ec0ff */
[----:B------:R-:W-:-:S13]  /*95e0*/  ISETP.NE.AND P0, PT, R3, RZ, PT ;  /* 0x000000ff0300720c */ /* 0x000fda0003f05270 */
[----:B------:R-:W-:Y:S05]  /*95f0*/  @P0 BRA `(.L_x_47) ;  /* 0x00000000001c0947 */ /* 0x000fea0003800000 */
[----:B------:R-:W3:Y:S01]  /*9600*/  S2R R3, SR_TID.X ;  /* 0x0000000000037919 */ /* 0x000ee20000002100 */
[----:B0-----:R-:W-:-:S04]  /*9610*/  IMAD.MOV.U32 R2, RZ, RZ, 0xc000 ;  /* 0x0000c000ff027424 */ /* 0x001fc800078e00ff */
[----:B------:R4:W-:Y:S01]  /*9620*/  SYNCS.ARRIVE.TRANS64 RZ, [R0+URZ+0x34830], R2 ;  /* 0x0348300200ff79a7 */ /* 0x0009e2000800003f */
[----:B---3--:R-:W-:-:S04]  /*9630*/  LOP3.LUT R3, R3, 0x1f, RZ, 0xc0, !PT ;  /* 0x0000001f03037812 */ /* 0x008fc800078ec0ff */
[----:B------:R-:W-:-:S13]  /*9640*/  ISETP.NE.AND P0, PT, R3, RZ, PT ;  /* 0x000000ff0300720c */ /* 0x000fda0003f05270 */
[----:B----4-:R-:W-:Y:S05]  /*9650*/  @!P0 BRA `(.L_x_47) ;  /* 0x0000000000048947 */ /* 0x010fea0003800000 */
[----:B------:R-:W-:Y:S01]  /*9660*/  BPT.TRAP 0x1 ;  /* 0x000000040000795c */ /* 0x000fe20000300000 */
.L_x_47:
[----:B0-----:R-:W3:Y:S01]  /*9670*/  LDL R2, [R1+0x4] ;  /* 0x0000040001027983 */ /* 0x001ee20000100800 */
[----:B------:R-:W-:Y:S01]  /*9680*/  R2UR UR8, R18 ;  /* 0x00000000120872ca */ /* 0x000fe200000e0000 */
[----:B------:R-:W-:Y:S01]  /*9690*/  UIADD3 UR4, UP0, UR38, 0x370, URZ ;  /* 0x0000037026047890 */ /* 0x000fe2000ff1e03f */
[----:B------:R-:W-:Y:S01]  /*96a0*/  R2UR UR9, R0 ;  /* 0x00000000000972ca */ /* 0x000fe200000e0000 */
[----:B------:R-:W-:Y:S01]  /*96b0*/  UMOV UR10, URZ ;  /* 0x0000003f000a7c82 */ /* 0x000fe20008000000 */
[----:B------:R-:W-:Y:S01]  /*96c0*/  R2UR UR12, R16 ;  /* 0x00000000100c72ca */ /* 0x000fe200000e0000 */
[----:B------:R-:W-:Y:S01]  /*96d0*/  UIADD3.X UR5, URZ, UR39, URZ, UP0, !UPT ;  /* 0x000000273f057290 */ /* 0x000fe200087fe43f */
[----:B-----5:R-:W-:Y:S01]  /*96e0*/  R2UR UR13, R17 ;  /* 0x00000000110d72ca */ /* 0x020fe200000e0000 */
[----:B------:R-:W-:Y:S01]  /*96f0*/  UMOV UR6, 0x0 ;  /* 0x0000000000067882 */ /* 0x000fe20000000000 */
[----:B------:R-:W-:Y:S01]  /*9700*/  PLOP3.LUT P0, PT, PT, PT, PT, 0x80, 0x0 ;  /* 0x000000000000781c */ /* 0x000fe20003f0f070 */
[----:B------:R-:W-:Y:S01]  /*9710*/  UMOV UR7, 0x14f00000 ;  /* 0x14f0000000077882 */ /* 0x000fe20000000000 */
[----:B------:R-:W-:-:S02]  /*9720*/  UMOV UR16, 0x40 ;  /* 0x0000004000107882 */ /* 0x000fc40000000000 */
[----:B------:R-:W-:Y:S01]  /*9730*/  P2R R0, PR, RZ, 0x1 ;  /* 0x00000001ff007803 */ /* 0x000fe20000000000 */
[----:B------:R-:W-:Y:S02]  /*9740*/  UIMAD UR8, UR8, 0xc000, UR36 ;  /* 0x0000c000080878a4 */ /* 0x000fe4000f8e0224 */
[----:B------:R-:W-:Y:S02]  /*9750*/  UIADD3 UR9, UR9, 0x34830, URZ ;  /* 0x0003483009097890 */ /* 0x000fe4000fffe03f */
[----:B------:R-:W-:Y:S01]  /*9760*/  UIADD3 UR14, UR8, 0x1c400, URZ ;  /* 0x0001c400080e7890 */ /* 0x000fe2000fffe03f */
[----:B------:R4:W-:Y:S01]  /*9770*/  STL [R1+0xc], R0 ;  /* 0x00000c0001007387 */ /* 0x0009e20000100800 */
[----:B------:R-:W-:Y:S02]  /*9780*/  UIADD3 UR15, UR8, 0x20400, URZ ;  /* 0x00020400080f7890 */ /* 0x000fe4000fffe03f */
[----:B------:R-:W-:-:S03]  /*9790*/  UIADD3 UR17, UR8, 0x24400, URZ ;  /* 0x0002440008117890 */ /* 0x000fc6000fffe03f */
[----:B------:R-:W-:Y:S01]  /*97a0*/  UMOV UR8, UR14 ;  /* 0x0000000e00087c82 */ /* 0x000fe20008000000 */
[----:B------:R-:W-:Y:S01]  /*97b0*/  UMOV UR14, 0x80 ;  /* 0x00000080000e7882 */ /* 0x000fe20000000000 */
[----:B---3--:R-:W-:-:S13]  /*97c0*/  R2UR UR11, R2 ;  /* 0x00000000020b72ca */ /* 0x008fda00000e0000 */
[----:B------:R-:W-:-:S09]  /*97d0*/  USHF.L.U32 UR11, UR11, 0x7, URZ ;  /* 0x000000070b0b7899 */ /* 0x000fd2000800063f */
[----:B------:R0:W-:Y:S02]  /*97e0*/  UTMALDG.4D [UR8], [UR4], desc[UR6] ;  /* 0x00000608040075b4 */ /* 0x0001e40008019000 */
[----:B0-----:R-:W-:Y:S01]  /*97f0*/  UMOV UR8, UR15 ;  /* 0x0000000f00087c82 */ /* 0x001fe20008000000 */
[----:B------:R-:W-:Y:S02]  /*9800*/  UMOV UR10, UR16 ;  /* 0x00000010000a7c82 */ /* 0x000fe40008000000 */
[----:B------:R0:W-:Y:S02]  /*9810*/  UTMALDG.4D [UR8], [UR4], desc[UR6] ;  /* 0x00000608040075b4 */ /* 0x0001e40008019000 */
[----:B0-----:R-:W-:Y:S01]  /*9820*/  UMOV UR8, UR17 ;  /* 0x0000001100087c82 */ /* 0x001fe20008000000 */
[----:B------:R-:W-:Y:S02]  /*9830*/  UMOV UR10, UR14 ;  /* 0x0000000e000a7c82 */ /* 0x000fe40008000000 */
[----:B------:R4:W-:Y:S02]  /*9840*/  UTMALDG.4D [UR8], [UR4], desc[UR6] ;  /* 0x00000608040075b4 */ /* 0x0009e40008019000 */
[----:B----4-:R-:W-:Y:S01]  /*9850*/  NOP ;  /* 0x0000000000007918 */ /* 0x010fe20000000000 */
.L_x_43:
[----:B------:R-:W-:Y:S05]  /*9860*/  WARPSYNC.ALL ;  /* 0x0000000000007948 */ /* 0x000fea0003800000 */
[----:B------:R-:W-:Y:S01]  /*9870*/  UIADD3 UR4, UR36, 0x10400, URZ ;  /* 0x0001040024047890 */ /* 0x000fe2000fffe03f */
[----:B------:R-:W-:Y:S03]  /*9880*/  BAR.SYNC.DEFER_BLOCKING 0x8, 0x180 ;  /* 0x0206000000007b1d */ /* 0x000fe60000010000 */
[----:B------:R-:W-:-:S06]  /*9890*/  ULOP3.LUT UP0, URZ, UR4, 0x3ff, URZ, 0xc0, !UPT ;  /* 0x000003ff043f7892 */ /* 0x000fcc000f80c03f */
[----:B------:R-:W-:-:S13]  /*98a0*/  PLOP3.LUT P0, PT, PT, PT, UP0, 0x80, 0x0 ;  /* 0x000000000000781c */ /* 0x000fda0003f0f008 */
[----:B------:R-:W-:Y:S05]  /*98b0*/  @!P0 BRA `(.L_x_48) ;  /* 0x0000000000408947 */ /* 0x000fea0003800000 */
[----:B------:R-:W-:Y:S01]  /*98c0*/  MOV R2, 0x0 ;  /* 0x0000000000027802 */ /* 0x000fe20000000f00 */
[----:B------:R-:W-:Y:S01]  /*98d0*/  ULDC.64 UR6, c[0x4][0xb8] ;  /* 0x01002e0000067ab9 */ /* 0x000fe20000000a00 */
[----:B------:R-:W-:Y:S01]  /*98e0*/  ULDC.64 UR8, c[0x4][0xc0] ;  /* 0x0100300000087ab9 */ /* 0x000fe20000000a00 */
[----:B------:R-:W-:Y:S01]  /*98f0*/  ULDC.64 UR4, c[0x4][0x20] ;  /* 0x0100080000047ab9 */ /* 0x000fe20000000a00 */
[----:B------:R-:W-:Y:S01]  /*9900*/  IMAD.U32 R4, RZ, RZ, UR6 ;  /* 0x00000006ff047e24 */ /* 0x000fe2000f8e00ff */
[----:B------:R-:W-:Y:S01]  /*9910*/  MOV R10, UR4 ;  /* 0x00000004000a7c02 */ /* 0x000fe20008000f00 */
[----:B------:R-:W3:Y:S01]  /*9920*/  LDC.64 R2, c[0x4][R2] ;  /* 0x0100000002027b82 */ /* 0x000ee20000000a00 */
[----:B------:R-:W-:Y:S02]  /*9930*/  IMAD.U32 R5, RZ, RZ, UR7 ;  /* 0x00000007ff057e24 */ /* 0x000fe4000f8e00ff */
[----:B------:R-:W-:Y:S02]  /*9940*/  IMAD.U32 R6, RZ, RZ, UR8 ;  /* 0x00000008ff067e24 */ /* 0x000fe4000f8e00ff */
[----:B------:R-:W-:-:S02]  /*9950*/  IMAD.U32 R7, RZ, RZ, UR9 ;  /* 0x00000009ff077e24 */ /* 0x000fc4000f8e00ff */
[----:B------:R-:W-:Y:S02]  /*9960*/  IMAD.U32 R11, RZ, RZ, UR5 ;  /* 0x00000005ff0b7e24 */ /* 0x000fe4000f8e00ff */
[----:B-1----:R-:W-:Y:S02]  /*9970*/  IMAD.MOV.U32 R8, RZ, RZ, 0x70 ;  /* 0x00000070ff087424 */ /* 0x002fe400078e00ff */
[----:B------:R-:W-:Y:S02]  /*9980*/  IMAD.MOV.U32 R12, RZ, RZ, 0x1 ;  /* 0x00000001ff0c7424 */ /* 0x000fe400078e00ff */
[----:B------:R-:W-:-:S07]  /*9990*/  IMAD.MOV.U32 R13, RZ, RZ, RZ ;  /* 0x000000ffff0d7224 */ /* 0x000fce00078e00ff */
[----:B------:R-:W-:-:S07]  /*99a0*/  LEPC R20, `(.L_x_48) ;  /* 0x000000001014794e */ /* 0x000fce0000000000 */
[----:B0-23--:R-:W-:Y:S05]  /*99b0*/  CALL.ABS.NOINC R2 ;  /* 0x0000000002007343 */ /* 0x00dfea0003c00000 */
.L_x_48:
[----:B------:R-:W3:Y:S01]  /*99c0*/  LDL.LU R5, [R1+0x18] ;  /* 0x0000180001057983 */ /* 0x000ee20000300800 */
[----:B0-----:R-:W-:Y:S01]  /*99d0*/  SHF.R.S32.HI R0, RZ, 0x1f, R16 ;  /* 0x0000001fff007819 */ /* 0x001fe20000011410 */
[----:B------:R-:W-:Y:S01]  /*99e0*/  ULDC.64 UR4, c[0x0][0x2d8] ;  /* 0x0000b60000047ab9 */ /* 0x000fe20000000a00 */
[----:B-1----:R-:W0:Y:S01]  /*99f0*/  LDC R8, c[0x0][0x448] ;  /* 0x00011200ff087b82 */ /* 0x002e220000000800 */
[----:B------:R-:W4:Y:S01]  /*9a00*/  LDL.LU R7, [R1+0x20] ;  /* 0x0000200001077983 */ /* 0x000f220000300800 */
[----:B------:R-:W-:-:S03]  /*9a10*/  ULDC.64 UR6, c[0x0][0x280] ;  /* 0x0000a00000067ab9 */ /* 0x000fc60000000a00 */
[----:B------:R-:W2:Y:S01]  /*9a20*/  LDL R4, [R1+0x28] ;  /* 0x0000280001047983 */ /* 0x000ea20000100800 */
[----:B------:R-:W-:Y:S02]  /*9a30*/  IMAD R0, R0, UR4, RZ ;  /* 0x0000000400007c24 */ /* 0x000fe4000f8e02ff */
[C---:B------:R-:W-:Y:S01]  /*9a40*/  IMAD.WIDE.U32 R2, R16.reuse, UR4, RZ ;  /* 0x0000000410027c25 */ /* 0x040fe2000f8e00ff */
[----:B------:R-:W1:Y:S03]  /*9a50*/  S2R R11, SR_TID.X ;  /* 0x00000000000b7919 */ /* 0x000e660000002100 */
[----:B------:R-:W-:Y:S01]  /*9a60*/  IMAD R0, R16, UR5, R0 ;  /* 0x0000000510007c24 */ /* 0x000fe2000f8e0200 */
[----:B------:R-:W-:-:S03]  /*9a70*/  ULDC.64 UR4, c[0x0][0x2e0] ;  /* 0x0000b80000047ab9 */ /* 0x000fc60000000a00 */
[----:B------:R-:W-:Y:S01]  /*9a80*/  IMAD.IADD R3, R3, 0x1, R0 ;  /* 0x0000000103037824 */ /* 0x000fe200078e0200 */
[----:B0-----:R-:W-:-:S13]  /*9a90*/  ISETP.NE.AND P0, PT, R8, 0x1, PT ;  /* 0x000000010800780c */ /* 0x001fda0003f05270 */
[----:B------:R-:W0:Y:S01]  /*9aa0*/  @P0 LDC R6, c[0x0][0x44c] ;  /* 0x00011300ff060b82 */ /* 0x000e220000000800 */
[----:B-1----:R-:W-:-:S05]  /*9ab0*/  IMAD.SHL.U32 R11, R11, 0x8, RZ ;  /* 0x000000080b0b7824 */ /* 0x002fca00078e00ff */
[----:B------:R-:W-:-:S04]  /*9ac0*/  LOP3.LUT R11, R11, 0x38, RZ, 0xc0, !PT ;  /* 0x000000380b0b7812 */ /* 0x000fc800078ec0ff */
[----:B------:R-:W-:Y:S02]  /*9ad0*/  LOP3.LUT R10, R11, 0x40, RZ, 0xfc, !PT ;  /* 0x000000400b0a7812 */ /* 0x000fe400078efcff */
[----:B---3--:R-:W-:Y:S01]  /*9ae0*/  SHF.R.S32.HI R0, RZ, 0x1f, R5 ;  /* 0x0000001fff007819 */ /* 0x008fe20000011405 */
[----:B------:R-:W-:-:S04]  /*9af0*/  IMAD.WIDE.U32 R2, R5, UR4, R2 ;  /* 0x0000000405027c25 */ /* 0x000fc8000f8e0002 */
[----:B------:R-:W-:Y:S01]  /*9b00*/  IMAD R0, R0, UR4, RZ ;  /* 0x0000000400007c24 */ /* 0x000fe2000f8e02ff */
[----:B------:R-:W-:-:S03]  /*9b10*/  ULDC UR4, c[0x0][0xc38] ;  /* 0x00030e0000047ab9 */ /* 0x000fc60000000800 */
[----:B------:R-:W-:Y:S02]  /*9b20*/  IMAD R0, R5, UR5, R0 ;  /* 0x0000000505007c24 */ /* 0x000fe4000f8e0200 */
[----:B------:R-:W1:Y:S03]  /*9b30*/  S2R R5, SR_TID.X ;  /* 0x0000000000057919 */ /* 0x000e660000002100 */
[----:B------:R-:W-:Y:S01]  /*9b40*/  IADD3 R3, R3, R0, RZ ;  /* 0x0000000003037210 */ /* 0x000fe20007ffe0ff */
[----:B----4-:R-:W-:Y:S02]  /*9b50*/  IMAD.MOV R0, RZ, RZ, -R7 ;  /* 0x000000ffff007224 */ /* 0x010fe400078e0a07 */
[----:B------:R-:W3:Y:S02]  /*9b60*/  @P0 LDC R7, c[0x0][0x450] ;  /* 0x00011400ff070b82 */ /* 0x000ee40000000800 */
[----:B--2---:R-:W-:Y:S01]  /*9b70*/  IMAD R0, R0, UR4, R4 ;  /* 0x0000000400007c24 */ /* 0x004fe2000f8e0204 */
[----:B------:R-:W-:-:S03]  /*9b80*/  ULDC.64 UR4, c[0x0][0x2d0] ;  /* 0x0000b40000047ab9 */ /* 0x000fc60000000a00 */
[----:B------:R-:W-:Y:S01]  /*9b90*/  IMAD.SHL.U32 R4, R0, 0x80, RZ ;  /* 0x0000008000047824 */ /* 0x000fe200078e00ff */
[----:B-1----:R-:W-:-:S04]  /*9ba0*/  LOP3.LUT R5, R5, 0x7f, RZ, 0xc0, !PT ;  /* 0x0000007f05057812 */ /* 0x002fc800078ec0ff */
[----:B------:R-:W-:Y:S02]  /*9bb0*/  SHF.R.U32.HI R9, RZ, 0x3, R5 ;  /* 0x00000003ff097819 */ /* 0x000fe40000011605 */
[----:B------:R-:W1:Y:S02]  /*9bc0*/  S2R R5, SR_TID.X ;  /* 0x0000000000057919 */ /* 0x000e640000002100 */
[----:B-1----:R-:W-:-:S05]  /*9bd0*/  IMAD.SHL.U32 R5, R5, 0x10, RZ ;  /* 0x0000001005057824 */ /* 0x002fca00078e00ff */
[----:B------:R-:W-:Y:S02]  /*9be0*/  LOP3.LUT R5, R9, 0x70, R5, 0xf8, !PT ;  /* 0x0000007009057812 */ /* 0x000fe400078ef805 */
[----:B------:R-:W-:Y:S02]  /*9bf0*/  LOP3.LUT R9, R11, 0x80, RZ, 0xfc, !PT ;  /* 0x000000800b097812 */ /* 0x000fe400078efcff */
[----:B------:R-:W-:-:S05]  /*9c00*/  LOP3.LUT R0, R5, R4, RZ, 0xfc, !PT ;  /* 0x0000000405007212 */ /* 0x000fca00078efcff */
[----:B0-----:R-:W-:-:S04]  /*9c10*/  @P0 IMAD.HI.U32 R6, R0, R6, RZ ;  /* 0x0000000600060227 */ /* 0x001fc800078e00ff */
[----:B------:R-:W-:Y:S01]  /*9c20*/  IMAD.MOV.U32 R5, RZ, RZ, R0 ;  /* 0x000000ffff057224 */ /* 0x000fe200078e0000 */
[----:B---3--:R-:W-:-:S05]  /*9c30*/  @P0 SHF.R.U32.HI R5, RZ, R7, R6 ;  /* 0x00000007ff050219 */ /* 0x008fca0000011606 */
[----:B------:R-:W-:Y:S02]  /*9c40*/  IMAD.MOV R6, RZ, RZ, -R5 ;  /* 0x000000ffff067224 */ /* 0x000fe400078e0a05 */
[----:B------:R-:W-:-:S04]  /*9c50*/  IMAD.WIDE.U32 R2, R5, UR4, R2 ;  /* 0x0000000405027c25 */ /* 0x000fc8000f8e0002 */
[----:B------:R-:W-:Y:S01]  /*9c60*/  IMAD R0, R8, R6, R0 ;  /* 0x0000000608007224 */ /* 0x000fe200078e0200 */
[----:B------:R-:W-:-:S05]  /*9c70*/  SHF.R.S32.HI R6, RZ, 0x1f, R5 ;  /* 0x0000001fff067819 */ /* 0x000fca0000011405 */
[----:B------:R-:W-:-:S04]  /*9c80*/  IMAD R6, R6, UR4, RZ ;  /* 0x0000000406067c24 */ /* 0x000fc8000f8e02ff */
[----:B------:R-:W-:Y:S01]  /*9c90*/  IMAD R6, R5, UR5, R6 ;  /* 0x0000000505067c24 */ /* 0x000fe2000f8e0206 */
[----:B------:R-:W-:Y:S01]  /*9ca0*/  SHF.R.S32.HI R5, RZ, 0x1f, R0 ;  /* 0x0000001fff057819 */ /* 0x000fe20000011400 */
[----:B------:R-:W-:-:S03]  /*9cb0*/  ULDC.64 UR4, c[0x0][0x2c8] ;  /* 0x0000b20000047ab9 */ /* 0x000fc60000000a00 */
[----:B------:R-:W-:Y:S01]  /*9cc0*/  IADD3 R3, R3, R6, RZ ;  /* 0x0000000603037210 */ /* 0x000fe20007ffe0ff */
[----:B------:R-:W-:Y:S02]  /*9cd0*/  IMAD R5, R5, UR4, RZ ;  /* 0x0000000405057c24 */ /* 0x000fe4000f8e02ff */
[----:B------:R-:W-:Y:S01]  /*9ce0*/  IMAD.WIDE.U32 R2, R0, UR4, R2 ;  /* 0x0000000400027c25 */ /* 0x000fe2000f8e0002 */
[----:B------:R-:W-:Y:S02]  /*9cf0*/  ULDC UR4, c[0x0][0x2b8] ;  /* 0x0000ae0000047ab9 */ /* 0x000fe40000000800 */
[----:B------:R-:W-:Y:S01]  /*9d00*/  ISETP.GE.AND P1, PT, R10, UR4, PT ;  /* 0x000000040a007c0c */ /* 0x000fe2000bf26270 */
[----:B------:R-:W-:Y:S01]  /*9d10*/  IMAD R5, R0, UR5, R5 ;  /* 0x0000000500057c24 */ /* 0x000fe2000f8e0205 */
[----:B------:R0:W5:Y:S01]  /*9d20*/  LDL R10, [R1+0x14] ;  /* 0x00001400010a7983 */ /* 0x0001620000100800 */
[----:B------:R-:W-:Y:S02]  /*9d30*/  LEA R0, P3, R2, UR6, 0x1 ;  /* 0x0000000602007c11 */ /* 0x000fe4000f8608ff */
[----:B------:R-:W-:Y:S01]  /*9d40*/  IMAD.IADD R5, R3, 0x1, R5 ;  /* 0x0000000103057824 */ /* 0x000fe200078e0205 */
[----:B------:R-:W-:-:S02]  /*9d50*/  ISETP.GE.AND P0, PT, R11, UR4, PT ;  /* 0x000000040b007c0c */ /* 0x000fc4000bf06270 */
[----:B------:R-:W-:Y:S01]  /*9d60*/  ISETP.GE.AND P2, PT, R9, UR4, PT ;  /* 0x0000000409007c0c */ /* 0x000fe2000bf46270 */
[----:B------:R-:W-:Y:S01]  /*9d70*/  UMOV UR4, 0xffffffff ;  /* 0xffffffff00047882 */ /* 0x000fe20000000000 */
[----:B------:R-:W-:Y:S02]  /*9d80*/  LEA.HI.X R2, R2, UR7, R5, 0x1, P3 ;  /* 0x0000000702027c11 */ /* 0x000fe400098f0c05 */
[----:B0-----:R-:W-:Y:S09]  /*9d90*/  BRA.DIV UR4, `(.L_x_49) ;  /* 0x0000003204bc7947 */ /* 0x001ff2000b800000 */
[----:B------:R-:W0:Y:S01]  /*9da0*/  S2R R6, SR_TID.X ;  /* 0x0000000000067919 */ /* 0x000e220000002100 */
[----:B------:R-:W-:Y:S02]  /*9db0*/  ULDC UR4, c[0x0][0x288] ;  /* 0x0000a20000047ab9 */ /* 0x000fe40000000800 */
[----:B------:R-:W-:Y:S01]  /*9dc0*/  IMAD R3, R8, UR4, RZ ;  /* 0x0000000408037c24 */ /* 0x000fe2000f8e02ff */
[----:B------:R-:W1:Y:S01]  /*9dd0*/  S2R R11, SR_TID.X ;  /* 0x00000000000b7919 */ /* 0x000e620000002100 */
[----:B------:R-:W2:Y:S04]  /*9de0*/  SHFL.IDX PT, R7, R0, RZ, 0x181f ;  /* 0x00181fff00077589 */ /* 0x000ea800000e0000 */
[----:B------:R-:W-:Y:S01]  /*9df0*/  SHFL.IDX PT, R9, R2, 0x1, 0x181f ;  /* 0x00381f0002097f89 */ /* 0x000fe200000e0000 */
[----:B0-----:R-:W-:-:S04]  /*9e00*/  LOP3.LUT R6, R6, 0x7f, RZ, 0xc0, !PT ;  /* 0x0000007f06067812 */ /* 0x001fc800078ec0ff */
[----:B------:R-:W-:Y:S01]  /*9e10*/  SHF.R.U32.HI R6, RZ, 0x3, R6 ;  /* 0x00000003ff067819 */ /* 0x000fe20000011606 */
[----:B-1----:R-:W-:-:S04]  /*9e20*/  IMAD.SHL.U32 R11, R11, 0x8, RZ ;  /* 0x000000080b0b7824 */ /* 0x002fc800078e00ff */
[----:B------:R-:W-:Y:S01]  /*9e30*/  IMAD.IADD R4, R6, 0x1, R4 ;  /* 0x0000000106047824 */ /* 0x000fe200078e0204 */
[----:B------:R-:W-:Y:S01]  /*9e40*/  LOP3.LUT R11, R11, 0x38, RZ, 0xc0, !PT ;  /* 0x000000380b0b7812 */ /* 0x000fe200078ec0ff */
[----:B------:R-:W0:Y:S02]  /*9e50*/  SHFL.IDX PT, R6, R2, RZ, 0x181f ;  /* 0x00181fff02067589 */ /* 0x000e2400000e0000 */
[C---:B------:R-:W-:Y:S01]  /*9e60*/  VIADD R5, R4.reuse, 0x10 ;  /* 0x0000001004057836 */ /* 0x040fe20000000000 */
[----:B------:R-:W-:-:S04]  /*9e70*/  ISETP.GE.AND P4, PT, R4, R3, PT ;  /* 0x000000030400720c */ /* 0x000fc80003f86270 */
[----:B------:R-:W-:Y:S02]  /*9e80*/  ISETP.GE.AND P3, PT, R5, R3, PT ;  /* 0x000000030500720c */ /* 0x000fe40003f66270 */
[----:B------:R-:W1:Y:S07]  /*9e90*/  SHFL.IDX PT, R5, R0, 0x1, 0x181f ;  /* 0x00381f0000057f89 */ /* 0x000e6e00000e0000 */
[----:B--2---:R-:W-:-:S04]  /*9ea0*/  @!P4 LEA R7, P5, R11, R7, 0x1 ;  /* 0x000000070b07c211 */ /* 0x004fc800078a08ff */
[----:B0-----:R-:W-:-:S04]  /*9eb0*/  @!P4 IADD3.X R6, RZ, R6, RZ, P5, !PT ;  /* 0x00000006ff06c210 */ /* 0x001fc80002ffe4ff */
[----:B------:R-:W-:-:S04]  /*9ec0*/  @!P4 LOP3.LUT R7, R7, R6, RZ, 0x3c, !PT ;  /* 0x000000060707c212 */ /* 0x000fc800078e3cff */
[----:B------:R-:W-:Y:S02]  /*9ed0*/  @!P4 LOP3.LUT R6, R7, R6, RZ, 0x3c, !PT ;  /* 0x000000060706c212 */ /* 0x000fe400078e3cff */
[----:B-1----:R-:W-:Y:S02]  /*9ee0*/  @!P3 LEA R8, P5, R11, R5, 0x1 ;  /* 0x000000050b08b211 */ /* 0x002fe400078a08ff */
[----:B------:R-:W-:-:S03]  /*9ef0*/  @!P4 LOP3.LUT R7, R7, R6, RZ, 0x3c, !PT ;  /* 0x000000060707c212 */ /* 0x000fc600078e3cff */
[----:B------:R-:W-:Y:S02]  /*9f00*/  @!P3 IMAD.X R5, RZ, RZ, R9, P5 ;  /* 0x000000ffff05b224 */ /* 0x000fe400028e0609 */
[----:B-----5:R-:W-:Y:S04]  /*9f10*/  @!P4 LDGSTS.E.BYPASS.LTC128B.128 [R10+0x10400], desc[UR60][R6.64], !P0 ;  /* 0x10400000060acfae */ /* 0x020fe8000c101d7c */
[----:B------:R-:W-:Y:S04]  /*9f20*/  @!P4 LDGSTS.E.BYPASS.LTC128B.128 [R10+0x14400], desc[UR60][R6.64+0x80], !P1 ;  /* 0x14400080060acfae */ /* 0x000fe8000c901d7c */
[----:B------:R0:W-:Y:S02]  /*9f30*/  @!P4 LDGSTS.E.BYPASS.LTC128B.128 [R10+0x18400], desc[UR60][R6.64+0x100], !P2 ;  /* 0x18400100060acfae */ /* 0x0001e4000d101d7c */
[----:B0-----:R-:W-:-:S02]  /*9f40*/  @!P3 IMAD.MOV.U32 R6, RZ, RZ, R8 ;  /* 0x000000ffff06b224 */ /* 0x001fc400078e0008 */
[----:B------:R-:W-:Y:S01]  /*9f50*/  @!P3 IMAD.MOV.U32 R7, RZ, RZ, R5 ;  /* 0x000000ffff07b224 */ /* 0x000fe200078e0005 */
[----:B------:R-:W0:Y:S01]  /*9f60*/  SHFL.IDX PT, R8, R0, 0x2, 0x181f ;  /* 0x00581f0000087f89 */ /* 0x000e2200000e0000 */
[----:B------:R-:W-:-:S03]  /*9f70*/  VIADD R5, R4, 0x20 ;  /* 0x0000002004057836 */ /* 0x000fc60000000000 */
[----:B------:R-:W-:Y:S04]  /*9f80*/  @!P3 LDGSTS.E.BYPASS.LTC128B.128 [R10+0x10c00], desc[UR60][R6.64], !P0 ;  /* 0x10c00000060abfae */ /* 0x000fe8000c101d7c */
[----:B------:R-:W-:Y:S04]  /*9f90*/  @!P3 LDGSTS.E.BYPASS.LTC128B.128 [R10+0x14c00], desc[UR60][R6.64+0x80], !P1 ;  /* 0x14c00080060abfae */ /* 0x000fe8000c901d7c */
[----:B------:R1:W-:Y:S01]  /*9fa0*/  @!P3 LDGSTS.E.BYPASS.LTC128B.128 [R10+0x18c00], desc[UR60][R6.64+0x100], !P2 ;  /* 0x18c00100060abfae */ /* 0x0003e2000d101d7c */
[----:B------:R-:W-:-:S03]  /*9fb0*/  ISETP.GE.AND P3, PT, R5, R3, PT ;  /* 0x000000030500720c */ /* 0x000fc60003f66270 */
[----:B------:R-:W2:Y:S10]  /*9fc0*/  SHFL.IDX PT, R5, R2, 0x2, 0x181f ;  /* 0x00581f0002057f89 */ /* 0x000eb400000e0000 */
[----:B0-----:R-:W-:-:S04]  /*9fd0*/  @!P3 LEA R8, P4, R11, R8, 0x1 ;  /* 0x000000080b08b211 */ /* 0x001fc800078808ff */
[----:B-1----:R-:W-:Y:S01]  /*9fe0*/  @!P3 MOV R6, R8 ;  /* 0x000000080006b202 */ /* 0x002fe20000000f00 */
[----:B--2---:R-:W-:Y:S02]  /*9ff0*/  @!P3 IMAD.X R9, RZ, RZ, R5, P4 ;  /* 0x000000ffff09b224 */ /* 0x004fe400020e0605 */
[----:B------:R-:W-:Y:S02]  /*a000*/  VIADD R5, R4, 0x30 ;  /* 0x0000003004057836 */ /* 0x000fe40000000000 */
[----:B------:R-:W-:-:S05]  /*a010*/  @!P3 IMAD.MOV.U32 R7, RZ, RZ, R9 ;  /* 0x000000ffff07b224 */ /* 0x000fca00078e0009 */
[----:B------:R-:W-:Y:S04]  /*a020*/  @!P3 LDGSTS.E.BYPASS.LTC128B.128 [R10+0x11400], desc[UR60][R6.64], !P0 ;  /* 0x11400000060abfae */ /* 0x000fe8000c101d7c */
[----:B------:R-:W-:Y:S04]  /*a030*/  @!P3 LDGSTS.E.BYPASS.LTC128B.128 [R10+0x15400], desc[UR60][R6.64+0x80], !P1 ;  /* 0x15400080060abfae */ /* 0x000fe8000c901d7c */
[----:B------:R0:W-:Y:S01]  /*a040*/  @!P3 LDGSTS.E.BYPASS.LTC128B.128 [R10+0x19400], desc[UR60][R6.64+0x100], !P2 ;  /* 0x19400100060abfae */ /* 0x0001e2000d101d7c */
[----:B------:R-:W-:-:S03]  /*a050*/  ISETP.GE.AND P3, PT, R5, R3, PT ;  /* 0x000000030500720c */ /* 0x000fc60003f66270 */
[----:B------:R-:W-:Y:S04]  /*a060*/  SHFL.IDX PT, R5, R2, 0x3, 0x181f ;  /* 0x00781f0002057f89 */ /* 0x000fe800000e0000 */
[----:B0-----:R-:W0:Y:S06]  /*a070*/  SHFL.IDX PT, R6, R0, 0x3, 0x181f ;  /* 0x00781f0000067f89 */ /* 0x001e2c00000e0000 */
[----:B0-----:R-:W-:-:S05]  /*a080*/  @!P3 LEA R6, P4, R11, R6, 0x1 ;  /* 0x000000060b06b211 */ /* 0x001fca00078808ff */
[----:B------:R-:W-:-:S04]  /*a090*/  @!P3 IMAD.X R5, RZ, RZ, R5, P4 ;  /* 0x000000ffff05b224 */ /* 0x000fc800020e0605 */
[----:B------:R-:W-:Y:S02]  /*a0a0*/  @!P3 IMAD.MOV.U32 R7, RZ, RZ, R5 ;  /* 0x000000ffff07b224 */ /* 0x000fe400078e0005 */
[----:B------:R-:W-:-:S03]  /*a0b0*/  VIADD R5, R4, 0x40 ;  /* 0x0000004004057836 */ /* 0x000fc60000000000 */
[----:B------:R-:W-:Y:S04]  /*a0c0*/  @!P3 LDGSTS.E.BYPASS.LTC128B.128 [R10+0x11c00], desc[UR60][R6.64], !P0 ;  /* 0x11c00000060abfae */ /* 0x000fe8000c101d7c */
[----:B------:R-:W-:Y:S04]  /*a0d0*/  @!P3 LDGSTS.E.BYPASS.LTC128B.128 [R10+0x15c00], desc[UR60][R6.64+0x80], !P1 ;  /* 0x15c00080060abfae */ /* 0x000fe8000c901d7c */
[----:B------:R0:W-:Y:S01]  /*a0e0*/  @!P3 LDGSTS.E.BYPASS.LTC128B.128 [R10+0x19c00], desc[UR60][R6.64+0x100], !P2 ;  /* 0x19c00100060abfae */ /* 0x0001e2000d101d7c */
[----:B------:R-:W-:-:S03]  /*a0f0*/  ISETP.GE.AND P3, PT, R5, R3, PT ;  /* 0x000000030500720c */ /* 0x000fc60003f66270 */
[----:B------:R-:W-:Y:S04]  /*a100*/  SHFL.IDX PT, R5, R2, 0x4, 0x181f ;  /* 0x00981f0002057f89 */ /* 0x000fe800000e0000 */
[----:B0-----:R-:W0:Y:S06]  /*a110*/  SHFL.IDX PT, R6, R0, 0x4, 0x181f ;  /* 0x00981f0000067f89 */ /* 0x001e2c00000e0000 */
[----:B0-----:R-:W-:-:S04]  /*a120*/  @!P3 LEA R6, P4, R11, R6, 0x1 ;  /* 0x000000060b06b211 */ /* 0x001fc800078808ff */
[----:B------:R-:W-:-:S05]  /*a130*/  @!P3 IADD3.X R5, RZ, R5, RZ, P4, !PT ;  /* 0x00000005ff05b210 */ /* 0x000fca00027fe4ff */
        /* <DEDUP_REMOVED lines=12> */
[----:B------:R-:W-:Y:S02]  /*a200*/  @!P3 LDGSTS.E.BYPASS.LTC128B.128 [R10+0x12c00], desc[UR60][R6.64], !P0 ;  /* 0x12c00000060abfae */ /* 0x000fe4000c101d7c */
[----:B------:R-:W-:Y:S02]  /*a210*/  ISETP.GE.AND P4, PT, R5, R3, PT ;  /* 0x000000030500720c */ /* 0x000fe40003f86270 */
[----:B------:R-:W-:Y:S04]  /*a220*/  @!P3 LDGSTS.E.BYPASS.LTC128B.128 [R10+0x16c00], desc[UR60][R6.64+0x80], !P1 ;  /* 0x16c00080060abfae */ /* 0x000fe8000c901d7c */
[----:B------:R0:W-:Y:S04]  /*a230*/  @!P3 LDGSTS.E.BYPASS.LTC128B.128 [R10+0x1ac00], desc[UR60][R6.64+0x100], !P2 ;  /* 0x1ac00100060abfae */ /* 0x0001e8000d101d7c */
[----:B------:R-:W-:Y:S04]  /*a240*/  SHFL.IDX PT, R5, R2, 0x6, 0x181f ;  /* 0x00d81f0002057f89 */ /* 0x000fe800000e0000 */
[----:B0-----:R-:W0:Y:S04]  /*a250*/  SHFL.IDX PT, R6, R0, 0x6, 0x181f ;  /* 0x00d81f0000067f89 */ /* 0x001e2800000e0000 */
[----:B------:R-:W1:Y:S01]  /*a260*/  SHFL.IDX PT, R0, R0, 0x7, 0x181f ;  /* 0x00f81f0000007f89 */ /* 0x000e6200000e0000 */
[----:B0-----:R-:W-:-:S04]  /*a270*/  @!P4 LEA R6, P3, R11, R6, 0x1 ;  /* 0x000000060b06c211 */ /* 0x001fc800078608ff */
[----:B------:R-:W-:-:S05]  /*a280*/  @!P4 IADD3.X R5, RZ, R5, RZ, P3, !PT ;  /* 0x00000005ff05c210 */ /* 0x000fca0001ffe4ff */
[----:B------:R-:W-:Y:S02]  /*a290*/  @!P4 IMAD.MOV.U32 R7, RZ, RZ, R5 ;  /* 0x000000ffff07c224 */ /* 0x000fe400078e0005 */
[----:B------:R2:W3:Y:S04]  /*a2a0*/  SHFL.IDX PT, R5, R2, 0x7, 0x181f ;  /* 0x00f81f0002057f89 */ /* 0x0004e800000e0000 */
[----:B------:R2:W-:Y:S04]  /*a2b0*/  @!P4 LDGSTS.E.BYPASS.LTC128B.128 [R10+0x13400], desc[UR60][R6.64], !P0 ;  /* 0x13400000060acfae */ /* 0x0005e8000c101d7c */
[----:B------:R2:W-:Y:S04]  /*a2c0*/  @!P4 LDGSTS.E.BYPASS.LTC128B.128 [R10+0x17400], desc[UR60][R6.64+0x80], !P1 ;  /* 0x17400080060acfae */ /* 0x0005e8000c901d7c */
[----:B-1----:R2:W-:Y:S02]  /*a2d0*/  @!P4 LDGSTS.E.BYPASS.LTC128B.128 [R10+0x1b400], desc[UR60][R6.64+0x100], !P2 ;  /* 0x1b400100060acfae */ /* 0x0025e4000d101d7c */
.L_x_151:
[----:B------:R-:W-:Y:S01]  /*a2e0*/  VIADD R4, R4, 0x70 ;  /* 0x0000007004047836 */ /* 0x000fe20000000000 */
[----:B------:R-:W-:Y:S04]  /*a2f0*/  BSSY B0, `(.L_x_50) ;  /* 0x000000e000007945 */ /* 0x000fe80003800000 */
[----:B------:R-:W-:-:S13]  /*a300*/  ISETP.GE.AND P3, PT, R4, R3, PT ;  /* 0x000000030400720c */ /* 0x000fda0003f66270 */
[----:B------:R-:W-:Y:S05]  /*a310*/  @P3 BRA `(.L_x_51) ;  /* 0x00000000002c3947 */ /* 0x000fea0003800000 */
[----:B--2---:R-:W1:Y:S02]  /*a320*/  S2R R2, SR_TID.X ;  /* 0x0000000000027919 */ /* 0x004e640000002100 */
[----:B-1----:R-:W-:-:S05]  /*a330*/  IMAD.SHL.U32 R2, R2, 0x8, RZ ;  /* 0x0000000802027824 */ /* 0x002fca00078e00ff */
[----:B------:R-:W-:-:S04]  /*a340*/  LOP3.LUT R2, R2, 0x38, RZ, 0xc0, !PT ;  /* 0x0000003802027812 */ /* 0x000fc800078ec0ff */
[----:B------:R-:W-:-:S05]  /*a350*/  LEA R2, P3, R2, R0, 0x1 ;  /* 0x0000000002027211 */ /* 0x000fca00078608ff */
[----:B---3--:R-:W-:-:S05]  /*a360*/  IMAD.X R3, RZ, RZ, R5, P3 ;  /* 0x000000ffff037224 */ /* 0x008fca00018e0605 */
[----:B------:R-:W-:Y:S01]  /*a370*/  @!PT LDS RZ, [RZ] ;  /* 0x00000000fffff984 */ /* 0x000fe20000000800 */
[----:B------:R-:W-:Y:S01]  /*a380*/  @!PT LDS RZ, [RZ] ;  /* 0x00000000fffff984 */ /* 0x000fe20000000800 */
[----:B------:R-:W-:Y:S01]  /*a390*/  @!PT LDS RZ, [RZ] ;  /* 0x00000000fffff984 */ /* 0x000fe20000000800 */
[----:B------:R1:W-:Y:S04]  /*a3a0*/  LDGSTS.E.BYPASS.LTC128B.128 [R10+0x13c00], desc[UR60][R2.64], !P0 ;  /* 0x13c00000020a7fae */ /* 0x0003e8000c101d7c */
[----:B------:R1:W-:Y:S04]  /*a3b0*/  LDGSTS.E.BYPASS.LTC128B.128 [R10+0x17c00], desc[UR60][R2.64+0x80], !P1 ;  /* 0x17c00080020a7fae */ /* 0x0003e8000c901d7c */
[----:B------:R1:W-:Y:S02]  /*a3c0*/  LDGSTS.E.BYPASS.LTC128B.128 [R10+0x1bc00], desc[UR60][R2.64+0x100], !P2 ;  /* 0x1bc00100020a7fae */ /* 0x0003e4000d101d7c */
.L_x_51:
[----:B------:R-:W-:Y:S05]  /*a3d0*/  BSYNC B0 ;  /* 0x0000000000007941 */ /* 0x000fea0003800000 */
.L_x_50:
[----:B-12---:R-:W2:Y:S01]  /*a3e0*/  LDL R2, [R1+0x30] ;  /* 0x0000300001027983 */ /* 0x006ea20000100800 */
[----:B------:R-:W-:Y:S01]  /*a3f0*/  NOP ;  /* 0x0000000000007918 */ /* 0x000fe20000000000 */
[----:B------:R-:W-:Y:S02]  /*a400*/  SYNCS.ARRIVE.TRANS64.RED.A0T1 RZ, [UR36+0x34800], RZ ;  /* 0x034800ffffff79a7 */ /* 0x000fe40008200424 */
[----:B------:R-:W-:Y:S01]  /*a410*/  ARRIVES.LDGSTSBAR.64.TRANSCNT [UR36+0x34800] ;  /* 0x03480000ff0079b0 */ /* 0x000fe20008000aa4 */
[----:B--2---:R-:W-:-:S04]  /*a420*/  LOP3.LUT R0, R2, 0x1, RZ, 0xc, !PT ;  /* 0x0000000102007812 */ /* 0x004fc800078e0cff */
[----:B------:R-:W-:Y:S01]  /*a430*/  SHF.L.U32 R0, R0, 0x1f, RZ ;  /* 0x0000001f00007819 */ /* 0x000fe200000006ff */
[----:B------:R-:W-:Y:S01]  /*a440*/  NOP ;  /* 0x0000000000007918 */ /* 0x000fe20000000000 */
[----:B------:R-:W2:Y:S01]  /*a450*/  LDL.LU R2, [R1+0x2c] ;  /* 0x00002c0001027983 */ /* 0x000ea20000300800 */
[----:B------:R-:W-:Y:S01]  /*a460*/  SYNCS.ARRIVE.TRANS64.A1T0 RZ, [UR36+0x34800], RZ ;  /* 0x034800ffffff79a7 */ /* 0x000fe20008100024 */
[----:B------:R-:W-:Y:S01]  /*a470*/  BSSY B0, `(.L_x_52) ;  /* 0x0000005000007945 */ /* 0x000fe20003800000 */
[----:B------:R-:W-:Y:S01]  /*a480*/  IMAD.U32 R15, RZ, RZ, UR36 ;  /* 0x00000024ff0f7e24 */ /* 0x000fe2000f8e00ff */
[----:B------:R-:W1:Y:S01]  /*a490*/  SYNCS.PHASECHK.TRANS64.TRYWAIT P0, [UR36+0x34820], R0 ;  /* 0x03482000ff0075a7 */ /* 0x000e620008000164 */
[----:B--2---:R-:W-:Y:S01]  /*a4a0*/  ISETP.GE.AND P1, PT, R2, 0x81, PT ;  /* 0x000000810200780c */ /* 0x004fe20003f26270 */
[----:B-1----:R-:W-:-:S12]  /*a4b0*/  @!P0 BRA `(.L_x_53) ;  /* 0x0000003400e88947 */ /* 0x002fd80003800000 */
.L_x_152:
[----:B------:R-:W-:Y:S05]  /*a4c0*/  BSYNC B0 ;  /* 0x0000000000007941 */ /* 0x000fea0003800000 */
.L_x_52:
[----:B0-----:R-:W-:Y:S01]  /*a4d0*/  IADD3 R10, R15, 0x34800, RZ ;  /* 0x000348000f0a7810 */ /* 0x001fe20007ffe0ff */
[----:B------:R-:W-:Y:S06]  /*a4e0*/  @!P1 BRA `(.L_x_54) ;  /* 0x0000001c00fc9947 */ /* 0x000fec0003800000 */
[----:B------:R-:W2:Y:S01]  /*a4f0*/  LDL R2, [R1+0x24] ;  /* 0x0000240001027983 */ /* 0x000ea20000100800 */
[----:B-1----:R-:W-:Y:S02]  /*a500*/  IMAD.MOV.U32 R0, RZ, RZ, 0x1 ;  /* 0x00000001ff007424 */ /* 0x002fe400078e00ff */
[----:B--2---:R-:W-:-:S05]  /*a510*/  IMAD.MOV R9, RZ, RZ, -R2 ;  /* 0x000000ffff097224 */ /* 0x004fca00078e0a02 */
[----:B------:R-:W-:-:S05]  /*a520*/  VIADDMNMX R9, R9, R0, 0xffffffff, !PT ;  /* 0xffffffff09097446 */ /* 0x000fca0007800100 */
[----:B------:R-:W-:-:S05]  /*a530*/  IMAD.IADD R0, R2, 0x1, R9 ;  /* 0x0000000102007824 */ /* 0x000fca00078e0209 */
[----:B------:R-:W-:-:S04]  /*a540*/  LOP3.LUT R0, R0, 0x1, RZ, 0xc0, !PT ;  /* 0x0000000100007812 */ /* 0x000fc800078ec0ff */
[----:B------:R-:W-:Y:S01]  /*a550*/  ISETP.NE.U32.AND P0, PT, R0, 0x1, PT ;  /* 0x000000010000780c */ /* 0x000fe20003f05070 */
[----:B------:R-:W-:-:S12]  /*a560*/  VIADD R0, R2, 0xfffffffe ;  /* 0xfffffffe02007836 */ /* 0x000fd80000000000 */
[----:B------:R-:W-:Y:S05]  /*a570*/  @P0 BRA `(.L_x_55) ;  /* 0x0000000800a00947 */ /* 0x000fea0003800000 */
[----:B------:R-:W2:Y:S04]  /*a580*/  LDL R3, [R1+0xc] ;  /* 0x00000c0001037983 */ /* 0x000ea80000100800 */
[----:B------:R-:W4:Y:S01]  /*a590*/  LDL R2, [R1] ;  /* 0x0000000001027983 */ /* 0x000f220000100800 */
[----:B------:R-:W-:Y:S01]  /*a5a0*/  VIADD R4, R18, 0x1 ;  /* 0x0000000112047836 */ /* 0x000fe20000000000 */
[----:B------:R-:W-:Y:S04]  /*a5b0*/  BSSY B0, `(.L_x_56) ;  /* 0x00000a0000007945 */ /* 0x000fe80003800000 */
[----:B------:R-:W-:-:S04]  /*a5c0*/  ISETP.NE.AND P0, PT, R4, 0x2, PT ;  /* 0x000000020400780c */ /* 0x000fc80003f05270 */
[----:B------:R-:W-:Y:S02]  /*a5d0*/  SEL R8, RZ, 0x1, P0 ;  /* 0x00000001ff087807 */ /* 0x000fe40000000000 */
[----:B------:R-:W-:Y:S02]  /*a5e0*/  SEL R4, R4, RZ, P0 ;  /* 0x000000ff04047207 */ /* 0x000fe40000000000 */
[----:B--2---:R-:W-:Y:S02]  /*a5f0*/  ISETP.NE.AND P2, PT, R3, RZ, PT ;  /* 0x000000ff0300720c */ /* 0x004fe40003f45270 */
[----:B----4-:R-:W-:-:S11]  /*a600*/  LOP3.LUT R8, R2, R8, RZ, 0x3c, !PT ;  /* 0x0000000802087212 */ /* 0x010fd600078e3cff */
[----:B------:R-:W-:Y:S05]  /*a610*/  @!P2 BRA `(.L_x_57) ;  /* 0x000000080064a947 */ /* 0x000fea0003800000 */
[----:B------:R-:W2:Y:S01]  /*a620*/  LDL R2, [R1+0x10] ;  /* 0x0000100001027983 */ /* 0x000ea20000100800 */
[----:B------:R-:W-:Y:S02]  /*a630*/  MOV R6, R17 ;  /* 0x0000001100067202 */ /* 0x000fe40000000f00 */
[----:B--2---:R-:W-:-:S13]  /*a640*/  ISETP.NE.AND P2, PT, R2, RZ, PT ;  /* 0x000000ff0200720c */ /* 0x004fda0003f45270 */
[----:B------:R-:W-:Y:S05]  /*a650*/  @!P2 BRA `(.L_x_58) ;  /* 0x00000000004ca947 */ /* 0x000fea0003800000 */
[----:B------:R-:W2:Y:S01]  /*a660*/  LDL R7, [R1+0x8] ;  /* 0x0000080001077983 */ /* 0x000ea20000100800 */
[----:B------:R-:W0:Y:S01]  /*a670*/  LDC R6, c[0x0][0x43c] ;  /* 0x00010f00ff067b82 */ /* 0x000e220000000800 */
[----:B------:R-:W-:Y:S01]  /*a680*/  ULDC.64 UR4, c[0x0][0x428] ;  /* 0x00010a0000047ab9 */ /* 0x000fe20000000a00 */
[----:B0-----:R-:W-:-:S13]  /*a690*/  ISETP.NE.AND P0, PT, R6, 0x1, PT ;  /* 0x000000010600780c */ /* 0x001fda0003f05270 */
[----:B------:R-:W3:Y:S02]  /*a6a0*/  @P0 LDC.64 R2, c[0x0][0x440] ;  /* 0x00011000ff020b82 */ /* 0x000ee40000000a00 */
[----:B---3--:R-:W-:-:S04]  /*a6b0*/  @P0 IMAD.HI.U32 R5, R0, R2, RZ ;  /* 0x0000000200050227 */ /* 0x008fc800078e00ff */
[----:B------:R-:W-:Y:S01]  /*a6c0*/  IMAD.MOV.U32 R2, RZ, RZ, R0 ;  /* 0x000000ffff027224 */ /* 0x000fe200078e0000 */
[----:B------:R-:W-:-:S05]  /*a6d0*/  @P0 SHF.R.U32.HI R2, RZ, R3, R5 ;  /* 0x00000003ff020219 */ /* 0x000fca0000011605 */
[----:B------:R-:W-:-:S04]  /*a6e0*/  IMAD.MOV R3, RZ, RZ, -R2 ;  /* 0x000000ffff037224 */ /* 0x000fc800078e0a02 */
[----:B------:R-:W-:Y:S01]  /*a6f0*/  IMAD R0, R6, R3, R0 ;  /* 0x0000000306007224 */ /* 0x000fe200078e0200 */
[----:B------:R-:W-:-:S03]  /*a700*/  SHF.R.S32.HI R3, RZ, 0x1f, R2 ;  /* 0x0000001fff037819 */ /* 0x000fc60000011402 */
[----:B------:R-:W-:-:S04]  /*a710*/  IMAD.WIDE.U32 R2, R19, UR4, R2 ;  /* 0x0000000413027c25 */ /* 0x000fc8000f8e0002 */
[----:B--2---:R-:W-:-:S04]  /*a720*/  IMAD R5, R7, UR4, RZ ;  /* 0x0000000407057c24 */ /* 0x004fc8000f8e02ff */
[----:B------:R-:W-:Y:S01]  /*a730*/  IMAD R5, R19, UR5, R5 ;  /* 0x0000000513057c24 */ /* 0x000fe2000f8e0205 */
[----:B------:R-:W-:Y:S02]  /*a740*/  ULDC.64 UR4, c[0x0][0x418] ;  /* 0x0001060000047ab9 */ /* 0x000fe40000000a00 */
[----:B------:R-:W-:Y:S01]  /*a750*/  LEA R6, P0, R2, UR4, 0x2 ;  /* 0x0000000402067c11 */ /* 0x000fe2000f8010ff */
[----:B------:R-:W-:-:S05]  /*a760*/  IMAD.IADD R3, R5, 0x1, R3 ;  /* 0x0000000105037824 */ /* 0x000fca00078e0203 */
[----:B------:R-:W-:-:S05]  /*a770*/  LEA.HI.X R7, R2, UR5, R3, 0x2, P0 ;  /* 0x0000000502077c11 */ /* 0x000fca00080f1403 */
[----:B------:R0:W5:Y:S02]  /*a780*/  LDG.E R6, desc[UR60][R6.64] ;  /* 0x0000003c06067981 */ /* 0x000164000c1e1900 */
.L_x_58:
[----:B------:R-:W-:Y:S01]  /*a790*/  LEA R3, R4, UR36, 0x3 ;  /* 0x0000002404037c11 */ /* 0x000fe2000f8e18ff */
[----:B------:R-:W-:Y:S01]  /*a7a0*/  BSSY B1, `(.L_x_59) ;  /* 0x0000004000017945 */ /* 0x000fe20003800000 */
[----:B------:R-:W-:-:S04]  /*a7b0*/  SHF.L.U32 R2, R8, 0x1f, RZ ;  /* 0x0000001f08027819 */ /* 0x000fc800000006ff */
[----:B------:R-:W1:Y:S02]  /*a7c0*/  SYNCS.PHASECHK.TRANS64.TRYWAIT P0, [R3+URZ+0x34840], R2 ;  /* 0x03484002030075a7 */ /* 0x000e64000800017f */
[----:B-1----:R-:W-:Y:S05]  /*a7d0*/  @!P0 BRA `(.L_x_60) ;  /* 0x0000003400348947 */ /* 0x002fea0003800000 */
.L_x_153:
[----:B------:R-:W-:Y:S05]  /*a7e0*/  BSYNC B1 ;  /* 0x0000000000017941 */ /* 0x000fea0003800000 */
.L_x_59:
[----:B---3--:R-:W2:Y:S01]  /*a7f0*/  S2R R5, SR_TID.X ;  /* 0x0000000000057919 */ /* 0x008ea20000002100 */
[----:B------:R-:W-:Y:S01]  /*a800*/  BSSY B1, `(.L_x_61) ;  /* 0x000000b000017945 */ /* 0x000fe20003800000 */
[----:B--2---:R-:W-:-:S04]  /*a810*/  LOP3.LUT R5, R5, 0x7f, RZ, 0xc0, !PT ;  /* 0x0000007f05057812 */ /* 0x004fc800078ec0ff */
[----:B------:R-:W-:-:S13]  /*a820*/  ISETP.NE.AND P1, PT, R5, RZ, PT ;  /* 0x000000ff0500720c */ /* 0x000fda0003f25270 */
[----:B------:R-:W-:Y:S05]  /*a830*/  @P1 BRA `(.L_x_62) ;  /* 0x00000000001c1947 */ /* 0x000fea0003800000 */
[----:B------:R-:W2:Y:S01]  /*a840*/  S2R R5, SR_TID.X ;  /* 0x0000000000057919 */ /* 0x000ea20000002100 */
[----:B-1----:R-:W-:-:S04]  /*a850*/  IMAD.MOV.U32 R2, RZ, RZ, 0xc000 ;  /* 0x0000c000ff027424 */ /* 0x002fc800078e00ff */
[----:B------:R3:W-:Y:S01]  /*a860*/  SYNCS.ARRIVE.TRANS64 RZ, [R3+URZ+0x34830], R2 ;  /* 0x0348300203ff79a7 */ /* 0x0007e2000800003f */
[----:B--2---:R-:W-:-:S04]  /*a870*/  LOP3.LUT R5, R5, 0x1f, RZ, 0xc0, !PT ;  /* 0x0000001f05057812 */ /* 0x004fc800078ec0ff */
[----:B------:R-:W-:-:S13]  /*a880*/  ISETP.NE.AND P0, PT, R5, RZ, PT ;  /* 0x000000ff0500720c */ /* 0x000fda0003f05270 */
[----:B---3--:R-:W-:Y:S05]  /*a890*/  @!P0 BRA `(.L_x_62) ;  /* 0x0000000000048947 */ /* 0x008fea0003800000 */
[----:B------:R-:W-:Y:S01]  /*a8a0*/  BPT.TRAP 0x1 ;  /* 0x000000040000795c */ /* 0x000fe20000300000 */
.L_x_62:
[----:B------:R-:W-:Y:S05]  /*a8b0*/  BSYNC B1 ;  /* 0x0000000000017941 */ /* 0x000fea0003800000 */
.L_x_61:
[----:B------:R-:W-:Y:S01]  /*a8c0*/  IMAD.MOV.U32 R11, RZ, RZ, RZ ;  /* 0x000000ffff0b7224 */ /* 0x000fe200078e00ff */
[----:B------:R-:W-:Y:S01]  /*a8d0*/  UIADD3 UR4, UP0, UR38, 0x370, URZ ;  /* 0x0000037026047890 */ /* 0x000fe2000ff1e03f */
[----:B------:R-:W-:Y:S01]  /*a8e0*/  IMAD R5, R4, 0xc000, R15 ;  /* 0x0000c00004057824 */ /* 0x000fe200078e020f */
[----:B------:R-:W-:Y:S01]  /*a8f0*/  PLOP3.LUT P0, PT, PT, PT, PT, 0x80, 0x0 ;  /* 0x000000000000781c */ /* 0x000fe20003f0f070 */
[----:B-1----:R-:W-:Y:S01]  /*a900*/  IMAD.SHL.U32 R2, R0, 0x80, RZ ;  /* 0x0000008000027824 */ /* 0x002fe200078e00ff */
[----:B------:R-:W-:Y:S01]  /*a910*/  R2UR UR10, R11 ;  /* 0x000000000b0a72ca */ /* 0x000fe200000e0000 */
[----:B0-----:R-:W-:Y:S01]  /*a920*/  VIADD R7, R5, 0x1c400 ;  /* 0x0001c40005077836 */ /* 0x001fe20000000000 */
[----:B------:R-:W-:Y:S01]  /*a930*/  IADD3 R3, R3, 0x34830, RZ ;  /* 0x0003483003037810 */ /* 0x000fe20007ffe0ff */
[----:B------:R-:W-:Y:S01]  /*a940*/  UIADD3.X UR5, URZ, UR39, URZ, UP0, !UPT ;  /* 0x000000273f057290 */ /* 0x000fe200087fe43f */
[----:B------:R-:W-:Y:S01]  /*a950*/  UMOV UR6, 0x0 ;  /* 0x0000000000067882 */ /* 0x000fe20000000000 */
[----:B------:R-:W-:-:S10]  /*a960*/  UMOV UR7, 0x14f00000 ;  /* 0x14f0000000077882 */ /* 0x000fd40000000000 */
.L_x_63:
[----:B------:R-:W-:-:S13]  /*a970*/  @P0 ELECT P2, URZ, PT ;  /* 0x00000000003f082f */ /* 0x000fda0003840000 */
[----:B-----5:R-:W-:Y:S02]  /*a980*/  @P2 R2UR UR13, R6 ;  /* 0x00000000060d22ca */ /* 0x020fe400000e0000 */
[----:B------:R-:W-:Y:S02]  /*a990*/  @P2 R2UR UR12, R16 ;  /* 0x00000000100c22ca */ /* 0x000fe400000e0000 */
[----:B------:R-:W-:Y:S02]  /*a9a0*/  @P2 R2UR UR11, R2 ;  /* 0x00000000020b22ca */ /* 0x000fe400000e0000 */
[----:B------:R-:W-:Y:S02]  /*a9b0*/  @P2 R2UR UR9, R3 ;  /* 0x00000000030922ca */ /* 0x000fe400000e0000 */
[----:B------:R-:W-:Y:S02]  /*a9c0*/  @P2 R2UR UR8, R7 ;  /* 0x00000000070822ca */ /* 0x000fe400000e0000 */
[----:B------:R-:W-:-:S02]  /*a9d0*/  @P2 PLOP3.LUT P0, PT, P2, PT, PT, 0x8, 0x0 ;  /* 0x000000000000281c */ /* 0x000fc4000170e170 */
[----:B------:R-:W-:-:S09]  /*a9e0*/  PLOP3.LUT P2, PT, PT, PT, PT, 0x8, 0x0 ;  /* 0x000000000000781c */ /* 0x000fd20003f4e170 */
[----:B------:R0:W-:Y:S02]  /*a9f0*/  UTMALDG.4D [UR8], [UR4], desc[UR6] ;  /* 0x00000608040075b4 */ /* 0x0001e40008019000 */
[----:B0-----:R-:W-:Y:S05]  /*aa00*/  @P0 BRA.U.ANY `(.L_x_63) ;  /* 0xfffffffd00d80947 */ /* 0x001fea000393ffff */
[----:B------:R-:W-:Y:S01]  /*aa10*/  IMAD.MOV.U32 R14, RZ, RZ, 0x40 ;  /* 0x00000040ff0e7424 */ /* 0x000fe200078e00ff */
[----:B------:R-:W-:Y:S01]  /*aa20*/  PLOP3.LUT P0, PT, PT, PT, PT, 0x80, 0x0 ;  /* 0x000000000000781c */ /* 0x000fe20003f0f070 */
[----:B------:R-:W-:Y:S01]  /*aa30*/  VIADD R7, R5, 0x20400 ;  /* 0x0002040005077836 */ /* 0x000fe20000000000 */
[----:B------:R-:W-:Y:S01]  /*aa40*/  UMOV UR6, 0x0 ;  /* 0x0000000000067882 */ /* 0x000fe20000000000 */
[----:B------:R-:W-:Y:S01]  /*aa50*/  UMOV UR7, 0x14f00000 ;  /* 0x14f0000000077882 */ /* 0x000fe20000000000 */
[----:B------:R-:W-:-:S15]  /*aa60*/  R2UR UR10, R14 ;  /* 0x000000000e0a72ca */ /* 0x000fde00000e0000 */
.L_x_64:
[----:B------:R-:W-:-:S13]  /*aa70*/  @P0 ELECT P2, URZ, PT ;  /* 0x00000000003f082f */ /* 0x000fda0003840000 */
[----:B------:R-:W-:Y:S02]  /*aa80*/  @P2 R2UR UR13, R6 ;  /* 0x00000000060d22ca */ /* 0x000fe400000e0000 */
        /* <DEDUP_REMOVED lines=8> */
[----:B------:R-:W-:Y:S01]  /*ab10*/  PLOP3.LUT P0, PT, PT, PT, PT, 0x80, 0x0 ;  /* 0x000000000000781c */ /* 0x000fe20003f0f070 */
[----:B------:R-:W-:Y:S01]  /*ab20*/  VIADD R5, R5, 0x24400 ;  /* 0x0002440005057836 */ /* 0x000fe20000000000 */
[----:B------:R-:W-:Y:S01]  /*ab30*/  UMOV UR6, 0x0 ;  /* 0x0000000000067882 */ /* 0x000fe20000000000 */
[----:B------:R-:W-:Y:S01]  /*ab40*/  UMOV UR7, 0x14f00000 ;  /* 0x14f0000000077882 */ /* 0x000fe20000000000 */
[----:B------:R-:W-:-:S09]  /*ab50*/  UMOV UR10, 0x80 ;  /* 0x00000080000a7882 */ /* 0x000fd20000000000 */
.L_x_65:
        /* <DEDUP_REMOVED lines=10> */
[----:B------:R-:W2:Y:S01]  /*ac00*/  LDL.LU R7, [R1] ;  /* 0x0000000001077983 */ /* 0x000ea20000300800 */
[----:B------:R-:W-:Y:S01]  /*ac10*/  LEA R3, R18, R10, 0x3 ;  /* 0x0000000a12037211 */ /* 0x000fe200078e18ff */
[----:B------:R-:W-:Y:S01]  /*ac20*/  BSSY B1, `(.L_x_66) ;  /* 0x0000004000017945 */ /* 0x000fe20003800000 */
[----:B--2---:R-:W-:-:S04]  /*ac30*/  SHF.L.U32 R2, R7, 0x1f, RZ ;  /* 0x0000001f07027819 */ /* 0x004fc800000006ff */
[----:B------:R-:W0:Y:S02]  /*ac40*/  SYNCS.PHASECHK.TRANS64.TRYWAIT P0, [R3+URZ+0x60], R2 ;  /* 0x00006002030075a7 */ /* 0x000e24000800017f */
[----:B0-----:R-:W-:Y:S05]  /*ac50*/  @!P0 BRA `(.L_x_67) ;  /* 0x0000003000288947 */ /* 0x001fea0003800000 */
.L_x_154:
[----:B------:R-:W-:Y:S05]  /*ac60*/  BSYNC B1 ;  /* 0x0000000000017941 */ /* 0x000fea0003800000 */
.L_x_66:
[----:B------:R-:W-:Y:S01]  /*ac70*/  BSSY B1, `(.L_x_68) ;  /* 0x000000c000017945 */ /* 0x000fe20003800000 */
[----:B------:R-:W-:Y:S02]  /*ac80*/  IMAD.MOV.U32 R12, RZ, RZ, 0x0 ;  /* 0x00000000ff0c7424 */ /* 0x000fe400078e00ff */
[----:B------:R-:W-:Y:S01]  /*ac90*/  IMAD.MOV.U32 R13, RZ, RZ, 0x14f00000 ;  /* 0x14f00000ff0d7424 */ /* 0x000fe200078e00ff */
[----:B------:R-:W-:Y:S06]  /*aca0*/  @P1 BRA `(.L_x_69) ;  /* 0x0000000000201947 */ /* 0x000fec0003800000 */
[----:B------:R-:W1:Y:S01]  /*acb0*/  S2R R5, SR_TID.X ;  /* 0x0000000000057919 */ /* 0x000e620000002100 */
[----:B0-----:R-:W-:Y:S01]  /*acc0*/  LEA R2, R18, UR36, 0x3 ;  /* 0x0000002412027c11 */ /* 0x001fe2000f8e18ff */
[----:B------:R-:W-:-:S04]  /*acd0*/  IMAD.MOV.U32 R3, RZ, RZ, 0x8000 ;  /* 0x00008000ff037424 */ /* 0x000fc800078e00ff */
[----:B------:R2:W-:Y:S01]  /*ace0*/  SYNCS.ARRIVE.TRANS64 RZ, [R2+URZ+0x34850], R3 ;  /* 0x0348500302ff79a7 */ /* 0x0005e2000800003f */
[----:B-1----:R-:W-:-:S04]  /*acf0*/  LOP3.LUT R5, R5, 0x1f, RZ, 0xc0, !PT ;  /* 0x0000001f05057812 */ /* 0x002fc800078ec0ff */
[----:B------:R-:W-:-:S13]  /*ad00*/  ISETP.NE.AND P0, PT, R5, RZ, PT ;  /* 0x000000ff0500720c */ /* 0x000fda0003f05270 */
[----:B--2---:R-:W-:Y:S05]  /*ad10*/  @!P0 BRA `(.L_x_69) ;  /* 0x0000000000048947 */ /* 0x004fea0003800000 */
[----:B------:R-:W-:Y:S01]  /*ad20*/  BPT.TRAP 0x1 ;  /* 0x000000040000795c */ /* 0x000fe20000300000 */
.L_x_69:
[----:B------:R-:W-:Y:S05]  /*ad30*/  BSYNC B1 ;  /* 0x0000000000017941 */ /* 0x000fea0003800000 */
.L_x_68:
[----:B------:R-:W2:Y:S01]  /*ad40*/  LDL.LU R5, [R1+0x4] ;  /* 0x0000040001057983 */ /* 0x000ea20000300800 */
[----:B------:R-:W-:Y:S01]  /*ad50*/  R2UR UR10, R11 ;  /* 0x000000000b0a72ca */ /* 0x000fe200000e0000 */
[----:B------:R-:W-:Y:S01]  /*ad60*/  UIADD3 UR4, UP0, UR38, 0x470, URZ ;  /* 0x0000047026047890 */ /* 0x000fe2000ff1e03f */
[----:B------:R-:W-:Y:S02]  /*ad70*/  R2UR UR6, R12 ;  /* 0x000000000c0672ca */ /* 0x000fe400000e0000 */
[----:B------:R-:W-:Y:S01]  /*ad80*/  R2UR UR7, R13 ;  /* 0x000000000d0772ca */ /* 0x000fe200000e0000 */
[----:B------:R-:W-:Y:S01]  /*ad90*/  UIADD3.X UR5, URZ, UR39, URZ, UP0, !UPT ;  /* 0x000000273f057290 */ /* 0x000fe200087fe43f */
[C---:B0-----:R-:W-:Y:S02]  /*ada0*/  LEA R2, R18.reuse, UR36, 0x3 ;  /* 0x0000002412027c11 */ /* 0x041fe4000f8e18ff */
[----:B------:R-:W-:Y:S02]  /*adb0*/  LEA R3, R18, UR36, 0xf ;  /* 0x0000002412037c11 */ /* 0x000fe4000f8e78ff */
[----:B------:R-:W-:Y:S01]  /*adc0*/  PLOP3.LUT P0, PT, PT, PT, PT, 0x80, 0x0 ;  /* 0x000000000000781c */ /* 0x000fe20003f0f070 */
[----:B------:R-:W-:Y:S01]  /*add0*/  VIADD R2, R2, 0x34850 ;  /* 0x0003485002027836 */ /* 0x000fe20000000000 */
[----:B------:R-:W-:Y:S01]  /*ade0*/  IADD3 R7, R3, 0x400, RZ ;  /* 0x0000040003077810 */ /* 0x000fe20007ffe0ff */
[----:B--2---:R-:W-:-:S10]  /*adf0*/  IMAD.SHL.U32 R5, R5, 0x80, RZ ;  /* 0x0000008005057824 */ /* 0x004fd400078e00ff */
.L_x_70:
        /* <DEDUP_REMOVED lines=10> */
[----:B------:R-:W-:Y:S01]  /*aea0*/  R2UR UR10, R14 ;  /* 0x000000000e0a72ca */ /* 0x000fe200000e0000 */
[----:B------:R-:W-:Y:S01]  /*aeb0*/  VIADD R3, R3, 0x4400 ;  /* 0x0000440003037836 */ /* 0x000fe20000000000 */
[----:B------:R-:W-:Y:S02]  /*aec0*/  R2UR UR6, R12 ;  /* 0x000000000c0672ca */ /* 0x000fe400000e0000 */
[----:B------:R-:W-:Y:S02]  /*aed0*/  R2UR UR7, R13 ;  /* 0x000000000d0772ca */ /* 0x000fe400000e0000 */
[----:B------:R-:W-:-:S13]  /*aee0*/  PLOP3.LUT P0, PT, PT, PT, PT, 0x80, 0x0 ;  /* 0x000000000000781c */ /* 0x000fda0003f0f070 */
.L_x_71:
        /* <DEDUP_REMOVED lines=10> */
[----:B------:R0:W-:Y:S01]  /*af90*/  STL [R1+0x4], R0 ;  /* 0x0000040001007387 */ /* 0x0001e20000100800 */
[----:B------:R-:W-:-:S07]  /*afa0*/  IMAD.MOV.U32 R17, RZ, RZ, R6 ;  /* 0x000000ffff117224 */ /* 0x000fce00078e0006 */
.L_x_57:
[----:B------:R-:W-:Y:S05]  /*afb0*/  BSYNC B0 ;  /* 0x0000000000007941 */ /* 0x000fea0003800000 */
.L_x_56:
[----:B0-----:R-:W2:Y:S01]  /*afc0*/  LDL.LU R0, [R1+0x24] ;  /* 0x0000240001007983 */ /* 0x001ea20000300800 */
[----:B------:R-:W-:-:S03]  /*afd0*/  IMAD.MOV.U32 R18, RZ, RZ, R4 ;  /* 0x000000ffff127224 */ /* 0x000fc600078e0004 */
[----:B------:R0:W-:Y:S02]  /*afe0*/  STL [R1], R8 ;  /* 0x0000000801007387 */ /* 0x0001e40000100800 */
[----:B0-2---:R-:W-:-:S07]  /*aff0*/  VIADD R0, R0, 0xfffffffd ;  /* 0xfffffffd00007836 */ /* 0x005fce0000000000 */
.L_x_55:
[----:B------:R-:W2:Y:S01]  /*b000*/  LDL.LU R2, [R1+0x1c] ;  /* 0x00001c0001027983 */ /* 0x000ea20000300800 */
[----:B------:R-:W-:Y:S01]  /*b010*/  IMAD.MOV R9, RZ, RZ, -R9 ;  /* 0x000000ffff097224 */ /* 0x000fe200078e0a09 */
[----:B------:R-:W-:Y:S04]  /*b020*/  BSSY B0, `(.L_x_54) ;  /* 0x000014b000007945 */ /* 0x000fe80003800000 */
[----:B--2---:R-:W-:-:S13]  /*b030*/  ISETP.NE.AND P0, PT, R2, R9, PT ;  /* 0x000000090200720c */ /* 0x004fda0003f05270 */
[----:B------:R-:W-:Y:S05]  /*b040*/  @!P0 BRA `(.L_x_72) ;  /* 0x0000001400208947 */ /* 0x000fea0003800000 */
[----:B------:R-:W-:-:S07]  /*b050*/  MOV R4, R17 ;  /* 0x0000001100047202 */ /* 0x000fce0000000f00 */
.L_x_105:
[----:B--2---:R-:W2:Y:S04]  /*b060*/  LDL R3, [R1+0xc] ;  /* 0x00000c0001037983 */ /* 0x004ea80000100800 */
        /* <DEDUP_REMOVED lines=8> */
[----:B01----:R-:W-:Y:S05]  /*b0f0*/  @!P1 BRA `(.L_x_74) ;  /* 0x00000008005c9947 */ /* 0x003fea0003800000 */
[----:B------:R-:W2:Y:S01]  /*b100*/  LDL R2, [R1+0x10] ;  /* 0x0000100001027983 */ /* 0x000ea20000100800 */
[----:B------:R-:W-:Y:S01]  /*b110*/  IMAD.MOV.U32 R8, RZ, RZ, R0 ;  /* 0x000000ffff087224 */ /* 0x000fe200078e0000 */
[----:B--2---:R-:W-:-:S13]  /*b120*/  ISETP.NE.AND P1, PT, R2, RZ, PT ;  /* 0x000000ff0200720c */ /* 0x004fda0003f25270 */
[----:B------:R-:W-:Y:S05]  /*b130*/  @!P1 BRA `(.L_x_75) ;  /* 0x00000000004c9947 */ /* 0x000fea0003800000 */
[----:B---3--:R-:W2:Y:S01]  /*b140*/  LDL R5, [R1+0x8] ;  /* 0x0000080001057983 */ /* 0x008ea20000100800 */
[----:B------:R-:W0:Y:S01]  /*b150*/  LDC R8, c[0x0][0x43c] ;  /* 0x00010f00ff087b82 */ /* 0x000e220000000800 */
[----:B------:R-:W-:Y:S01]  /*b160*/  ULDC.64 UR4, c[0x0][0x428] ;  /* 0x00010a0000047ab9 */ /* 0x000fe20000000a00 */
[----:B0-----:R-:W-:-:S13]  /*b170*/  ISETP.NE.AND P0, PT, R8, 0x1, PT ;  /* 0x000000010800780c */ /* 0x001fda0003f05270 */
[----:B------:R-:W0:Y:S02]  /*b180*/  @P0 LDC.64 R2, c[0x0][0x440] ;  /* 0x00011000ff020b82 */ /* 0x000e240000000a00 */
[----:B0-----:R-:W-:-:S04]  /*b190*/  @P0 IMAD.HI.U32 R4, R0, R2, RZ ;  /* 0x0000000200040227 */ /* 0x001fc800078e00ff */
        /* <DEDUP_REMOVED lines=8> */
[----:B------:R-:W-:-:S03]  /*b220*/  ULDC.64 UR4, c[0x0][0x418] ;  /* 0x0001060000047ab9 */ /* 0x000fc60000000a00 */
[----:B------:R-:W-:Y:S01]  /*b230*/  IMAD.IADD R3, R4, 0x1, R3 ;  /* 0x0000000104037824 */ /* 0x000fe200078e0203 */
[----:B------:R-:W-:-:S04]  /*b240*/  LEA R4, P0, R2, UR4, 0x2 ;  /* 0x0000000402047c11 */ /* 0x000fc8000f8010ff */
[----:B------:R-:W-:-:S05]  /*b250*/  LEA.HI.X R5, R2, UR5, R3, 0x2, P0 ;  /* 0x0000000502057c11 */ /* 0x000fca00080f1403 */
[----:B------:R0:W5:Y:S04]  /*b260*/  LDG.E R4, desc[UR60][R4.64] ;  /* 0x0000003c04047981 */ /* 0x000168000c1e1900 */
.L_x_75:
[----:B------:R-:W-:Y:S01]  /*b270*/  LEA R3, R6, UR36, 0x3 ;  /* 0x0000002406037c11 */ /* 0x000fe2000f8e18ff */
[----:B------:R-:W-:Y:S01]  /*b280*/  BSSY B2, `(.L_x_76) ;  /* 0x0000004000027945 */ /* 0x000fe20003800000 */
[----:B------:R-:W-:-:S04]  /*b290*/  SHF.L.U32 R2, R7, 0x1f, RZ ;  /* 0x0000001f07027819 */ /* 0x000fc800000006ff */
[----:B------:R-:W1:Y:S02]  /*b2a0*/  SYNCS.PHASECHK.TRANS64.TRYWAIT P0, [R3+URZ+0x34840], R2 ;  /* 0x03484002030075a7 */ /* 0x000e64000800017f */
[----:B-1----:R-:W-:Y:S05]  /*b2b0*/  @!P0 BRA `(.L_x_77) ;  /* 0x0000002800a48947 */ /* 0x002fea0003800000 */
.L_x_155:
[----:B------:R-:W-:Y:S05]  /*b2c0*/  BSYNC B2 ;  /* 0x0000000000027941 */ /* 0x000fea0003800000 */
.L_x_76:
[----:B0--3--:R-:W0:Y:S01]  /*b2d0*/  S2R R5, SR_TID.X ;  /* 0x0000000000057919 */ /* 0x009e220000002100 */
[----:B------:R-:W-:Y:S01]  /*b2e0*/  BSSY B2, `(.L_x_78) ;  /* 0x000000b000027945 */ /* 0x000fe20003800000 */
[----:B0-----:R-:W-:-:S04]  /*b2f0*/  LOP3.LUT R5, R5, 0x7f, RZ, 0xc0, !PT ;  /* 0x0000007f05057812 */ /* 0x001fc800078ec0ff */
[----:B------:R-:W-:-:S13]  /*b300*/  ISETP.NE.AND P1, PT, R5, RZ, PT ;  /* 0x000000ff0500720c */ /* 0x000fda0003f25270 */
[----:B------:R-:W-:Y:S05]  /*b310*/  @P1 BRA `(.L_x_79) ;  /* 0x00000000001c1947 */ /* 0x000fea0003800000 */
[----:B------:R-:W0:Y:S01]  /*b320*/  S2R R5, SR_TID.X ;  /* 0x0000000000057919 */ /* 0x000e220000002100 */
[----:B-1----:R-:W-:-:S04]  /*b330*/  MOV R2, 0xc000 ;  /* 0x0000c00000027802 */ /* 0x002fc80000000f00 */
[----:B------:R2:W-:Y:S01]  /*b340*/  SYNCS.ARRIVE.TRANS64 RZ, [R3+URZ+0x34830], R2 ;  /* 0x0348300203ff79a7 */ /* 0x0005e2000800003f */
[----:B0-----:R-:W-:-:S04]  /*b350*/  LOP3.LUT R5, R5, 0x1f, RZ, 0xc0, !PT ;  /* 0x0000001f05057812 */ /* 0x001fc800078ec0ff */
[----:B------:R-:W-:-:S13]  /*b360*/  ISETP.NE.AND P0, PT, R5, RZ, PT ;  /* 0x000000ff0500720c */ /* 0x000fda0003f05270 */
[----:B--2---:R-:W-:Y:S05]  /*b370*/  @!P0 BRA `(.L_x_79) ;  /* 0x0000000000048947 */ /* 0x004fea0003800000 */
[----:B------:R-:W-:Y:S01]  /*b380*/  BPT.TRAP 0x1 ;  /* 0x000000040000795c */ /* 0x000fe20000300000 */
.L_x_79:
[----:B------:R-:W-:Y:S05]  /*b390*/  BSYNC B2 ;  /* 0x0000000000027941 */ /* 0x000fea0003800000 */
.L_x_78:
[----:B------:R-:W-:Y:S01]  /*b3a0*/  IMAD.MOV.U32 R11, RZ, RZ, RZ ;  /* 0x000000ffff0b7224 */ /* 0x000fe200078e00ff */
[----:B------:R-:W-:Y:S01]  /*b3b0*/  UIADD3 UR4, UP0, UR38, 0x370, URZ ;  /* 0x0000037026047890 */ /* 0x000fe2000ff1e03f */
[----:B------:R-:W-:Y:S01]  /*b3c0*/  IMAD R5, R6, 0xc000, R15 ;  /* 0x0000c00006057824 */ /* 0x000fe200078e020f */
[----:B------:R-:W-:Y:S01]  /*b3d0*/  PLOP3.LUT P0, PT, PT, PT, PT, 0x80, 0x0 ;  /* 0x000000000000781c */ /* 0x000fe20003f0f070 */
[----:B-1----:R-:W-:Y:S01]  /*b3e0*/  VIADD R3, R3, 0x34830 ;  /* 0x0003483003037836 */ /* 0x002fe20000000000 */
[----:B------:R-:W-:Y:S01]  /*b3f0*/  R2UR UR10, R11 ;  /* 0x000000000b0a72ca */ /* 0x000fe200000e0000 */
[----:B------:R-:W-:Y:S01]  /*b400*/  IMAD.SHL.U32 R2, R8, 0x80, RZ ;  /* 0x0000008008027824 */ /* 0x000fe200078e00ff */
[----:B------:R-:W-:Y:S01]  /*b410*/  UIADD3.X UR5, URZ, UR39, URZ, UP0, !UPT ;  /* 0x000000273f057290 */ /* 0x000fe200087fe43f */
[----:B------:R-:W-:Y:S01]  /*b420*/  VIADD R9, R5, 0x1c400 ;  /* 0x0001c40005097836 */ /* 0x000fe20000000000 */
[----:B------:R-:W-:Y:S01]  /*b430*/  UMOV UR6, 0x0 ;  /* 0x0000000000067882 */ /* 0x000fe20000000000 */
[----:B------:R-:W-:-:S10]  /*b440*/  UMOV UR7, 0x14f00000 ;  /* 0x14f0000000077882 */ /* 0x000fd40000000000 */
.L_x_80:
        /* <DEDUP_REMOVED lines=12> */
[----:B------:R-:W-:Y:S01]  /*b510*/  UMOV UR6, 0x0 ;  /* 0x0000000000067882 */ /* 0x000fe20000000000 */
[----:B------:R-:W-:Y:S01]  /*b520*/  IADD3 R9, R5, 0x20400, RZ ;  /* 0x0002040005097810 */ /* 0x000fe20007ffe0ff */
[----:B------:R-:W-:Y:S01]  /*b530*/  UMOV UR7, 0x14f00000 ;  /* 0x14f0000000077882 */ /* 0x000fe20000000000 */
[----:B------:R-:W-:-:S15]  /*b540*/  R2UR UR10, R14 ;  /* 0x000000000e0a72ca */ /* 0x000fde00000e0000 */
.L_x_81:
        /* <DEDUP_REMOVED lines=15> */
.L_x_82:
        /* <DEDUP_REMOVED lines=11> */
[----:B------:R-:W-:Y:S01]  /*b6f0*/  IMAD R2, R18, 0x8, R10 ;  /* 0x0000000812027824 */ /* 0x000fe200078e020a */
[----:B------:R-:W-:Y:S01]  /*b700*/  BSSY B2, `(.L_x_83) ;  /* 0x0000004000027945 */ /* 0x000fe20003800000 */
[----:B--2---:R-:W-:-:S04]  /*b710*/  SHF.L.U32 R3, R9, 0x1f, RZ ;  /* 0x0000001f09037819 */ /* 0x004fc800000006ff */
[----:B------:R-:W0:Y:S02]  /*b720*/  SYNCS.PHASECHK.TRANS64.TRYWAIT P0, [R2+URZ+0x60], R3 ;  /* 0x00006003020075a7 */ /* 0x000e24000800017f */
[----:B0-----:R-:W-:Y:S05]  /*b730*/  @!P0 BRA `(.L_x_84) ;  /* 0x0000002400988947 */ /* 0x001fea0003800000 */
.L_x_156:
[----:B------:R-:W-:Y:S05]  /*b740*/  BSYNC B2 ;  /* 0x0000000000027941 */ /* 0x000fea0003800000 */
.L_x_83:
[----:B------:R-:W-:Y:S01]  /*b750*/  BSSY B2, `(.L_x_85) ;  /* 0x000000b000027945 */ /* 0x000fe20003800000 */
[----:B------:R-:W-:Y:S02]  /*b760*/  IMAD.MOV.U32 R12, RZ, RZ, 0x0 ;  /* 0x00000000ff0c7424 */ /* 0x000fe400078e00ff */
[----:B------:R-:W-:Y:S01]  /*b770*/  IMAD.MOV.U32 R13, RZ, RZ, 0x14f00000 ;  /* 0x14f00000ff0d7424 */ /* 0x000fe200078e00ff */
[----:B------:R-:W-:Y:S06]  /*b780*/  @P1 BRA `(.L_x_86) ;  /* 0x00000000001c1947 */ /* 0x000fec0003800000 */
[----:B------:R-:W1:Y:S01]  /*b790*/  S2R R5, SR_TID.X ;  /* 0x0000000000057919 */ /* 0x000e620000002100 */
[----:B0-----:R-:W-:-:S04]  /*b7a0*/  IMAD.MOV.U32 R3, RZ, RZ, 0x8000 ;  /* 0x00008000ff037424 */ /* 0x001fc800078e00ff */
[----:B------:R2:W-:Y:S01]  /*b7b0*/  SYNCS.ARRIVE.TRANS64 RZ, [R2+URZ+0x50], R3 ;  /* 0x0000500302ff79a7 */ /* 0x0005e2000800003f */
[----:B-1----:R-:W-:-:S04]  /*b7c0*/  LOP3.LUT R5, R5, 0x1f, RZ, 0xc0, !PT ;  /* 0x0000001f05057812 */ /* 0x002fc800078ec0ff */
[----:B------:R-:W-:-:S13]  /*b7d0*/  ISETP.NE.AND P0, PT, R5, RZ, PT ;  /* 0x000000ff0500720c */ /* 0x000fda0003f05270 */
[----:B--2---:R-:W-:Y:S05]  /*b7e0*/  @!P0 BRA `(.L_x_86) ;  /* 0x0000000000048947 */ /* 0x004fea0003800000 */
[----:B------:R-:W-:Y:S01]  /*b7f0*/  BPT.TRAP 0x1 ;  /* 0x000000040000795c */ /* 0x000fe20000300000 */
.L_x_86:
[----:B------:R-:W-:Y:S05]  /*b800*/  BSYNC B2 ;  /* 0x0000000000027941 */ /* 0x000fea0003800000 */
.L_x_85:
[----:B0-----:R-:W2:Y:S01]  /*b810*/  LDL.LU R3, [R1+0x4] ;  /* 0x0000040001037983 */ /* 0x001ea20000300800 */
[----:B------:R-:W-:Y:S01]  /*b820*/  R2UR UR10, R11 ;  /* 0x000000000b0a72ca */ /* 0x000fe200000e0000 */
[----:B------:R-:W-:Y:S01]  /*b830*/  UIADD3 UR4, UP0, UR38, 0x470, URZ ;  /* 0x0000047026047890 */ /* 0x000fe2000ff1e03f */
[----:B------:R-:W-:Y:S01]  /*b840*/  R2UR UR6, R12 ;  /* 0x000000000c0672ca */ /* 0x000fe200000e0000 */
[----:B------:R-:W-:Y:S01]  /*b850*/  VIADD R2, R2, 0x50 ;  /* 0x0000005002027836 */ /* 0x000fe20000000000 */
[----:B------:R-:W-:Y:S01]  /*b860*/  R2UR UR7, R13 ;  /* 0x000000000d0772ca */ /* 0x000fe200000e0000 */
[----:B------:R-:W-:Y:S01]  /*b870*/  UIADD3.X UR5, URZ, UR39, URZ, UP0, !UPT ;  /* 0x000000273f057290 */ /* 0x000fe200087fe43f */
[----:B------:R-:W-:Y:S02]  /*b880*/  LEA R18, R18, UR36, 0xf ;  /* 0x0000002412127c11 */ /* 0x000fe4000f8e78ff */
[----:B------:R-:W-:-:S03]  /*b890*/  PLOP3.LUT P0, PT, PT, PT, PT, 0x80, 0x0 ;  /* 0x000000000000781c */ /* 0x000fc60003f0f070 */
[----:B------:R-:W-:Y:S01]  /*b8a0*/  VIADD R5, R18, 0x400 ;  /* 0x0000040012057836 */ /* 0x000fe20000000000 */
[----:B--2---:R-:W-:-:S09]  /*b8b0*/  SHF.L.U32 R3, R3, 0x7, RZ ;  /* 0x0000000703037819 */ /* 0x004fd200000006ff */
.L_x_87:
        /* <DEDUP_REMOVED lines=15> */
.L_x_88:
        /* <DEDUP_REMOVED lines=12> */
.L_x_74:
[----:B------:R-:W-:Y:S05]  /*ba70*/  BSYNC B1 ;  /* 0x0000000000017941 */ /* 0x000fea0003800000 */
.L_x_73:
[----:B------:R-:W2:Y:S01]  /*ba80*/  LDL R2, [R1+0xc] ;  /* 0x00000c0001027983 */ /* 0x000ea20000100800 */
[----:B------:R-:W-:Y:S01]  /*ba90*/  VIADD R18, R6, 0x1 ;  /* 0x0000000106127836 */ /* 0x000fe20000000000 */
[----:B------:R-:W-:Y:S04]  /*baa0*/  BSSY B1, `(.L_x_89) ;  /* 0x000009f000017945 */ /* 0x000fe80003800000 */
[----:B------:R-:W-:-:S04]  /*bab0*/  ISETP.NE.AND P0, PT, R18, 0x2, PT ;  /* 0x000000021200780c */ /* 0x000fc80003f05270 */
[----:B------:R-:W-:Y:S02]  /*bac0*/  SEL R18, R18, RZ, P0 ;  /* 0x000000ff12127207 */ /* 0x000fe40000000000 */
[----:B--2---:R-:W-:Y:S02]  /*bad0*/  ISETP.NE.AND P1, PT, R2, RZ, PT ;  /* 0x000000ff0200720c */ /* 0x004fe40003f25270 */
[----:B------:R-:W-:-:S04]  /*bae0*/  SEL R2, RZ, 0x1, P0 ;  /* 0x00000001ff027807 */ /* 0x000fc80000000000 */
[----:B------:R-:W-:-:S05]  /*baf0*/  LOP3.LUT R9, R7, R2, RZ, 0x3c, !PT ;  /* 0x0000000207097212 */ /* 0x000fca00078e3cff */
[----:B------:R1:W-:Y:S02]  /*bb00*/  STL [R1], R9 ;  /* 0x0000000901007387 */ /* 0x0003e40000100800 */
[----:B------:R-:W-:Y:S05]  /*bb10*/  @!P1 BRA `(.L_x_90) ;  /* 0x00000008005c9947 */ /* 0x000fea0003800000 */
[----:B------:R-:W2:Y:S01]  /*bb20*/  LDL R3, [R1+0x10] ;  /* 0x0000100001037983 */ /* 0x000ea20000100800 */
[----:B0-----:R-:W-:Y:S02]  /*bb30*/  IADD3 R8, R0, -0x1, RZ ;  /* 0xffffffff00087810 */ /* 0x001fe40007ffe0ff */
[----:B--2---:R-:W-:-:S13]  /*bb40*/  ISETP.NE.AND P1, PT, R3, RZ, PT ;  /* 0x000000ff0300720c */ /* 0x004fda0003f25270 */
[----:B------:R-:W-:Y:S05]  /*bb50*/  @!P1 BRA `(.L_x_91) ;  /* 0x00000000004c9947 */ /* 0x000fea0003800000 */
[----:B------:R-:W2:Y:S01]  /*bb60*/  LDL R11, [R1+0x8] ;  /* 0x00000800010b7983 */ /* 0x000ea20000100800 */
[----:B---3--:R-:W0:Y:S01]  /*bb70*/  LDC R5, c[0x0][0x43c] ;  /* 0x00010f00ff057b82 */ /* 0x008e220000000800 */
        /* <DEDUP_REMOVED lines=17> */
.L_x_91:
[----:B------:R-:W-:Y:S01]  /*bc90*/  LEA R2, R18, UR36, 0x3 ;  /* 0x0000002412027c11 */ /* 0x000fe2000f8e18ff */
[----:B------:R-:W-:Y:S01]  /*bca0*/  BSSY B2, `(.L_x_92) ;  /* 0x0000004000027945 */ /* 0x000fe20003800000 */
[----:B------:R-:W-:-:S04]  /*bcb0*/  SHF.L.U32 R3, R9, 0x1f, RZ ;  /* 0x0000001f09037819 */ /* 0x000fc800000006ff */
[----:B------:R-:W2:Y:S02]  /*bcc0*/  SYNCS.PHASECHK.TRANS64.TRYWAIT P0, [R2+URZ+0x34840], R3 ;  /* 0x03484003020075a7 */ /* 0x000ea4000800017f */
[----:B--2---:R-:W-:Y:S05]  /*bcd0*/  @!P0 BRA `(.L_x_93) ;  /* 0x0000002000448947 */ /* 0x004fea0003800000 */
.L_x_157:
[----:B------:R-:W-:Y:S05]  /*bce0*/  BSYNC B2 ;  /* 0x0000000000027941 */ /* 0x000fea0003800000 */
.L_x_92:
[----:B0--3--:R-:W0:Y:S01]  /*bcf0*/  S2R R5, SR_TID.X ;  /* 0x0000000000057919 */ /* 0x009e220000002100 */
[----:B------:R-:W-:Y:S01]  /*bd00*/  BSSY B2, `(.L_x_94) ;  /* 0x000000b000027945 */ /* 0x000fe20003800000 */
[----:B0-----:R-:W-:-:S04]  /*bd10*/  LOP3.LUT R5, R5, 0x7f, RZ, 0xc0, !PT ;  /* 0x0000007f05057812 */ /* 0x001fc800078ec0ff */
[----:B------:R-:W-:-:S13]  /*bd20*/  ISETP.NE.AND P1, PT, R5, RZ, PT ;  /* 0x000000ff0500720c */ /* 0x000fda0003f25270 */
[----:B------:R-:W-:Y:S05]  /*bd30*/  @P1 BRA `(.L_x_95) ;  /* 0x00000000001c1947 */ /* 0x000fea0003800000 */
[----:B------:R-:W0:Y:S01]  /*bd40*/  S2R R5, SR_TID.X ;  /* 0x0000000000057919 */ /* 0x000e220000002100 */
[----:B--2---:R-:W-:-:S04]  /*bd50*/  IMAD.MOV.U32 R3, RZ, RZ, 0xc000 ;  /* 0x0000c000ff037424 */ /* 0x004fc800078e00ff */
[----:B------:R3:W-:Y:S01]  /*bd60*/  SYNCS.ARRIVE.TRANS64 RZ, [R2+URZ+0x34830], R3 ;  /* 0x0348300302ff79a7 */ /* 0x0007e2000800003f */
[----:B0-----:R-:W-:-:S04]  /*bd70*/  LOP3.LUT R5, R5, 0x1f, RZ, 0xc0, !PT ;  /* 0x0000001f05057812 */ /* 0x001fc800078ec0ff */
[----:B------:R-:W-:-:S13]  /*bd80*/  ISETP.NE.AND P0, PT, R5, RZ, PT ;  /* 0x000000ff0500720c */ /* 0x000fda0003f05270 */
[----:B---3--:R-:W-:Y:S05]  /*bd90*/  @!P0 BRA `(.L_x_95) ;  /* 0x0000000000048947 */ /* 0x008fea0003800000 */
[----:B------:R-:W-:Y:S01]  /*bda0*/  BPT.TRAP 0x1 ;  /* 0x000000040000795c */ /* 0x000fe20000300000 */
.L_x_95:
[----:B------:R-:W-:Y:S05]  /*bdb0*/  BSYNC B2 ;  /* 0x0000000000027941 */ /* 0x000fea0003800000 */
.L_x_94:
[----:B------:R-:W-:Y:S01]  /*bdc0*/  IMAD.MOV.U32 R11, RZ, RZ, RZ ;  /* 0x000000ffff0b7224 */ /* 0x000fe200078e00ff */
[C---:B--2---:R-:W-:Y:S01]  /*bdd0*/  LEA R3, R18.reuse, R10, 0x3 ;  /* 0x0000000a12037211 */ /* 0x044fe200078e18ff */
[----:B------:R-:W-:Y:S01]  /*bde0*/  IMAD R5, R18, 0xc000, R15 ;  /* 0x0000c00012057824 */ /* 0x000fe200078e020f */
[----:B------:R-:W-:Y:S01]  /*bdf0*/  UIADD3 UR4, UP0, UR38, 0x370, URZ ;  /* 0x0000037026047890 */ /* 0x000fe2000ff1e03f */
[----:B------:R-:W-:Y:S01]  /*be00*/  PLOP3.LUT P0, PT, PT, PT, PT, 0x80, 0x0 ;  /* 0x000000000000781c */ /* 0x000fe20003f0f070 */
[----:B------:R-:W-:Y:S01]  /*be10*/  IMAD.SHL.U32 R2, R8, 0x80, RZ ;  /* 0x0000008008027824 */ /* 0x000fe200078e00ff */
[----:B------:R-:W-:Y:S01]  /*be20*/  R2UR UR10, R11 ;  /* 0x000000000b0a72ca */ /* 0x000fe200000e0000 */
[----:B------:R-:W-:Y:S01]  /*be30*/  VIADD R3, R3, 0x30 ;  /* 0x0000003003037836 */ /* 0x000fe20000000000 */
[----:B------:R-:W-:Y:S01]  /*be40*/  UIADD3.X UR5, URZ, UR39, URZ, UP0, !UPT ;  /* 0x000000273f057290 */ /* 0x000fe200087fe43f */
[----:B-1----:R-:W-:Y:S01]  /*be50*/  VIADD R9, R5, 0x1c400 ;  /* 0x0001c40005097836 */ /* 0x002fe20000000000 */
[----:B------:R-:W-:Y:S01]  /*be60*/  UMOV UR6, 0x0 ;  /* 0x0000000000067882 */ /* 0x000fe20000000000 */
[----:B------:R-:W-:-:S10]  /*be70*/  UMOV UR7, 0x14f00000 ;  /* 0x14f0000000077882 */ /* 0x000fd40000000000 */
.L_x_96:
        /* <DEDUP_REMOVED lines=16> */
.L_x_97:
        /* <DEDUP_REMOVED lines=11> */
[----:B------:R-:W-:Y:S01]  /*c030*/  UMOV UR6, 0x0 ;  /* 0x0000000000067882 */ /* 0x000fe20000000000 */
[----:B------:R-:W-:Y:S01]  /*c040*/  IADD3 R5, R5, 0x24400, RZ ;  /* 0x0002440005057810 */ /* 0x000fe20007ffe0ff */
[----:B------:R-:W-:Y:S01]  /*c050*/  UMOV UR7, 0x14f00000 ;  /* 0x14f0000000077882 */ /* 0x000fe20000000000 */
[----:B------:R-:W-:-:S09]  /*c060*/  UMOV UR10, 0x80 ;  /* 0x00000080000a7882 */ /* 0x000fd20000000000 */
.L_x_98:
        /* <DEDUP_REMOVED lines=10> */
[----:B------:R-:W-:Y:S01]  /*c110*/  SHF.L.U32 R7, R7, 0x1f, RZ ;  /* 0x0000001f07077819 */ /* 0x000fe200000006ff */
[----:B------:R-:W-:Y:S01]  /*c120*/  IMAD R2, R6, 0x8, R10 ;  /* 0x0000000806027824 */ /* 0x000fe200078e020a */
[----:B------:R-:W-:Y:S03]  /*c130*/  BSSY B2, `(.L_x_99) ;  /* 0x0000003000027945 */ /* 0x000fe60003800000 */
[----:B------:R-:W0:Y:S02]  /*c140*/  SYNCS.PHASECHK.TRANS64.TRYWAIT P0, [R2+URZ+0x60], R7 ;  /* 0x00006007020075a7 */ /* 0x000e24000800017f */
[----:B0-----:R-:W-:Y:S05]  /*c150*/  @!P0 BRA `(.L_x_100) ;  /* 0x0000001c00388947 */ /* 0x001fea0003800000 */
.L_x_158:
[----:B------:R-:W-:Y:S05]  /*c160*/  BSYNC B2 ;  /* 0x0000000000027941 */ /* 0x000fea0003800000 */
.L_x_99:
[----:B------:R-:W-:Y:S01]  /*c170*/  BSSY B2, `(.L_x_101) ;  /* 0x000000b000027945 */ /* 0x000fe20003800000 */
[----:B------:R-:W-:Y:S02]  /*c180*/  IMAD.MOV.U32 R12, RZ, RZ, 0x0 ;  /* 0x00000000ff0c7424 */ /* 0x000fe400078e00ff */
[----:B------:R-:W-:Y:S01]  /*c190*/  IMAD.MOV.U32 R13, RZ, RZ, 0x14f00000 ;  /* 0x14f00000ff0d7424 */ /* 0x000fe200078e00ff */
[----:B------:R-:W-:Y:S06]  /*c1a0*/  @P1 BRA `(.L_x_102) ;  /* 0x00000000001c1947 */ /* 0x000fec0003800000 */
[----:B------:R-:W1:Y:S01]  /*c1b0*/  S2R R5, SR_TID.X ;  /* 0x0000000000057919 */ /* 0x000e620000002100 */
[----:B------:R-:W-:-:S04]  /*c1c0*/  IMAD.MOV.U32 R3, RZ, RZ, 0x8000 ;  /* 0x00008000ff037424 */ /* 0x000fc800078e00ff */
[----:B------:R2:W-:Y:S01]  /*c1d0*/  SYNCS.ARRIVE.TRANS64 RZ, [R2+URZ+0x50], R3 ;  /* 0x0000500302ff79a7 */ /* 0x0005e2000800003f */
[----:B-1----:R-:W-:-:S04]  /*c1e0*/  LOP3.LUT R5, R5, 0x1f, RZ, 0xc0, !PT ;  /* 0x0000001f05057812 */ /* 0x002fc800078ec0ff */
[----:B------:R-:W-:-:S13]  /*c1f0*/  ISETP.NE.AND P0, PT, R5, RZ, PT ;  /* 0x000000ff0500720c */ /* 0x000fda0003f05270 */
[----:B--2---:R-:W-:Y:S05]  /*c200*/  @!P0 BRA `(.L_x_102) ;  /* 0x0000000000048947 */ /* 0x004fea0003800000 */
[----:B------:R-:W-:Y:S01]  /*c210*/  BPT.TRAP 0x1 ;  /* 0x000000040000795c */ /* 0x000fe20000300000 */
.L_x_102:
[----:B------:R-:W-:Y:S05]  /*c220*/  BSYNC B2 ;  /* 0x0000000000027941 */ /* 0x000fea0003800000 */
.L_x_101:
[----:B------:R-:W2:Y:S01]  /*c230*/  LDL.LU R3, [R1+0x4] ;  /* 0x0000040001037983 */ /* 0x000ea20000300800 */
[----:B------:R-:W-:Y:S01]  /*c240*/  R2UR UR10, R11 ;  /* 0x000000000b0a72ca */ /* 0x000fe200000e0000 */
[----:B------:R-:W-:Y:S01]  /*c250*/  UIADD3 UR4, UP0, UR38, 0x470, URZ ;  /* 0x0000047026047890 */ /* 0x000fe2000ff1e03f */
[----:B------:R-:W-:Y:S02]  /*c260*/  R2UR UR6, R12 ;  /* 0x000000000c0672ca */ /* 0x000fe400000e0000 */
[----:B------:R-:W-:Y:S01]  /*c270*/  R2UR UR7, R13 ;  /* 0x000000000d0772ca */ /* 0x000fe200000e0000 */
[----:B------:R-:W-:Y:S01]  /*c280*/  UIADD3.X UR5, URZ, UR39, URZ, UP0, !UPT ;  /* 0x000000273f057290 */ /* 0x000fe200087fe43f */
[----:B------:R-:W-:Y:S02]  /*c290*/  LEA R6, R6, UR36, 0xf ;  /* 0x0000002406067c11 */ /* 0x000fe4000f8e78ff */
[----:B------:R-:W-:Y:S02]  /*c2a0*/  PLOP3.LUT P0, PT, PT, PT, PT, 0x80, 0x0 ;  /* 0x000000000000781c */ /* 0x000fe40003f0f070 */
[----:B0-----:R-:W-:Y:S01]  /*c2b0*/  IADD3 R2, R2, 0x50, RZ ;  /* 0x0000005002027810 */ /* 0x001fe20007ffe0ff */
[----:B------:R-:W-:-:S02]  /*c2c0*/  VIADD R5, R6, 0x400 ;  /* 0x0000040006057836 */ /* 0x000fc40000000000 */
[----:B--2---:R-:W-:-:S08]  /*c2d0*/  IMAD.SHL.U32 R3, R3, 0x80, RZ ;  /* 0x0000008003037824 */ /* 0x004fd000078e00ff */
.L_x_103:
        /* <DEDUP_REMOVED lines=15> */
.L_x_104:
        /* <DEDUP_REMOVED lines=12> */
.L_x_90:
[----:B------:R-:W-:Y:S05]  /*c490*/  BSYNC B1 ;  /* 0x0000000000017941 */ /* 0x000fea0003800000 */
.L_x_89:
[C---:B------:R-:W-:Y:S01]  /*c4a0*/  ISETP.GT.AND P0, PT, R0.reuse, 0x1, PT ;  /* 0x000000010000780c */ /* 0x040fe20003f04270 */
[----:B------:R-:W-:-:S12]  /*c4b0*/  VIADD R0, R0, 0xfffffffe ;  /* 0xfffffffe00007836 */ /* 0x000fd80000000000 */
[----:B------:R-:W-:Y:S05]  /*c4c0*/  @P0 BRA `(.L_x_105) ;  /* 0xffffffe800e40947 */ /* 0x000fea000383ffff */
.L_x_72:
[----:B------:R-:W-:Y:S05]  /*c4d0*/  BSYNC B0 ;  /* 0x0000000000007941 */ /* 0x000fea0003800000 */
.L_x_54:
[----:B-1----:R-:W4:Y:S01]  /*c4e0*/  LDL.LU R0, [R1+0xc] ;  /* 0x00000c0001007983 */ /* 0x002f220000300800 */
[----:B------:R-:W-:Y:S01]  /*c4f0*/  BSSY B0, `(.L_x_106) ;  /* 0x000003b000007945 */ /* 0x000fe20003800000 */
[----:B----4-:R-:W-:-:S13]  /*c500*/  ISETP.NE.AND P0, PT, R0, RZ, PT ;  /* 0x000000ff0000720c */ /* 0x010fda0003f05270 */
[----:B------:R-:W-:Y:S05]  /*c510*/  @!P0 BRA `(.L_x_107) ;  /* 0x0000000000e08947 */ /* 0x000fea0003800000 */
[----:B------:R-:W4:Y:S01]  /*c520*/  LDL R0, [R1] ;  /* 0x0000000001007983 */ /* 0x000f220000100800 */
[----:B------:R-:W-:Y:S01]  /*c530*/  LEA R3, R18, UR36, 0x3 ;  /* 0x0000002412037c11 */ /* 0x000fe2000f8e18ff */
[----:B------:R-:W-:Y:S01]  /*c540*/  BSSY B1, `(.L_x_108) ;  /* 0x0000007000017945 */ /* 0x000fe20003800000 */
[----:B------:R-:W1:Y:S02]  /*c550*/  S2R R2, SR_TID.X ;  /* 0x0000000000027919 */ /* 0x000e640000002100 */
[----:B-1----:R-:W-:-:S04]  /*c560*/  LOP3.LUT R2, R2, 0x7f, RZ, 0xc0, !PT ;  /* 0x0000007f02027812 */ /* 0x002fc800078ec0ff */
[----:B------:R-:W-:Y:S02]  /*c570*/  ISETP.NE.AND P1, PT, R2, RZ, PT ;  /* 0x000000ff0200720c */ /* 0x000fe40003f25270 */
[----:B----4-:R-:W-:-:S04]  /*c580*/  SHF.L.U32 R0, R0, 0x1f, RZ ;  /* 0x0000001f00007819 */ /* 0x010fc800000006ff */
[----:B------:R-:W1:Y:S02]  /*c590*/  SYNCS.PHASECHK.TRANS64.TRYWAIT P0, [R3+URZ+0x34860], R0 ;  /* 0x03486000030075a7 */ /* 0x000e64000800017f */
[----:B-1----:R-:W-:Y:S05]  /*c5a0*/  @!P0 BRA `(.L_x_109) ;  /* 0x0000001800388947 */ /* 0x002fea0003800000 */
.L_x_159:
[----:B------:R-:W-:Y:S05]  /*c5b0*/  BSYNC B1 ;  /* 0x0000000000017941 */ /* 0x000fea0003800000 */
.L_x_108:
[----:B------:R-:W-:Y:S04]  /*c5c0*/  BSSY B1, `(.L_x_110) ;  /* 0x0000009000017945 */ /* 0x000fe80003800000 */
[----:B------:R-:W-:Y:S05]  /*c5d0*/  @P1 BRA `(.L_x_111) ;  /* 0x00000000001c1947 */ /* 0x000fea0003800000 */
[----:B------:R-:W4:Y:S01]  /*c5e0*/  S2R R2, SR_TID.X ;  /* 0x0000000000027919 */ /* 0x000f220000002100 */
[----:B-1----:R-:W-:-:S04]  /*c5f0*/  IMAD.MOV.U32 R0, RZ, RZ, 0x8000 ;  /* 0x00008000ff007424 */ /* 0x002fc800078e00ff */
[----:B------:R1:W-:Y:S01]  /*c600*/  SYNCS.ARRIVE.TRANS64 RZ, [R3+URZ+0x34850], R0 ;  /* 0x0348500003ff79a7 */ /* 0x0003e2000800003f */
[----:B----4-:R-:W-:-:S04]  /*c610*/  LOP3.LUT R2, R2, 0x1f, RZ, 0xc0, !PT ;  /* 0x0000001f02027812 */ /* 0x010fc800078ec0ff */
[----:B------:R-:W-:-:S13]  /*c620*/  ISETP.NE.AND P0, PT, R2, RZ, PT ;  /* 0x000000ff0200720c */ /* 0x000fda0003f05270 */
[----:B-1----:R-:W-:Y:S05]  /*c630*/  @!P0 BRA `(.L_x_111) ;  /* 0x0000000000048947 */ /* 0x002fea0003800000 */
[----:B------:R-:W-:Y:S01]  /*c640*/  BPT.TRAP 0x1 ;  /* 0x000000040000795c */ /* 0x000fe20000300000 */
.L_x_111:
[----:B------:R-:W-:Y:S05]  /*c650*/  BSYNC B1 ;  /* 0x0000000000017941 */ /* 0x000fea0003800000 */
.L_x_110:
[----:B------:R-:W4:Y:S01]  /*c660*/  LDL R4, [R1+0x4] ;  /* 0x0000040001047983 */ /* 0x000f220000100800 */
[----:B------:R-:W-:Y:S01]  /*c670*/  LEA R2, R18, UR36, 0xf ;  /* 0x0000002412027c11 */ /* 0x000fe2000f8e78ff */
[----:B------:R-:W-:Y:S01]  /*c680*/  UIADD3 UR4, UP0, UR38, 0x470, URZ ;  /* 0x0000047026047890 */ /* 0x000fe2000ff1e03f */
[----:B-1----:R-:W-:Y:S01]  /*c690*/  IADD3 R0, R3, 0x34850, RZ ;  /* 0x0003485003007810 */ /* 0x002fe20007ffe0ff */
[----:B------:R-:W-:Y:S01]  /*c6a0*/  UMOV UR6, 0x0 ;  /* 0x0000000000067882 */ /* 0x000fe20000000000 */
[----:B------:R-:W-:Y:S01]  /*c6b0*/  PLOP3.LUT P0, PT, PT, PT, PT, 0x80, 0x0 ;  /* 0x000000000000781c */ /* 0x000fe20003f0f070 */
[----:B------:R-:W-:Y:S01]  /*c6c0*/  UIADD3.X UR5, URZ, UR39, URZ, UP0, !UPT ;  /* 0x000000273f057290 */ /* 0x000fe200087fe43f */
[----:B------:R-:W-:Y:S01]  /*c6d0*/  UMOV UR7, 0x14f00000 ;  /* 0x14f0000000077882 */ /* 0x000fe20000000000 */
[----:B------:R-:W-:Y:S01]  /*c6e0*/  UMOV UR10, URZ ;  /* 0x0000003f000a7c82 */ /* 0x000fe20008000000 */
[----:B----4-:R-:W-:Y:S02]  /*c6f0*/  IMAD.SHL.U32 R3, R4, 0x80, RZ ;  /* 0x0000008004037824 */ /* 0x010fe400078e00ff */
[----:B------:R-:W-:-:S07]  /*c700*/  VIADD R4, R2, 0x400 ;  /* 0x0000040002047836 */ /* 0x000fce0000000000 */
.L_x_112:
        /* <DEDUP_REMOVED lines=9> */
[----:B-1----:R-:W-:Y:S05]  /*c7a0*/  @P0 BRA.U.ANY `(.L_x_112) ;  /* 0xfffffffd00d80947 */ /* 0x002fea000393ffff */
[----:B------:R-:W-:Y:S01]  /*c7b0*/  PLOP3.LUT P0, PT, PT, PT, PT, 0x80, 0x0 ;  /* 0x000000000000781c */ /* 0x000fe20003f0f070 */
[----:B------:R-:W-:Y:S01]  /*c7c0*/  VIADD R2, R2, 0x4400 ;  /* 0x0000440002027836 */ /* 0x000fe20000000000 */
[----:B------:R-:W-:Y:S01]  /*c7d0*/  UMOV UR6, 0x0 ;  /* 0x0000000000067882 */ /* 0x000fe20000000000 */
[----:B------:R-:W-:Y:S01]  /*c7e0*/  UMOV UR7, 0x14f00000 ;  /* 0x14f0000000077882 */ /* 0x000fe20000000000 */
[----:B------:R-:W-:-:S09]  /*c7f0*/  UMOV UR10, 0x40 ;  /* 0x00000040000a7882 */ /* 0x000fd20000000000 */
.L_x_113:
        /* <DEDUP_REMOVED lines=10> */
.L_x_107:
[----:B------:R-:W-:Y:S05]  /*c8a0*/  BSYNC B0 ;  /* 0x0000000000007941 */ /* 0x000fea0003800000 */
.L_x_106:
[----:B------:R-:W4:Y:S01]  /*c8b0*/  LDL.LU R6, [R1+0x28] ;  /* 0x0000280001067983 */ /* 0x000f220000300800 */
[----:B------:R-:W-:Y:S01]  /*c8c0*/  VIADD R18, R18, 0x1 ;  /* 0x0000000112127836 */ /* 0x000fe20000000000 */
[----:B------:R-:W-:Y:S02]  /*c8d0*/  ULDC UR4, c[0x0][0xc34] ;  /* 0x00030d0000047ab9 */ /* 0x000fe40000000800 */
[----:B---3--:R-:W3:Y:S04]  /*c8e0*/  LDL.LU R5, [R1] ;  /* 0x0000000001057983 */ /* 0x008ee80000300800 */
[----:B------:R-:W5:Y:S01]  /*c8f0*/  LDL.LU R4, [R1+0x30] ;  /* 0x0000300001047983 */ /* 0x000f620000300800 */
[----:B------:R-:W-:-:S04]  /*c900*/  ISETP.NE.AND P0, PT, R18, 0x2, PT ;  /* 0x000000021200780c */ /* 0x000fc80003f05270 */
[----:B------:R-:W-:Y:S02]  /*c910*/  SEL R0, RZ, 0x1, P0 ;  /* 0x00000001ff007807 */ /* 0x000fe40000000000 */
[----:B------:R-:W-:Y:S01]  /*c920*/  SEL R18, R18, RZ, P0 ;  /* 0x000000ff12127207 */ /* 0x000fe20000000000 */
[----:B----4-:R-:W-:Y:S01]  /*c930*/  VIADD R6, R6, UR37 ;  /* 0x0000002506067c36 */ /* 0x010fe20008000000 */
[----:B---3--:R-:W-:-:S04]  /*c940*/  LOP3.LUT R5, R5, R0, RZ, 0x3c, !PT ;  /* 0x0000000005057212 */ /* 0x008fc800078e3cff */
[----:B------:R1:W-:Y:S01]  /*c950*/  STL [R1+0x28], R6 ;  /* 0x0000280601007387 */ /* 0x0003e20000100800 */
[----:B------:R-:W-:Y:S02]  /*c960*/  ISETP.GE.AND P1, PT, R6, UR4, PT ;  /* 0x0000000406007c0c */ /* 0x000fe4000bf26270 */
[----:B-----5:R-:W-:-:S05]  /*c970*/  IADD3 R4, R4, 0x1, RZ ;  /* 0x0000000104047810 */ /* 0x020fca0007ffe0ff */
[----:B------:R1:W-:Y:S04]  /*c980*/  STL [R1+0x30], R4 ;  /* 0x0000300401007387 */ /* 0x0003e80000100800 */
[----:B------:R1:W-:Y:S02]  /*c990*/  STL [R1], R5 ;  /* 0x0000000501007387 */ /* 0x0003e40000100800 */
[----:B------:R-:W-:Y:S05]  /*c9a0*/  @!P1 BRA `(.L_x_114) ;  /* 0xffffffc000bc9947 */ /* 0x000fea000383ffff */
[----:B------:R-:W-:-:S07]  /*c9b0*/  LOP3.LUT R2, R4, 0x1, RZ, 0xc, !PT ;  /* 0x0000000104027812 */ /* 0x000fce00078e0cff */
.L_x_38:
[----:B0-----:R-:W0:Y:S01]  /*c9c0*/  S2R R3, SR_CgaCtaId ;  /* 0x0000000000037919 */ /* 0x001e220000008800 */
[----:B------:R-:W-:Y:S01]  /*c9d0*/  MOV R0, 0x400 ;  /* 0x0000040000007802 */ /* 0x000fe20000000f00 */
[----:B------:R-:W-:Y:S03]  /*c9e0*/  BSSY B0, `(.L_x_115) ;  /* 0x0000005000007945 */ /* 0x000fe60003800000 */
[----:B0-----:R-:W-:Y:S02]  /*c9f0*/  LEA R0, R3, R0, 0x18 ;  /* 0x0000000003007211 */ /* 0x001fe400078ec0ff */
[----:B------:R-:W-:-:S04]  /*ca00*/  SHF.L.U32 R3, R2, 0x1f, RZ ;  /* 0x0000001f02037819 */ /* 0x000fc800000006ff */
[----:B------:R-:W0:Y:S02]  /*ca10*/  SYNCS.PHASECHK.TRANS64.TRYWAIT P0, [R0+URZ+0x34820], R3 ;  /* 0x03482003000075a7 */ /* 0x000e24000800017f */
[----:B0-----:R-:W-:Y:S05]  /*ca20*/  @!P0 BRA `(.L_x_116) ;  /* 0x00000014002c8947 */ /* 0x001fea0003800000 */
.L_x_160:
[----:B------:R-:W-:Y:S05]  /*ca30*/  BSYNC B0 ;  /* 0x0000000000007941 */ /* 0x000fea0003800000 */
.L_x_115:
[----:B------:R-:W-:-:S03]  /*ca40*/  UMOV UR4, 0xffffffff ;  /* 0xffffffff00047882 */ /* 0x000fc60000000000 */
[----:B------:R-:W-:Y:S05]  /*ca50*/  BRA.DIV UR4, `(.L_x_117) ;  /* 0x0000001604347947 */ /* 0x000fea000b800000 */
[----:B------:R-:W3:Y:S02]  /*ca60*/  S2R R2, SR_TID.X ;  /* 0x0000000000027919 */ /* 0x000ee40000002100 */
[----:B---3--:R-:W-:-:S04]  /*ca70*/  SHF.R.U32.HI R2, RZ, 0x5, R2 ;  /* 0x00000005ff027819 */ /* 0x008fc80000011602 */
[----:B------:R-:W-:-:S05]  /*ca80*/  LOP3.LUT R2, R2, 0x3, RZ, 0xc0, !PT ;  /* 0x0000000302027812 */ /* 0x000fca00078ec0ff */
[----:B------:R3:W4:Y:S02]  /*ca90*/  SHFL.IDX PT, R14, R2, RZ, 0x1f ;  /* 0x00001fff020e7589 */ /* 0x00072400000e0000 */
.L_x_163:
[----:B----4-:R-:W-:Y:S01]  /*caa0*/  ISETP.NE.AND P0, PT, R14, RZ, PT ;  /* 0x000000ff0e00720c */ /* 0x010fe20003f05270 */
[----:B------:R-:W-:-:S12]  /*cab0*/  BSSY B0, `(.L_x_118) ;  /* 0x0000025000007945 */ /* 0x000fd80003800000 */
[----:B------:R-:W-:Y:S05]  /*cac0*/  @P0 BRA `(.L_x_119) ;  /* 0x00000000008c0947 */ /* 0x000fea0003800000 */
[----:B------:R-:W-:-:S03]  /*cad0*/  UMOV UR4, 0xffffffff ;  /* 0xffffffff00047882 */ /* 0x000fc60000000000 */
[----:B------:R-:W-:Y:S05]  /*cae0*/  BRA.DIV UR4, `(.L_x_120) ;  /* 0x0000001604447947 */ /* 0x000fea000b800000 */
[----:B------:R-:W-:-:S13]  /*caf0*/  ELECT P6, URZ, PT ;  /* 0x00000000003f782f */ /* 0x000fda00038c0000 */
.L_x_166:
[----:B------:R-:W-:Y:S05]  /*cb00*/  @!P6 BRA `(.L_x_119) ;  /* 0x00000000007ce947 */ /* 0x000fea0003800000 */
[----:B---3--:R-:W3:Y:S02]  /*cb10*/  LDL.LU R2, [R1+0x34] ;  /* 0x0000340001027983 */ /* 0x008ee40000300800 */
[----:B---3--:R-:W-:-:S04]  /*cb20*/  LOP3.LUT R2, R2, 0x2, RZ, 0xfc, !PT ;  /* 0x0000000202027812 */ /* 0x008fc800078efcff */
[----:B------:R-:W-:-:S13]  /*cb30*/  ISETP.NE.AND P2, PT, R2, 0x3, PT ;  /* 0x000000030200780c */ /* 0x000fda0003f45270 */
[----:B------:R-:W-:Y:S05]  /*cb40*/  @!P2 BRA `(.L_x_121) ;  /* 0x000000000004a947 */ /* 0x000fea0003800000 */
[----:B------:R-:W-:Y:S01]  /*cb50*/  BPT.TRAP 0x1 ;  /* 0x000000040000795c */ /* 0x000fe20000300000 */
.L_x_121:
[----:B------:R-:W3:Y:S01]  /*cb60*/  LDL.LU R7, [R1] ;  /* 0x0000000001077983 */ /* 0x000ee20000300800 */
[----:B0-----:R-:W-:Y:S02]  /*cb70*/  VIADD R3, R0, 0x34840 ;  /* 0x0003484000037836 */ /* 0x001fe40000000000 */
[C---:B------:R-:W-:Y:S02]  /*cb80*/  VIADD R2, R18.reuse, 0x1 ;  /* 0x0000000112027836 */ /* 0x040fe40000000000 */
[----:B-1----:R-:W-:-:S03]  /*cb90*/  IMAD R6, R18, 0x8, R3 ;  /* 0x0000000812067824 */ /* 0x002fc600078e0203 */
[----:B------:R-:W-:-:S04]  /*cba0*/  ISETP.NE.AND P1, PT, R2, 0x2, PT ;  /* 0x000000020200780c */ /* 0x000fc80003f25270 */
[----:B------:R-:W-:Y:S02]  /*cbb0*/  SEL R4, RZ, 0x1, P1 ;  /* 0x00000001ff047807 */ /* 0x000fe40000800000 */
[C---:B---3--:R-:W-:Y:S02]  /*cbc0*/  SHF.L.U32 R5, R7.reuse, 0x1f, RZ ;  /* 0x0000001f07057819 */ /* 0x048fe400000006ff */
[----:B------:R-:W-:Y:S02]  /*cbd0*/  LOP3.LUT R7, R7, R4, RZ, 0x3c, !PT ;  /* 0x0000000407077212 */ /* 0x000fe400078e3cff */
[----:B------:R-:W0:Y:S01]  /*cbe0*/  SYNCS.PHASECHK.TRANS64.TRYWAIT P0, [R6+URZ], R5 ;  /* 0x00000005060075a7 */ /* 0x000e22000800017f */
[----:B------:R-:W-:Y:S02]  /*cbf0*/  SEL R4, R2, RZ, P1 ;  /* 0x000000ff02047207 */ /* 0x000fe40000800000 */
[----:B------:R-:W-:-:S03]  /*cc00*/  SHF.L.U32 R2, R7, 0x1f, RZ ;  /* 0x0000001f07027819 */ /* 0x000fc600000006ff */
[----:B------:R-:W-:Y:S01]  /*cc10*/  IMAD R3, R4, 0x8, R3 ;  /* 0x0000000804037824 */ /* 0x000fe200078e0203 */
[----:B0-----:R-:W-:Y:S06]  /*cc20*/  @!P0 BRA `(.L_x_122) ;  /* 0x0000001400148947 */ /* 0x001fec0003800000 */
.L_x_167:
[----:B------:R-:W1:Y:S02]  /*cc30*/  SYNCS.PHASECHK.TRANS64.TRYWAIT P0, [R3+URZ], R2 ;  /* 0x00000002030075a7 */ /* 0x000e64000800017f */
[----:B-1----:R-:W-:Y:S05]  /*cc40*/  @!P0 BRA `(.L_x_123) ;  /* 0x0000001400208947 */ /* 0x002fea0003800000 */
.L_x_168:
[----:B------:R-:W-:Y:S05]  /*cc50*/  @!P2 BRA `(.L_x_124) ;  /* 0x000000000004a947 */ /* 0x000fea0003800000 */
[----:B------:R-:W-:Y:S01]  /*cc60*/  BPT.TRAP 0x1 ;  /* 0x000000040000795c */ /* 0x000fe20000300000 */
.L_x_124:
[----:B-1----:R-:W-:-:S05]  /*cc70*/  VIADD R3, R0, 0x34860 ;  /* 0x0003486000037836 */ /* 0x002fca0000000000 */
[----:B------:R-:W-:-:S04]  /*cc80*/  LEA R18, R18, R3, 0x3 ;  /* 0x0000000312127211 */ /* 0x000fc800078e18ff */
[----:B------:R-:W1:Y:S02]  /*cc90*/  SYNCS.PHASECHK.TRANS64.TRYWAIT P0, [R18+URZ], R5 ;  /* 0x00000005120075a7 */ /* 0x000e64000800017f */
[----:B-1----:R-:W-:Y:S05]  /*cca0*/  @!P0 BRA `(.L_x_125) ;  /* 0x00000014001c8947 */ /* 0x002fea0003800000 */
.L_x_169:
[----:B------:R-:W-:-:S07]  /*ccb0*/  IMAD R3, R4, 0x8, R3 ;  /* 0x0000000804037824 */ /* 0x000fce00078e0203 */
.L_x_126:
[----:B---3--:R3:W4:Y:S02]  /*ccc0*/  SYNCS.PHASECHK.TRANS64.TRYWAIT P0, [R3+URZ], R2 ;  /* 0x00000002030075a7 */ /* 0x008724000800017f */
[----:B----4-:R-:W-:Y:S05]  /*ccd0*/  @!P0 NANOSLEEP.SYNCS 0x989680 ;  /* 0x009896800000895d */ /* 0x010fea0003900000 */
[----:B------:R-:W4:Y:S02]  /*cce0*/  @!P0 SYNCS.PHASECHK.TRANS64 P0, [R3+URZ], R2 ;  /* 0x00000002030085a7 */ /* 0x000f24000800007f */
[----:B----4-:R-:W-:Y:S05]  /*ccf0*/  @!P0 BRA `(.L_x_126) ;  /* 0xfffffffc00f08947 */ /* 0x010fea000383ffff */
.L_x_119:
[----:B------:R-:W-:Y:S05]  /*cd00*/  BSYNC B0 ;  /* 0x0000000000007941 */ /* 0x000fea0003800000 */
.L_x_118:
[----:B------:R-:W-:Y:S05]  /*cd10*/  EXIT ;  /* 0x000000000000794d */ /* 0x000fea0003800000 */
.L_x_10:
[----:B0-----:R-:W-:-:S04]  /*cd20*/  IMAD.U32 R3, RZ, RZ, UR40 ;  /* 0x00000028ff037e24 */ /* 0x001fc8000f8e00ff */
[----:B------:R0:W1:Y:S03]  /*cd30*/  SYNCS.PHASECHK.TRANS64.TRYWAIT P1, [R3+URZ+0x34800], R0 ;  /* 0x03480000030075a7 */ /* 0x000066000802017f */
[----:B-1----:R-:W-:Y:S05]  /*cd40*/  @!P1 NANOSLEEP.SYNCS 0x989680 ;  /* 0x009896800000995d */ /* 0x002fea0003900000 */
[----:B------:R-:W1:Y:S02]  /*cd50*/  @!P1 SYNCS.PHASECHK.TRANS64 P1, [R3+URZ+0x34800], R0 ;  /* 0x03480000030095a7 */ /* 0x000e64000802007f */
[----:B-1----:R-:W-:Y:S05]  /*cd60*/  @!P1 BRA `(.L_x_10) ;  /* 0xfffffffc00ec9947 */ /* 0x002fea000383ffff */
[----:B------:R-:W-:Y:S05]  /*cd70*/  BRA `(.L_x_127) ;  /* 0xffffff4000ec7947 */ /* 0x000fea000383ffff */
.L_x_14:
[----:B-1----:R1:W2:Y:S02]  /*cd80*/  SYNCS.PHASECHK.TRANS64.TRYWAIT P2, [R0+URZ+0x34830], R3 ;  /* 0x03483003000075a7 */ /* 0x0022a4000804017f */
[----:B--2---:R-:W-:Y:S05]  /*cd90*/  @!P2 NANOSLEEP.SYNCS 0x989680 ;  /* 0x009896800000a95d */ /* 0x004fea0003900000 */
[----:B------:R-:W2:Y:S02]  /*cda0*/  @!P2 SYNCS.PHASECHK.TRANS64 P2, [R0+URZ+0x34830], R3 ;  /* 0x034830030000a5a7 */ /* 0x000ea4000804007f */
[----:B--2---:R-:W-:Y:S05]  /*cdb0*/  @!P2 BRA `(.L_x_14) ;  /* 0xfffffffc00f0a947 */ /* 0x004fea000383ffff */
[----:B------:R-:W-:Y:S05]  /*cdc0*/  BRA `(.L_x_13) ;  /* 0xffffff4400187947 */ /* 0x000fea000383ffff */
.L_x_19:
[----:B-1----:R-:W-:-:S04]  /*cdd0*/  IMAD.U32 R12, RZ, RZ, UR8 ;  /* 0x00000008ff0c7e24 */ /* 0x002fc8000f8e00ff */
[----:B------:R1:W2:Y:S03]  /*cde0*/  SYNCS.PHASECHK.TRANS64.TRYWAIT P2, [R12+URZ+0x34830], R9 ;  /* 0x034830090c0075a7 */ /* 0x0002a6000804017f */
[----:B--2---:R-:W-:Y:S05]  /*cdf0*/  @!P2 NANOSLEEP.SYNCS 0x989680 ;  /* 0x009896800000a95d */ /* 0x004fea0003900000 */
[----:B------:R-:W2:Y:S02]  /*ce00*/  @!P2 SYNCS.PHASECHK.TRANS64 P2, [R12+URZ+0x34830], R9 ;  /* 0x034830090c00a5a7 */ /* 0x000ea4000804007f */
[----:B--2---:R-:W-:Y:S05]  /*ce10*/  @!P2 BRA `(.L_x_19) ;  /* 0xfffffffc00eca947 */ /* 0x004fea000383ffff */
[----:B------:R-:W-:Y:S05]  /*ce20*/  BRA `(.L_x_18) ;  /* 0xffffff7000c87947 */ /* 0x000fea000383ffff */
.L_x_23:
[----:B01----:R-:W-:-:S04]  /*ce30*/  IMAD.U32 R9, RZ, RZ, UR9 ;  /* 0x00000009ff097e24 */ /* 0x003fc8000f8e00ff */
[----:B------:R0:W1:Y:S03]  /*ce40*/  SYNCS.PHASECHK.TRANS64.TRYWAIT P2, [R9+URZ+0x34850], R8 ;  /* 0x03485008090075a7 */ /* 0x000066000804017f */
[----:B-1----:R-:W-:Y:S05]  /*ce50*/  @!P2 NANOSLEEP.SYNCS 0x989680 ;  /* 0x009896800000a95d */ /* 0x002fea0003900000 */
[----:B------:R-:W1:Y:S02]  /*ce60*/  @!P2 SYNCS.PHASECHK.TRANS64 P2, [R9+URZ+0x34850], R8 ;  /* 0x034850080900a5a7 */ /* 0x000e64000804007f */
[----:B-1----:R-:W-:Y:S05]  /*ce70*/  @!P2 BRA `(.L_x_23) ;  /* 0xfffffffc00eca947 */ /* 0x002fea000383ffff */
[----:B------:R-:W-:Y:S05]  /*ce80*/  BRA `(.L_x_22) ;  /* 0xffffff7800f87947 */ /* 0x000fea000383ffff */
.L_x_28:
[----:B-1----:R-:W-:-:S04]  /*ce90*/  IMAD.U32 R5, RZ, RZ, UR12 ;  /* 0x0000000cff057e24 */ /* 0x002fc8000f8e00ff */
[----:B------:R1:W2:Y:S03]  /*cea0*/  SYNCS.PHASECHK.TRANS64.TRYWAIT P0, [R5+URZ+0x34850], R4 ;  /* 0x03485004050075a7 */ /* 0x0002a6000800017f */
[----:B--2---:R-:W-:Y:S05]  /*ceb0*/  @!P0 NANOSLEEP.SYNCS 0x989680 ;  /* 0x009896800000895d */ /* 0x004fea0003900000 */
[----:B------:R-:W2:Y:S02]  /*cec0*/  @!P0 SYNCS.PHASECHK.TRANS64 P0, [R5+URZ+0x34850], R4 ;  /* 0x03485004050085a7 */ /* 0x000ea4000800007f */
[----:B--2---:R-:W-:Y:S05]  /*ced0*/  @!P0 BRA `(.L_x_28) ;  /* 0xfffffffc00ec8947 */ /* 0x004fea000383ffff */
[----:B------:R-:W-:Y:S05]  /*cee0*/  BRA `(.L_x_27) ;  /* 0xffffff9c00d47947 */ /* 0x000fea000383ffff */
.L_x_42:
[----:B0-----:R-:W0:Y:S01]  /*cef0*/  S2R R0, SR_TID.X ;  /* 0x0000000000007919 */ /* 0x001e220000002100 */
[----:B------:R-:W-:Y:S01]  /*cf00*/  BSSY B0, `(.L_x_128) ;  /* 0x000000a000007945 */ /* 0x000fe20003800000 */
[----:B------:R-:W-:Y:S02]  /*cf10*/  IMAD.MOV.U32 R12, RZ, RZ, RZ ;  /* 0x000000ffff0c7224 */ /* 0x000fe400078e00ff */
[----:B------:R-:W-:Y:S02]  /*cf20*/  IMAD.MOV.U32 R11, RZ, RZ, 0x1f ;  /* 0x0000001fff0b7424 */ /* 0x000fe400078e00ff */
[----:B------:R-:W-:Y:S01]  /*cf30*/  IMAD.MOV.U32 R15, RZ, RZ, -0x1 ;  /* 0xffffffffff0f7424 */ /* 0x000fe200078e00ff */
[----:B0-----:R-:W-:-:S04]  /*cf40*/  SHF.R.U32.HI R0, RZ, 0x5, R0 ;  /* 0x00000005ff007819 */ /* 0x001fc80000011600 */
[----:B------:R-:W-:-:S04]  /*cf50*/  LOP3.LUT R0, R0, 0x3, RZ, 0xc0, !PT ;  /* 0x0000000300007812 */ /* 0x000fc800078ec0ff */
[----:B------:R-:W-:-:S07]  /*cf60*/  MOV R13, R0 ;  /* 0x00000000000d7202 */ /* 0x000fce0000000f00 */
[----:B--2---:R-:W-:Y:S05]  /*cf70*/  WARPSYNC.COLLECTIVE R15, `(.L_x_129) ;  /* 0x000000000f087348 */ /* 0x004fea0003c00000 */
[----:B------:R0:W1:Y:S02]  /*cf80*/  SHFL.IDX P6, R14, R13, R12, R11 ;  /* 0x0000000c0d0e7389 */ /* 0x00006400000c000b */
[----:B012---:R-:W-:Y:S01]  /*cf90*/  ENDCOLLECTIVE ;  /* 0x000000000000791b */ /* 0x007fe20003800000 */
.L_x_129:
[----:B------:R-:W-:Y:S05]  /*cfa0*/  BSYNC B0 ;  /* 0x0000000000007941 */ /* 0x000fea0003800000 */
.L_x_128:
[----:B------:R-:W-:Y:S05]  /*cfb0*/  BRA `(.L_x_130) ;  /* 0xffffffc000f07947 */ /* 0x000fea000383ffff */
.L_x_44:
[----:B------:R-:W-:Y:S01]  /*cfc0*/  BSSY B0, `(.L_x_131) ;  /* 0x0000006000007945 */ /* 0x000fe20003800000 */
[----:B------:R-:W-:-:S07]  /*cfd0*/  IMAD.MOV.U32 R15, RZ, RZ, -0x1 ;  /* 0xffffffffff0f7424 */ /* 0x000fce00078e00ff */
[----:B0-2---:R-:W-:Y:S05]  /*cfe0*/  WARPSYNC.COLLECTIVE R15, `(.L_x_132) ;  /* 0x000000000f0c7348 */ /* 0x005fea0003c00000 */
[----:B------:R-:W-:Y:S02]  /*cff0*/  ELECT P6, UR62, PT ;  /* 0x00000000003e782f */ /* 0x000fe400038c0000 */
[----:B------:R-:W-:Y:S01]  /*d000*/  MOV R14, UR62 ;  /* 0x0000003e000e7c02 */ /* 0x000fe20008000f00 */
[----:B0-2---:R-:W-:Y:S10]  /*d010*/  ENDCOLLECTIVE ;  /* 0x000000000000791b */ /* 0x005ff40003800000 */
.L_x_132:
[----:B------:R-:W-:Y:S05]  /*d020*/  BSYNC B0 ;  /* 0x0000000000007941 */ /* 0x000fea0003800000 */
.L_x_131:
[----:B------:R-:W-:Y:S05]  /*d030*/  BRA `(.L_x_133) ;  /* 0xffffffc000f07947 */ /* 0x000fea000383ffff */
.L_x_46:
[----:B0-----:R0:W3:Y:S02]  /*d040*/  SYNCS.PHASECHK.TRANS64.TRYWAIT P0, [R0+URZ+0x34840], R2 ;  /* 0x03484002000075a7 */ /* 0x0010e4000800017f */
[----:B---3--:R-:W-:Y:S05]  /*d050*/  @!P0 NANOSLEEP.SYNCS 0x989680 ;  /* 0x009896800000895d */ /* 0x008fea0003900000 */
[----:B------:R-:W3:Y:S02]  /*d060*/  @!P0 SYNCS.PHASECHK.TRANS64 P0, [R0+URZ+0x34840], R2 ;  /* 0x03484002000085a7 */ /* 0x000ee4000800007f */
[----:B---3--:R-:W-:Y:S05]  /*d070*/  @!P0 BRA `(.L_x_46) ;  /* 0xfffffffc00f08947 */ /* 0x008fea000383ffff */
[----:B------:R-:W-:Y:S05]  /*d080*/  BRA `(.L_x_134) ;  /* 0xffffffc4004c7947 */ /* 0x000fea000383ffff */
.L_x_49:
[----:B------:R-:W-:Y:S01]  /*d090*/  IMAD.MOV.U32 R13, RZ, RZ, R2 ;  /* 0x000000ffff0d7224 */ /* 0x000fe200078e0002 */
[----:B------:R-:W-:Y:S01]  /*d0a0*/  MOV R12, RZ ;  /* 0x000000ff000c7202 */ /* 0x000fe20000000f00 */
[----:B------:R-:W-:Y:S01]  /*d0b0*/  IMAD.MOV.U32 R11, RZ, RZ, 0x181f ;  /* 0x0000181fff0b7424 */ /* 0x000fe200078e00ff */
[----:B------:R-:W0:Y:S01]  /*d0c0*/  S2R R9, SR_TID.X ;  /* 0x0000000000097919 */ /* 0x000e220000002100 */
[----:B------:R-:W-:-:S07]  /*d0d0*/  IMAD.MOV.U32 R15, RZ, RZ, -0x1 ;  /* 0xffffffffff0f7424 */ /* 0x000fce00078e00ff */
[----:B0----5:R-:W-:Y:S05]  /*d0e0*/  WARPSYNC.COLLECTIVE R15, `(.L_x_135) ;  /* 0x000000000f087348 */ /* 0x021fea0003c00000 */
[----:B------:R1:W2:Y:S02]  /*d0f0*/  SHFL.IDX P6, R14, R13, R12, R11 ;  /* 0x0000000c0d0e7389 */ /* 0x0002a400000c000b */
[----:B012--5:R-:W-:Y:S01]  /*d100*/  ENDCOLLECTIVE ;  /* 0x000000000000791b */ /* 0x027fe20003800000 */
.L_x_135:
[----:B------:R-:W-:Y:S02]  /*d110*/  IMAD.MOV.U32 R13, RZ, RZ, R0 ;  /* 0x000000ffff0d7224 */ /* 0x000fe400078e0000 */
[----:B------:R-:W-:-:S07]  /*d120*/  IMAD.MOV.U32 R6, RZ, RZ, R14 ;  /* 0x000000ffff067224 */ /* 0x000fce00078e000e */
[----:B------:R-:W-:Y:S05]  /*d130*/  WARPSYNC.COLLECTIVE R15, `(.L_x_136) ;  /* 0x000000000f087348 */ /* 0x000fea0003c00000 */
[----:B------:R0:W1:Y:S02]  /*d140*/  SHFL.IDX P6, R14, R13, R12, R11 ;  /* 0x0000000c0d0e7389 */ /* 0x00006400000c000b */
[----:B01----:R-:W-:Y:S01]  /*d150*/  ENDCOLLECTIVE ;  /* 0x000000000000791b */ /* 0x003fe20003800000 */
.L_x_136:
[----:B------:R-:W-:Y:S01]  /*d160*/  ULDC UR4, c[0x0][0x288] ;  /* 0x0000a20000047ab9 */ /* 0x000fe20000000800 */
[----:B------:R-:W-:Y:S01]  /*d170*/  LOP3.LUT R9, R9, 0x7f, RZ, 0xc0, !PT ;  /* 0x0000007f09097812 */ /* 0x000fe200078ec0ff */
[----:B------:R-:W-:Y:S02]  /*d180*/  IMAD R3, R8, UR4, RZ ;  /* 0x0000000408037c24 */ /* 0x000fe4000f8e02ff */
[----:B------:R-:W0:Y:S01]  /*d190*/  S2R R8, SR_TID.X ;  /* 0x0000000000087919 */ /* 0x000e220000002100 */
[----:B------:R-:W-:-:S05]  /*d1a0*/  SHF.R.U32.HI R9, RZ, 0x3, R9 ;  /* 0x00000003ff097819 */ /* 0x000fca0000011609 */
[----:B------:R-:W-:Y:S02]  /*d1b0*/  IMAD.IADD R4, R9, 0x1, R4 ;  /* 0x0000000109047824 */ /* 0x000fe400078e0204 */
[----:B------:R-:W-:Y:S02]  /*d1c0*/  IMAD.MOV.U32 R13, RZ, RZ, R2 ;  /* 0x000000ffff0d7224 */ /* 0x000fe400078e0002 */
[----:B------:R-:W-:Y:S01]  /*d1d0*/  IMAD.MOV.U32 R12, RZ, RZ, 0x1 ;  /* 0x00000001ff0c7424 */ /* 0x000fe200078e00ff */
[C---:B------:R-:W-:Y:S01]  /*d1e0*/  ISETP.GE.AND P3, PT, R4.reuse, R3, PT ;  /* 0x000000030400720c */ /* 0x040fe20003f66270 */
[----:B------:R-:W-:Y:S02]  /*d1f0*/  VIADD R5, R4, 0x10 ;  /* 0x0000001004057836 */ /* 0x000fe40000000000 */
[----:B------:R-:W-:-:S10]  /*d200*/  IMAD.MOV.U32 R7, RZ, RZ, R14 ;  /* 0x000000ffff077224 */ /* 0x000fd400078e000e */
[----:B0-----:R-:W-:Y:S05]  /*d210*/  WARPSYNC.COLLECTIVE R15, `(.L_x_137) ;  /* 0x000000000f087348 */ /* 0x001fea0003c00000 */
[----:B------:R1:W2:Y:S02]  /*d220*/  SHFL.IDX P6, R14, R13, R12, R11 ;  /* 0x0000000c0d0e7389 */ /* 0x0002a400000c000b */
[----:B012---:R-:W-:Y:S01]  /*d230*/  ENDCOLLECTIVE ;  /* 0x000000000000791b */ /* 0x007fe20003800000 */
.L_x_137:
[----:B------:R-:W-:Y:S01]  /*d240*/  SHF.L.U32 R8, R8, 0x3, RZ ;  /* 0x0000000308087819 */ /* 0x000fe200000006ff */
[----:B------:R-:W-:-:S03]  /*d250*/  IMAD.MOV.U32 R13, RZ, RZ, R0 ;  /* 0x000000ffff0d7224 */ /* 0x000fc600078e0000 */
[----:B------:R-:W-:-:S04]  /*d260*/  LOP3.LUT R8, R8, 0x38, RZ, 0xc0, !PT ;  /* 0x0000003808087812 */ /* 0x000fc800078ec0ff */
[----:B------:R-:W-:-:S05]  /*d270*/  @!P3 LEA R7, P5, R8, R7, 0x1 ;  /* 0x000000070807b211 */ /* 0x000fca00078a08ff */
[----:B------:R-:W-:Y:S01]  /*d280*/  @!P3 IMAD.X R6, RZ, RZ, R6, P5 ;  /* 0x000000ffff06b224 */ /* 0x000fe200028e0606 */
[----:B------:R-:W-:-:S07]  /*d290*/  MOV R9, R14 ;  /* 0x0000000e00097202 */ /* 0x000fce0000000f00 */
[----:B------:R-:W-:Y:S05]  /*d2a0*/  WARPSYNC.COLLECTIVE R15, `(.L_x_138) ;  /* 0x000000000f087348 */ /* 0x000fea0003c00000 */
[----:B------:R0:W1:Y:S02]  /*d2b0*/  SHFL.IDX P6, R14, R13, R12, R11 ;  /* 0x0000000c0d0e7389 */ /* 0x00006400000c000b */
[----:B01----:R-:W-:Y:S01]  /*d2c0*/  ENDCOLLECTIVE ;  /* 0x000000000000791b */ /* 0x003fe20003800000 */
.L_x_138:
[----:B------:R-:W-:-:S04]  /*d2d0*/  @!P3 LOP3.LUT R7, R7, R6, RZ, 0x3c, !PT ;  /* 0x000000060707b212 */ /* 0x000fc800078e3cff */
[----:B------:R-:W-:-:S04]  /*d2e0*/  @!P3 LOP3.LUT R6, R7, R6, RZ, 0x3c, !PT ;  /* 0x000000060706b212 */ /* 0x000fc800078e3cff */
[----:B------:R-:W-:Y:S01]  /*d2f0*/  @!P3 LOP3.LUT R7, R7, R6, RZ, 0x3c, !PT ;  /* 0x000000060707b212 */ /* 0x000fe200078e3cff */
[----:B------:R-:W-:-:S04]  /*d300*/  IMAD.MOV.U32 R13, RZ, RZ, R2 ;  /* 0x000000ffff0d7224 */ /* 0x000fc800078e0002 */
[----:B------:R-:W-:Y:S01]  /*d310*/  @!PT LDS RZ, [RZ] ;  /* 0x00000000fffff984 */ /* 0x000fe20000000800 */
[----:B------:R-:W-:Y:S01]  /*d320*/  @!PT LDS RZ, [RZ] ;  /* 0x00000000fffff984 */ /* 0x000fe20000000800 */
[----:B------:R-:W-:Y:S01]  /*d330*/  @!PT LDS RZ, [RZ] ;  /* 0x00000000fffff984 */ /* 0x000fe20000000800 */
[----:B------:R0:W-:Y:S01]  /*d340*/  @!P3 LDGSTS.E.BYPASS.LTC128B.128 [R10+0x10400], desc[UR60][R6.64], !P0 ;  /* 0x10400000060abfae */ /* 0x0001e2000c101d7c */
[----:B------:R-:W-:-:S03]  /*d350*/  IMAD.MOV.U32 R12, RZ, RZ, 0x2 ;  /* 0x00000002ff0c7424 */ /* 0x000fc600078e00ff */
[----:B------:R0:W-:Y:S04]  /*d360*/  @!P3 LDGSTS.E.BYPASS.LTC128B.128 [R10+0x14400], desc[UR60][R6.64+0x80], !P1 ;  /* 0x14400080060abfae */ /* 0x0001e8000c901d7c */
[----:B------:R0:W-:Y:S01]  /*d370*/  @!P3 LDGSTS.E.BYPASS.LTC128B.128 [R10+0x18400], desc[UR60][R6.64+0x100], !P2 ;  /* 0x18400100060abfae */ /* 0x0001e2000d101d7c */
[----:B------:R-:W-:Y:S01]  /*d380*/  ISETP.GE.AND P3, PT, R5, R3, PT ;  /* 0x000000030500720c */ /* 0x000fe20003f66270 */
[----:B------:R-:W-:-:S12]  /*d390*/  IMAD.MOV.U32 R5, RZ, RZ, R14 ;  /* 0x000000ffff057224 */ /* 0x000fd800078e000e */
[----:B0-----:R-:W-:Y:S05]  /*d3a0*/  WARPSYNC.COLLECTIVE R15, `(.L_x_139) ;  /* 0x000000000f087348 */ /* 0x001fea0003c00000 */
[----:B------:R1:W2:Y:S02]  /*d3b0*/  SHFL.IDX P6, R14, R13, R12, R11 ;  /* 0x0000000c0d0e7389 */ /* 0x0002a400000c000b */
[----:B012---:R-:W-:Y:S01]  /*d3c0*/  ENDCOLLECTIVE ;  /* 0x000000000000791b */ /* 0x007fe20003800000 */
.L_x_139:
[----:B------:R-:W-:Y:S01]  /*d3d0*/  @!P3 LEA R8, P5, R8, R5, 0x1 ;  /* 0x000000050808b211 */ /* 0x000fe200078a08ff */
[----:B------:R-:W-:-:S04]  /*d3e0*/  IMAD.MOV.U32 R13, RZ, RZ, R0 ;  /* 0x000000ffff0d7224 */ /* 0x000fc800078e0000 */
[----:B------:R-:W-:Y:S02]  /*d3f0*/  @!P3 IMAD.X R5, RZ, RZ, R9, P5 ;  /* 0x000000ffff05b224 */ /* 0x000fe400028e0609 */
[----:B------:R-:W0:Y:S01]  /*d400*/  S2R R9, SR_TID.X ;  /* 0x0000000000097919 */ /* 0x000e220000002100 */
[----:B------:R-:W-:Y:S02]  /*d410*/  @!P3 IMAD.MOV.U32 R6, RZ, RZ, R8 ;  /* 0x000000ffff06b224 */ /* 0x000fe400078e0008 */
[----:B------:R-:W-:Y:S01]  /*d420*/  @!P3 IMAD.MOV.U32 R7, RZ, RZ, R5 ;  /* 0x000000ffff07b224 */ /* 0x000fe200078e0005 */
[----:B------:R-:W-:-:S04]  /*d430*/  IADD3 R5, R4, 0x20, RZ ;  /* 0x0000002004057810 */ /* 0x000fc80007ffe0ff */
[----:B------:R-:W-:Y:S01]  /*d440*/  @!PT LDS RZ, [RZ] ;  /* 0x00000000fffff984 */ /* 0x000fe20000000800 */
[----:B------:R-:W-:Y:S01]  /*d450*/  @!PT LDS RZ, [RZ] ;  /* 0x00000000fffff984 */ /* 0x000fe20000000800 */
[----:B------:R-:W-:Y:S01]  /*d460*/  @!PT LDS RZ, [RZ] ;  /* 0x00000000fffff984 */ /* 0x000fe20000000800 */
[----:B------:R1:W-:Y:S04]  /*d470*/  @!P3 LDGSTS.E.BYPASS.LTC128B.128 [R10+0x10c00], desc[UR60][R6.64], !P0 ;  /* 0x10c00000060abfae */ /* 0x0003e8000c101d7c */
[----:B------:R1:W-:Y:S04]  /*d480*/  @!P3 LDGSTS.E.BYPASS.LTC128B.128 [R10+0x14c00], desc[UR60][R6.64+0x80], !P1 ;  /* 0x14c00080060abfae */ /* 0x0003e8000c901d7c */
[----:B------:R1:W-:Y:S01]  /*d490*/  @!P3 LDGSTS.E.BYPASS.LTC128B.128 [R10+0x18c00], desc[UR60][R6.64+0x100], !P2 ;  /* 0x18c00100060abfae */ /* 0x0003e2000d101d7c */
[----:B------:R-:W-:Y:S01]  /*d4a0*/  ISETP.GE.AND P3, PT, R5, R3, PT ;  /* 0x000000030500720c */ /* 0x000fe20003f66270 */
[----:B------:R-:W-:-:S12]  /*d4b0*/  IMAD.MOV.U32 R5, RZ, RZ, R14 ;  /* 0x000000ffff057224 */ /* 0x000fd800078e000e */
[----:B01----:R-:W-:Y:S05]  /*d4c0*/  WARPSYNC.COLLECTIVE R15, `(.L_x_140) ;  /* 0x000000000f087348 */ /* 0x003fea0003c00000 */
[----:B------:R2:W3:Y:S02]  /*d4d0*/  SHFL.IDX P6, R14, R13, R12, R11 ;  /* 0x0000000c0d0e7389 */ /* 0x0004e400000c000b */
[----:B0123--:R-:W-:Y:S01]  /*d4e0*/  ENDCOLLECTIVE ;  /* 0x000000000000791b */ /* 0x00ffe20003800000 */
.L_x_140:
[----:B------:R-:W-:Y:S02]  /*d4f0*/  IMAD.SHL.U32 R9, R9, 0x8, RZ ;  /* 0x0000000809097824 */ /* 0x000fe400078e00ff */
[----:B------:R-:W-:Y:S01]  /*d500*/  IMAD.MOV.U32 R13, RZ, RZ, R2 ;  /* 0x000000ffff0d7224 */ /* 0x000fe200078e0002 */
[----:B------:R-:W-:Y:S02]  /*d510*/  MOV R12, 0x3 ;  /* 0x00000003000c7802 */ /* 0x000fe40000000f00 */
[----:B------:R-:W-:Y:S02]  /*d520*/  LOP3.LUT R9, R9, 0x38, RZ, 0xc0, !PT ;  /* 0x0000003809097812 */ /* 0x000fe400078ec0ff */
[----:B------:R-:W-:-:S07]  /*d530*/  MOV R8, R14 ;  /* 0x0000000e00087202 */ /* 0x000fce0000000f00 */
[----:B------:R-:W-:Y:S05]  /*d540*/  WARPSYNC.COLLECTIVE R15, `(.L_x_141) ;  /* 0x000000000f087348 */ /* 0x000fea0003c00000 */
[----:B------:R0:W1:Y:S02]  /*d550*/  SHFL.IDX P6, R14, R13, R12, R11 ;  /* 0x0000000c0d0e7389 */ /* 0x00006400000c000b */
[----:B01----:R-:W-:Y:S01]  /*d560*/  ENDCOLLECTIVE ;  /* 0x000000000000791b */ /* 0x003fe20003800000 */
.L_x_141:
[----:B------:R-:W-:-:S05]  /*d570*/  @!P3 LEA R8, P4, R9, R8, 0x1 ;  /* 0x000000080908b211 */ /* 0x000fca00078808ff */
[----:B------:R-:W-:Y:S02]  /*d580*/  @!P3 IMAD.X R9, RZ, RZ, R5, P4 ;  /* 0x000000ffff09b224 */ /* 0x000fe400020e0605 */
[----:B------:R-:W-:Y:S02]  /*d590*/  @!P3 IMAD.MOV.U32 R6, RZ, RZ, R8 ;  /* 0x000000ffff06b224 */ /* 0x000fe400078e0008 */
[----:B------:R-:W-:Y:S02]  /*d5a0*/  @!P3 IMAD.MOV.U32 R7, RZ, RZ, R9 ;  /* 0x000000ffff07b224 */ /* 0x000fe400078e0009 */
[----:B------:R-:W0:Y:S01]  /*d5b0*/  S2R R9, SR_TID.X ;  /* 0x0000000000097919 */ /* 0x000e220000002100 */
[C---:B------:R-:W-:Y:S02]  /*d5c0*/  VIADD R5, R4.reuse, 0x30 ;  /* 0x0000003004057836 */ /* 0x040fe40000000000 */
[----:B------:R-:W-:Y:S01]  /*d5d0*/  IMAD.MOV.U32 R13, RZ, RZ, R0 ;  /* 0x000000ffff0d7224 */ /* 0x000fe200078e0000 */
[----:B------:R-:W-:Y:S01]  /*d5e0*/  @!PT LDS RZ, [RZ] ;  /* 0x00000000fffff984 */ /* 0x000fe20000000800 */
[----:B------:R-:W-:Y:S01]  /*d5f0*/  @!PT LDS RZ, [RZ] ;  /* 0x00000000fffff984 */ /* 0x000fe20000000800 */
[----:B------:R-:W-:Y:S01]  /*d600*/  @!PT LDS RZ, [RZ] ;  /* 0x00000000fffff984 */ /* 0x000fe20000000800 */
[----:B------:R1:W-:Y:S01]  /*d610*/  @!P3 LDGSTS.E.BYPASS.LTC128B.128 [R10+0x11400], desc[UR60][R6.64], !P0 ;  /* 0x11400000060abfae */ /* 0x0003e2000c101d7c */
[----:B------:R-:W-:-:S03]  /*d620*/  VIADD R8, R4, 0x60 ;  /* 0x0000006004087836 */ /* 0x000fc60000000000 */
[----:B------:R1:W-:Y:S04]  /*d630*/  @!P3 LDGSTS.E.BYPASS.LTC128B.128 [R10+0x15400], desc[UR60][R6.64+0x80], !P1 ;  /* 0x15400080060abfae */ /* 0x0003e8000c901d7c */
[----:B------:R1:W-:Y:S01]  /*d640*/  @!P3 LDGSTS.E.BYPASS.LTC128B.128 [R10+0x19400], desc[UR60][R6.64+0x100], !P2 ;  /* 0x19400100060abfae */ /* 0x0003e2000d101d7c */
[----:B------:R-:W-:Y:S01]  /*d650*/  ISETP.GE.AND P3, PT, R5, R3, PT ;  /* 0x000000030500720c */ /* 0x000fe20003f66270 */
[----:B------:R-:W-:-:S12]  /*d660*/  IMAD.MOV.U32 R5, RZ, RZ, R14 ;  /* 0x000000ffff057224 */ /* 0x000fd800078e000e */
[----:B01----:R-:W-:Y:S05]  /*d670*/  WARPSYNC.COLLECTIVE R15, `(.L_x_142) ;  /* 0x000000000f087348 */ /* 0x003fea0003c00000 */
[----:B------:R2:W3:Y:S02]  /*d680*/  SHFL.IDX P6, R14, R13, R12, R11 ;  /* 0x0000000c0d0e7389 */ /* 0x0004e400000c000b */
[----:B0123--:R-:W-:Y:S01]  /*d690*/  ENDCOLLECTIVE ;  /* 0x000000000000791b */ /* 0x00ffe20003800000 */
.L_x_142:
[----:B------:R-:W-:Y:S02]  /*d6a0*/  IMAD.MOV.U32 R13, RZ, RZ, R2 ;  /* 0x000000ffff0d7224 */ /* 0x000fe400078e0002 */
[----:B------:R-:W-:Y:S02]  /*d6b0*/  IMAD.MOV.U32 R12, RZ, RZ, 0x4 ;  /* 0x00000004ff0c7424 */ /* 0x000fe400078e00ff */
[----:B------:R-:W-:-:S05]  /*d6c0*/  IMAD.SHL.U32 R9, R9, 0x8, RZ ;  /* 0x0000000809097824 */ /* 0x000fca00078e00ff */
[----:B------:R-:W-:Y:S01]  /*d6d0*/  LOP3.LUT R9, R9, 0x38, RZ, 0xc0, !PT ;  /* 0x0000003809097812 */ /* 0x000fe200078ec0ff */
[----:B------:R-:W-:-:S07]  /*d6e0*/  IMAD.MOV.U32 R6, RZ, RZ, R14 ;  /* 0x000000ffff067224 */ /* 0x000fce00078e000e */
[----:B------:R-:W-:Y:S05]  /*d6f0*/  WARPSYNC.COLLECTIVE R15, `(.L_x_143) ;  /* 0x000000000f087348 */ /* 0x000fea0003c00000 */
[----:B------:R0:W1:Y:S02]  /*d700*/  SHFL.IDX P6, R14, R13, R12, R11 ;  /* 0x0000000c0d0e7389 */ /* 0x00006400000c000b */
[----:B01----:R-:W-:Y:S01]  /*d710*/  ENDCOLLECTIVE ;  /* 0x000000000000791b */ /* 0x003fe20003800000 */
.L_x_143:
[----:B------:R-:W-:-:S05]  /*d720*/  @!P3 LEA R6, P4, R9, R6, 0x1 ;  /* 0x000000060906b211 */ /* 0x000fca00078808ff */
[----:B------:R-:W-:-:S05]  /*d730*/  @!P3 IMAD.X R5, RZ, RZ, R5, P4 ;  /* 0x000000ffff05b224 */ /* 0x000fca00020e0605 */
[----:B------:R-:W-:Y:S01]  /*d740*/  @!P3 MOV R7, R5 ;  /* 0x000000050007b202 */ /* 0x000fe20000000f00 */
[----:B------:R-:W-:Y:S02]  /*d750*/  VIADD R5, R4, 0x40 ;  /* 0x0000004004057836 */ /* 0x000fe40000000000 */
[----:B------:R-:W-:Y:S02]  /*d760*/  IMAD.MOV.U32 R13, RZ, RZ, R0 ;  /* 0x000000ffff0d7224 */ /* 0x000fe400078e0000 */
        /* <DEDUP_REMOVED lines=8> */
[----:B0-----:R-:W-:Y:S05]  /*d7f0*/  WARPSYNC.COLLECTIVE R15, `(.L_x_144) ;  /* 0x000000000f087348 */ /* 0x001fea0003c00000 */
[----:B------:R1:W2:Y:S02]  /*d800*/  SHFL.IDX P6, R14, R13, R12, R11 ;  /* 0x0000000c0d0e7389 */ /* 0x0002a400000c000b */
[----:B012---:R-:W-:Y:S01]  /*d810*/  ENDCOLLECTIVE ;  /* 0x000000000000791b */ /* 0x007fe20003800000 */
.L_x_144:
[----:B------:R-:W-:Y:S02]  /*d820*/  IMAD.MOV.U32 R13, RZ, RZ, R2 ;  /* 0x000000ffff0d7224 */ /* 0x000fe400078e0002 */
[----:B------:R-:W-:Y:S01]  /*d830*/  IMAD.MOV.U32 R12, RZ, RZ, 0x5 ;  /* 0x00000005ff0c7424 */ /* 0x000fe200078e00ff */
[----:B------:R-:W-:-:S07]  /*d840*/  MOV R6, R14 ;  /* 0x0000000e00067202 */ /* 0x000fce0000000f00 */
[----:B------:R-:W-:Y:S05]  /*d850*/  WARPSYNC.COLLECTIVE R15, `(.L_x_145) ;  /* 0x000000000f087348 */ /* 0x000fea0003c00000 */
[----:B------:R0:W1:Y:S02]  /*d860*/  SHFL.IDX P6, R14, R13, R12, R11 ;  /* 0x0000000c0d0e7389 */ /* 0x00006400000c000b */
[----:B01----:R-:W-:Y:S01]  /*d870*/  ENDCOLLECTIVE ;  /* 0x000000000000791b */ /* 0x003fe20003800000 */
.L_x_145:
[----:B------:R-:W-:-:S05]  /*d880*/  @!P3 LEA R6, P4, R9, R6, 0x1 ;  /* 0x000000060906b211 */ /* 0x000fca00078808ff */
[----:B------:R-:W-:-:S04]  /*d890*/  @!P3 IMAD.X R5, RZ, RZ, R5, P4 ;  /* 0x000000ffff05b224 */ /* 0x000fc800020e0605 */
[----:B------:R-:W-:Y:S02]  /*d8a0*/  @!P3 IMAD.MOV.U32 R7, RZ, RZ, R5 ;  /* 0x000000ffff07b224 */ /* 0x000fe400078e0005 */
[----:B------:R-:W-:Y:S02]  /*d8b0*/  VIADD R5, R4, 0x50 ;  /* 0x0000005004057836 */ /* 0x000fe40000000000 */
[----:B------:R-:W-:Y:S01]  /*d8c0*/  IMAD.MOV.U32 R13, RZ, RZ, R0 ;  /* 0x000000ffff0d7224 */ /* 0x000fe200078e0000 */
[----:B------:R-:W-:Y:S01]  /*d8d0*/  @!PT LDS RZ, [RZ] ;  /* 0x00000000fffff984 */ /* 0x000fe20000000800 */
[----:B------:R-:W-:Y:S01]  /*d8e0*/  @!PT LDS RZ, [RZ] ;  /* 0x00000000fffff984 */ /* 0x000fe20000000800 */
[----:B------:R-:W-:Y:S01]  /*d8f0*/  @!PT LDS RZ, [RZ] ;  /* 0x00000000fffff984 */ /* 0x000fe20000000800 */
[----:B------:R0:W-:Y:S04]  /*d900*/  @!P3 LDGSTS.E.BYPASS.LTC128B.128 [R10+0x12400], desc[UR60][R6.64], !P0 ;  /* 0x12400000060abfae */ /* 0x0001e8000c101d7c */
[----:B------:R0:W-:Y:S04]  /*d910*/  @!P3 LDGSTS.E.BYPASS.LTC128B.128 [R10+0x16400], desc[UR60][R6.64+0x80], !P1 ;  /* 0x16400080060abfae */ /* 0x0001e8000c901d7c */
[----:B------:R0:W-:Y:S01]  /*d920*/  @!P3 LDGSTS.E.BYPASS.LTC128B.128 [R10+0x1a400], desc[UR60][R6.64+0x100], !P2 ;  /* 0x1a400100060abfae */ /* 0x0001e2000d101d7c */
[----:B------:R-:W-:-:S02]  /*d930*/  ISETP.GE.AND P3, PT, R5, R3, PT ;  /* 0x000000030500720c */ /* 0x000fc40003f66270 */
[----:B------:R-:W-:-:S11]  /*d940*/  MOV R5, R14 ;  /* 0x0000000e00057202 */ /* 0x000fd60000000f00 */
[----:B0-----:R-:W-:Y:S05]  /*d950*/  WARPSYNC.COLLECTIVE R15, `(.L_x_146) ;  /* 0x000000000f087348 */ /* 0x001fea0003c00000 */
[----:B------:R1:W2:Y:S02]  /*d960*/  SHFL.IDX P6, R14, R13, R12, R11 ;  /* 0x0000000c0d0e7389 */ /* 0x0002a400000c000b */
[----:B012---:R-:W-:Y:S01]  /*d970*/  ENDCOLLECTIVE ;  /* 0x000000000000791b */ /* 0x007fe20003800000 */
.L_x_146:
[----:B------:R-:W-:Y:S01]  /*d980*/  IMAD.MOV.U32 R13, RZ, RZ, R2 ;  /* 0x000000ffff0d7224 */ /* 0x000fe200078e0002 */
[----:B------:R-:W-:Y:S01]  /*d990*/  MOV R12, 0x6 ;  /* 0x00000006000c7802 */ /* 0x000fe20000000f00 */
[----:B------:R-:W-:-:S07]  /*d9a0*/  IMAD.MOV.U32 R6, RZ, RZ, R14 ;  /* 0x000000ffff067224 */ /* 0x000fce00078e000e */
[----:B------:R-:W-:Y:S05]  /*d9b0*/  WARPSYNC.COLLECTIVE R15, `(.L_x_147) ;  /* 0x000000000f087348 */ /* 0x000fea0003c00000 */
[----:B------:R0:W1:Y:S02]  /*d9c0*/  SHFL.IDX P6, R14, R13, R12, R11 ;  /* 0x0000000c0d0e7389 */ /* 0x00006400000c000b */
[----:B01----:R-:W-:Y:S01]  /*d9d0*/  ENDCOLLECTIVE ;  /* 0x000000000000791b */ /* 0x003fe20003800000 */
.L_x_147:
[----:B------:R-:W-:-:S05]  /*d9e0*/  @!P3 LEA R6, P4, R9, R6, 0x1 ;  /* 0x000000060906b211 */ /* 0x000fca00078808ff */
[----:B------:R-:W-:Y:S01]  /*d9f0*/  @!P3 IMAD.X R5, RZ, RZ, R5, P4 ;  /* 0x000000ffff05b224 */ /* 0x000fe200020e0605 */
[----:B------:R-:W-:-:S03]  /*da00*/  ISETP.GE.AND P4, PT, R8, R3, PT ;  /* 0x000000030800720c */ /* 0x000fc60003f86270 */
[----:B------:R-:W-:Y:S02]  /*da10*/  @!P3 IMAD.MOV.U32 R7, RZ, RZ, R5 ;  /* 0x000000ffff07b224 */ /* 0x000fe400078e0005 */
[----:B------:R-:W-:-:S03]  /*da20*/  IMAD.MOV.U32 R13, RZ, RZ, R0 ;  /* 0x000000ffff0d7224 */ /* 0x000fc600078e0000 */
[----:B------:R-:W-:Y:S01]  /*da30*/  @!PT LDS RZ, [RZ] ;  /* 0x00000000fffff984 */ /* 0x000fe20000000800 */
[----:B------:R-:W-:Y:S01]  /*da40*/  @!PT LDS RZ, [RZ] ;  /* 0x00000000fffff984 */ /* 0x000fe20000000800 */
[----:B------:R-:W-:Y:S01]  /*da50*/  @!PT LDS RZ, [RZ] ;  /* 0x00000000fffff984 */ /* 0x000fe20000000800 */
[----:B------:R0:W-:Y:S04]  /*da60*/  @!P3 LDGSTS.E.BYPASS.LTC128B.128 [R10+0x12c00], desc[UR60][R6.64], !P0 ;  /* 0x12c00000060abfae */ /* 0x0001e8000c101d7c */
[----:B------:R0:W-:Y:S01]  /*da70*/  @!P3 LDGSTS.E.BYPASS.LTC128B.128 [R10+0x16c00], desc[UR60][R6.64+0x80], !P1 ;  /* 0x16c00080060abfae */ /* 0x0001e2000c901d7c */
[----:B------:R-:W-:-:S03]  /*da80*/  IMAD.MOV.U32 R5, RZ, RZ, R14 ;  /* 0x000000ffff057224 */ /* 0x000fc600078e000e */
[----:B------:R0:W-:Y:S04]  /*da90*/  @!P3 LDGSTS.E.BYPASS.LTC128B.128 [R10+0x1ac00], desc[UR60][R6.64+0x100], !P2 ;  /* 0x1ac00100060abfae */ /* 0x0001e8000d101d7c */
[----:B0-----:R-:W-:Y:S05]  /*daa0*/  WARPSYNC.COLLECTIVE R15, `(.L_x_148) ;  /* 0x000000000f087348 */ /* 0x001fea0003c00000 */
[----:B------:R1:W2:Y:S02]  /*dab0*/  SHFL.IDX P6, R14, R13, R12, R11 ;  /* 0x0000000c0d0e7389 */ /* 0x0002a400000c000b */
[----:B012---:R-:W-:Y:S01]  /*dac0*/  ENDCOLLECTIVE ;  /* 0x000000000000791b */ /* 0x007fe20003800000 */
.L_x_148:
[----:B------:R-:W-:Y:S02]  /*dad0*/  IMAD.MOV.U32 R13, RZ, RZ, R2 ;  /* 0x000000ffff0d7224 */ /* 0x000fe400078e0002 */
[----:B------:R-:W-:Y:S02]  /*dae0*/  IMAD.MOV.U32 R12, RZ, RZ, 0x7 ;  /* 0x00000007ff0c7424 */ /* 0x000fe400078e00ff */
[----:B------:R-:W-:-:S07]  /*daf0*/  IMAD.MOV.U32 R6, RZ, RZ, R14 ;  /* 0x000000ffff067224 */ /* 0x000fce00078e000e */
[----:B------:R-:W-:Y:S05]  /*db00*/  WARPSYNC.COLLECTIVE R15, `(.L_x_149) ;  /* 0x000000000f087348 */ /* 0x000fea0003c00000 */
[----:B------:R0:W1:Y:S02]  /*db10*/  SHFL.IDX P6, R14, R13, R12, R11 ;  /* 0x0000000c0d0e7389 */ /* 0x00006400000c000b */
[----:B01----:R-:W-:Y:S01]  /*db20*/  ENDCOLLECTIVE ;  /* 0x000000000000791b */ /* 0x003fe20003800000 */
.L_x_149:
[----:B------:R-:W-:-:S05]  /*db30*/  @!P4 LEA R6, P3, R9, R6, 0x1 ;  /* 0x000000060906c211 */ /* 0x000fca00078608ff */
[----:B------:R-:W-:-:S05]  /*db40*/  @!P4 IMAD.X R5, RZ, RZ, R5, P3 ;  /* 0x000000ffff05c224 */ /* 0x000fca00018e0605 */
[----:B------:R-:W-:Y:S01]  /*db50*/  @!P4 MOV R7, R5 ;  /* 0x000000050007c202 */ /* 0x000fe20000000f00 */
[----:B------:R-:W-:-:S04]  /*db60*/  IMAD.MOV.U32 R13, RZ, RZ, R0 ;  /* 0x000000ffff0d7224 */ /* 0x000fc800078e0000 */
[----:B------:R-:W-:Y:S01]  /*db70*/  @!PT LDS RZ, [RZ] ;  /* 0x00000000fffff984 */ /* 0x000fe20000000800 */
[----:B------:R-:W-:Y:S01]  /*db80*/  @!PT LDS RZ, [RZ] ;  /* 0x00000000fffff984 */ /* 0x000fe20000000800 */
[----:B------:R-:W-:Y:S01]  /*db90*/  @!PT LDS RZ, [RZ] ;  /* 0x00000000fffff984 */ /* 0x000fe20000000800 */
[----:B------:R0:W-:Y:S04]  /*dba0*/  @!P4 LDGSTS.E.BYPASS.LTC128B.128 [R10+0x13400], desc[UR60][R6.64], !P0 ;  /* 0x13400000060acfae */ /* 0x0001e8000c101d7c */
[----:B------:R0:W-:Y:S01]  /*dbb0*/  @!P4 LDGSTS.E.BYPASS.LTC128B.128 [R10+0x17400], desc[UR60][R6.64+0x80], !P1 ;  /* 0x17400080060acfae */ /* 0x0001e2000c901d7c */
[----:B------:R-:W-:-:S07]  /*dbc0*/  IMAD.MOV.U32 R5, RZ, RZ, R14 ;  /* 0x000000ffff057224 */ /* 0x000fce00078e000e */
[----:B0-----:R-:W-:Y:S05]  /*dbd0*/  WARPSYNC.COLLECTIVE R15, `(.L_x_150) ;  /* 0x000000000f087348 */ /* 0x001fea0003c00000 */
[----:B------:R1:W2:Y:S02]  /*dbe0*/  SHFL.IDX P6, R14, R13, R12, R11 ;  /* 0x0000000c0d0e7389 */ /* 0x0002a400000c000b */
[----:B012---:R-:W-:Y:S01]  /*dbf0*/  ENDCOLLECTIVE ;  /* 0x000000000000791b */ /* 0x007fe20003800000 */
.L_x_150:
[----:B------:R-:W-:Y:S01]  /*dc00*/  @!PT LDS RZ, [RZ] ;  /* 0x00000000fffff984 */ /* 0x000fe20000000800 */
[----:B------:R-:W-:Y:S01]  /*dc10*/  @!PT LDS RZ, [RZ] ;  /* 0x00000000fffff984 */ /* 0x000fe20000000800 */
[----:B------:R-:W-:Y:S01]  /*dc20*/  @!PT LDS RZ, [RZ] ;  /* 0x00000000fffff984 */ /* 0x000fe20000000800 */
[----:B------:R0:W-:Y:S01]  /*dc30*/  @!P4 LDGSTS.E.BYPASS.LTC128B.128 [R10+0x1b400], desc[UR60][R6.64+0x100], !P2 ;  /* 0x1b400100060acfae */ /* 0x0001e2000d101d7c */
[----:B------:R-:W-:Y:S01]  /*dc40*/  IMAD.MOV.U32 R0, RZ, RZ, R14 ;  /* 0x000000ffff007224 */ /* 0x000fe200078e000e */
[----:B------:R-:W-:Y:S06]  /*dc50*/  BRA `(.L_x_151) ;  /* 0xffffffc400a07947 */ /* 0x000fec000383ffff */
.L_x_53:
[----:B-1----:R1:W2:Y:S02]  /*dc60*/  SYNCS.PHASECHK.TRANS64.TRYWAIT P0, [R15+URZ+0x34820], R0 ;  /* 0x034820000f0075a7 */ /* 0x0022a4000800017f */
[----:B--2---:R-:W-:Y:S05]  /*dc70*/  @!P0 NANOSLEEP.SYNCS 0x989680 ;  /* 0x009896800000895d */ /* 0x004fea0003900000 */
[----:B------:R-:W2:Y:S02]  /*dc80*/  @!P0 SYNCS.PHASECHK.TRANS64 P0, [R15+URZ+0x34820], R0 ;  /* 0x034820000f0085a7 */ /* 0x000ea4000800007f */
[----:B--2---:R-:W-:Y:S05]  /*dc90*/  @!P0 BRA `(.L_x_53) ;  /* 0xfffffffc00f08947 */ /* 0x004fea000383ffff */
[----:B------:R-:W-:Y:S05]  /*dca0*/  BRA `(.L_x_152) ;  /* 0xffffffc800047947 */ /* 0x000fea000383ffff */
.L_x_60:
[----:B-1----:R1:W2:Y:S02]  /*dcb0*/  SYNCS.PHASECHK.TRANS64.TRYWAIT P0, [R3+URZ+0x34840], R2 ;  /* 0x03484002030075a7 */ /* 0x0022a4000800017f */
[----:B--2---:R-:W-:Y:S05]  /*dcc0*/  @!P0 NANOSLEEP.SYNCS 0x989680 ;  /* 0x009896800000895d */ /* 0x004fea0003900000 */
[----:B------:R-:W2:Y:S02]  /*dcd0*/  @!P0 SYNCS.PHASECHK.TRANS64 P0, [R3+URZ+0x34840], R2 ;  /* 0x03484002030085a7 */ /* 0x000ea4000800007f */
[----:B--2---:R-:W-:Y:S05]  /*dce0*/  @!P0 BRA `(.L_x_60) ;  /* 0xfffffffc00f08947 */ /* 0x004fea000383ffff */
[----:B------:R-:W-:Y:S05]  /*dcf0*/  BRA `(.L_x_153) ;  /* 0xffffffc800b87947 */ /* 0x000fea000383ffff */
.L_x_67:
[----:B0-----:R0:W1:Y:S02]  /*dd00*/  SYNCS.PHASECHK.TRANS64.TRYWAIT P0, [R3+URZ+0x60], R2 ;  /* 0x00006002030075a7 */ /* 0x001064000800017f */
[----:B-1----:R-:W-:Y:S05]  /*dd10*/  @!P0 NANOSLEEP.SYNCS 0x989680 ;  /* 0x009896800000895d */ /* 0x002fea0003900000 */
[----:B------:R-:W1:Y:S02]  /*dd20*/  @!P0 SYNCS.PHASECHK.TRANS64 P0, [R3+URZ+0x60], R2 ;  /* 0x00006002030085a7 */ /* 0x000e64000800007f */
[----:B-1----:R-:W-:Y:S05]  /*dd30*/  @!P0 BRA `(.L_x_67) ;  /* 0xfffffffc00f08947 */ /* 0x002fea000383ffff */
[----:B------:R-:W-:Y:S05]  /*dd40*/  BRA `(.L_x_154) ;  /* 0xffffffcc00c47947 */ /* 0x000fea000383ffff */
.L_x_77:
[----:B-1----:R1:W2:Y:S02]  /*dd50*/  SYNCS.PHASECHK.TRANS64.TRYWAIT P0, [R3+URZ+0x34840], R2 ;  /* 0x03484002030075a7 */ /* 0x0022a4000800017f */
[----:B--2---:R-:W-:Y:S05]  /*dd60*/  @!P0 NANOSLEEP.SYNCS 0x989680 ;  /* 0x009896800000895d */ /* 0x004fea0003900000 */
[----:B------:R-:W2:Y:S02]  /*dd70*/  @!P0 SYNCS.PHASECHK.TRANS64 P0, [R3+URZ+0x34840], R2 ;  /* 0x03484002030085a7 */ /* 0x000ea4000800007f */
[----:B--2---:R-:W-:Y:S05]  /*dd80*/  @!P0 BRA `(.L_x_77) ;  /* 0xfffffffc00f08947 */ /* 0x004fea000383ffff */
[----:B------:R-:W-:Y:S05]  /*dd90*/  BRA `(.L_x_155) ;  /* 0xffffffd400487947 */ /* 0x000fea000383ffff */
.L_x_84:
[----:B0-----:R0:W1:Y:S02]  /*dda0*/  SYNCS.PHASECHK.TRANS64.TRYWAIT P0, [R2+URZ+0x60], R3 ;  /* 0x00006003020075a7 */ /* 0x001064000800017f */
[----:B-1----:R-:W-:Y:S05]  /*ddb0*/  @!P0 NANOSLEEP.SYNCS 0x989680 ;  /* 0x009896800000895d */ /* 0x002fea0003900000 */
[----:B------:R-:W1:Y:S02]  /*ddc0*/  @!P0 SYNCS.PHASECHK.TRANS64 P0, [R2+URZ+0x60], R3 ;  /* 0x00006003020085a7 */ /* 0x000e64000800007f */
[----:B-1----:R-:W-:Y:S05]  /*ddd0*/  @!P0 BRA `(.L_x_84) ;  /* 0xfffffffc00f08947 */ /* 0x002fea000383ffff */
[----:B------:R-:W-:Y:S05]  /*dde0*/  BRA `(.L_x_156) ;  /* 0xffffffd800547947 */ /* 0x000fea000383ffff */
.L_x_93:
[----:B--2---:R2:W4:Y:S02]  /*ddf0*/  SYNCS.PHASECHK.TRANS64.TRYWAIT P0, [R2+URZ+0x34840], R3 ;  /* 0x03484003020075a7 */ /* 0x004524000800017f */
[----:B----4-:R-:W-:Y:S05]  /*de00*/  @!P0 NANOSLEEP.SYNCS 0x989680 ;  /* 0x009896800000895d */ /* 0x010fea0003900000 */
[----:B------:R-:W4:Y:S02]  /*de10*/  @!P0 SYNCS.PHASECHK.TRANS64 P0, [R2+URZ+0x34840], R3 ;  /* 0x03484003020085a7 */ /* 0x000f24000800007f */
[----:B----4-:R-:W-:Y:S05]  /*de20*/  @!P0 BRA `(.L_x_93) ;  /* 0xfffffffc00f08947 */ /* 0x010fea000383ffff */
[----:B------:R-:W-:Y:S05]  /*de30*/  BRA `(.L_x_157) ;  /* 0xffffffdc00a87947 */ /* 0x000fea000383ffff */
.L_x_100:
[----:B0-----:R0:W1:Y:S02]  /*de40*/  SYNCS.PHASECHK.TRANS64.TRYWAIT P0, [R2+URZ+0x60], R7 ;  /* 0x00006007020075a7 */ /* 0x001064000800017f */
[----:B-1----:R-:W-:Y:S05]  /*de50*/  @!P0 NANOSLEEP.SYNCS 0x989680 ;  /* 0x009896800000895d */ /* 0x002fea0003900000 */
[----:B------:R-:W1:Y:S02]  /*de60*/  @!P0 SYNCS.PHASECHK.TRANS64 P0, [R2+URZ+0x60], R7 ;  /* 0x00006007020085a7 */ /* 0x000e64000800007f */
[----:B-1----:R-:W-:Y:S05]  /*de70*/  @!P0 BRA `(.L_x_100) ;  /* 0xfffffffc00f08947 */ /* 0x002fea000383ffff */
[----:B------:R-:W-:Y:S05]  /*de80*/  BRA `(.L_x_158) ;  /* 0xffffffe000b47947 */ /* 0x000fea000383ffff */
.L_x_109:
[----:B-1----:R1:W4:Y:S02]  /*de90*/  SYNCS.PHASECHK.TRANS64.TRYWAIT P0, [R3+URZ+0x34860], R0 ;  /* 0x03486000030075a7 */ /* 0x002324000800017f */
[----:B----4-:R-:W-:Y:S05]  /*dea0*/  @!P0 NANOSLEEP.SYNCS 0x989680 ;  /* 0x009896800000895d */ /* 0x010fea0003900000 */
[----:B------:R-:W4:Y:S02]  /*deb0*/  @!P0 SYNCS.PHASECHK.TRANS64 P0, [R3+URZ+0x34860], R0 ;  /* 0x03486000030085a7 */ /* 0x000f24000800007f */
[----:B----4-:R-:W-:Y:S05]  /*dec0*/  @!P0 BRA `(.L_x_109) ;  /* 0xfffffffc00f08947 */ /* 0x010fea000383ffff */
[----:B------:R-:W-:Y:S05]  /*ded0*/  BRA `(.L_x_159) ;  /* 0xffffffe400b47947 */ /* 0x000fea000383ffff */
.L_x_116:
[----:B0-----:R0:W3:Y:S02]  /*dee0*/  SYNCS.PHASECHK.TRANS64.TRYWAIT P0, [R0+URZ+0x34820], R3 ;  /* 0x03482003000075a7 */ /* 0x0010e4000800017f */
[----:B---3--:R-:W-:Y:S05]  /*def0*/  @!P0 NANOSLEEP.SYNCS 0x989680 ;  /* 0x009896800000895d */ /* 0x008fea0003900000 */
[----:B------:R-:W3:Y:S02]  /*df00*/  @!P0 SYNCS.PHASECHK.TRANS64 P0, [R0+URZ+0x34820], R3 ;  /* 0x03482003000085a7 */ /* 0x000ee4000800007f */
[----:B---3--:R-:W-:Y:S05]  /*df10*/  @!P0 BRA `(.L_x_116) ;  /* 0xfffffffc00f08947 */ /* 0x008fea000383ffff */
[----:B------:R-:W-:Y:S05]  /*df20*/  BRA `(.L_x_160) ;  /* 0xffffffe800c07947 */ /* 0x000fea000383ffff */
.L_x_117:
[----:B------:R-:W3:Y:S01]  /*df30*/  S2R R2, SR_TID.X ;  /* 0x0000000000027919 */ /* 0x000ee20000002100 */
[----:B------:R-:W-:Y:S01]  /*df40*/  BSSY B0, `(.L_x_161) ;  /* 0x000000a000007945 */ /* 0x000fe20003800000 */
[----:B------:R-:W-:Y:S02]  /*df50*/  IMAD.MOV.U32 R12, RZ, RZ, RZ ;  /* 0x000000ffff0c7224 */ /* 0x000fe400078e00ff */
[----:B------:R-:W-:Y:S02]  /*df60*/  IMAD.MOV.U32 R11, RZ, RZ, 0x1f ;  /* 0x0000001fff0b7424 */ /* 0x000fe400078e00ff */
[----:B------:R-:W-:Y:S01]  /*df70*/  IMAD.MOV.U32 R15, RZ, RZ, -0x1 ;  /* 0xffffffffff0f7424 */ /* 0x000fe200078e00ff */
[----:B---3--:R-:W-:-:S04]  /*df80*/  SHF.R.U32.HI R2, RZ, 0x5, R2 ;  /* 0x00000005ff027819 */ /* 0x008fc80000011602 */
[----:B------:R-:W-:-:S04]  /*df90*/  LOP3.LUT R2, R2, 0x3, RZ, 0xc0, !PT ;  /* 0x0000000302027812 */ /* 0x000fc800078ec0ff */
[----:B------:R-:W-:-:S07]  /*dfa0*/  MOV R13, R2 ;  /* 0x00000002000d7202 */ /* 0x000fce0000000f00 */
[----:B012---:R-:W-:Y:S05]  /*dfb0*/  WARPSYNC.COLLECTIVE R15, `(.L_x_162) ;  /* 0x000000000f087348 */ /* 0x007fea0003c00000 */
[----:B------:R3:W4:Y:S02]  /*dfc0*/  SHFL.IDX P6, R14, R13, R12, R11 ;  /* 0x0000000c0d0e7389 */ /* 0x00072400000c000b */
[----:B01234-:R-:W-:Y:S01]  /*dfd0*/  ENDCOLLECTIVE ;  /* 0x000000000000791b */ /* 0x01ffe20003800000 */
.L_x_162:
[----:B------:R-:W-:Y:S05]  /*dfe0*/  BSYNC B0 ;  /* 0x0000000000007941 */ /* 0x000fea0003800000 */
.L_x_161:
[----:B------:R-:W-:Y:S05]  /*dff0*/  BRA `(.L_x_163) ;  /* 0xffffffe800a87947 */ /* 0x000fea000383ffff */
.L_x_120:
[----:B------:R-:W-:Y:S01]  /*e000*/  BSSY B1, `(.L_x_164) ;  /* 0x0000006000017945 */ /* 0x000fe20003800000 */
[----:B------:R-:W-:-:S07]  /*e010*/  IMAD.MOV.U32 R15, RZ, RZ, -0x1 ;  /* 0xffffffffff0f7424 */ /* 0x000fce00078e00ff */
[----:B0123--:R-:W-:Y:S05]  /*e020*/  WARPSYNC.COLLECTIVE R15, `(.L_x_165) ;  /* 0x000000000f0c7348 */ /* 0x00ffea0003c00000 */
[----:B------:R-:W-:Y:S02]  /*e030*/  ELECT P6, UR62, PT ;  /* 0x00000000003e782f */ /* 0x000fe400038c0000 */
[----:B------:R-:W-:Y:S01]  /*e040*/  MOV R14, UR62 ;  /* 0x0000003e000e7c02 */ /* 0x000fe20008000f00 */
[----:B0123--:R-:W-:Y:S10]  /*e050*/  ENDCOLLECTIVE ;  /* 0x000000000000791b */ /* 0x00fff40003800000 */
.L_x_165:
[----:B------:R-:W-:Y:S05]  /*e060*/  BSYNC B1 ;  /* 0x0000000000017941 */ /* 0x000fea0003800000 */
.L_x_164:
[----:B------:R-:W-:Y:S05]  /*e070*/  BRA `(.L_x_166) ;  /* 0xffffffe800a07947 */ /* 0x000fea000383ffff */
.L_x_122:
[----:B0-----:R0:W1:Y:S02]  /*e080*/  SYNCS.PHASECHK.TRANS64.TRYWAIT P0, [R6+URZ], R5 ;  /* 0x00000005060075a7 */ /* 0x001064000800017f */
[----:B-1----:R-:W-:Y:S05]  /*e090*/  @!P0 NANOSLEEP.SYNCS 0x989680 ;  /* 0x009896800000895d */ /* 0x002fea0003900000 */
[----:B------:R-:W1:Y:S02]  /*e0a0*/  @!P0 SYNCS.PHASECHK.TRANS64 P0, [R6+URZ], R5 ;  /* 0x00000005060085a7 */ /* 0x000e64000800007f */
[----:B-1----:R-:W-:Y:S05]  /*e0b0*/  @!P0 BRA `(.L_x_122) ;  /* 0xfffffffc00f08947 */ /* 0x002fea000383ffff */
[----:B------:R-:W-:Y:S05]  /*e0c0*/  BRA `(.L_x_167) ;  /* 0xffffffe800d87947 */ /* 0x000fea000383ffff */
.L_x_123:
[----:B-1----:R1:W3:Y:S02]  /*e0d0*/  SYNCS.PHASECHK.TRANS64.TRYWAIT P0, [R3+URZ], R2 ;  /* 0x00000002030075a7 */ /* 0x0022e4000800017f */
[----:B---3--:R-:W-:Y:S05]  /*e0e0*/  @!P0 NANOSLEEP.SYNCS 0x989680 ;  /* 0x009896800000895d */ /* 0x008fea0003900000 */
[----:B------:R-:W3:Y:S02]  /*e0f0*/  @!P0 SYNCS.PHASECHK.TRANS64 P0, [R3+URZ], R2 ;  /* 0x00000002030085a7 */ /* 0x000ee4000800007f */
[----:B---3--:R-:W-:Y:S05]  /*e100*/  @!P0 BRA `(.L_x_123) ;  /* 0xfffffffc00f08947 */ /* 0x008fea000383ffff */
[----:B------:R-:W-:Y:S05]  /*e110*/  BRA `(.L_x_168) ;  /* 0xffffffe800cc7947 */ /* 0x000fea000383ffff */
.L_x_125:
[----:B-1----:R1:W3:Y:S02]  /*e120*/  SYNCS.PHASECHK.TRANS64.TRYWAIT P0, [R18+URZ], R5 ;  /* 0x00000005120075a7 */ /* 0x0022e4000800017f */
[----:B---3--:R-:W-:Y:S05]  /*e130*/  @!P0 NANOSLEEP.SYNCS 0x989680 ;  /* 0x009896800000895d */ /* 0x008fea0003900000 */
[----:B------:R-:W3:Y:S02]  /*e140*/  @!P0 SYNCS.PHASECHK.TRANS64 P0, [R18+URZ], R5 ;  /* 0x00000005120085a7 */ /* 0x000ee4000800007f */
[----:B---3--:R-:W-:Y:S05]  /*e150*/  @!P0 BRA `(.L_x_125) ;  /* 0xfffffffc00f08947 */ /* 0x008fea000383ffff */
[----:B------:R-:W-:Y:S05]  /*e160*/  BRA `(.L_x_169) ;  /* 0xffffffe800d07947 */ /* 0x000fea000383ffff */
.L_x_170:
[----:B------:R-:W-:-:S00]  /*e170*/  BRA `(.L_x_170) ;  /* 0xfffffffc00fc7947 */ /* 0x000fc0000383ffff */
[----:B------:R-:W-:-:S00]  /*e180*/  NOP ;  /* 0x0000000000007918 */ /* 0x000fc00000000000 */
[----:B------:R-:W-:-:S00]  /*e190*/  NOP ;  /* 0x0000000000007918 */ /* 0x000fc00000000000 */
[----:B------:R-:W-:-:S00]  /*e1a0*/  NOP ;  /* 0x0000000000007918 */ /* 0x000fc00000000000 */
[----:B------:R-:W-:-:S00]  /*e1b0*/  NOP ;  /* 0x0000000000007918 */ /* 0x000fc00000000000 */
[----:B------:R-:W-:-:S00]  /*e1c0*/  NOP ;  /* 0x0000000000007918 */ /* 0x000fc00000000000 */
[----:B------:R-:W-:-:S00]  /*e1d0*/  NOP ;  /* 0x0000000000007918 */ /* 0x000fc00000000000 */
[----:B------:R-:W-:-:S00]  /*e1e0*/  NOP ;  /* 0x0000000000007918 */ /* 0x000fc00000000000 */
[----:B------:R-:W-:-:S00]  /*e1f0*/  NOP ;  /* 0x0000000000007918 */ /* 0x000fc00000000000 */
.L_x_3193:


//--------------------- .text._ZN7cutlass13device_kernelIN5flash11enable_sm90INS1_16FlashAttnFwdSm90INS1_25CollectiveMainloopFwdSm90ILi2EN4cute5tupleIJNS5_1CILi2EEENS7_ILi1EEES9_EEENS6_IJNS7_ILi128EEESB_NS7_ILi192EEEEEELi128ENS_10bfloat16_tEfNS_4arch4Sm90ELb0ELb0ELb1ELb0ELb0ELb0ELb0ELb1ELb1ELb1ELb0ELb0EEENS1_21CollectiveEpilogueFwdINS6_IJSB_SB_SB_EEESA_SE_SG_Li256ELb0ELb1ELb0ELb0EEENS1_29StaticPersistentTileSchedulerILb0EEEEEEEEEvNT_6ParamsE --------------------------
	.section	.text._ZN7cutlass13device_kernelIN5flash11enable_sm90INS1_16FlashAttnFwdSm90INS1_25CollectiveMainloopFwdSm90ILi2EN4cute5tupleIJNS5_1CILi2EEENS7_ILi1EEES9_EEENS6_IJNS7_ILi128EEESB_NS7_ILi192EEEEEELi128ENS_10bfloat16_tEfNS_4arch4Sm90ELb0ELb0ELb1ELb0ELb0ELb0ELb0ELb1ELb1ELb1ELb0ELb0EEENS1_21CollectiveEpilogueFwdINS6_IJSB_SB_SB_EEESA_SE_SG_Li256ELb0ELb1ELb0ELb0EEENS1_29StaticPersistentTileSchedulerILb0EEEEEEEEEvNT_6ParamsE,"ax",@progbits
	.align	128
.text._ZN7cutlass13device_kernelIN5flash11enable_sm90INS1_16FlashAttnFwdSm90INS1_25CollectiveMainloopFwdSm90ILi2EN4cute5tupleIJNS5_1CILi2EEENS7_ILi1EEES9_EEENS6_IJNS7_ILi128EEESB_NS7_ILi192EEEEEELi128ENS_10bfloat16_tEfNS_4arch4Sm90ELb0ELb0ELb1ELb0ELb0ELb0ELb0ELb1ELb1ELb1ELb0ELb0EEENS1_21CollectiveEpilogueFwdINS6_IJSB_SB_SB_EEESA_SE_SG_Li256ELb0ELb1ELb0ELb0EEENS1_29StaticPersistentTileSchedulerILb0EEEEEEEEEvNT_6ParamsE:
        .type           _ZN7cutlass13device_kernelIN5flash11enable_sm90INS1_16FlashAttnFwdSm90INS1_25CollectiveMainloopFwdSm90ILi2EN4cute5tupleIJNS5_1CILi2EEENS7_ILi1EEES9_EEENS6_IJNS7_ILi128EEESB_NS7_ILi192EEEEEELi128ENS_10bfloat16_tEfNS_4arch4Sm90ELb0ELb0ELb1ELb0ELb0ELb0ELb0ELb1ELb1ELb1ELb0ELb0EEENS1_21CollectiveEpilogueFwdINS6_IJSB_SB_SB_EEESA_SE_SG_Li256ELb0ELb1ELb0ELb0EEENS1_29StaticPersistentTileSchedulerILb0EEEEEEEEEvNT_6ParamsE,@function
        .size           _ZN7cutlass13device_kernelIN5flash11enable_sm90INS1_16FlashAttnFwdSm90INS1_25CollectiveMainloopFwdSm90ILi2EN4cute5tupleIJNS5_1CILi2EEENS7_ILi1EEES9_EEENS6_IJNS7_ILi128EEESB_NS7_ILi192EEEEEELi128ENS_10bfloat16_tEfNS_4arch4Sm90ELb0ELb0ELb1ELb0ELb0ELb0ELb0ELb1ELb1ELb1ELb0ELb0EEENS1_21CollectiveEpilogueFwdINS6_IJSB_SB_SB_EEESA_SE_SG_Li256ELb0ELb1ELb0ELb0EEENS1_29StaticPersistentTileSchedulerILb0EEEEEEEEEvNT_6ParamsE,(.L_x_3194 - _ZN7cutlass13device_kernelIN5flash11enable_sm90INS1_16FlashAttnFwdSm90INS1_25CollectiveMainloopFwdSm90ILi2EN4cute5tupleIJNS5_1CILi2EEENS7_ILi1EEES9_EEENS6_IJNS7_ILi128EEESB_NS7_ILi192EEEEEELi128ENS_10bfloat16_tEfNS_4arch4Sm90ELb0ELb0ELb1ELb0ELb0ELb0ELb0ELb1ELb1ELb1ELb0ELb0EEENS1_21CollectiveEpilogueFwdINS6_IJSB_SB_SB_EEESA_SE_SG_Li256ELb0ELb1ELb0ELb0EEENS1_29StaticPersistentTileSchedulerILb0EEEEEEEEEvNT_6ParamsE)
        .other          _ZN7cutlass13device_kernelIN5flash11enable_sm90INS1_16FlashAttnFwdSm90INS1_25CollectiveMainloopFwdSm90ILi2EN4cute5tupleIJNS5_1CILi2EEENS7_ILi1EEES9_EEENS6_IJNS7_ILi128EEESB_NS7_ILi192EEEEEELi128ENS_10bfloat16_tEfNS_4arch4Sm90ELb0ELb0ELb1ELb0ELb0ELb0ELb0ELb1ELb1ELb1ELb0ELb0EEENS1_21CollectiveEpilogueFwdINS6_IJSB_SB_SB_EEESA_SE_SG_Li256ELb0ELb1ELb0ELb0EEENS1_29StaticPersistentTileSchedulerILb0EEEEEEEEEvNT_6ParamsE,@"STO_CUDA_ENTRY STV_DEFAULT"
_ZN7cutlass13device_kernelIN5flash11enable_sm90INS1_16FlashAttnFwdSm90INS1_25CollectiveMainloopFwdSm90ILi2EN4cute5tupleIJNS5_1CILi2EEENS7_ILi1EEES9_EEENS6_IJNS7_ILi128EEESB_NS7_ILi192EEEEEELi128ENS_10bfloat16_tEfNS_4arch4Sm90ELb0ELb0ELb1ELb0ELb0ELb0ELb0ELb1ELb1ELb1ELb0ELb0EEENS1_21CollectiveEpilogueFwdINS6_IJSB_SB_SB_EEESA_SE_SG_Li256ELb0ELb1ELb0ELb0EEENS1_29StaticPersistentTileSchedulerILb0EEEEEEEEEvNT_6ParamsE:
[----:B------:R-:W0:Y:S02]  /*0000*/  LDC R1, c[0x0][0x28] ;  /* 0x00000a00ff017b82 */ /* 0x000e240000000800 */
[----:B0-----:R-:W-:Y:S01]  /*0010*/  VIADD R1, R1, 0xffffffc8 ;  /* 0xffffffc801017836 */ /* 0x001fe20000000000 */
[----:B------:R-:W0:Y:S01]  /*0020*/  S2R R0, SR_TID.X ;  /* 0x0000000000007919 */ /* 0x000e220000002100 */
[----:B------:R-:W-:Y:S01]  /*0030*/  ELECT P0, URZ, PT ;  /* 0x00000000003f782f */ /* 0x000fe20003800000 */
[----:B------:R-:W-:Y:S01]  /*0040*/  BSSY B0, `(.L_x_171) ;  /* 0x000000e000007945 */ /* 0x000fe20003800000 */
[----:B0-----:R-:W-:-:S05]  /*0050*/  SHF.R.U32.HI R3, RZ, 0x5, R0 ;  /* 0x00000005ff037819 */ /* 0x001fca0000011600 */
[----:B------:R-:W0:Y:S02]  /*0060*/  SHFL.IDX PT, R2, R3, RZ, 0x1f ;  /* 0x00001fff03027589 */ /* 0x000e2400000e0000 */
[----:B0-----:R-:W-:Y:S02]  /*0070*/  ISETP.EQ.AND P0, PT, R2, RZ, P0 ;  /* 0x000000ff0200720c */ /* 0x001fe40000702270 */
[----:B------:R-:W-:-:S11]  /*0080*/  SHF.R.U32.HI R2, RZ, 0x7, R0 ;  /* 0x00000007ff027819 */ /* 0x000fd60000011600 */
        /* <DEDUP_REMOVED lines=9> */
.L_x_172:
[----:B------:R-:W-:Y:S05]  /*0120*/  BSYNC B0 ;  /* 0x0000000000007941 */ /* 0x000fea0003800000 */
.L_x_171:
[----:B------:R-:W-:Y:S01]  /*0130*/  VOTEU.ANY UP0, P0 ;  /* 0x00000000003f7886 */ /* 0x000fe20000000100 */
[----:B------:R-:W0:Y:S01]  /*0140*/  SHFL.IDX PT, R2, R2, RZ, 0x1f ;  /* 0x00001fff02027589 */ /* 0x000e2200000e0000 */
[----:B------:R-:W-:Y:S01]  /*0150*/  UMOV UR4, 0x80 ;  /* 0x0000008000047882 */ /* 0x000fe20000000000 */
[----:B------:R-:W-:Y:S01]  /*0160*/  UMOV UR7, 0x200 ;  /* 0x0000020000077882 */ /* 0x000fe20000000000 */
[----:B------:R-:W-:Y:S01]  /*0170*/  VOTEU.ANY UP1, P0 ;  /* 0x00000000003f7886 */ /* 0x000fe20000020100 */
[----:B------:R-:W1:Y:S01]  /*0180*/  @UP0 S2UR UR8, SR_CgaCtaId ;  /* 0x00000000000809c3 */ /* 0x000e620000008800 */
[----:B------:R-:W2:Y:S01]  /*0190*/  SHFL.IDX PT, R4, R3, RZ, 0x1f ;  /* 0x00001fff03047589 */ /* 0x000ea200000e0000 */
[----:B------:R-:W-:Y:S01]  /*01a0*/  @UP0 UMOV UR6, 0x400 ;  /* 0x0000040000060882 */ /* 0x000fe20000000000 */
[----:B------:R-:W-:-:S04]  /*01b0*/  @UP0 UIADD3 UR4, -UR4, 0x100000, URZ ;  /* 0x0010000004040890 */ /* 0x000fc8000fffe13f */
[----:B------:R-:W-:Y:S02]  /*01c0*/  @UP0 USHF.L.U32 UR5, UR4, 0xb, URZ ;  /* 0x0000000b04050899 */ /* 0x000fe4000800063f */
[----:B------:R-:W-:Y:S01]  /*01d0*/  @UP0 USHF.L.U32 UR4, UR4, 0x1, URZ ;  /* 0x0000000104040899 */ /* 0x000fe2000800063f */
[----:B------:R-:W-:Y:S01]  /*01e0*/  VOTEU.ANY UP2, P0 ;  /* 0x00000000003f7886 */ /* 0x000fe20000040100 */
[----:B0-----:R-:W-:Y:S01]  /*01f0*/  R2UR UR9, R2 ;  /* 0x00000000020972ca */ /* 0x001fe200000e0000 */
[----:B-1----:R-:W-:Y:S01]  /*0200*/  @UP0 ULEA UR8, UR8, UR6, 0x18 ;  /* 0x0000000608080291 */ /* 0x002fe2000f8ec03f */
[----:B--2---:R-:W-:Y:S01]  /*0210*/  ISETP.NE.AND P1, PT, R4, RZ, PT ;  /* 0x000000ff0400720c */ /* 0x004fe20003f25270 */
[----:B------:R-:W-:-:S04]  /*0220*/  @UP0 UIADD3 UR6, -UR7, 0x100000, URZ ;  /* 0x0010000007060890 */ /* 0x000fc8000fffe13f */
[----:B------:R-:W-:Y:S02]  /*0230*/  @UP0 USHF.L.U32 UR7, UR6, 0xb, URZ ;  /* 0x0000000b06070899 */ /* 0x000fe4000800063f */
[----:B------:R-:W-:-:S04]  /*0240*/  @UP0 USHF.L.U32 UR6, UR6, 0x1, URZ ;  /* 0x0000000106060899 */ /* 0x000fc8000800063f */
[----:B------:R-:W-:Y:S01]  /*0250*/  UISETP.NE.AND UP0, UPT, UR9, URZ, UPT ;  /* 0x0000003f0900728c */ /* 0x000fe2000bf05270 */
[----:B------:R-:W0:Y:S02]  /*0260*/  FENCE.VIEW.ASYNC.S ;  /* 0x00000000000073c6 */ /* 0x000e240000000000 */
[----:B0-----:R0:W1:Y:S05]  /*0270*/  @UP1 SYNCS.EXCH.64 URZ, [UR8+0x34800], UR4 ;  /* 0x03480004083f15b2 */ /* 0x00106a0008000100 */
[----:B------:R0:W2:Y:S01]  /*0280*/  @UP2 SYNCS.EXCH.64 URZ, [UR8+0x34820], UR6 ;  /* 0x03482006083f25b2 */ /* 0x0000a20008000100 */
[----:B------:R-:W-:Y:S05]  /*0290*/  @P1 BRA `(.L_x_173) ;  /* 0x0000000000481947 */ /* 0x000fea0003800000 */
[----:B0-----:R-:W0:Y:S01]  /*02a0*/  S2UR UR5, SR_CgaCtaId ;  /* 0x00000000000579c3 */ /* 0x001e220000008800 */
[----:B------:R-:W-:Y:S01]  /*02b0*/  UMOV UR4, 0x400 ;  /* 0x0000040000047882 */ /* 0x000fe20000000000 */
[----:B------:R-:W-:Y:S01]  /*02c0*/  UMOV UR6, 0x1 ;  /* 0x0000000100067882 */ /* 0x000fe20000000000 */
[----:B------:R-:W-:Y:S01]  /*02d0*/  UMOV UR7, 0x4 ;  /* 0x0000000400077882 */ /* 0x000fe20000000000 */
[----:B------:R-:W-:Y:S01]  /*02e0*/  ELECT P0, URZ, PT ;  /* 0x00000000003f782f */ /* 0x000fe20003800000 */
[----:B0-----:R-:W-:Y:S02]  /*02f0*/  ULEA UR8, UR5, UR4, 0x18 ;  /* 0x0000000405087291 */ /* 0x001fe4000f8ec03f */
[----:B------:R-:W-:-:S04]  /*0300*/  UIADD3 UR4, -UR6, 0x100000, URZ ;  /* 0x0010000006047890 */ /* 0x000fc8000fffe13f */
[----:B------:R-:W-:Y:S02]  /*0310*/  USHF.L.U32 UR5, UR4, 0xb, URZ ;  /* 0x0000000b04057899 */ /* 0x000fe4000800063f */
[----:B------:R-:W-:Y:S02]  /*0320*/  USHF.L.U32 UR4, UR4, 0x1, URZ ;  /* 0x0000000104047899 */ /* 0x000fe4000800063f */
[----:B------:R-:W-:-:S04]  /*0330*/  UIADD3 UR6, -UR7, 0x100000, URZ ;  /* 0x0010000007067890 */ /* 0x000fc8000fffe13f */
[----:B------:R-:W-:Y:S02]  /*0340*/  USHF.L.U32 UR7, UR6, 0xb, URZ ;  /* 0x0000000b06077899 */ /* 0x000fe4000800063f */
[----:B------:R-:W-:Y:S01]  /*0350*/  USHF.L.U32 UR6, UR6, 0x1, URZ ;  /* 0x0000000106067899 */ /* 0x000fe2000800063f */
[----:B------:R-:W0:Y:S03]  /*0360*/  FENCE.VIEW.ASYNC.S ;  /* 0x00000000000073c6 */ /* 0x000e260000000000 */
[----:B0-----:R3:W4:Y:S08]  /*0370*/  SYNCS.EXCH.64 URZ, [UR8+0x34830], UR4 ;  /* 0x03483004083f75b2 */ /* 0x0017300008000100 */
[----:B------:R3:W0:Y:S01]  /*0380*/  SYNCS.EXCH.64 URZ, [UR8+0x34840], UR6 ;  /* 0x03484006083f75b2 */ /* 0x0006220008000100 */
[----:B------:R3:W0:Y:S01]  /*0390*/  SYNCS.EXCH.64 URZ, [UR8+0x34838], UR4 ;  /* 0x03483804083f75b2 */ /* 0x0006220008000100 */
[----:B------:R3:W0:Y:S02]  /*03a0*/  SYNCS.EXCH.64 URZ, [UR8+0x34848], UR6 ;  /* 0x03484806083f75b2 */ /* 0x0006240008000100 */
[----:B---3--:R-:W-:Y:S01]  /*03b0*/  NOP ;  /* 0x0000000000007918 */ /* 0x008fe20000000000 */
.L_x_173:
[----:B0-----:R-:W0:Y:S01]  /*03c0*/  S2UR UR4, SR_CTAID.Y ;  /* 0x00000000000479c3 */ /* 0x001e220000002600 */
[----:B------:R-:W3:Y:S01]  /*03d0*/  SHFL.IDX PT, R8, R3, RZ, 0x1f ;  /* 0x00001fff03087589 */ /* 0x000ee200000e0000 */
[----:B------:R-:W-:Y:S01]  /*03e0*/  ULDC UR5, c[0x0][0x154] ;  /* 0x0000550000057ab9 */ /* 0x000fe20000000800 */
[----:B------:R-:W-:Y:S01]  /*03f0*/  SHF.R.S32.HI R5, RZ, 0x1f, R0 ;  /* 0x0000001fff057819 */ /* 0x000fe20000011400 */
[----:B------:R-:W-:-:S03]  /*0400*/  NOP ;  /* 0x0000000000007918 */ /* 0x000fc60000000000 */
[----:B------:R-:W-:Y:S01]  /*0410*/  LEA.HI R5, R5, R0, RZ, 0x7 ;  /* 0x0000000005057211 */ /* 0x000fe200078f38ff */
[----:B------:R-:W5:Y:S08]  /*0420*/  S2UR UR6, SR_CTAID.X ;  /* 0x00000000000679c3 */ /* 0x000f700000002500 */
[----:B------:R-:W1:Y:S01]  /*0430*/  LDC R7, c[0x0][0x148] ;  /* 0x00005200ff077b82 */ /* 0x000e620000000800 */
[----:B0-----:R-:W-:-:S02]  /*0440*/  I2FP.F32.U32 R2, UR4 ;  /* 0x0000000400027c45 */ /* 0x001fc40008201000 */
[----:B---3--:R-:W-:-:S03]  /*0450*/  ISETP.NE.AND P0, PT, R8, RZ, PT ;  /* 0x000000ff0800720c */ /* 0x008fc60003f05270 */
[----:B------:R-:W-:Y:S01]  /*0460*/  FMUL R6, R2, UR5 ;  /* 0x0000000502067c20 */ /* 0x000fe20008400000 */
[----:B-----5:R-:W-:-:S05]  /*0470*/  I2FP.F32.U32 R2, UR6 ;  /* 0x0000000600027c45 */ /* 0x020fca0008201000 */
[----:B------:R-:W0:Y:S02]  /*0480*/  F2I.U32.TRUNC.NTZ R6, R6 ;  /* 0x0000000600067305 */ /* 0x000e24000020f000 */
[----:B0-----:R-:W-:-:S04]  /*0490*/  IMAD.MOV R10, RZ, RZ, -R6 ;  /* 0x000000ffff0a7224 */ /* 0x001fc800078e0a06 */
[----:B-1----:R-:W-:Y:S01]  /*04a0*/  IMAD R13, R7, R10, UR4 ;  /* 0x00000004070d7e24 */ /* 0x002fe2000f8e020a */
[----:B------:R-:W-:Y:S02]  /*04b0*/  ULDC UR4, c[0x0][0x150] ;  /* 0x0000540000047ab9 */ /* 0x000fe40000000800 */
[----:B------:R-:W-:Y:S01]  /*04c0*/  FMUL R10, R2, UR4 ;  /* 0x00000004020a7c20 */ /* 0x000fe20008400000 */
[----:B------:R-:W-:Y:S06]  /*04d0*/  @P0 BRA `(.L_x_174) ;  /* 0x0000000000480947 */ /* 0x000fec0003800000 */
[----:B------:R-:W0:Y:S01]  /*04e0*/  S2UR UR5, SR_CgaCtaId ;  /* 0x00000000000579c3 */ /* 0x000e220000008800 */
        /* <DEDUP_REMOVED lines=12> */
[----:B0-----:R0:W1:Y:S08]  /*05b0*/  SYNCS.EXCH.64 URZ, [UR8+0x34850], UR4 ;  /* 0x03485004083f75b2 */ /* 0x0010700008000100 */
[----:B------:R0:W3:Y:S01]  /*05c0*/  SYNCS.EXCH.64 URZ, [UR8+0x34860], UR6 ;  /* 0x03486006083f75b2 */ /* 0x0000e20008000100 */
[----:B------:R0:W0:Y:S01]  /*05d0*/  SYNCS.EXCH.64 URZ, [UR8+0x34858], UR4 ;  /* 0x03485804083f75b2 */ /* 0x0000220008000100 */
[----:B------:R0:W0:Y:S01]  /*05e0*/  SYNCS.EXCH.64 URZ, [UR8+0x34868], UR6 ;  /* 0x03486806083f75b2 */ /* 0x0000220008000100 */
[----:B------:R-:W-:Y:S01]  /*05f0*/  NOP ;  /* 0x0000000000007918 */ /* 0x000fe20000000000 */
.L_x_174:
[----:B------:R-:W5:Y:S01]  /*0600*/  SHFL.IDX PT, R9, R3, RZ, 0x1f ;  /* 0x00001fff03097589 */ /* 0x000f6200000e0000 */
[----:B------:R-:W-:Y:S01]  /*0610*/  LOP3.LUT R5, R5, 0xffffff80, RZ, 0xc0, !PT ;  /* 0xffffff8005057812 */ /* 0x000fe200078ec0ff */
[----:B------:R-:W0:Y:S01]  /*0620*/  LDC R12, c[0x0][0x144] ;  /* 0x00005100ff0c7b82 */ /* 0x000e220000000800 */
[----:B------:R-:W0:Y:S01]  /*0630*/  F2I.U32.TRUNC.NTZ R10, R10 ;  /* 0x0000000a000a7305 */ /* 0x000e22000020f000 */
[----:B------:R-:W-:Y:S01]  /*0640*/  SHF.R.S32.HI R11, RZ, 0x1f, R8 ;  /* 0x0000001fff0b7819 */ /* 0x000fe20000011408 */
[----:B------:R-:W-:Y:S01]  /*0650*/  NOP ;  /* 0x0000000000007918 */ /* 0x000fe20000000000 */
[----:B------:R-:W-:-:S05]  /*0660*/  IMAD.IADD R5, R0, 0x1, -R5 ;  /* 0x0000000100057824 */ /* 0x000fca00078e0a05 */
[----:B------:R-:W-:-:S04]  /*0670*/  SHF.R.S32.HI R2, RZ, 0x1f, R5 ;  /* 0x0000001fff027819 */ /* 0x000fc80000011405 */
[----:B------:R-:W-:-:S04]  /*0680*/  LEA.HI R2, R2, R5, RZ, 0x3 ;  /* 0x0000000502027211 */ /* 0x000fc800078f18ff */
[--C-:B------:R-:W-:Y:S02]  /*0690*/  SHF.R.S32.HI R6, RZ, 0x3, R2.reuse ;  /* 0x00000003ff067819 */ /* 0x100fe40000011402 */
[----:B------:R-:W-:Y:S02]  /*06a0*/  SHF.R.S32.HI R7, RZ, 0x1f, R2 ;  /* 0x0000001fff077819 */ /* 0x000fe40000011402 */
[----:B-----5:R-:W-:Y:S02]  /*06b0*/  ISETP.NE.AND P0, PT, R9, RZ, PT ;  /* 0x000000ff0900720c */ /* 0x020fe40003f05270 */
[----:B------:R-:W-:Y:S02]  /*06c0*/  LEA.HI R7, R7, R6, RZ, 0x2 ;  /* 0x0000000607077211 */ /* 0x000fe400078f10ff */
[----:B------:R-:W-:Y:S02]  /*06d0*/  SHF.R.S32.HI R9, RZ, 0x1f, R4 ;  /* 0x0000001fff097819 */ /* 0x000fe40000011404 */
[----:B------:R-:W-:-:S02]  /*06e0*/  LOP3.LUT R7, R7, 0xfffffffc, RZ, 0xc0, !PT ;  /* 0xfffffffc07077812 */ /* 0x000fc400078ec0ff */
[----:B------:R-:W-:-:S05]  /*06f0*/  LEA.HI R9, R9, R4, RZ, 0x2 ;  /* 0x0000000409097211 */ /* 0x000fca00078f10ff */
[----:B------:R-:W-:Y:S05]  /*0700*/  @P0 BRA `(.L_x_175) ;  /* 0x0000000000480947 */ /* 0x000fea0003800000 */
[----:B0-----:R-:W0:Y:S01]  /*0710*/  S2UR UR5, SR_CgaCtaId ;  /* 0x00000000000579c3 */ /* 0x001e220000008800 */
[----:B------:R-:W-:Y:S01]  /*0720*/  UMOV UR4, 0x400 ;  /* 0x0000040000047882 */ /* 0x000fe20000000000 */
[----:B------:R-:W-:Y:S01]  /*0730*/  UMOV UR6, 0x1 ;  /* 0x0000000100067882 */ /* 0x000fe20000000000 */
[----:B------:R-:W-:Y:S01]  /*0740*/  UMOV UR9, 0x2 ;  /* 0x0000000200097882 */ /* 0x000fe20000000000 */
[----:B------:R-:W-:-:S04]  /*0750*/  UIADD3 UR6, -UR6, 0x100000, URZ ;  /* 0x0010000006067890 */ /* 0x000fc8000fffe13f */
[----:B------:R-:W-:Y:S02]  /*0760*/  USHF.L.U32 UR7, UR6, 0xb, URZ ;  /* 0x0000000b06077899 */ /* 0x000fe4000800063f */
[----:B------:R-:W-:Y:S01]  /*0770*/  USHF.L.U32 UR6, UR6, 0x1, URZ ;  /* 0x0000000106067899 */ /* 0x000fe2000800063f */
[----:B------:R-:W-:Y:S01]  /*0780*/  ELECT P0, URZ, PT ;  /* 0x00000000003f782f */ /* 0x000fe20003800000 */
[----:B0-----:R-:W-:Y:S02]  /*0790*/  ULEA UR8, UR5, UR4, 0x18 ;  /* 0x0000000405087291 */ /* 0x001fe4000f8ec03f */
[----:B------:R-:W-:-:S04]  /*07a0*/  UIADD3 UR4, -UR9, 0x100000, URZ ;  /* 0x0010000009047890 */ /* 0x000fc8000fffe13f */
[----:B------:R-:W-:Y:S02]  /*07b0*/  USHF.L.U32 UR5, UR4, 0xb, URZ ;  /* 0x0000000b04057899 */ /* 0x000fe4000800063f */
[----:B------:R-:W-:Y:S01]  /*07c0*/  USHF.L.U32 UR4, UR4, 0x1, URZ ;  /* 0x0000000104047899 */ /* 0x000fe2000800063f */
[----:B------:R-:W0:Y:S03]  /*07d0*/  FENCE.VIEW.ASYNC.S ;  /* 0x00000000000073c6 */ /* 0x000e260000000000 */
[----:B0-----:R0:W0:Y:S08]  /*07e0*/  SYNCS.EXCH.64 URZ, [UR8+0x34870], UR6 ;  /* 0x03487006083f75b2 */ /* 0x0010300008000100 */
[----:B------:R0:W0:Y:S01]  /*07f0*/  SYNCS.EXCH.64 URZ, [UR8+0x34880], UR4 ;  /* 0x03488004083f75b2 */ /* 0x0000220008000100 */
[----:B------:R0:W0:Y:S01]  /*0800*/  SYNCS.EXCH.64 URZ, [UR8+0x34878], UR6 ;  /* 0x03487806083f75b2 */ /* 0x0000220008000100 */
[----:B------:R0:W0:Y:S01]  /*0810*/  SYNCS.EXCH.64 URZ, [UR8+0x34888], UR4 ;  /* 0x03488804083f75b2 */ /* 0x0000220008000100 */
[----:B------:R-:W-:Y:S01]  /*0820*/  NOP ;  /* 0x0000000000007918 */ /* 0x000fe20000000000 */
.L_x_175:
[----:B------:R-:W5:Y:S01]  /*0830*/  SHFL.IDX PT, R14, R3, RZ, 0x1f ;  /* 0x00001fff030e7589 */ /* 0x000f6200000e0000 */
[----:B0-----:R-:W0:Y:S01]  /*0840*/  S2UR UR4, SR_CTAID.X ;  /* 0x00000000000479c3 */ /* 0x001e220000002500 */
[----:B------:R-:W-:Y:S01]  /*0850*/  LOP3.LUT R9, R9, 0x3ffffffc, RZ, 0xc0, !PT ;  /* 0x3ffffffc09097812 */ /* 0x000fe200078ec0ff */
[----:B------:R-:W-:Y:S01]  /*0860*/  IMAD.IADD R7, R6, 0x1, -R7 ;  /* 0x0000000106077824 */ /* 0x000fe200078e0a07 */
[----:B------:R-:W-:Y:S01]  /*0870*/  LEA.HI R11, R11, R8, RZ, 0x2 ;  /* 0x000000080b0b7211 */ /* 0x000fe200078f10ff */
[----:B------:R-:W-:Y:S02]  /*0880*/  NOP ;  /* 0x0000000000007918 */ /* 0x000fe40000000000 */
[----:B------:R-:W-:Y:S01]  /*0890*/  IMAD.IADD R4, R4, 0x1, -R9 ;  /* 0x0000000104047824 */ /* 0x000fe200078e0a09 */
[----:B------:R-:W-:Y:S01]  /*08a0*/  LOP3.LUT R11, R11, 0x3ffffffc, RZ, 0xc0, !PT ;  /* 0x3ffffffc0b0b7812 */ /* 0x000fe200078ec0ff */
[----:B------:R-:W1:Y:S02]  /*08b0*/  LDC R6, c[0x0][0x140] ;  /* 0x00005000ff067b82 */ /* 0x000e640000000800 */
[----:B------:R-:W-:-:S02]  /*08c0*/  IMAD R4, R4, 0x4, R7 ;  /* 0x0000000404047824 */ /* 0x000fc400078e0207 */
[----:B------:R-:W-:Y:S02]  /*08d0*/  IMAD.IADD R8, R8, 0x1, -R11 ;  /* 0x0000000108087824 */ /* 0x000fe400078e0a0b */
[----:B------:R-:W-:Y:S01]  /*08e0*/  IMAD.MOV R11, RZ, RZ, -R10 ;  /* 0x000000ffff0b7224 */ /* 0x000fe200078e0a0a */
[----:B------:R-:W-:Y:S01]  /*08f0*/  LEA.HI R2, R4, R4, RZ, 0x1 ;  /* 0x0000000404027211 */ /* 0x000fe200078f08ff */
[----:B------:R-:W-:-:S03]  /*0900*/  IMAD R8, R8, 0x4, R7 ;  /* 0x0000000408087824 */ /* 0x000fc600078e0207 */
[----:B------:R-:W-:Y:S02]  /*0910*/  LOP3.LUT R9, R2, 0xfffffffe, RZ, 0xc0, !PT ;  /* 0xfffffffe02097812 */ /* 0x000fe400078ec0ff */
[----:B------:R-:W-:Y:S02]  /*0920*/  LEA.HI R2, R8, R8, RZ, 0x1 ;  /* 0x0000000808027211 */ /* 0x000fe400078f08ff */
[----:B-----5:R-:W-:Y:S01]  /*0930*/  ISETP.NE.AND P0, PT, R14, RZ, PT ;  /* 0x000000ff0e00720c */ /* 0x020fe20003f05270 */
[----:B0-----:R-:W-:Y:S01]  /*0940*/  IMAD R12, R12, R11, UR4 ;  /* 0x000000040c0c7e24 */ /* 0x001fe2000f8e020b */
[----:B------:R-:W-:Y:S01]  /*0950*/  LOP3.LUT R7, R2, 0xfffffffe, RZ, 0xc0, !PT ;  /* 0xfffffffe02077812 */ /* 0x000fe200078ec0ff */
[----:B------:R-:W-:-:S04]  /*0960*/  IMAD.IADD R9, R4, 0x1, -R9 ;  /* 0x0000000104097824 */ /* 0x000fc800078e0a09 */
[----:B------:R-:W-:Y:S01]  /*0970*/  IMAD.IADD R7, R8, 0x1, -R7 ;  /* 0x0000000108077824 */ /* 0x000fe200078e0a07 */
[----:B------:R-:W-:-:S05]  /*0980*/  ISETP.NE.AND P5, PT, R9, R12, PT ;  /* 0x0000000c0900720c */ /* 0x000fca0003fa5270 */
[----:B------:R-:W-:Y:S08]  /*0990*/  @P0 BRA `(.L_x_176) ;  /* 0x0000000000480947 */ /* 0x000ff00003800000 */
        /* <DEDUP_REMOVED lines=18> */
.L_x_176:
[----:B------:R-:W5:Y:S01]  /*0ac0*/  SHFL.IDX PT, R9, R3, RZ, 0x1f ;  /* 0x00001fff03097589 */ /* 0x000f6200000e0000 */
[----:B------:R-:W-:Y:S01]  /*0ad0*/  ISETP.NE.AND P2, PT, R7, R12, PT ;  /* 0x0000000c0700720c */ /* 0x000fe20003f45270 */
[----:B------:R-:W-:Y:S01]  /*0ae0*/  IMAD.SHL.U32 R7, R4, 0x4, RZ ;  /* 0x0000000404077824 */ /* 0x000fe200078e00ff */
[----:B------:R-:W-:Y:S01]  /*0af0*/  LOP3.LUT P0, RZ, R5, 0x7, RZ, 0xc0, !PT ;  /* 0x0000000705ff7812 */ /* 0x000fe2000780c0ff */
[----:B------:R-:W-:Y:S01]  /*0b00*/  IMAD.SHL.U32 R17, R8, 0x4, RZ ;  /* 0x0000000408117824 */ /* 0x000fe200078e00ff */
[----:B-1----:R-:W-:Y:S01]  /*0b10*/  ISETP.EQ.U32.AND P1, PT, R6, 0x1, PT ;  /* 0x000000010600780c */ /* 0x002fe20003f22070 */
[----:B------:R-:W-:Y:S01]  /*0b20*/  IMAD.MOV.U32 R16, RZ, RZ, 0x1 ;  /* 0x00000001ff107424 */ /* 0x000fe200078e00ff */
[----:B------:R-:W-:Y:S01]  /*0b30*/  LOP3.LUT R18, R4, 0xc, R7, 0x78, !PT ;  /* 0x0000000c04127812 */ /* 0x000fe200078e7807 */
[----:B------:R-:W-:Y:S01]  /*0b40*/  NOP ;  /* 0x0000000000007918 */ /* 0x000fe20000000000 */
[----:B------:R-:W-:Y:S02]  /*0b50*/  LOP3.LUT R17, R8, 0xc, R17, 0x78, !PT ;  /* 0x0000000c08117812 */ /* 0x000fe400078e7811 */
[----:B------:R-:W-:-:S02]  /*0b60*/  ISETP.LT.U32.AND P4, PT, R18, 0x2, !P0 ;  /* 0x000000021200780c */ /* 0x000fc40004781070 */
[----:B------:R-:W-:Y:S02]  /*0b70*/  @P5 LEA.HI R2, R18, R18, RZ, 0x1 ;  /* 0x0000001212025211 */ /* 0x000fe400078f08ff */
[----:B------:R-:W-:Y:S02]  /*0b80*/  SEL R5, RZ, 0x1, !P4 ;  /* 0x00000001ff057807 */ /* 0x000fe40006000000 */
[----:B------:R-:W-:Y:S02]  /*0b90*/  @P5 SHF.R.S32.HI R2, RZ, 0x1, R2 ;  /* 0x00000001ff025819 */ /* 0x000fe40000011402 */
[----:B------:R-:W-:Y:S02]  /*0ba0*/  @P2 LEA.HI R4, R17, R17, RZ, 0x1 ;  /* 0x0000001111042211 */ /* 0x000fe400078f08ff */
[----:B------:R-:W-:Y:S01]  /*0bb0*/  @P5 ISETP.NE.AND P6, PT, R2, R13, PT ;  /* 0x0000000d0200520c */ /* 0x000fe20003fc5270 */
[----:B------:R-:W-:Y:S01]  /*0bc0*/  IMAD.MOV.U32 R2, RZ, RZ, 0x1 ;  /* 0x00000001ff027424 */ /* 0x000fe200078e00ff */
[----:B------:R-:W-:-:S02]  /*0bd0*/  @P2 SHF.R.S32.HI R4, RZ, 0x1, R4 ;  /* 0x00000001ff042819 */ /* 0x000fc40000011404 */
[----:B-----5:R-:W-:Y:S02]  /*0be0*/  ISETP.NE.AND P4, PT, R9, RZ, PT ;  /* 0x000000ff0900720c */ /* 0x020fe40003f85270 */
[----:B------:R-:W-:Y:S02]  /*0bf0*/  @P5 SEL R16, RZ, 0x1, P6 ;  /* 0x00000001ff105807 */ /* 0x000fe40003000000 */
[----:B------:R-:W-:Y:S02]  /*0c00*/  @P2 ISETP.NE.AND P3, PT, R4, R13, PT ;  /* 0x0000000d0400220c */ /* 0x000fe40003f65270 */
[----:B------:R-:W-:Y:S02]  /*0c10*/  ISETP.LT.U32.AND P0, PT, R17, 0x2, !P0 ;  /* 0x000000021100780c */ /* 0x000fe40004701070 */
[----:B------:R-:W-:Y:S02]  /*0c20*/  LOP3.LUT R16, R16, R5, RZ, 0xc0, !PT ;  /* 0x0000000510107212 */ /* 0x000fe400078ec0ff */
[----:B------:R-:W-:-:S02]  /*0c30*/  SEL R5, RZ, 0x1, !P0 ;  /* 0x00000001ff057807 */ /* 0x000fc40004000000 */
[----:B------:R-:W-:Y:S01]  /*0c40*/  @P2 SEL R2, RZ, 0x1, P3 ;  /* 0x00000001ff022807 */ /* 0x000fe20001800000 */
[----:B------:R-:W-:Y:S06]  /*0c50*/  @P4 BRA `(.L_x_177) ;  /* 0x0000000000484947 */ /* 0x000fec0003800000 */
        /* <DEDUP_REMOVED lines=16> */
[----:B------:R1:W0:Y:S02]  /*0d60*/  SYNCS.EXCH.64 URZ, [UR8+0x348c8], UR6 ;  /* 0x0348c806083f75b2 */ /* 0x0002240008000100 */
[----:B-1----:R-:W-:Y:S01]  /*0d70*/  NOP ;  /* 0x0000000000007918 */ /* 0x002fe20000000000 */
.L_x_177:
[----:B------:R-:W-:Y:S01]  /*0d80*/  LOP3.LUT R2, R2, R5, RZ, 0xc0, !PT ;  /* 0x0000000502027212 */ /* 0x000fe200078ec0ff */
[----:B------:R-:W-:Y:S01]  /*0d90*/  NOP ;  /* 0x0000000000007918 */ /* 0x000fe20000000000 */
[----:B------:R-:W-:Y:S05]  /*0da0*/  @!P1 BRA `(.L_x_178) ;  /* 0x0000000000089947 */ /* 0x000fea0003800000 */
[----:B0-234-:R-:W-:Y:S01]  /*0db0*/  UCGABAR_ARV ;  /* 0x00000000000079c7 */ /* 0x01dfe20008000000 */
[----:B------:R-:W-:Y:S05]  /*0dc0*/  BRA `(.L_x_179) ;  /* 0x0000000000047947 */ /* 0x000fea0003800000 */
.L_x_178:
[----:B0-234-:R-:W-:Y:S01]  /*0dd0*/  NOP ;  /* 0x0000000000007918 */ /* 0x01dfe20000000000 */
.L_x_179:
[----:B------:R-:W-:Y:S05]  /*0de0*/  @!P1 BRA `(.L_x_180) ;  /* 0x00000000000c9947 */ /* 0x000fea0003800000 */
[----:B------:R-:W-:Y:S01]  /*0df0*/  UCGABAR_WAIT ;  /* 0x0000000000007dc7 */ /* 0x000fe20008000000 */
[----:B------:R-:W-:Y:S01]  /*0e00*/  CCTL.IVALL ;  /* 0x00000000ff00798f */ /* 0x000fe20002000000 */
[----:B------:R-:W-:Y:S05]  /*0e10*/  BRA `(.L_x_181) ;  /* 0x0000000000047947 */ /* 0x000fea0003800000 */
.L_x_180:
[----:B------:R-:W-:Y:S06]  /*0e20*/  BAR.SYNC.DEFER_BLOCKING 0x0 ;  /* 0x0000000000007b1d */ /* 0x000fec0000010000 */
.L_x_181:
[----:B------:R-:W-:Y:S01]  /*0e30*/  UMOV UR4, 0x1 ;  /* 0x0000000100047882 */ /* 0x000fe20000000000 */
[----:B------:R-:W-:Y:S01]  /*0e40*/  PLOP3.LUT P0, PT, PT, PT, UP0, 0x80, 0x0 ;  /* 0x000000000000781c */ /* 0x000fe20003f0f008 */
[----:B------:R-:W-:Y:S01]  /*0e50*/  USEL UR4, UR4, 0x2, !UP0 ;  /* 0x0000000204047887 */ /* 0x000fe2000c000000 */
[----:B------:R-:W-:-:S05]  /*0e60*/  ULDC.64 UR60, c[0x0][0x208] ;  /* 0x00008200003c7ab9 */ /* 0x000fca0000000a00 */
[----:B------:R-:W-:-:S05]  /*0e70*/  IMAD.U32 R4, RZ, RZ, UR4 ;  /* 0x00000004ff047e24 */ /* 0x000fca000f8e00ff */
[----:B------:R0:W-:Y:S01]  /*0e80*/  STL [R1+0x30], R4 ;  /* 0x0000300401007387 */ /* 0x0001e20000100800 */
[----:B------:R-:W-:Y:S05]  /*0e90*/  @!P0 BRA `(.L_x_182) ;  /* 0x0000007c00948947 */ /* 0x000fea0003800000 */
.L_x_183:
        /* <DEDUP_REMOVED lines=9> */
[----:B0-----:R-:W2:Y:S01]  /*0f30*/  LDL R4, [R1+0x30] ;  /* 0x0000300001047983 */ /* 0x001ea20000100800 */
[----:B------:R-:W-:Y:S01]  /*0f40*/  VIADD R0, R0, 0xffffff80 ;  /* 0xffffff8000007836 */ /* 0x000fe20000000000 */
[----:B------:R-:W-:Y:S01]  /*0f50*/  UMOV UR37, URZ ;  /* 0x0000003f00257c82 */ /* 0x000fe20008000000 */
[----:B------:R-:W-:Y:S01]  /*0f60*/  IMAD.MOV.U32 R192, RZ, RZ, -0x2 ;  /* 0xfffffffeffc07424 */ /* 0x000fe200078e00ff */
[----:B------:R-:W-:Y:S01]  /*0f70*/  UMOV UR36, URZ ;  /* 0x0000003f00247c82 */ /* 0x000fe20008000000 */
[----:B------:R-:W-:Y:S01]  /*0f80*/  IMAD.MOV.U32 R184, RZ, RZ, RZ ;  /* 0x000000ffffb87224 */ /* 0x000fe200078e00ff */
[----:B------:R-:W-:-:S04]  /*0f90*/  SHF.R.S32.HI R3, RZ, 0x1f, R0 ;  /* 0x0000001fff037819 */ /* 0x000fc80000011400 */
[CC--:B------:R-:W-:Y:S02]  /*0fa0*/  LEA.HI R5, R3.reuse, R0.reuse, RZ, 0x7 ;  /* 0x0000000003057211 */ /* 0x0c0fe400078f38ff */
[-C--:B------:R-:W-:Y:S02]  /*0fb0*/  LEA.HI R6, R3, R0.reuse, RZ, 0x4 ;  /* 0x0000000003067211 */ /* 0x080fe400078f20ff */
[----:B------:R-:W-:Y:S02]  /*0fc0*/  LOP3.LUT R7, R5, 0xffffff80, RZ, 0xc0, !PT ;  /* 0xffffff8005077812 */ /* 0x000fe400078ec0ff */
[----:B------:R-:W-:Y:S02]  /*0fd0*/  LOP3.LUT R9, R6, 0x3fffff0, RZ, 0xc0, !PT ;  /* 0x03fffff006097812 */ /* 0x000fe400078ec0ff */
[----:B------:R-:W-:Y:S01]  /*0fe0*/  SHF.R.S32.HI R11, RZ, 0x4, R6 ;  /* 0x00000004ff0b7819 */ /* 0x000fe20000011406 */
[C---:B------:R-:W-:Y:S01]  /*0ff0*/  IMAD.IADD R186, R0.reuse, 0x1, -R7 ;  /* 0x0000000100ba7824 */ /* 0x040fe200078e0a07 */
[CC--:B------:R-:W-:Y:S01]  /*1000*/  LEA.HI R10, R3.reuse, R0.reuse, RZ, 0x2 ;  /* 0x00000000030a7211 */ /* 0x0c0fe200078f10ff */
[----:B------:R-:W-:Y:S01]  /*1010*/  IMAD.IADD R9, R0, 0x1, -R9 ;  /* 0x0000000100097824 */ /* 0x000fe200078e0a09 */
[----:B------:R-:W-:-:S02]  /*1020*/  LEA.HI R185, R3, R0, RZ, 0x3 ;  /* 0x0000000003b97211 */ /* 0x000fc400078f18ff */
[----:B------:R-:W-:Y:S02]  /*1030*/  SHF.R.S32.HI R7, RZ, 0x1f, R186 ;  /* 0x0000001fff077819 */ /* 0x000fe400000114ba */
[----:B------:R-:W-:Y:S02]  /*1040*/  LEA.HI R6, R6, R11, RZ, 0x1 ;  /* 0x0000000b06067211 */ /* 0x000fe400078f08ff */
[----:B------:R-:W-:Y:S02]  /*1050*/  SHF.R.S32.HI R188, RZ, 0x7, R5 ;  /* 0x00000007ffbc7819 */ /* 0x000fe40000011405 */
[----:B------:R-:W-:Y:S02]  /*1060*/  LOP3.LUT R6, R6, 0x1ffffffe, RZ, 0xc0, !PT ;  /* 0x1ffffffe06067812 */ /* 0x000fe400078ec0ff */
[----:B------:R-:W-:Y:S02]  /*1070*/  LOP3.LUT R23, R185, 0xfffffff8, RZ, 0xc0, !PT ;  /* 0xfffffff8b9177812 */ /* 0x000fe400078ec0ff */
[----:B------:R-:W-:Y:S01]  /*1080*/  LEA.HI R5, R5, R188, RZ, 0x1 ;  /* 0x000000bc05057211 */ /* 0x000fe200078f08ff */
[----:B------:R-:W-:Y:S01]  /*1090*/  IMAD.IADD R6, R11, 0x1, -R6 ;  /* 0x000000010b067824 */ /* 0x000fe200078e0a06 */
[----:B------:R-:W-:Y:S01]  /*10a0*/  SHF.R.S32.HI R185, RZ, 0x3, R185 ;  /* 0x00000003ffb97819 */ /* 0x000fe200000114b9 */
[----:B------:R-:W-:Y:S01]  /*10b0*/  IMAD.IADD R23, R0, 0x1, -R23 ;  /* 0x0000000100177824 */ /* 0x000fe200078e0a17 */
[----:B------:R-:W-:-:S03]  /*10c0*/  LOP3.LUT R5, R5, 0x3fffffe, RZ, 0xc0, !PT ;  /* 0x03fffffe05057812 */ /* 0x000fc600078ec0ff */
[----:B------:R-:W-:Y:S02]  /*10d0*/  IMAD.SHL.U32 R19, R23, 0x8, RZ ;  /* 0x0000000817137824 */ /* 0x000fe400078e00ff */
[----:B------:R-:W-:Y:S02]  /*10e0*/  IMAD.IADD R5, R188, 0x1, -R5 ;  /* 0x00000001bc057824 */ /* 0x000fe400078e0a05 */
[----:B------:R-:W-:-:S05]  /*10f0*/  VIADD R22, R19, 0x40 ;  /* 0x0000004013167836 */ /* 0x000fca0000000000 */
[----:B------:R-:W-:Y:S02]  /*1100*/  SHF.R.S32.HI R194, RZ, 0x1f, R22 ;  /* 0x0000001fffc27819 */ /* 0x000fe40000011416 */
[----:B--2---:R-:W-:Y:S02]  /*1110*/  R2UR UR4, R4 ;  /* 0x00000000040472ca */ /* 0x004fe400000e0000 */
[----:B------:R-:W-:Y:S02]  /*1120*/  LEA.HI R4, R3, R0, RZ, 0x5 ;  /* 0x0000000003047211 */ /* 0x000fe400078f28ff */
[----:B------:R-:W-:-:S03]  /*1130*/  LOP3.LUT R3, R10, 0xfffffffc, RZ, 0xc0, !PT ;  /* 0xfffffffc0a037812 */ /* 0x000fc600078ec0ff */
[----:B------:R-:W-:Y:S02]  /*1140*/  IMAD.SHL.U32 R4, R4, 0x20, RZ ;  /* 0x0000002004047824 */ /* 0x000fe400078e00ff */
[----:B------:R-:W-:-:S03]  /*1150*/  IMAD.IADD R10, R0, 0x1, -R3 ;  /* 0x00000001000a7824 */ /* 0x000fc600078e0a03 */
[----:B------:R-:W-:Y:S01]  /*1160*/  LOP3.LUT R8, R4, 0xfffffc00, RZ, 0xc0, !PT ;  /* 0xfffffc0004087812 */ /* 0x000fe200078ec0ff */
[----:B------:R-:W-:Y:S01]  /*1170*/  ULOP3.LUT UR4, UR4, 0x1, URZ, 0xfc, !UPT ;  /* 0x0000000104047892 */ /* 0x000fe2000f8efc3f */
[CC--:B------:R-:W-:Y:S02]  /*1180*/  LEA.HI R4, R7.reuse, R186.reuse, RZ, 0x2 ;  /* 0x000000ba07047211 */ /* 0x0c0fe400078f10ff */
[----:B------:R-:W-:Y:S01]  /*1190*/  LEA.HI R7, R7, R186, RZ, 0x5 ;  /* 0x000000ba07077211 */ /* 0x000fe200078f28ff */
[----:B------:R-:W-:Y:S01]  /*11a0*/  IMAD R9, R9, 0x40, R8 ;  /* 0x0000004009097824 */ /* 0x000fe200078e0208 */
[--C-:B------:R-:W-:Y:S01]  /*11b0*/  SHF.R.S32.HI R8, RZ, 0x2, R4.reuse ;  /* 0x00000002ff087819 */ /* 0x100fe20000011404 */
[----:B------:R-:W-:Y:S01]  /*11c0*/  IMAD.U32 R193, RZ, RZ, UR4 ;  /* 0x00000004ffc17e24 */ /* 0x000fe2000f8e00ff */
[----:B------:R-:W-:Y:S01]  /*11d0*/  SHF.R.S32.HI R13, RZ, 0x1f, R4 ;  /* 0x0000001fff0d7819 */ /* 0x000fe20000011404 */
[----:B------:R-:W-:Y:S01]  /*11e0*/  IMAD R191, R6, 0x8, R9 ;  /* 0x0000000806bf7824 */ /* 0x000fe200078e0209 */
[----:B------:R-:W-:-:S02]  /*11f0*/  LEA.HI R0, R10, R10, RZ, 0x1 ;  /* 0x0000000a0a007211 */ /* 0x000fc400078f08ff */
[----:B------:R-:W-:Y:S02]  /*1200*/  LEA.HI R13, R13, R8, RZ, 0x3 ;  /* 0x000000080d0d7211 */ /* 0x000fe400078f18ff */
[----:B------:R-:W-:Y:S02]  /*1210*/  SHF.R.S32.HI R7, RZ, 0x5, R7 ;  /* 0x00000005ff077819 */ /* 0x000fe40000011407 */
[----:B------:R-:W-:Y:S02]  /*1220*/  LOP3.LUT R13, R13, 0xfffffff8, RZ, 0xc0, !PT ;  /* 0xfffffff80d0d7812 */ /* 0x000fe400078ec0ff */
[----:B------:R-:W-:Y:S02]  /*1230*/  LOP3.LUT R3, R4, 0x7ffffffc, RZ, 0xc0, !PT ;  /* 0x7ffffffc04037812 */ /* 0x000fe400078ec0ff */
[----:B------:R-:W-:Y:S01]  /*1240*/  LOP3.LUT R9, R0, 0x1ffffffe, RZ, 0xc0, !PT ;  /* 0x1ffffffe00097812 */ /* 0x000fe200078ec0ff */
[----:B------:R-:W-:Y:S02]  /*1250*/  IMAD.IADD R8, R8, 0x1, -R13 ;  /* 0x0000000108087824 */ /* 0x000fe400078e0a0d */
[----:B------:R-:W-:-:S02]  /*1260*/  IMAD.IADD R3, R186, 0x1, -R3 ;  /* 0x00000001ba037824 */ /* 0x000fc400078e0a03 */
[----:B------:R-:W-:Y:S02]  /*1270*/  IMAD R8, R7, 0x10, R8 ;  /* 0x0000001007087824 */ /* 0x000fe400078e0208 */
[----:B------:R-:W-:Y:S02]  /*1280*/  IMAD.IADD R190, R10, 0x1, -R9 ;  /* 0x000000010abe7824 */ /* 0x000fe400078e0a09 */
[----:B------:R-:W-:Y:S02]  /*1290*/  IMAD R189, R5, 0x40, R8 ;  /* 0x0000004005bd7824 */ /* 0x000fe400078e0208 */
[----:B------:R-:W-:Y:S02]  /*12a0*/  IMAD R192, R3, R192, 0x80 ;  /* 0x0000008003c07424 */ /* 0x000fe400078e02c0 */
[----:B------:R-:W-:-:S07]  /*12b0*/  IMAD R190, R190, 0x8, R189 ;  /* 0x00000008bebe7824 */ /* 0x000fce00078e02bd */
.L_x_216:
[----:B0-----:R-:W0:Y:S01]  /*12c0*/  SHFL.IDX PT, R0, R188, RZ, 0x1f ;  /* 0x00001fffbc007589 */ /* 0x001e2200000e0000 */
[----:B------:R-:W1:Y:S01]  /*12d0*/  S2UR UR4, SR_CgaCtaId ;  /* 0x00000000000479c3 */ /* 0x000e620000008800 */
[----:B------:R-:W-:Y:S01]  /*12e0*/  ULDC.64 UR8, c[0x0][0x418] ;  /* 0x0001060000087ab9 */ /* 0x000fe20000000a00 */
[----:B------:R-:W-:Y:S01]  /*12f0*/  UMOV UR40, 0x400 ;  /* 0x0000040000287882 */ /* 0x000fe20000000000 */
[----:B------:R-:W-:Y:S01]  /*1300*/  UISETP.NE.U32.AND UP0, UPT, UR8, URZ, UPT ;  /* 0x0000003f0800728c */ /* 0x000fe2000bf05070 */
[----:B------:R-:W-:Y:S01]  /*1310*/  ULDC UR5, c[0x0][0xc38] ;  /* 0x00030e0000057ab9 */ /* 0x000fe20000000800 */
[----:B------:R-:W-:Y:S01]  /*1320*/  ULDC UR6, c[0x0][0x424] ;  /* 0x0001090000067ab9 */ /* 0x000fe20000000800 */
[----:B------:R-:W-:Y:S02]  /*1330*/  UISETP.NE.AND UP1, UPT, UR5, 0x1, UPT ;  /* 0x000000010500788c */ /* 0x000fe4000bf25270 */
[----:B--2---:R-:W2:Y:S01]  /*1340*/  LDC R89, c[0x0][0x2f0] ;  /* 0x0000bc00ff597b82 */ /* 0x004ea20000000800 */
        /* <DEDUP_REMOVED lines=19> */
[----:B----4-:R-:W-:Y:S01]  /*1480*/  SHF.R.S32.HI R3, RZ, 0x1f, R0 ;  /* 0x0000001fff037819 */ /* 0x010fe20000011400 */
        /* <DEDUP_REMOVED lines=10> */
[----:B---3-5:R-:W-:Y:S11]  /*1530*/  @!P0 BRA `(.L_x_184) ;  /* 0x0000000000408947 */ /* 0x028ff60003800000 */
[----:B------:R-:W-:Y:S01]  /*1540*/  MOV R0, 0x0 ;  /* 0x0000000000007802 */ /* 0x000fe20000000f00 */
[----:B------:R-:W-:Y:S01]  /*1550*/  ULDC.64 UR4, c[0x4][0xb8] ;  /* 0x01002e0000047ab9 */ /* 0x000fe20000000a00 */
[----:B------:R-:W-:Y:S01]  /*1560*/  ULDC.64 UR6, c[0x4][0x30] ;  /* 0x01000c0000067ab9 */ /* 0x000fe20000000a00 */
[----:B------:R-:W-:Y:S01]  /*1570*/  IMAD.U32 R4, RZ, RZ, UR4 ;  /* 0x00000004ff047e24 */ /* 0x000fe2000f8e00ff */
[----:B------:R0:W1:Y:S01]  /*1580*/  LDC.64 R14, c[0x4][R0] ;  /* 0x01000000000e7b82 */ /* 0x0000620000000a00 */
[----:B------:R-:W-:Y:S01]  /*1590*/  IMAD.U32 R5, RZ, RZ, UR5 ;  /* 0x00000005ff057e24 */ /* 0x000fe2000f8e00ff */
[----:B------:R-:W-:Y:S01]  /*15a0*/  ULDC.64 UR4, c[0x4][0xc0] ;  /* 0x0100300000047ab9 */ /* 0x000fe20000000a00 */
        /* <DEDUP_REMOVED lines=8> */
[----:B-1----:R-:W-:Y:S05]  /*1630*/  CALL.ABS.NOINC R14 ;  /* 0x000000000e007343 */ /* 0x002fea0003c00000 */
.L_x_184:
[----:B------:R-:W-:Y:S02]  /*1640*/  LOP3.LUT R0, R184, 0x1, RZ, 0xc0, !PT ;  /* 0x00000001b8007812 */ /* 0x000fe400078ec0ff */
[----:B------:R-:W-:Y:S02]  /*1650*/  R2UR UR4, R193 ;  /* 0x00000000c10472ca */ /* 0x000fe400000e0000 */
[----:B------:R-:W-:-:S04]  /*1660*/  SHF.L.U32 R0, R0, 0x1f, RZ ;  /* 0x0000001f00007819 */ /* 0x000fc800000006ff */
[----:B------:R-:W0:Y:S07]  /*1670*/  SYNCS.PHASECHK.TRANS64.TRYWAIT P1, [UR40+0x34800], R0 ;  /* 0x03480000ff0075a7 */ /* 0x000e2e0008020168 */
[----:B------:R-:W-:-:S05]  /*1680*/  IMAD.U32 R3, RZ, RZ, UR4 ;  /* 0x00000004ff037e24 */ /* 0x000fca000f8e00ff */
[----:B------:R-:W-:Y:S01]  /*1690*/  ISETP.NE.AND P0, PT, R3, 0x3, PT ;  /* 0x000000030300780c */ /* 0x000fe20003f05270 */
[----:B0-----:R-:W-:-:S12]  /*16a0*/  @!P1 BRA `(.L_x_185) ;  /* 0x000000bc00c49947 */ /* 0x001fd80003800000 */
.L_x_314:
[----:B------:R-:W-:Y:S05]  /*16b0*/  @!P0 BRA `(.L_x_186) ;  /* 0x0000000000048947 */ /* 0x000fea0003800000 */
[----:B------:R-:W-:Y:S01]  /*16c0*/  BPT.TRAP 0x1 ;  /* 0x000000040000795c */ /* 0x000fe20000300000 */
.L_x_186:
[----:B0-----:R-:W-:Y:S02]  /*16d0*/  IMAD.U32 R0, RZ, RZ, UR36 ;  /* 0x00000024ff007e24 */ /* 0x001fe4000f8e00ff */
[----:B------:R-:W-:-:S03]  /*16e0*/  IMAD.U32 R3, RZ, RZ, UR37 ;  /* 0x00000025ff037e24 */ /* 0x000fc6000f8e00ff */
[----:B------:R-:W-:Y:S02]  /*16f0*/  LEA R0, R0, UR40, 0x3 ;  /* 0x0000002800007c11 */ /* 0x000fe4000f8e18ff */
[----:B------:R-:W-:-:S04]  /*1700*/  SHF.L.U32 R3, R3, 0x1f, RZ ;  /* 0x0000001f03037819 */ /* 0x000fc800000006ff */
[----:B------:R0:W1:Y:S01]  /*1710*/  SYNCS.PHASECHK.TRANS64.TRYWAIT P1, [R0+URZ+0x34830], R3 ;  /* 0x03483003000075a7 */ /* 0x000062000802017f */
[----:B------:R-:W-:Y:S05]  /*1720*/  @!P0 BRA `(.L_x_187) ;  /* 0x0000000000048947 */ /* 0x000fea0003800000 */
[----:B------:R-:W-:Y:S01]  /*1730*/  BPT.TRAP 0x1 ;  /* 0x000000040000795c */ /* 0x000fe20000300000 */
.L_x_187:
[----:B-1----:R-:W-:Y:S05]  /*1740*/  @P1 BRA `(.L_x_188) ;  /* 0x0000000000081947 */ /* 0x002fea0003800000 */
[----:B------:R-:W1:Y:S02]  /*1750*/  SYNCS.PHASECHK.TRANS64.TRYWAIT P1, [R0+URZ+0x34830], R3 ;  /* 0x03483003000075a7 */ /* 0x000e64000802017f */
[----:B-1----:R-:W-:Y:S05]  /*1760*/  @!P1 BRA `(.L_x_189) ;  /* 0x000000bc00ac9947 */ /* 0x002fea0003800000 */
.L_x_188:
[----:B------:R-:W-:Y:S05]  /*1770*/  WARPSYNC.ALL ;  /* 0x0000000000007948 */ /* 0x000fea0003800000 */
[----:B------:R-:W-:Y:S01]  /*1780*/  UIADD3 UR40, UR40, 0x1c400, URZ ;  /* 0x0001c40028287890 */ /* 0x000fe2000fffe03f */
[----:B------:R-:W-:Y:S01]  /*1790*/  WARPGROUP.ARRIVE ;  /* 0x00000000000079c5 */ /* 0x000fe20000000000 */
[----:B------:R-:W-:Y:S02]  /*17a0*/  ULOP3.LUT UR4, UR41, 0x10000, URZ, 0xfc, !UPT ;  /* 0x0001000029047892 */ /* 0x000fe4000f8efc3f */
[----:B------:R-:W-:Y:S01]  /*17b0*/  USHF.R.U32.HI UR40, URZ, 0x4, UR40 ;  /* 0x000000043f287899 */ /* 0x000fe20008011628 */
[----:B------:R-:W-:Y:S01]  /*17c0*/  UMOV UR13, 0x40000040 ;  /* 0x40000040000d7882 */ /* 0x000fe20000000000 */
[----:B------:R-:W-:-:S02]  /*17d0*/  UMOV UR15, 0x40000040 ;  /* 0x40000040000f7882 */ /* 0x000fc40000000000 */
[----:B------:R-:W-:Y:S01]  /*17e0*/  ULOP3.LUT UR10, UR40, 0x3fff, URZ, 0xc0, !UPT ;  /* 0x00003fff280a7892 */ /* 0x000fe2000f8ec03f */
[----:B------:R-:W-:Y:S01]  /*17f0*/  IMAD.U32 R5, RZ, RZ, UR13 ;  /* 0x0000000dff057e24 */ /* 0x000fe2000f8e00ff */
[----:B------:R-:W-:Y:S01]  /*1800*/  UMOV UR12, UR4 ;  /* 0x00000004000c7c82 */ /* 0x000fe20008000000 */
[----:B------:R-:W-:Y:S01]  /*1810*/  UIADD3 UR6, UR4, 0x2, URZ ;  /* 0x0000000204067890 */ /* 0x000fe2000fffe03f */
[----:B------:R-:W-:Y:S01]  /*1820*/  IMAD.U32 R4, RZ, RZ, UR12 ;  /* 0x0000000cff047e24 */ /* 0x000fe2000f8e00ff */
[----:B------:R-:W-:Y:S02]  /*1830*/  ULOP3.LUT UR10, UR10, 0x10000, URZ, 0xfc, !UPT ;  /* 0x000100000a0a7892 */ /* 0x000fe4000f8efc3f */
[----:B------:R-:W-:Y:S02]  /*1840*/  UIADD3 UR56, UR4, 0x4, URZ ;  /* 0x0000000404387890 */ /* 0x000fe4000fffe03f */
[----:B------:R-:W-:Y:S01]  /*1850*/  UIMAD UR5, UR36, 0xc00, UR10 ;  /* 0x00000c00240578a4 */ /* 0x000fe2000f8e020a */
[----:B------:R-:W-:Y:S01]  /*1860*/  UMOV UR57, 0x40000040 ;  /* 0x4000004000397882 */ /* 0x000fe20000000000 */
[----:B------:R-:W-:-:S02]  /*1870*/  UMOV UR59, 0x40000040 ;  /* 0x40000040003b7882 */ /* 0x000fc40000000000 */
[----:B------:R-:W-:Y:S02]  /*1880*/  UIADD3 UR7, UR5, 0x2, URZ ;  /* 0x0000000205077890 */ /* 0x000fe4000fffe03f */
[----:B------:R-:W-:Y:S02]  /*1890*/  UIADD3 UR58, UR5, 0x4, URZ ;  /* 0x00000004053a7890 */ /* 0x000fe4000fffe03f */
        /* <DEDUP_REMOVED lines=12> */
[----:B------:R-:W-:-:S02]  /*1960*/  UIADD3 UR16, UR4, 0x402, URZ ;  /* 0x0000040204107890 */ /* 0x000fc4000fffe03f */
[----:B------:R-:W-:Y:S01]  /*1970*/  UIADD3 UR18, UR5, 0x402, URZ ;  /* 0x0000040205127890 */ /* 0x000fe2000fffe03f */
[----:B------:R-:W-:Y:S01]  /*1980*/  UMOV UR17, 0x40000040 ;  /* 0x4000004000117882 */ /* 0x000fe20000000000 */
[----:B------:R-:W-:Y:S01]  /*1990*/  UMOV UR19, 0x40000040 ;  /* 0x4000004000137882 */ /* 0x000fe20000000000 */
[----:B------:R-:W-:Y:S02]  /*19a0*/  UIADD3 UR20, UR4, 0x404, URZ ;  /* 0x0000040404147890 */ /* 0x000fe4000fffe03f */
[----:B------:R-:W-:Y:S01]  /*19b0*/  UIADD3 UR22, UR5, 0x404, URZ ;  /* 0x0000040405167890 */ /* 0x000fe2000fffe03f */
[----:B------:R-:W-:Y:S01]  /*19c0*/  UMOV UR21, 0x40000040 ;  /* 0x4000004000157882 */ /* 0x000fe20000000000 */
[----:B------:R-:W-:Y:S01]  /*19d0*/  UMOV UR23, 0x40000040 ;  /* 0x4000004000177882 */ /* 0x000fe20000000000 */
[----:B------:R-:W-:Y:S02]  /*19e0*/  UIADD3 UR24, UR4, 0x406, URZ ;  /* 0x0000040604187890 */ /* 0x000fe4000fffe03f */
[----:B------:R-:W-:Y:S01]  /*19f0*/  UIADD3 UR26, UR5, 0x406, URZ ;  /* 0x00000406051a7890 */ /* 0x000fe2000fffe03f */
[----:B------:R-:W-:Y:S01]  /*1a00*/  UMOV UR25, 0x40000040 ;  /* 0x4000004000197882 */ /* 0x000fe20000000000 */
[----:B------:R-:W-:Y:S01]  /*1a10*/  UMOV UR27, 0x40000040 ;  /* 0x40000040001b7882 */ /* 0x000fe20000000000 */
        /* <DEDUP_REMOVED lines=16> */
[----:B------:R-:W-:Y:S02]  /*1b20*/  WARPGROUP.DEPBAR.LE gsb0, 0x0 ;  /* 0x00008000000079c5 */ /* 0x000fe40000010000 */
[----:B------:R-:W-:-:S06]  /*1b30*/  WARPGROUP.ARRIVE ;  /* 0x00000000000079c5 */ /* 0x000fcc0000000000 */
[----:B------:R-:W-:Y:S01]  /*1b40*/  HGMMA.64x128x16.F32.BF16 R24, gdesc[UR12], R24, gsb0 ;  /* 0x01e000000c1879f0 */ /* 0x000fe20008001818 */
[----:B------:R-:W-:Y:S02]  /*1b50*/  UIADD3 UR12, UR4, 0x400, URZ ;  /* 0x00000400040c7890 */ /* 0x000fe4000fffe03f */
[----:B------:R-:W-:Y:S01]  /*1b60*/  UIADD3 UR14, UR5, 0x400, URZ ;  /* 0x00000400050e7890 */ /* 0x000fe2000fffe03f */
[----:B------:R-:W-:Y:S01]  /*1b70*/  UMOV UR13, 0x40000040 ;  /* 0x40000040000d7882 */ /* 0x000fe20000000000 */
        /* <DEDUP_REMOVED lines=34> */
.L_x_190:
[----:B------:R-:W-:Y:S01]  /*1da0*/  ULDC UR4, c[0x0][0x9d8] ;  /* 0x0002760000047ab9 */ /* 0x000fe20000000800 */
[----:B------:R-:W-:Y:S02]  /*1db0*/  IMAD.IADD R12, R192, 0x1, R89 ;  /* 0x00000001c00c7824 */ /* 0x000fe400078e0259 */
[----:B------:R-:W-:Y:S01]  /*1dc0*/  FMUL.FTZ R24, R24, UR4 ;  /* 0x0000000418187c20 */ /* 0x000fe20008410000 */
[----:B------:R-:W-:Y:S01]  /*1dd0*/  FMUL.FTZ R25, R25, UR4 ;  /* 0x0000000419197c20 */ /* 0x000fe20008410000 */
[----:B------:R-:W-:Y:S01]  /*1de0*/  FMUL.FTZ R28, R28, UR4 ;  /* 0x000000041c1c7c20 */ /* 0x000fe20008410000 */
[----:B------:R-:W-:Y:S01]  /*1df0*/  FMUL.FTZ R29, R29, UR4 ;  /* 0x000000041d1d7c20 */ /* 0x000fe20008410000 */
[----:B------:R-:W-:Y:S01]  /*1e00*/  FMUL.FTZ R32, R32, UR4 ;  /* 0x0000000420207c20 */ /* 0x000fe20008410000 */
[----:B------:R-:W-:Y:S01]  /*1e10*/  IMAD R12, R195, -0x80, R12 ;  /* 0xffffff80c30c7824 */ /* 0x000fe200078e020c */
[----:B------:R-:W2:Y:S01]  /*1e20*/  MUFU.TANH R24, R24 ;  /* 0x0000001800187308 */ /* 0x000ea20000002400 */
[----:B------:R-:W-:Y:S01]  /*1e30*/  FMUL.FTZ R33, R33, UR4 ;  /* 0x0000000421217c20 */ /* 0x000fe20008410000 */
[----:B------:R-:W-:Y:S01]  /*1e40*/  FMUL.FTZ R26, R26, UR4 ;  /* 0x000000041a1a7c20 */ /* 0x000fe20008410000 */
[----:B------:R-:W-:Y:S01]  /*1e50*/  FMUL.FTZ R36, R36, UR4 ;  /* 0x0000000424247c20 */ /* 0x000fe20008410000 */
[C---:B------:R-:W-:Y:S01]  /*1e60*/  ISETP.GT.AND P2, PT, R12.reuse, RZ, PT ;  /* 0x000000ff0c00720c */ /* 0x040fe20003f44270 */
[----:B------:R-:W-:Y:S01]  /*1e70*/  FMUL.FTZ R27, R27, UR4 ;  /* 0x000000041b1b7c20 */ /* 0x000fe20008410000 */
[C---:B------:R-:W-:Y:S01]  /*1e80*/  ISETP.GT.AND P1, PT, R12.reuse, 0x1, PT ;  /* 0x000000010c00780c */ /* 0x040fe20003f24270 */
[----:B------:R-:W-:Y:S01]  /*1e90*/  FMUL.FTZ R37, R37, UR4 ;  /* 0x0000000425257c20 */ /* 0x000fe20008410000 */
[----:B------:R-:W3:Y:S01]  /*1ea0*/  MUFU.TANH R25, R25 ;  /* 0x0000001900197308 */ /* 0x000ee20000002400 */
[----:B------:R-:W-:Y:S01]  /*1eb0*/  ISETP.GT.AND P6, PT, R12, 0x8, PT ;  /* 0x000000080c00780c */ /* 0x000fe20003fc4270 */
[----:B------:R-:W-:Y:S01]  /*1ec0*/  FMUL.FTZ R30, R30, UR4 ;  /* 0x000000041e1e7c20 */ /* 0x000fe20008410000 */
[----:B------:R-:W-:Y:S01]  /*1ed0*/  ISETP.GT.AND P5, PT, R12, 0x9, PT ;  /* 0x000000090c00780c */ /* 0x000fe20003fa4270 */
[----:B------:R-:W-:Y:S01]  /*1ee0*/  FMUL.FTZ R40, R40, UR4 ;  /* 0x0000000428287c20 */ /* 0x000fe20008410000 */
[----:B------:R-:W-:Y:S01]  /*1ef0*/  FMUL.FTZ R31, R31, UR4 ;  /* 0x000000041f1f7c20 */ /* 0x000fe20008410000 */
[----:B------:R-:W-:Y:S01]  /*1f00*/  FMUL.FTZ R34, R34, UR4 ;  /* 0x0000000422227c20 */ /* 0x000fe20008410000 */
[----:B------:R-:W-:Y:S01]  /*1f10*/  ISETP.GT.AND P4, PT, R12, 0x10, PT ;  /* 0x000000100c00780c */ /* 0x000fe20003f84270 */
[----:B------:R-:W4:Y:S01]  /*1f20*/  MUFU.TANH R28, R28 ;  /* 0x0000001c001c7308 */ /* 0x000f220000002400 */
[----:B--2---:R-:W-:Y:S01]  /*1f30*/  FSEL R14, R24, -INF , P2 ;  /* 0xff800000180e7808 */ /* 0x004fe20001000000 */
[----:B------:R-:W-:Y:S01]  /*1f40*/  FMUL.FTZ R41, R41, UR4 ;  /* 0x0000000429297c20 */ /* 0x000fe20008410000 */
[----:B------:R-:W-:Y:S01]  /*1f50*/  ISETP.GT.AND P3, PT, R12, 0x11, PT ;  /* 0x000000110c00780c */ /* 0x000fe20003f64270 */
[----:B------:R-:W-:Y:S01]  /*1f60*/  FMUL.FTZ R44, R44, UR4 ;  /* 0x000000042c2c7c20 */ /* 0x000fe20008410000 */
[----:B------:R-:W-:Y:S01]  /*1f70*/  FMUL.FTZ R35, R35, UR4 ;  /* 0x0000000423237c20 */ /* 0x000fe20008410000 */
[----:B------:R-:W-:Y:S01]  /*1f80*/  FMUL.FTZ R38, R38, UR4 ;  /* 0x0000000426267c20 */ /* 0x000fe20008410000 */
[----:B------:R-:W-:Y:S01]  /*1f90*/  FMUL.FTZ R45, R45, UR4 ;  /* 0x000000042d2d7c20 */ /* 0x000fe20008410000 */
[----:B------:R-:W2:Y:S01]  /*1fa0*/  MUFU.TANH R29, R29 ;  /* 0x0000001d001d7308 */ /* 0x000ea20000002400 */
[----:B---3--:R-:W-:Y:S01]  /*1fb0*/  FSEL R25, R25, -INF , P1 ;  /* 0xff80000019197808 */ /* 0x008fe20000800000 */
[----:B------:R-:W-:Y:S01]  /*1fc0*/  FMUL.FTZ R48, R48, UR4 ;  /* 0x0000000430307c20 */ /* 0x000fe20008410000 */
[----:B------:R-:W-:Y:S01]  /*1fd0*/  FMUL.FTZ R39, R39, UR4 ;  /* 0x0000000427277c20 */ /* 0x000fe20008410000 */
[----:B------:R-:W-:Y:S01]  /*1fe0*/  FMUL.FTZ R42, R42, UR4 ;  /* 0x000000042a2a7c20 */ /* 0x000fe20008410000 */
[----:B------:R-:W-:Y:S01]  /*1ff0*/  FMNMX.FTZ R9, R14, R25, !PT ;  /* 0x000000190e097209 */ /* 0x000fe20007810000 */
[----:B------:R-:W-:Y:S01]  /*2000*/  FMUL.FTZ R49, R49, UR4 ;  /* 0x0000000431317c20 */ /* 0x000fe20008410000 */
[----:B------:R-:W-:Y:S01]  /*2010*/  FMUL.FTZ R43, R43, UR4 ;  /* 0x000000042b2b7c20 */ /* 0x000fe20008410000 */
[----:B------:R-:W3:Y:S01]  /*2020*/  MUFU.TANH R32, R32 ;  /* 0x0000002000207308 */ /* 0x000ee20000002400 */
[----:B----4-:R-:W-:Y:S01]  /*2030*/  FSEL R88, R28, -INF , P6 ;  /* 0xff8000001c587808 */ /* 0x010fe20003000000 */
[----:B------:R-:W-:Y:S01]  /*2040*/  FMUL.FTZ R52, R52, UR4 ;  /* 0x0000000434347c20 */ /* 0x000fe20008410000 */
[----:B------:R-:W-:Y:S01]  /*2050*/  FMUL.FTZ R46, R46, UR4 ;  /* 0x000000042e2e7c20 */ /* 0x000fe20008410000 */
[----:B------:R-:W-:Y:S01]  /*2060*/  FMUL.FTZ R53, R53, UR4 ;  /* 0x0000000435357c20 */ /* 0x000fe20008410000 */
[----:B------:R-:W-:Y:S01]  /*2070*/  FMNMX.FTZ R9, R88, R9, !PT ;  /* 0x0000000958097209 */ /* 0x000fe20007810000 */
[----:B------:R-:W-:Y:S01]  /*2080*/  FMUL.FTZ R47, R47, UR4 ;  /* 0x000000042f2f7c20 */ /* 0x000fe20008410000 */
[----:B------:R-:W-:Y:S01]  /*2090*/  FMUL.FTZ R56, R56, UR4 ;  /* 0x0000000438387c20 */ /* 0x000fe20008410000 */
[----:B------:R-:W4:Y:S01]  /*20a0*/  MUFU.TANH R8, R26 ;  /* 0x0000001a00087308 */ /* 0x000f220000002400 */
        /* <DEDUP_REMOVED lines=15> */
[----:B01----:R-:W0:Y:S01]  /*21a0*/  MUFU.TANH R3, R27 ;  /* 0x0000001b00037308 */ /* 0x003e220000002400 */
[----:B----4-:R-:W-:Y:S01]  /*21b0*/  FSEL R8, R8, -INF , P2 ;  /* 0xff80000008087808 */ /* 0x010fe20001000000 */
        /* <DEDUP_REMOVED lines=29> */
[----:B------:R-:W-:Y:S01]  /*2390*/  ULDC UR5, c[0x0][0x988] ;  /* 0x0002620000057ab9 */ /* 0x000fe20000000800 */
[----:B------:R-:W1:Y:S01]  /*23a0*/  MUFU.TANH R20, R31 ;  /* 0x0000001f00147308 */ /* 0x000e620000002400 */
[----:B--2---:R-:W-:Y:S01]  /*23b0*/  FSEL R10, R10, -INF , P6 ;  /* 0xff8000000a0a7808 */ /* 0x004fe20003000000 */
[----:B------:R-:W-:Y:S01]  /*23c0*/  FMUL.FTZ R78, R78, UR4 ;  /* 0x000000044e4e7c20 */ /* 0x000fe20008410000 */
[----:B------:R-:W-:Y:S01]  /*23d0*/  ISETP.GT.AND P6, PT, R12, 0x20, PT ;  /* 0x000000200c00780c */ /* 0x000fe20003fc4270 */
[----:B------:R-:W-:Y:S01]  /*23e0*/  FMUL.FTZ R79, R79, UR4 ;  /* 0x000000044f4f7c20 */ /* 0x000fe20008410000 */
[----:B------:R-:W-:Y:S01]  /*23f0*/  P2R R11, PR, RZ, 0x1 ;  /* 0x00000001ff0b7803 */ /* 0x000fe20000000000 */
[----:B------:R-:W-:Y:S01]  /*2400*/  FMUL.FTZ R82, R82, UR4 ;  /* 0x0000000452527c20 */ /* 0x000fe20008410000 */
[----:B------:R-:W-:Y:S01]  /*2410*/  FMUL.FTZ R83, R83, UR4 ;  /* 0x0000000453537c20 */ /* 0x000fe20008410000 */
[----:B------:R-:W2:Y:S01]  /*2420*/  MUFU.TANH R40, R40 ;  /* 0x0000002800287308 */ /* 0x000ea20000002400 */
[----:B0-----:R-:W-:Y:S01]  /*2430*/  FSEL R98, R37, -INF , P1 ;  /* 0xff80000025627808 */ /* 0x001fe20000800000 */
[----:B------:R-:W-:Y:S01]  /*2440*/  FMUL.FTZ R86, R86, UR4 ;  /* 0x0000000456567c20 */ /* 0x000fe20008410000 */
[----:B------:R-:W-:Y:S01]  /*2450*/  FMUL.FTZ R87, R87, UR4 ;  /* 0x0000000457577c20 */ /* 0x000fe20008410000 */
[----:B------:R-:W-:-:S02]  /*2460*/  CS2R R150, SRZ ;  /* 0x0000000000967805 */ /* 0x000fc4000001ff00 */
[----:B------:R-:W-:Y:S02]  /*2470*/  FMNMX.FTZ R9, R98, R9, !PT ;  /* 0x0000000962097209 */ /* 0x000fe40007810000 */
[----:B------:R-:W-:Y:S02]  /*2480*/  CS2R R148, SRZ ;  /* 0x0000000000947805 */ /* 0x000fe4000001ff00 */
[----:B------:R-:W-:Y:S01]  /*2490*/  CS2R R146, SRZ ;  /* 0x0000000000927805 */ /* 0x000fe2000001ff00 */
[----:B------:R-:W0:Y:S01]  /*24a0*/  MUFU.TANH R34, R34 ;  /* 0x0000002200227308 */ /* 0x000e220000002400 */
[----:B-1----:R-:W-:Y:S02]  /*24b0*/  FSEL R20, R20, -INF , P5 ;  /* 0xff80000014147808 */ /* 0x002fe40002800000 */
[----:B------:R-:W-:Y:S02]  /*24c0*/  CS2R R144, SRZ ;  /* 0x0000000000907805 */ /* 0x000fe4000001ff00 */
[----:B------:R-:W-:-:S02]  /*24d0*/  ISETP.GT.AND P5, PT, R12, 0x21, PT ;  /* 0x000000210c00780c */ /* 0x000fc40003fa4270 */
[----:B------:R-:W-:Y:S02]  /*24e0*/  CS2R R142, SRZ ;  /* 0x00000000008e7805 */ /* 0x000fe4000001ff00 */
[----:B------:R-:W-:Y:S02]  /*24f0*/  CS2R R140, SRZ ;  /* 0x00000000008c7805 */ /* 0x000fe4000001ff00 */
[----:B------:R-:W-:Y:S01]  /*2500*/  CS2R R138, SRZ ;  /* 0x00000000008a7805 */ /* 0x000fe2000001ff00 */
[----:B------:R-:W1:Y:S01]  /*2510*/  MUFU.TANH R41, R41 ;  /* 0x0000002900297308 */ /* 0x000e620000002400 */
[----:B--2---:R-:W-:-:S04]  /*2520*/  FSEL R100, R40, -INF , P6 ;  /* 0xff80000028647808 */ /* 0x004fc80003000000 */
[----:B------:R-:W-:-:S03]  /*2530*/  FMNMX.FTZ R9, R100, R9, !PT ;  /* 0x0000000964097209 */ /* 0x000fc60007810000 */
[----:B------:R-:W2:Y:S01]  /*2540*/  MUFU.TANH R26, R35 ;  /* 0x00000023001a7308 */ /* 0x000ea20000002400 */
[----:B0-----:R-:W-:Y:S02]  /*2550*/  FSEL R24, R34, -INF , P4 ;  /* 0xff80000022187808 */ /* 0x001fe40002000000 */
[----:B------:R-:W-:-:S05]  /*2560*/  ISETP.GT.AND P4, PT, R12, 0x28, PT ;  /* 0x000000280c00780c */ /* 0x000fca0003f84270 */
[----:B------:R-:W0:Y:S01]  /*2570*/  MUFU.TANH R44, R44 ;  /* 0x0000002c002c7308 */ /* 0x000e220000002400 */
[----:B-1----:R-:W-:-:S04]  /*2580*/  FSEL R102, R41, -INF , P5 ;  /* 0xff80000029667808 */ /* 0x002fc80002800000 */
[----:B------:R-:W-:-:S03]  /*2590*/  FMNMX.FTZ R9, R102, R9, !PT ;  /* 0x0000000966097209 */ /* 0x000fc60007810000 */
[----:B------:R-:W1:Y:S01]  /*25a0*/  MUFU.TANH R38, R38 ;  /* 0x0000002600267308 */ /* 0x000e620000002400 */
[----:B--2---:R-:W-:Y:S02]  /*25b0*/  FSEL R26, R26, -INF , P3 ;  /* 0xff8000001a1a7808 */ /* 0x004fe40001800000 */
[----:B------:R-:W-:-:S05]  /*25c0*/  ISETP.GT.AND P3, PT, R12, 0x29, PT ;  /* 0x000000290c00780c */ /* 0x000fca0003f64270 */
[----:B------:R-:W2:Y:S01]  /*25d0*/  MUFU.TANH R45, R45 ;  /* 0x0000002d002d7308 */ /* 0x000ea20000002400 */
[----:B0-----:R-:W-:-:S04]  /*25e0*/  FSEL R104, R44, -INF , P4 ;  /* 0xff8000002c687808 */ /* 0x001fc80002000000 */
[----:B------:R-:W-:-:S03]  /*25f0*/  FMNMX.FTZ R9, R104, R9, !PT ;  /* 0x0000000968097209 */ /* 0x000fc60007810000 */
[----:B------:R-:W0:Y:S01]  /*2600*/  MUFU.TANH R30, R39 ;  /* 0x00000027001e7308 */ /* 0x000e220000002400 */
[----:B-1----:R-:W-:Y:S02]  /*2610*/  FSEL R28, R38, -INF , P2 ;  /* 0xff800000261c7808 */ /* 0x002fe40001000000 */
[----:B------:R-:W-:-:S05]  /*2620*/  ISETP.GT.AND P2, PT, R12, 0x30, PT ;  /* 0x000000300c00780c */ /* 0x000fca0003f44270 */
        /* <DEDUP_REMOVED lines=118> */
[----:B--2---:R-:W-:-:S04]  /*2d90*/  FSEL R136, R85, -INF , P1 ;  /* 0xff80000055887808 */ /* 0x004fc80000800000 */
[----:B------:R-:W-:Y:S01]  /*2da0*/  FMNMX.FTZ R13, R136, R9, !PT ;  /* 0x00000009880d7209 */ /* 0x000fe20007810000 */
[----:B------:R-:W-:Y:S02]  /*2db0*/  IMAD.U32 R9, RZ, RZ, UR5 ;  /* 0x00000005ff097e24 */ /* 0x000fe4000f8e00ff */
[----:B------:R-:W2:Y:S01]  /*2dc0*/  MUFU.TANH R82, R82 ;  /* 0x0000005200527308 */ /* 0x000ea20000002400 */
[----:B0-----:R-:W-:Y:S01]  /*2dd0*/  FSEL R78, R78, -INF , P6 ;  /* 0xff8000004e4e7808 */ /* 0x001fe20003000000 */
[----:B------:R-:W0:Y:S06]  /*2de0*/  SHFL.BFLY PT, R12, R13, 0x2, 0x1f ;  /* 0x0c401f000d0c7f89 */ /* 0x000e2c00000e0000 */
[----:B------:R-:W3:Y:S01]  /*2df0*/  MUFU.TANH R83, R83 ;  /* 0x0000005300537308 */ /* 0x000ee20000002400 */
[----:B-1----:R-:W-:-:S07]  /*2e00*/  FSEL R70, R79, -INF , P5 ;  /* 0xff8000004f467808 */ /* 0x002fce0002800000 */
[----:B------:R-:W1:Y:S01]  /*2e10*/  MUFU.TANH R86, R86 ;  /* 0x0000005600567308 */ /* 0x000e620000002400 */
[----:B--2---:R-:W-:-:S07]  /*2e20*/  FSEL R82, R82, -INF , P4 ;  /* 0xff80000052527808 */ /* 0x004fce0002000000 */
[----:B------:R-:W2:Y:S01]  /*2e30*/  MUFU.TANH R87, R87 ;  /* 0x0000005700577308 */ /* 0x000ea20000002400 */
[----:B---3--:R-:W-:Y:S02]  /*2e40*/  FSEL R74, R83, -INF , P3 ;  /* 0xff800000534a7808 */ /* 0x008fe40001800000 */
[----:B0-----:R-:W-:-:S05]  /*2e50*/  FMNMX.FTZ R15, R13, R12, !PT ;  /* 0x0000000c0d0f7209 */ /* 0x001fca0007810000 */
[----:B------:R-:W0:Y:S01]  /*2e60*/  SHFL.BFLY PT, R12, R15, 0x1, 0x1f ;  /* 0x0c201f000f0c7f89 */ /* 0x000e2200000e0000 */
[----:B-1----:R-:W-:Y:S02]  /*2e70*/  FSEL R86, R86, -INF , P2 ;  /* 0xff80000056567808 */ /* 0x002fe40001000000 */
[----:B------:R-:W-:Y:S02]  /*2e80*/  ISETP.GE.AND P2, PT, R89, 0x81, PT ;  /* 0x000000815900780c */ /* 0x000fe40003f46270 */
[----:B0-----:R-:W-:Y:S02]  /*2e90*/  FMNMX.FTZ R12, R15, R12, !PT ;  /* 0x0000000c0f0c7209 */ /* 0x001fe40007810000 */
        /* <DEDUP_REMOVED lines=11> */
[----:B--2---:R-:W-:Y:S01]  /*2f50*/  FSEL R88, R87, -INF , P1 ;  /* 0xff80000057587808 */ /* 0x004fe20000800000 */
        /* <DEDUP_REMOVED lines=26> */
[----:B------:R-:W2:Y:S01]  /*3100*/  MUFU.EX2 R13, R13 ;  /* 0x0000000d000d7308 */ /* 0x000ea20000000800 */
        /* <DEDUP_REMOVED lines=15> */
[----:B------:R4:W5:Y:S01]  /*3200*/  MUFU.EX2 R15, R94 ;  /* 0x0000005e000f7308 */ /* 0x0009620000000800 */
[----:B------:R-:W-:Y:S01]  /*3210*/  FFMA.FTZ R84, R84, R9, -R45 ;  /* 0x0000000954547223 */ /* 0x000fe2000001082d */
[----:B------:R-:W-:-:S02]  /*3220*/  CS2R R128, SRZ ;  /* 0x0000000000807805 */ /* 0x000fc4000001ff00 */
[----:B------:R-:W-:Y:S02]  /*3230*/  FMNMX.FTZ R29, R50, R27, !PT ;  /* 0x0000001b321d7209 */ /* 0x000fe40007810000 */
[----:B------:R-:W-:Y:S02]  /*3240*/  CS2R R126, SRZ ;  /* 0x00000000007e7805 */ /* 0x000fe4000001ff00 */
[----:B------:R-:W-:Y:S02]  /*3250*/  CS2R R124, SRZ ;  /* 0x00000000007c7805 */ /* 0x000fe4000001ff00 */
[----:B------:R-:W-:Y:S02]  /*3260*/  CS2R R120, SRZ ;  /* 0x0000000000787805 */ /* 0x000fe4000001ff00 */
[----:B------:R-:W-:Y:S01]  /*3270*/  FMNMX.FTZ R29, R52, R29, !PT ;  /* 0x0000001d341d7209 */ /* 0x000fe20007810000 */
[----:B------:R-:W5:Y:S01]  /*3280*/  MUFU.EX2 R178, R178 ;  /* 0x000000b200b27308 */ /* 0x000f620000000800 */
[----:B------:R-:W-:-:S02]  /*3290*/  CS2R R116, SRZ ;  /* 0x0000000000747805 */ /* 0x000fc4000001ff00 */
[----:B------:R-:W-:Y:S02]  /*32a0*/  CS2R R112, SRZ ;  /* 0x0000000000707805 */ /* 0x000fe4000001ff00 */
[----:B------:R-:W-:Y:S02]  /*32b0*/  FMNMX.FTZ R29, R54, R29, !PT ;  /* 0x0000001d361d7209 */ /* 0x000fe40007810000 */
[----:B------:R-:W-:Y:S02]  /*32c0*/  CS2R R108, SRZ ;  /* 0x00000000006c7805 */ /* 0x000fe4000001ff00 */
[----:B------:R-:W-:Y:S02]  /*32d0*/  CS2R R104, SRZ ;  /* 0x0000000000687805 */ /* 0x000fe4000001ff00 */
[----:B------:R-:W-:Y:S02]  /*32e0*/  CS2R R100, SRZ ;  /* 0x0000000000647805 */ /* 0x000fe4000001ff00 */
[----:B------:R-:W-:Y:S01]  /*32f0*/  FMNMX.FTZ R29, R56, R29, !PT ;  /* 0x0000001d381d7209 */ /* 0x000fe20007810000 */
[----:B------:R0:W-:Y:S01]  /*3300*/  MUFU.EX2 R21, R98 ;  /* 0x0000006200157308 */ /* 0x0001e20000000800 */
[----:B------:R-:W-:-:S02]  /*3310*/  CS2R R96, SRZ ;  /* 0x0000000000607805 */ /* 0x000fc4000001ff00 */
[----:B----4-:R-:W-:Y:S02]  /*3320*/  CS2R R94, SRZ ;  /* 0x00000000005e7805 */ /* 0x010fe4000001ff00 */
[----:B------:R-:W-:Y:S02]  /*3330*/  FMNMX.FTZ R31, R58, R29, !PT ;  /* 0x0000001d3a1f7209 */ /* 0x000fe40007810000 */
[----:B------:R-:W-:Y:S02]  /*3340*/  CS2R R92, SRZ ;  /* 0x00000000005c7805 */ /* 0x000fe4000001ff00 */
[----:B------:R-:W-:Y:S02]  /*3350*/  CS2R R90, SRZ ;  /* 0x00000000005a7805 */ /* 0x000fe4000001ff00 */
[----:B------:R-:W-:Y:S01]  /*3360*/  FMNMX.FTZ R31, R60, R31, !PT ;  /* 0x0000001f3c1f7209 */ /* 0x000fe20007810000 */
[----:B------:R-:W-:Y:S01]  /*3370*/  MUFU.EX2 R172, R172 ;  /* 0x000000ac00ac7308 */ /* 0x000fe20000000800 */
[----:B0-----:R-:W-:-:S02]  /*3380*/  CS2R R98, SRZ ;  /* 0x0000000000627805 */ /* 0x001fc4000001ff00 */
[----:B------:R-:W-:-:S04]  /*3390*/  FMNMX.FTZ R31, R62, R31, !PT ;  /* 0x0000001f3e1f7209 */ /* 0x000fc80007810000 */
[----:B------:R-:W-:Y:S01]  /*33a0*/  FMNMX.FTZ R31, R64, R31, !PT ;  /* 0x0000001f401f7209 */ /* 0x000fe20007810000 */
[----:B------:R0:W-:Y:S03]  /*33b0*/  MUFU.EX2 R25, R102 ;  /* 0x0000006600197308 */ /* 0x0001e60000000800 */
[----:B------:R-:W-:-:S04]  /*33c0*/  FMNMX.FTZ R33, R66, R31, !PT ;  /* 0x0000001f42217209 */ /* 0x000fc80007810000 */
[----:B------:R-:W-:Y:S01]  /*33d0*/  FMNMX.FTZ R33, R78, R33, !PT ;  /* 0x000000214e217209 */ /* 0x000fe20007810000 */
[----:B------:R-:W-:Y:S01]  /*33e0*/  MUFU.EX2 R174, R174 ;  /* 0x000000ae00ae7308 */ /* 0x000fe20000000800 */
[----:B0-----:R-:W-:Y:S02]  /*33f0*/  CS2R R102, SRZ ;  /* 0x0000000000667805 */ /* 0x001fe4000001ff00 */
[----:B------:R-:W-:-:S04]  /*3400*/  FMNMX.FTZ R33, R70, R33, !PT ;  /* 0x0000002146217209 */ /* 0x000fc80007810000 */
[----:B------:R-:W-:Y:S01]  /*3410*/  FMNMX.FTZ R33, R82, R33, !PT ;  /* 0x0000002152217209 */ /* 0x000fe20007810000 */
[----:B------:R0:W-:Y:S03]  /*3420*/  MUFU.EX2 R27, R106 ;  /* 0x0000006a001b7308 */ /* 0x0001e60000000800 */
[----:B------:R-:W-:-:S04]  /*3430*/  FMNMX.FTZ R35, R74, R33, !PT ;  /* 0x000000214a237209 */ /* 0x000fc80007810000 */
[----:B------:R-:W-:Y:S01]  /*3440*/  FMNMX.FTZ R35, R86, R35, !PT ;  /* 0x0000002356237209 */ /* 0x000fe20007810000 */
[----:B------:R-:W-:Y:S01]  /*3450*/  MUFU.EX2 R168, R168 ;  /* 0x000000a800a87308 */ /* 0x000fe20000000800 */
[----:B0-----:R-:W-:Y:S02]  /*3460*/  CS2R R106, SRZ ;  /* 0x00000000006a7805 */ /* 0x001fe4000001ff00 */
[----:B------:R-:W-:Y:S01]  /*3470*/  FMNMX.FTZ R14, R88, R35, !PT ;  /* 0x00000023580e7209 */ /* 0x000fe20007810000 */
[----:B------:R-:W-:Y:S01]  /*3480*/  FFMA.FTZ R35, R122, R9, -R45 ;  /* 0x000000097a237223 */ /* 0x000fe2000001082d */
[----:B------:R-:W-:-:S03]  /*3490*/  CS2R R122, SRZ ;  /* 0x00000000007a7805 */ /* 0x000fc6000001ff00 */
[----:B------:R-:W0:Y:S01]  /*34a0*/  SHFL.BFLY PT, R41, R14, 0x2, 0x1f ;  /* 0x0c401f000e297f89 */ /* 0x000e2200000e0000 */
[----:B------:R4:W-:Y:S08]  /*34b0*/  MUFU.EX2 R29, R110 ;  /* 0x0000006e001d7308 */ /* 0x0009f00000000800 */
[----:B------:R-:W-:Y:S01]  /*34c0*/  MUFU.EX2 R170, R170 ;  /* 0x000000aa00aa7308 */ /* 0x000fe20000000800 */
[----:B----4-:R-:W-:-:S07]  /*34d0*/  CS2R R110, SRZ ;  /* 0x00000000006e7805 */ /* 0x010fce000001ff00 */
[----:B------:R4:W-:Y:S01]  /*34e0*/  MUFU.EX2 R31, R114 ;  /* 0x00000072001f7308 */ /* 0x0009e20000000800 */
[----:B0-----:R-:W-:-:S07]  /*34f0*/  FMNMX.FTZ R43, R14, R41, !PT ;  /* 0x000000290e2b7209 */ /* 0x001fce0007810000 */
[----:B------:R-:W-:Y:S01]  /*3500*/  MUFU.EX2 R152, R152 ;  /* 0x0000009800987308 */ /* 0x000fe20000000800 */
[-CC-:B------:R-:W-:Y:S01]  /*3510*/  FFMA.FTZ R41, R130, R9.reuse, -R45.reuse ;  /* 0x0000000982297223 */ /* 0x180fe2000001082d */
[----:B------:R-:W-:Y:S01]  /*3520*/  FFMA.FTZ R45, R136, R9, -R45 ;  /* 0x00000009882d7223 */ /* 0x000fe2000001082d */
[----:B------:R-:W-:Y:S01]  /*3530*/  CS2R R136, SRZ ;  /* 0x0000000000887805 */ /* 0x000fe2000001ff00 */
[----:B------:R-:W0:Y:S01]  /*3540*/  SHFL.BFLY PT, R14, R43, 0x1, 0x1f ;  /* 0x0c201f002b0e7f89 */ /* 0x000e2200000e0000 */
[----:B------:R-:W-:Y:S02]  /*3550*/  CS2R R130, SRZ ;  /* 0x0000000000827805 */ /* 0x000fe4000001ff00 */
[----:B----4-:R-:W-:Y:S01]  /*3560*/  CS2R R114, SRZ ;  /* 0x0000000000727805 */ /* 0x010fe2000001ff00 */
[----:B------:R4:W-:Y:S08]  /*3570*/  MUFU.EX2 R33, R118 ;  /* 0x0000007600217308 */ /* 0x0009f00000000800 */
[----:B------:R-:W-:Y:S01]  /*3580*/  MUFU.EX2 R154, R154 ;  /* 0x0000009a009a7308 */ /* 0x000fe20000000800 */
[----:B----4-:R-:W-:-:S07]  /*3590*/  CS2R R118, SRZ ;  /* 0x0000000000767805 */ /* 0x010fce000001ff00 */
[----:B------:R-:W-:Y:S01]  /*35a0*/  MUFU.EX2 R35, R35 ;  /* 0x0000002300237308 */ /* 0x000fe20000000800 */
[----:B0-----:R-:W-:-:S04]  /*35b0*/  FMNMX.FTZ R14, R43, R14, !PT ;  /* 0x0000000e2b0e7209 */ /* 0x001fc80007810000 */
[C---:B------:R-:W-:Y:S01]  /*35c0*/  FSETP.NEU.FTZ.AND P1, PT, R14.reuse, -INF , PT ;  /* 0xff8000000e00780b */ /* 0x040fe20003f3d000 */
[----:B------:R-:W-:Y:S02]  /*35d0*/  FMUL.FTZ R49, R14, R9 ;  /* 0x000000090e317220 */ /* 0x000fe40000410000 */
[----:B------:R-:W-:Y:S03]  /*35e0*/  MUFU.EX2 R156, R156 ;  /* 0x0000009c009c7308 */ /* 0x000fe60000000800 */
[----:B------:R-:W-:Y:S02]  /*35f0*/  FSEL R49, R49, RZ, P1 ;  /* 0x000000ff31317208 */ /* 0x000fe40000800000 */
[----:B------:R-:W-:-:S03]  /*3600*/  ISETP.NE.AND P1, PT, R16, RZ, PT ;  /* 0x000000ff1000720c */ /* 0x000fc60003f25270 */
        /* <DEDUP_REMOVED lines=29> */
[----:B--2---:R-:W-:Y:S01]  /*37e0*/  FADD.FTZ R3, R13, R20 ;  /* 0x000000140d037221 */ /* 0x004fe20000010000 */
[----:B------:R-:W-:Y:S01]  /*37f0*/  F2FP.BF16.F32.PACK_AB R180, R11, R180 ;  /* 0x000000b40bb4723e */ /* 0x000fe200000010ff */
[-C--:B------:R-:W-:Y:S01]  /*3800*/  FFMA.FTZ R62, R62, R9.reuse, -R49 ;  /* 0x000000093e3e7223 */ /* 0x080fe20000010831 */
[----:B------:R-:W1:Y:S01]  /*3810*/  MUFU.EX2 R10, R10 ;  /* 0x0000000a000a7308 */ /* 0x000e620000000800 */
[----:B---3--:R-:W-:Y:S01]  /*3820*/  FADD.FTZ R20, R176, R3 ;  /* 0x00000003b0147221 */ /* 0x008fe20000010000 */
[-CC-:B------:R-:W-:Y:S01]  /*3830*/  FFMA.FTZ R64, R64, R9.reuse, -R49.reuse ;  /* 0x0000000940407223 */ /* 0x180fe20000010831 */
[-CC-:B------:R-:W-:Y:S01]  /*3840*/  FFMA.FTZ R66, R66, R9.reuse, -R49.reuse ;  /* 0x0000000942427223 */ /* 0x180fe20000010831 */
[-CC-:B------:R-:W-:Y:S01]  /*3850*/  FFMA.FTZ R78, R78, R9.reuse, -R49.reuse ;  /* 0x000000094e4e7223 */ /* 0x180fe20000010831 */
[----:B-----5:R-:W-:Y:S01]  /*3860*/  FADD.FTZ R3, R15, R20 ;  /* 0x000000140f037221 */ /* 0x020fe20000010000 */
[-CC-:B------:R-:W-:Y:S01]  /*3870*/  FFMA.FTZ R70, R70, R9.reuse, -R49.reuse ;  /* 0x0000000946467223 */ /* 0x180fe20000010831 */
[-C--:B------:R-:W-:Y:S01]  /*3880*/  FFMA.FTZ R82, R82, R9.reuse, -R49 ;  /* 0x0000000952527223 */ /* 0x080fe20000010831 */
[----:B------:R-:W2:Y:S01]  /*3890*/  MUFU.EX2 R24, R24 ;  /* 0x0000001800187308 */ /* 0x000ea20000000800 */
[----:B------:R-:W-:Y:S01]  /*38a0*/  FADD.FTZ R20, R178, R3 ;  /* 0x00000003b2147221 */ /* 0x000fe20000010000 */
[----:B0-----:R-:W-:Y:S01]  /*38b0*/  FADD.FTZ R3, R8, R181 ;  /* 0x000000b508037221 */ /* 0x001fe20000010000 */
[-CC-:B------:R-:W-:Y:S01]  /*38c0*/  FFMA.FTZ R74, R74, R9.reuse, -R49.reuse ;  /* 0x000000094a4a7223 */ /* 0x180fe20000010831 */
[-CC-:B------:R-:W-:Y:S01]  /*38d0*/  FFMA.FTZ R86, R86, R9.reuse, -R49.reuse ;  /* 0x0000000956567223 */ /* 0x180fe20000010831 */
[----:B------:R-:W-:Y:S01]  /*38e0*/  FADD.FTZ R51, R21, R20 ;  /* 0x0000001415337221 */ /* 0x000fe20000010000 */
[----:B------:R-:W-:Y:S01]  /*38f0*/  FFMA.FTZ R49, R88, R9, -R49 ;  /* 0x0000000958317223 */ /* 0x000fe20000010831 */
[----:B------:R-:W-:Y:S01]  /*3900*/  F2FP.BF16.F32.PACK_AB R181, R181, R8 ;  /* 0x00000008b5b5723e */ /* 0x000fe200000010ff */
[----:B------:R0:W3:Y:S01]  /*3910*/  MUFU.EX2 R177, R26 ;  /* 0x0000001a00b17308 */ /* 0x0000e20000000800 */
        /* <DEDUP_REMOVED lines=9> */
[----:B--2---:R-:W-:Y:S01]  /*39b0*/  FADD.FTZ R20, R24, R3 ;  /* 0x0000000318147221 */ /* 0x004fe20000010000 */
[----:B------:R-:W-:-:S02]  /*39c0*/  F2FP.BF16.F32.PACK_AB R178, R21, R178 ;  /* 0x000000b215b2723e */ /* 0x000fc400000010ff */
[----:B------:R-:W-:Y:S01]  /*39d0*/  CS2R R88, SRZ ;  /* 0x0000000000587805 */ /* 0x000fe2000001ff00 */
[C---:B------:R-:W-:Y:S01]  /*39e0*/  FADD.FTZ R51, R25.reuse, R26 ;  /* 0x0000001a19337221 */ /* 0x040fe20000010000 */
[----:B------:R-:W-:Y:S01]  /*39f0*/  F2FP.BF16.F32.PACK_AB R172, R25, R172 ;  /* 0x000000ac19ac723e */ /* 0x000fe200000010ff */
[----:B------:R-:W0:Y:S02]  /*3a00*/  MUFU.EX2 R179, R30 ;  /* 0x0000001e00b37308 */ /* 0x000e240000000800 */
[----:B------:R-:W-:Y:S01]  /*3a10*/  FADD.FTZ R26, R174, R51 ;  /* 0x00000033ae1a7221 */ /* 0x000fe20000010000 */
[----:B---3--:R-:W-:Y:S01]  /*3a20*/  FADD.FTZ R3, R177, R20 ;  /* 0x00000014b1037221 */ /* 0x008fe20000010000 */
[C---:B------:R-:W-:Y:S02]  /*3a30*/  F2FP.BF16.F32.PACK_AB R174, R27.reuse, R174 ;  /* 0x000000ae1bae723e */ /* 0x040fe400000010ff */
[----:B------:R-:W-:Y:S01]  /*3a40*/  FADD.FTZ R51, R27, R26 ;  /* 0x0000001a1b337221 */ /* 0x000fe20000010000 */
[----:B------:R-:W-:Y:S01]  /*3a50*/  F2FP.BF16.F32.PACK_AB R177, R177, R24 ;  /* 0x00000018b1b1723e */ /* 0x000fe200000010ff */
[----:B------:R-:W2:Y:S01]  /*3a60*/  MUFU.EX2 R32, R32 ;  /* 0x0000002000207308 */ /* 0x000ea20000000800 */
[----:B-1----:R-:W-:Y:S01]  /*3a70*/  FADD.FTZ R20, R28, R3 ;  /* 0x000000031c147221 */ /* 0x002fe20000010000 */
[----:B------:R-:W-:-:S02]  /*3a80*/  @P1 VIADD R3, R0, 0x34840 ;  /* 0x0003484000031836 */ /* 0x000fc40000000000 */
[----:B------:R-:W-:Y:S01]  /*3a90*/  FADD.FTZ R26, R168, R51 ;  /* 0x00000033a81a7221 */ /* 0x000fe20000010000 */
[----:B------:R-:W-:-:S03]  /*3aa0*/  F2FP.BF16.F32.PACK_AB R168, R29, R168 ;  /* 0x000000a81da8723e */ /* 0x000fc600000010ff */
[----:B------:R-:W-:Y:S01]  /*3ab0*/  FADD.FTZ R53, R29, R26 ;  /* 0x0000001a1d357221 */ /* 0x000fe20000010000 */
[----:B------:R-:W1:Y:S01]  /*3ac0*/  MUFU.EX2 R173, R34 ;  /* 0x0000002200ad7308 */ /* 0x000e620000000800 */
[----:B0-----:R-:W-:Y:S01]  /*3ad0*/  FADD.FTZ R51, R179, R20 ;  /* 0x00000014b3337221 */ /* 0x001fe20000010000 */
[----:B------:R-:W-:Y:S01]  /*3ae0*/  @P1 PRMT R3, R18, 0x654, R3 ;  /* 0x0000065412031816 */ /* 0x000fe20000000003 */
[----:B------:R-:W-:Y:S01]  /*3af0*/  FADD.FTZ R20, R170, R53 ;  /* 0x00000035aa147221 */ /* 0x000fe20000010000 */
[----:B------:R-:W-:Y:S02]  /*3b00*/  F2FP.BF16.F32.PACK_AB R170, R31, R170 ;  /* 0x000000aa1faa723e */ /* 0x000fe400000010ff */
[----:B------:R1:W-:Y:S01]  /*3b10*/  @P1 SYNCS.ARRIVE.TRANS64.RED.A1T0 RZ, [R3+URZ], RZ ;  /* 0x000000ff03ff19a7 */ /* 0x0003e2000810043f */
[----:B------:R-:W-:Y:S01]  /*3b20*/  F2FP.BF16.F32.PACK_AB R179, R179, R28 ;  /* 0x0000001cb3b3723e */ /* 0x000fe200000010ff */
[----:B------:R-:W0:Y:S01]  /*3b30*/  MUFU.EX2 R36, R36 ;  /* 0x0000002400247308 */ /* 0x000e220000000800 */
[----:B--2---:R-:W-:Y:S01]  /*3b40*/  FADD.FTZ R0, R32, R51 ;  /* 0x0000003320007221 */ /* 0x004fe20000010000 */
[----:B------:R-:W-:-:S04]  /*3b50*/  FADD.FTZ R51, R31, R20 ;  /* 0x000000141f337221 */ /* 0x000fc80000010000 */
[----:B------:R-:W-:Y:S01]  /*3b60*/  FADD.FTZ R20, R152, R51 ;  /* 0x0000003398147221 */ /* 0x000fe20000010000 */
[----:B------:R-:W-:Y:S01]  /*3b70*/  F2FP.BF16.F32.PACK_AB R152, R33, R152 ;  /* 0x000000982198723e */ /* 0x000fe200000010ff */
[----:B------:R-:W2:Y:S01]  /*3b80*/  MUFU.EX2 R175, R38 ;  /* 0x0000002600af7308 */ /* 0x000ea20000000800 */
[----:B-1----:R-:W-:Y:S01]  /*3b90*/  FADD.FTZ R3, R173, R0 ;  /* 0x00000000ad037221 */ /* 0x002fe20000010000 */
[----:B------:R-:W-:Y:S01]  /*3ba0*/  FADD.FTZ R51, R33, R20 ;  /* 0x0000001421337221 */ /* 0x000fe20000010000 */
[----:B------:R-:W-:-:S03]  /*3bb0*/  F2FP.BF16.F32.PACK_AB R173, R173, R32 ;  /* 0x00000020adad723e */ /* 0x000fc600000010ff */
[----:B------:R-:W-:Y:S01]  /*3bc0*/  FADD.FTZ R20, R154, R51 ;  /* 0x000000339a147221 */ /* 0x000fe20000010000 */
[C---:B------:R-:W-:Y:S01]  /*3bd0*/  F2FP.BF16.F32.PACK_AB R154, R35.reuse, R154 ;  /* 0x0000009a239a723e */ /* 0x040fe200000010ff */
[----:B------:R-:W1:Y:S01]  /*3be0*/  MUFU.EX2 R40, R40 ;  /* 0x0000002800287308 */ /* 0x000e620000000800 */
[----:B0-----:R-:W-:Y:S01]  /*3bf0*/  FADD.FTZ R0, R36, R3 ;  /* 0x0000000324007221 */ /* 0x001fe20000010000 */
[----:B------:R-:W-:-:S04]  /*3c00*/  FADD.FTZ R51, R35, R20 ;  /* 0x0000001423337221 */ /* 0x000fc80000010000 */
[----:B------:R-:W-:Y:S01]  /*3c10*/  FADD.FTZ R20, R156, R51 ;  /* 0x000000339c147221 */ /* 0x000fe20000010000 */
[----:B------:R-:W-:Y:S01]  /*3c20*/  F2FP.BF16.F32.PACK_AB R156, R37, R156 ;  /* 0x0000009c259c723e */ /* 0x000fe200000010ff */
[----:B------:R-:W0:Y:S01]  /*3c30*/  MUFU.EX2 R169, R42 ;  /* 0x0000002a00a97308 */ /* 0x000e220000000800 */
[----:B--2---:R-:W-:Y:S01]  /*3c40*/  FADD.FTZ R3, R175, R0 ;  /* 0x00000000af037221 */ /* 0x004fe20000010000 */
[----:B------:R-:W-:Y:S01]  /*3c50*/  FADD.FTZ R51, R37, R20 ;  /* 0x0000001425337221 */ /* 0x000fe20000010000 */
[----:B------:R-:W-:-:S05]  /*3c60*/  F2FP.BF16.F32.PACK_AB R175, R175, R36 ;  /* 0x00000024afaf723e */ /* 0x000fca00000010ff */
        /* <DEDUP_REMOVED lines=12> */
[----:B------:R-:W0:Y:S01]  /*3d30*/  MUFU.EX2 R39, R39 ;  /* 0x0000002700277308 */ /* 0x000e220000000800 */
[----:B--2---:R-:W-:-:S07]  /*3d40*/  FADD.FTZ R20, R158, R51 ;  /* 0x000000339e147221 */ /* 0x004fce0000010000 */
[----:B------:R-:W2:Y:S01]  /*3d50*/  MUFU.EX2 R52, R52 ;  /* 0x0000003400347308 */ /* 0x000ea20000000800 */
[C---:B-1----:R-:W-:Y:S01]  /*3d60*/  FADD.FTZ R3, R153.reuse, R0 ;  /* 0x0000000099037221 */ /* 0x042fe20000010000 */
[----:B------:R-:W-:-:S06]  /*3d70*/  F2FP.BF16.F32.PACK_AB R153, R153, R48 ;  /* 0x000000309999723e */ /* 0x000fcc00000010ff */
[----:B------:R-:W1:Y:S01]  /*3d80*/  MUFU.EX2 R160, R160 ;  /* 0x000000a000a07308 */ /* 0x000e620000000800 */
[C---:B0-----:R-:W-:Y:S01]  /*3d90*/  FADD.FTZ R11, R39.reuse, R20 ;  /* 0x00000014270b7221 */ /* 0x041fe20000010000 */
[----:B------:R-:W-:-:S06]  /*3da0*/  F2FP.BF16.F32.PACK_AB R158, R39, R158 ;  /* 0x0000009e279e723e */ /* 0x000fcc00000010ff */
[----:B------:R-:W0:Y:S01]  /*3db0*/  MUFU.EX2 R155, R54 ;  /* 0x00000036009b7308 */ /* 0x000e220000000800 */
[----:B--2---:R-:W-:-:S07]  /*3dc0*/  FADD.FTZ R0, R52, R3 ;  /* 0x0000000334007221 */ /* 0x004fce0000010000 */
[----:B------:R-:W2:Y:S01]  /*3dd0*/  MUFU.EX2 R41, R41 ;  /* 0x0000002900297308 */ /* 0x000ea20000000800 */
[----:B-1----:R-:W-:-:S07]  /*3de0*/  FADD.FTZ R20, R160, R11 ;  /* 0x0000000ba0147221 */ /* 0x002fce0000010000 */
[----:B------:R-:W1:Y:S01]  /*3df0*/  MUFU.EX2 R56, R56 ;  /* 0x0000003800387308 */ /* 0x000e620000000800 */
[C---:B0-----:R-:W-:Y:S01]  /*3e00*/  FADD.FTZ R3, R155.reuse, R0 ;  /* 0x000000009b037221 */ /* 0x041fe20000010000 */
[----:B------:R-:W-:-:S06]  /*3e10*/  F2FP.BF16.F32.PACK_AB R155, R155, R52 ;  /* 0x000000349b9b723e */ /* 0x000fcc00000010ff */
[----:B------:R-:W0:Y:S01]  /*3e20*/  MUFU.EX2 R76, R76 ;  /* 0x0000004c004c7308 */ /* 0x000e220000000800 */
[C---:B--2---:R-:W-:Y:S01]  /*3e30*/  FADD.FTZ R11, R41.reuse, R20 ;  /* 0x00000014290b7221 */ /* 0x044fe20000010000 */
[----:B------:R-:W-:-:S06]  /*3e40*/  F2FP.BF16.F32.PACK_AB R160, R41, R160 ;  /* 0x000000a029a0723e */ /* 0x000fcc00000010ff */
[----:B------:R-:W2:Y:S01]  /*3e50*/  MUFU.EX2 R157, R58 ;  /* 0x0000003a009d7308 */ /* 0x000ea20000000800 */
[----:B-1----:R-:W-:-:S07]  /*3e60*/  FADD.FTZ R0, R56, R3 ;  /* 0x0000000338007221 */ /* 0x002fce0000010000 */
[----:B------:R1:W3:Y:S01]  /*3e70*/  MUFU.EX2 R47, R132 ;  /* 0x00000084002f7308 */ /* 0x0002e20000000800 */
[----:B0-----:R-:W-:-:S07]  /*3e80*/  FADD.FTZ R20, R76, R11 ;  /* 0x0000000b4c147221 */ /* 0x001fce0000010000 */
[----:B------:R-:W0:Y:S01]  /*3e90*/  MUFU.EX2 R60, R60 ;  /* 0x0000003c003c7308 */ /* 0x000e220000000800 */
[C---:B--2---:R-:W-:Y:S01]  /*3ea0*/  FADD.FTZ R3, R157.reuse, R0 ;  /* 0x000000009d037221 */ /* 0x044fe20000010000 */
[----:B------:R-:W-:Y:S02]  /*3eb0*/  F2FP.BF16.F32.PACK_AB R157, R157, R56 ;  /* 0x000000389d9d723e */ /* 0x000fe400000010ff */
[----:B-1----:R-:W-:-:S04]  /*3ec0*/  CS2R R132, SRZ ;  /* 0x0000000000847805 */ /* 0x002fc8000001ff00 */
[----:B------:R-:W1:Y:S01]  /*3ed0*/  MUFU.EX2 R80, R80 ;  /* 0x0000005000507308 */ /* 0x000e620000000800 */
[C---:B---3--:R-:W-:Y:S01]  /*3ee0*/  FADD.FTZ R11, R47.reuse, R20 ;  /* 0x000000142f0b7221 */ /* 0x048fe20000010000 */
[----:B------:R-:W-:-:S06]  /*3ef0*/  F2FP.BF16.F32.PACK_AB R162, R47, R76 ;  /* 0x0000004c2fa2723e */ /* 0x000fcc00000010ff */
[----:B------:R-:W2:Y:S01]  /*3f00*/  MUFU.EX2 R159, R62 ;  /* 0x0000003e009f7308 */ /* 0x000ea20000000800 */
[----:B0-----:R-:W-:-:S07]  /*3f10*/  FADD.FTZ R0, R60, R3 ;  /* 0x000000033c007221 */ /* 0x001fce0000010000 */
[----:B------:R0:W3:Y:S01]  /*3f20*/  MUFU.EX2 R43, R134 ;  /* 0x00000086002b7308 */ /* 0x0000e20000000800 */
[----:B-1----:R-:W-:-:S07]  /*3f30*/  FADD.FTZ R20, R80, R11 ;  /* 0x0000000b50147221 */ /* 0x002fce0000010000 */
[----:B------:R-:W1:Y:S01]  /*3f40*/  MUFU.EX2 R64, R64 ;  /* 0x0000004000407308 */ /* 0x000e620000000800 */
[C---:B--2---:R-:W-:Y:S01]  /*3f50*/  FADD.FTZ R3, R159.reuse, R0 ;  /* 0x000000009f037221 */ /* 0x044fe20000010000 */
[----:B------:R-:W-:Y:S02]  /*3f60*/  F2FP.BF16.F32.PACK_AB R159, R159, R60 ;  /* 0x0000003c9f9f723e */ /* 0x000fe400000010ff */
[----:B0-----:R-:W-:-:S04]  /*3f70*/  CS2R R134, SRZ ;  /* 0x0000000000867805 */ /* 0x001fc8000001ff00 */
[----:B------:R-:W0:Y:S01]  /*3f80*/  MUFU.EX2 R84, R84 ;  /* 0x0000005400547308 */ /* 0x000e220000000800 */
[C---:B---3--:R-:W-:Y:S01]  /*3f90*/  FADD.FTZ R11, R43.reuse, R20 ;  /* 0x000000142b0b7221 */ /* 0x048fe20000010000 */
[----:B------:R-:W-:-:S06]  /*3fa0*/  F2FP.BF16.F32.PACK_AB R164, R43, R80 ;  /* 0x000000502ba4723e */ /* 0x000fcc00000010ff */
[----:B------:R-:W2:Y:S01]  /*3fb0*/  MUFU.EX2 R161, R66 ;  /* 0x0000004200a17308 */ /* 0x000ea20000000800 */
[----:B-1----:R-:W-:-:S07]  /*3fc0*/  FADD.FTZ R0, R64, R3 ;  /* 0x0000000340007221 */ /* 0x002fce0000010000 */
[----:B------:R-:W1:Y:S01]  /*3fd0*/  MUFU.EX2 R78, R78 ;  /* 0x0000004e004e7308 */ /* 0x000e620000000800 */
[----:B0-----:R-:W-:-:S07]  /*3fe0*/  FADD.FTZ R20, R84, R11 ;  /* 0x0000000b54147221 */ /* 0x001fce0000010000 */
[----:B------:R-:W0:Y:S01]  /*3ff0*/  MUFU.EX2 R163, R70 ;  /* 0x0000004600a37308 */ /* 0x000e220000000800 */
[C---:B--2---:R-:W-:Y:S01]  /*4000*/  FADD.FTZ R11, R161.reuse, R0 ;  /* 0x00000000a10b7221 */ /* 0x044fe20000010000 */
[----:B------:R-:W-:-:S06]  /*4010*/  F2FP.BF16.F32.PACK_AB R161, R161, R64 ;  /* 0x00000040a1a1723e */ /* 0x000fcc00000010ff */
        /* <DEDUP_REMOVED lines=11> */
[----:B0-----:R-:W-:Y:S01]  /*40d0*/  FADD.FTZ R0, R86, R11 ;  /* 0x0000000b56007221 */ /* 0x001fe20000010000 */
[C---:B--2---:R-:W-:Y:S01]  /*40e0*/  FADD.FTZ R3, R45.reuse, R20 ;  /* 0x000000142d037221 */ /* 0x044fe20000010000 */
[----:B------:R-:W-:Y:S02]  /*40f0*/  F2FP.BF16.F32.PACK_AB R166, R45, R84 ;  /* 0x000000542da6723e */ /* 0x000fe400000010ff */
[C---:B-1----:R-:W-:Y:S01]  /*4100*/  FADD.FTZ R0, R49.reuse, R0 ;  /* 0x0000000031007221 */ /* 0x042fe20000010000 */
[----:B------:R-:W-:Y:S01]  /*4110*/  F2FP.BF16.F32.PACK_AB R167, R49, R86 ;  /* 0x0000005631a7723e */ /* 0x000fe200000010ff */
[----:B------:R-:W-:Y:S06]  /*4120*/  @!P2 BRA `(.L_x_191) ;  /* 0x000000280080a947 */ /* 0x000fec0003800000 */
[----:B------:R-:W-:Y:S01]  /*4130*/  VIADD R195, R195, 0xfffffffe ;  /* 0xfffffffec3c37836 */ /* 0x000fe20000000000 */
[----:B------:R-:W-:Y:S01]  /*4140*/  UMOV UR4, UR37 ;  /* 0x0000002500047c82 */ /* 0x000fe20008000000 */
[----:B------:R-:W-:Y:S01]  /*4150*/  IMAD.MOV.U32 R13, RZ, RZ, R14 ;  /* 0x000000ffff0d7224 */ /* 0x000fe200078e000e */
[----:B------:R-:W-:Y:S01]  /*4160*/  UMOV UR5, UR36 ;  /* 0x0000002400057c82 */ /* 0x000fe20008000000 */
[----:B------:R-:W-:Y:S01]  /*4170*/  IMAD.MOV.U32 R11, RZ, RZ, R12 ;  /* 0x000000ffff0b7224 */ /* 0x000fe200078e000c */
[----:B------:R-:W-:Y:S01]  /*4180*/  ULDC UR6, c[0x0][0x9d8] ;  /* 0x0002760000067ab9 */ /* 0x000fe20000000800 */
[----:B------:R-:W-:Y:S02]  /*4190*/  IMAD.MOV.U32 R8, RZ, RZ, 0x3f800000 ;  /* 0x3f800000ff087424 */ /* 0x000fe400078e00ff */
[----:B------:R-:W-:-:S07]  /*41a0*/  IMAD.MOV.U32 R151, RZ, RZ, RZ ;  /* 0x000000ffff977224 */ /* 0x000fce00078e00ff */
.L_x_202:
[----:B------:R-:W-:-:S04]  /*41b0*/  UIADD3 UR7, UR5, 0x1, URZ ;  /* 0x0000000105077890 */ /* 0x000fc8000fffe03f */
[----:B------:R-:W-:-:S04]  /*41c0*/  UISETP.NE.AND UP0, UPT, UR7, 0x2, UPT ;  /* 0x000000020700788c */ /* 0x000fc8000bf05270 */
[----:B------:R-:W-:Y:S02]  /*41d0*/  USEL UR37, URZ, 0x1, UP0 ;  /* 0x000000013f257887 */ /* 0x000fe40008000000 */
[----:B------:R-:W-:Y:S02]  /*41e0*/  USEL UR36, UR7, URZ, UP0 ;  /* 0x0000003f07247287 */ /* 0x000fe40008000000 */
[----:B------:R-:W-:Y:S01]  /*41f0*/  ULOP3.LUT UR37, UR4, UR37, URZ, 0x3c, !UPT ;  /* 0x0000002504257292 */ /* 0x000fe2000f8e3c3f */
[----:B------:R-:W-:Y:S11]  /*4200*/  @!P0 BRA `(.L_x_192) ;  /* 0x0000000000048947 */ /* 0x000ff60003800000 */
[----:B------:R-:W-:Y:S01]  /*4210*/  BPT.TRAP 0x1 ;  /* 0x000000040000795c */ /* 0x000fe20000300000 */
.L_x_192:
        /* <DEDUP_REMOVED lines=9> */
.L_x_193:
[----:B-1----:R-:W-:Y:S05]  /*42b0*/  @P1 BRA `(.L_x_194) ;  /* 0x0000000000081947 */ /* 0x002fea0003800000 */
[----:B------:R-:W1:Y:S02]  /*42c0*/  SYNCS.PHASECHK.TRANS64.TRYWAIT P1, [UR8+0x34830], R9 ;  /* 0x03483009ff0075a7 */ /* 0x000e640008020148 */
[----:B-1----:R-:W-:Y:S05]  /*42d0*/  @!P1 BRA `(.L_x_195) ;  /* 0x0000009000e49947 */ /* 0x002fea0003800000 */
.L_x_194:
        /* <DEDUP_REMOVED lines=137> */
.L_x_196:
[----:B------:R-:W-:Y:S01]  /*4b70*/  ULEA UR9, UR5, UR7, 0x3 ;  /* 0x0000000705097291 */ /* 0x000fe2000f8e183f */
[----:B------:R-:W-:-:S05]  /*4b80*/  IMAD.U32 R8, RZ, RZ, UR4 ;  /* 0x00000004ff087e24 */ /* 0x000fca000f8e00ff */
[----:B------:R-:W-:-:S04]  /*4b90*/  SHF.L.U32 R8, R8, 0x1f, RZ ;  /* 0x0000001f08087819 */ /* 0x000fc800000006ff */
[----:B------:R2:W3:Y:S01]  /*4ba0*/  SYNCS.PHASECHK.TRANS64.TRYWAIT P1, [UR9+0x34850], R8 ;  /* 0x03485008ff0075a7 */ /* 0x0004e20008020149 */
[----:B------:R-:W-:Y:S05]  /*4bb0*/  @!P0 BRA `(.L_x_197) ;  /* 0x0000000000048947 */ /* 0x000fea0003800000 */
[----:B------:R-:W-:Y:S01]  /*4bc0*/  BPT.TRAP 0x1 ;  /* 0x000000040000795c */ /* 0x000fe20000300000 */
.L_x_197:
[----:B---3--:R-:W-:Y:S05]  /*4bd0*/  @P1 BRA `(.L_x_198) ;  /* 0x0000000000081947 */ /* 0x008fea0003800000 */
[----:B------:R-:W3:Y:S02]  /*4be0*/  SYNCS.PHASECHK.TRANS64.TRYWAIT P1, [UR9+0x34850], R8 ;  /* 0x03485008ff0075a7 */ /* 0x000ee40008020149 */
[----:B---3--:R-:W-:Y:S05]  /*4bf0*/  @!P1 BRA `(.L_x_199) ;  /* 0x0000008800b49947 */ /* 0x008fea0003800000 */
.L_x_198:
[----:B------:R-:W-:Y:S01]  /*4c00*/  UIADD3 UR7, UR7, 0x400, URZ ;  /* 0x0000040007077890 */ /* 0x000fe2000fffe03f */
[----:B------:R-:W-:Y:S01]  /*4c10*/  WARPGROUP.ARRIVE ;  /* 0x00000000000079c5 */ /* 0x000fe20000000000 */
[----:B------:R-:W-:Y:S02]  /*4c20*/  UMOV UR15, 0x40000040 ;  /* 0x40000040000f7882 */ /* 0x000fe40000000000 */
[----:B------:R-:W-:-:S04]  /*4c30*/  USHF.R.U32.HI UR7, URZ, 0x4, UR7 ;  /* 0x000000043f077899 */ /* 0x000fc80008011607 */
[----:B------:R-:W-:-:S04]  /*4c40*/  ULOP3.LUT UR7, UR7, 0x3fff, URZ, 0xc0, !UPT ;  /* 0x00003fff07077892 */ /* 0x000fc8000f8ec03f */
[----:B------:R-:W-:-:S04]  /*4c50*/  ULOP3.LUT UR4, UR7, 0x4000000, URZ, 0xfc, !UPT ;  /* 0x0400000007047892 */ /* 0x000fc8000f8efc3f */
[----:B------:R-:W-:-:S07]  /*4c60*/  ULEA UR4, UR5, UR4, 0xb ;  /* 0x0000000405047291 */ /* 0x000fce000f8e583f */
[----:B------:R-:W-:Y:S02]  /*4c70*/  UMOV UR14, UR4 ;  /* 0x00000004000e7c82 */ /* 0x000fe40008000000 */
        /* <DEDUP_REMOVED lines=35> */
[----:B------:R-:W-:Y:S03]  /*4eb0*/  HGMMA.64x128x16.F32.BF16 R88, R164, gdesc[UR12].tnspB, R88, gsb0 ;  /* 0x41e0000ca4587df0 */ /* 0x000fe60008001858 */
[----:B------:R-:W-:Y:S02]  /*4ec0*/  WARPGROUP.DEPBAR.LE gsb0, 0x0 ;  /* 0x00008000000079c5 */ /* 0x000fe40000010000 */
[----:B------:R-:W-:Y:S05]  /*4ed0*/  @!P0 BRA `(.L_x_200) ;  /* 0x0000000000048947 */ /* 0x000fea0003800000 */
[----:B------:R-:W-:Y:S01]  /*4ee0*/  BPT.TRAP 0x1 ;  /* 0x000000040000795c */ /* 0x000fe20000300000 */
.L_x_200:
        /* <DEDUP_REMOVED lines=14> */
[----:B------:R-:W3:Y:S01]  /*4fd0*/  MUFU.TANH R154, R154 ;  /* 0x0000009a009a7308 */ /* 0x000ee20000002400 */
[----:B------:R-:W-:Y:S01]  /*4fe0*/  FMUL.FTZ R166, R37, UR6 ;  /* 0x0000000625a67c20 */ /* 0x000fe20008410000 */
[----:B------:R-:W-:Y:S01]  /*4ff0*/  FMUL.FTZ R34, R38, UR6 ;  /* 0x0000000626227c20 */ /* 0x000fe20008410000 */
[----:B------:R-:W-:Y:S01]  /*5000*/  FMUL.FTZ R36, R39, UR6 ;  /* 0x0000000627247c20 */ /* 0x000fe20008410000 */
[----:B------:R-:W-:Y:S01]  /*5010*/  FMUL.FTZ R168, R40, UR6 ;  /* 0x0000000628a87c20 */ /* 0x000fe20008410000 */
[----:B------:R-:W-:Y:S01]  /*5020*/  FMUL.FTZ R170, R41, UR6 ;  /* 0x0000000629aa7c20 */ /* 0x000fe20008410000 */
[----:B------:R-:W-:Y:S01]  /*5030*/  FMUL.FTZ R38, R42, UR6 ;  /* 0x000000062a267c20 */ /* 0x000fe20008410000 */
[----:B------:R-:W-:Y:S01]  /*5040*/  FMUL.FTZ R40, R43, UR6 ;  /* 0x000000062b287c20 */ /* 0x000fe20008410000 */
[----:B------:R-:W4:Y:S01]  /*5050*/  MUFU.TANH R20, R20 ;  /* 0x0000001400147308 */ /* 0x000f220000002400 */
[----:B01----:R-:W-:Y:S01]  /*5060*/  FMNMX.FTZ R9, R152, R11, !PT ;  /* 0x0000000b98097209 */ /* 0x003fe20007810000 */
[----:B------:R-:W-:Y:S01]  /*5070*/  FMUL.FTZ R172, R44, UR6 ;  /* 0x000000062cac7c20 */ /* 0x000fe20008410000 */
[----:B------:R-:W-:Y:S01]  /*5080*/  FMUL.FTZ R174, R45, UR6 ;  /* 0x000000062dae7c20 */ /* 0x000fe20008410000 */
[----:B------:R-:W-:Y:S01]  /*5090*/  FMUL.FTZ R42, R46, UR6 ;  /* 0x000000062e2a7c20 */ /* 0x000fe20008410000 */
[----:B------:R-:W-:Y:S01]  /*50a0*/  FMUL.FTZ R44, R47, UR6 ;  /* 0x000000062f2c7c20 */ /* 0x000fe20008410000 */
[----:B------:R-:W-:Y:S01]  /*50b0*/  FMUL.FTZ R176, R48, UR6 ;  /* 0x0000000630b07c20 */ /* 0x000fe20008410000 */
[----:B------:R-:W-:Y:S01]  /*50c0*/  FMUL.FTZ R178, R49, UR6 ;  /* 0x0000000631b27c20 */ /* 0x000fe20008410000 */
[----:B------:R-:W0:Y:S01]  /*50d0*/  MUFU.TANH R24, R24 ;  /* 0x0000001800187308 */ /* 0x000e220000002400 */
[----:B---3--:R-:W-:Y:S01]  /*50e0*/  FMNMX.FTZ R9, R154, R9, !PT ;  /* 0x000000099a097209 */ /* 0x008fe20007810000 */
[----:B------:R-:W-:Y:S01]  /*50f0*/  FMUL.FTZ R46, R50, UR6 ;  /* 0x00000006322e7c20 */ /* 0x000fe20008410000 */
[----:B------:R-:W-:Y:S01]  /*5100*/  FMUL.FTZ R48, R51, UR6 ;  /* 0x0000000633307c20 */ /* 0x000fe20008410000 */
[----:B------:R-:W-:Y:S01]  /*5110*/  FMUL.FTZ R180, R52, UR6 ;  /* 0x0000000634b47c20 */ /* 0x000fe20008410000 */
[----:B------:R-:W-:Y:S01]  /*5120*/  FMUL.FTZ R182, R53, UR6 ;  /* 0x0000000635b67c20 */ /* 0x000fe20008410000 */
[----:B------:R-:W-:Y:S01]  /*5130*/  FMUL.FTZ R50, R54, UR6 ;  /* 0x0000000636327c20 */ /* 0x000fe20008410000 */
[----:B------:R-:W-:Y:S01]  /*5140*/  FMUL.FTZ R52, R55, UR6 ;  /* 0x0000000637347c20 */ /* 0x000fe20008410000 */
[----:B------:R-:W1:Y:S01]  /*5150*/  MUFU.TANH R156, R156 ;  /* 0x0000009c009c7308 */ /* 0x000e620000002400 */
[----:B----4-:R-:W-:Y:S01]  /*5160*/  FMNMX.FTZ R15, R20, R13, !PT ;  /* 0x0000000d140f7209 */ /* 0x010fe20007810000 */
[----:B------:R-:W-:Y:S01]  /*5170*/  FMUL.FTZ R196, R56, UR6 ;  /* 0x0000000638c47c20 */ /* 0x000fe20008410000 */
[----:B------:R-:W-:Y:S01]  /*5180*/  FMUL.FTZ R198, R57, UR6 ;  /* 0x0000000639c67c20 */ /* 0x000fe20008410000 */
[----:B------:R-:W-:Y:S01]  /*5190*/  FMUL.FTZ R54, R58, UR6 ;  /* 0x000000063a367c20 */ /* 0x000fe20008410000 */
[----:B------:R-:W-:Y:S01]  /*51a0*/  FMUL.FTZ R56, R59, UR6 ;  /* 0x000000063b387c20 */ /* 0x000fe20008410000 */
[----:B------:R-:W-:Y:S01]  /*51b0*/  FMUL.FTZ R200, R60, UR6 ;  /* 0x000000063cc87c20 */ /* 0x000fe20008410000 */
[----:B------:R-:W-:Y:S01]  /*51c0*/  FMUL.FTZ R202, R61, UR6 ;  /* 0x000000063dca7c20 */ /* 0x000fe20008410000 */
[----:B------:R-:W3:Y:S01]  /*51d0*/  MUFU.TANH R158, R158 ;  /* 0x0000009e009e7308 */ /* 0x000ee20000002400 */
[----:B0-----:R-:W-:Y:S01]  /*51e0*/  FMNMX.FTZ R15, R24, R15, !PT ;  /* 0x0000000f180f7209 */ /* 0x001fe20007810000 */
[----:B------:R-:W-:Y:S01]  /*51f0*/  FMUL.FTZ R58, R62, UR6 ;  /* 0x000000063e3a7c20 */ /* 0x000fe20008410000 */
[----:B------:R-:W-:Y:S01]  /*5200*/  FMUL.FTZ R60, R63, UR6 ;  /* 0x000000063f3c7c20 */ /* 0x000fe20008410000 */
[----:B------:R-:W-:Y:S01]  /*5210*/  FMUL.FTZ R204, R64, UR6 ;  /* 0x0000000640cc7c20 */ /* 0x000fe20008410000 */
[----:B------:R-:W-:Y:S01]  /*5220*/  FMUL.FTZ R206, R65, UR6 ;  /* 0x0000000641ce7c20 */ /* 0x000fe20008410000 */
[----:B------:R-:W-:Y:S01]  /*5230*/  FMUL.FTZ R62, R66, UR6 ;  /* 0x00000006423e7c20 */ /* 0x000fe20008410000 */
[----:B------:R-:W-:Y:S01]  /*5240*/  FMUL.FTZ R64, R67, UR6 ;  /* 0x0000000643407c20 */ /* 0x000fe20008410000 */
[----:B------:R-:W0:Y:S01]  /*5250*/  MUFU.TANH R26, R26 ;  /* 0x0000001a001a7308 */ /* 0x000e220000002400 */
[----:B-1----:R-:W-:Y:S01]  /*5260*/  FMNMX.FTZ R9, R156, R9, !PT ;  /* 0x000000099c097209 */ /* 0x002fe20007810000 */
[----:B------:R-:W-:Y:S01]  /*5270*/  FMUL.FTZ R208, R68, UR6 ;  /* 0x0000000644d07c20 */ /* 0x000fe20008410000 */
[----:B------:R-:W-:Y:S01]  /*5280*/  FMUL.FTZ R210, R69, UR6 ;  /* 0x0000000645d27c20 */ /* 0x000fe20008410000 */
[----:B------:R-:W-:Y:S01]  /*5290*/  FMUL.FTZ R66, R70, UR6 ;  /* 0x0000000646427c20 */ /* 0x000fe20008410000 */
[----:B------:R-:W-:Y:S01]  /*52a0*/  FMUL.FTZ R68, R71, UR6 ;  /* 0x0000000647447c20 */ /* 0x000fe20008410000 */
[----:B------:R-:W-:Y:S01]  /*52b0*/  FMUL.FTZ R212, R72, UR6 ;  /* 0x0000000648d47c20 */ /* 0x000fe20008410000 */
[----:B------:R-:W-:Y:S01]  /*52c0*/  FMUL.FTZ R214, R73, UR6 ;  /* 0x0000000649d67c20 */ /* 0x000fe20008410000 */
[----:B------:R-:W1:Y:S01]  /*52d0*/  MUFU.TANH R28, R28 ;  /* 0x0000001c001c7308 */ /* 0x000e620000002400 */
[----:B---3--:R-:W-:Y:S01]  /*52e0*/  FMNMX.FTZ R9, R158, R9, !PT ;  /* 0x000000099e097209 */ /* 0x008fe20007810000 */
        /* <DEDUP_REMOVED lines=18> */
[----:B------:R-:W-:-:S04]  /*5410*/  ISETP.NE.AND P1, PT, R16, RZ, PT ;  /* 0x000000ff1000720c */ /* 0x000fc80003f25270 */
[----:B------:R-:W1:Y:S01]  /*5420*/  MUFU.TANH R30, R30 ;  /* 0x0000001e001e7308 */ /* 0x000e620000002400 */
[----:B---3--:R-:W-:-:S07]  /*5430*/  FMNMX.FTZ R9, R160, R9, !PT ;  /* 0x00000009a0097209 */ /* 0x008fce0007810000 */
[----:B------:R-:W3:Y:S01]  /*5440*/  MUFU.TANH R32, R32 ;  /* 0x0000002000207308 */ /* 0x000ee20000002400 */
[----:B0-----:R-:W-:-:S07]  /*5450*/  FMNMX.FTZ R9, R162, R9, !PT ;  /* 0x00000009a2097209 */ /* 0x001fce0007810000 */
[----:B------:R-:W0:Y:S01]  /*5460*/  MUFU.TANH R164, R164 ;  /* 0x000000a400a47308 */ /* 0x000e220000002400 */
[----:B-1----:R-:W-:-:S07]  /*5470*/  FMNMX.FTZ R15, R30, R15, !PT ;  /* 0x0000000f1e0f7209 */ /* 0x002fce0007810000 */
        /* <DEDUP_REMOVED lines=96> */
[----:B------:R-:W2:Y:S01]  /*5a80*/  MUFU.TANH R226, R226 ;  /* 0x000000e200e27308 */ /* 0x000ea20000002400 */
[----:B---3--:R-:W-:-:S07]  /*5a90*/  FMNMX.FTZ R15, R80, R15, !PT ;  /* 0x0000000f500f7209 */ /* 0x008fce0007810000 */
[----:B------:R-:W1:Y:S01]  /*5aa0*/  MUFU.TANH R82, R82 ;  /* 0x0000005200527308 */ /* 0x000e620000002400 */
[----:B0-----:R-:W-:-:S07]  /*5ab0*/  FMNMX.FTZ R9, R224, R9, !PT ;  /* 0x00000009e0097209 */ /* 0x001fce0007810000 */
[----:B------:R-:W0:Y:S01]  /*5ac0*/  MUFU.TANH R84, R84 ;  /* 0x0000005400547308 */ /* 0x000e220000002400 */
[----:B--2---:R-:W-:-:S05]  /*5ad0*/  FMNMX.FTZ R8, R226, R9, !PT ;  /* 0x00000009e2087209 */ /* 0x004fca0007810000 */
[----:B------:R-:W2:Y:S01]  /*5ae0*/  SHFL.BFLY PT, R9, R8, 0x2, 0x1f ;  /* 0x0c401f0008097f89 */ /* 0x000ea200000e0000 */
[----:B-1----:R-:W-:-:S04]  /*5af0*/  FMNMX.FTZ R15, R82, R15, !PT ;  /* 0x0000000f520f7209 */ /* 0x002fc80007810000 */
[----:B0-----:R-:W-:-:S05]  /*5b00*/  FMNMX.FTZ R15, R84, R15, !PT ;  /* 0x0000000f540f7209 */ /* 0x001fca0007810000 */
[----:B------:R-:W0:Y:S01]  /*5b10*/  SHFL.BFLY PT, R10, R15, 0x2, 0x1f ;  /* 0x0c401f000f0a7f89 */ /* 0x000e2200000e0000 */
[----:B--2---:R-:W-:Y:S02]  /*5b20*/  FMNMX.FTZ R21, R8, R9, !PT ;  /* 0x0000000908157209 */ /* 0x004fe40007810000 */
[----:B------:R-:W1:Y:S03]  /*5b30*/  LDC R9, c[0x0][0x988] ;  /* 0x00026200ff097b82 */ /* 0x000e660000000800 */
[----:B------:R-:W2:Y:S01]  /*5b40*/  SHFL.BFLY PT, R12, R21, 0x1, 0x1f ;  /* 0x0c201f00150c7f89 */ /* 0x000ea200000e0000 */
[----:B0-----:R-:W-:-:S05]  /*5b50*/  FMNMX.FTZ R25, R15, R10, !PT ;  /* 0x0000000a0f197209 */ /* 0x001fca0007810000 */
[----:B------:R-:W0:Y:S01]  /*5b60*/  SHFL.BFLY PT, R14, R25, 0x1, 0x1f ;  /* 0x0c201f00190e7f89 */ /* 0x000e2200000e0000 */
[----:B--2---:R-:W-:-:S05]  /*5b70*/  FMNMX.FTZ R12, R21, R12, !PT ;  /* 0x0000000c150c7209 */ /* 0x004fca0007810000 */
[C---:B-1----:R-:W-:Y:S01]  /*5b80*/  FMUL.FTZ R49, R12.reuse, R9 ;  /* 0x000000090c317220 */ /* 0x042fe20000410000 */
[----:B------:R-:W-:-:S03]  /*5b90*/  FADD.FTZ R10, -R12, R11 ;  /* 0x0000000b0c0a7221 */ /* 0x000fc60000010100 */
[-CC-:B------:R-:W-:Y:S01]  /*5ba0*/  FFMA.FTZ R11, R152, R9.reuse, -R49.reuse ;  /* 0x00000009980b7223 */ /* 0x180fe20000010831 */
[-CC-:B------:R-:W-:Y:S01]  /*5bb0*/  FFMA.FTZ R86, R154, R9.reuse, -R49.reuse ;  /* 0x000000099a567223 */ /* 0x180fe20000010831 */
[-CC-:B------:R-:W-:Y:S01]  /*5bc0*/  FFMA.FTZ R152, R158, R9.reuse, -R49.reuse ;  /* 0x000000099e987223 */ /* 0x180fe20000010831 */
[-CC-:B------:R-:W-:Y:S01]  /*5bd0*/  FFMA.FTZ R15, R160, R9.reuse, -R49.reuse ;  /* 0x00000009a00f7223 */ /* 0x180fe20000010831 */
[-CC-:B------:R-:W-:Y:S01]  /*5be0*/  FFMA.FTZ R154, R162, R9.reuse, -R49.reuse ;  /* 0x00000009a29a7223 */ /* 0x180fe20000010831 */
[-CC-:B------:R-:W-:Y:S01]  /*5bf0*/  FFMA.FTZ R21, R164, R9.reuse, -R49.reuse ;  /* 0x00000009a4157223 */ /* 0x180fe20000010831 */
[-CC-:B------:R-:W-:Y:S01]  /*5c00*/  FFMA.FTZ R158, R170, R9.reuse, -R49.reuse ;  /* 0x00000009aa9e7223 */ /* 0x180fe20000010831 */
[----:B0-----:R-:W-:Y:S01]  /*5c10*/  FMNMX.FTZ R14, R25, R14, !PT ;  /* 0x0000000e190e7209 */ /* 0x001fe20007810000 */
[-CC-:B------:R-:W-:Y:S01]  /*5c20*/  FFMA.FTZ R25, R168, R9.reuse, -R49.reuse ;  /* 0x00000009a8197223 */ /* 0x180fe20000010831 */
[-CC-:B------:R-:W-:Y:S01]  /*5c30*/  FFMA.FTZ R33, R196, R9.reuse, -R49.reuse ;  /* 0x00000009c4217223 */ /* 0x180fe20000010831 */
[-CC-:B------:R-:W-:Y:S01]  /*5c40*/  FFMA.FTZ R160, R198, R9.reuse, -R49.reuse ;  /* 0x00000009c6a07223 */ /* 0x180fe20000010831 */
[-C--:B------:R-:W-:Y:S01]  /*5c50*/  FFMA.FTZ R35, R200, R9.reuse, -R49 ;  /* 0x00000009c8237223 */ /* 0x080fe20000010831 */
[----:B------:R-:W-:Y:S01]  /*5c60*/  FADD.FTZ R8, -R14, R13 ;  /* 0x0000000d0e087221 */ /* 0x000fe20000010100 */
[-CC-:B------:R-:W-:Y:S01]  /*5c70*/  FFMA.FTZ R13, R156, R9.reuse, -R49.reuse ;  /* 0x000000099c0d7223 */ /* 0x180fe20000010831 */
        /* <DEDUP_REMOVED lines=19> */
[-C--:B------:R-:W-:Y:S01]  /*5db0*/  FFMA.FTZ R202, R226, R9.reuse, -R49 ;  /* 0x00000009e2ca7223 */ /* 0x080fe20000010831 */
[-C--:B------:R-:W-:Y:S01]  /*5dc0*/  FMUL.FTZ R49, R14, R9.reuse ;  /* 0x000000090e317220 */ /* 0x080fe20000410000 */
[-C--:B------:R-:W-:Y:S01]  /*5dd0*/  FMUL.FTZ R10, R10, R9.reuse ;  /* 0x000000090a0a7220 */ /* 0x080fe20000410000 */
[-C--:B------:R-:W-:Y:S01]  /*5de0*/  FMUL.FTZ R8, R8, R9.reuse ;  /* 0x0000000908087220 */ /* 0x080fe20000410000 */
        /* <DEDUP_REMOVED lines=8> */
[----:B------:R-:W0:Y:S01]  /*5e70*/  MUFU.EX2 R10, R10 ;  /* 0x0000000a000a7308 */ /* 0x000e220000000800 */
        /* <DEDUP_REMOVED lines=14> */
[----:B------:R-:W-:Y:S01]  /*5f60*/  FFMA.FTZ R157, R62, R9, -R49 ;  /* 0x000000093e9d7223 */ /* 0x000fe20000010831 */
[----:B------:R-:W1:Y:S01]  /*5f70*/  MUFU.EX2 R181, R181 ;  /* 0x000000b500b57308 */ /* 0x000e620000000800 */
[----:B0-----:R-:W-:Y:S01]  /*5f80*/  FFMA.FTZ R3, R10, R3, R11 ;  /* 0x000000030a037223 */ /* 0x001fe2000001000b */
        /* <DEDUP_REMOVED lines=8> */
[----:B------:R-:W-:-:S06]  /*6010*/  FFMA.FTZ R82, R82, R9, -R49 ;  /* 0x0000000952527223 */ /* 0x000fcc0000010831 */
[----:B------:R-:W2:Y:S01]  /*6020*/  MUFU.EX2 R20, R20 ;  /* 0x0000001400147308 */ /* 0x000ea20000000800 */
[----:B-1----:R-:W-:-:S07]  /*6030*/  FFMA.FTZ R51, R8, R0, R181 ;  /* 0x0000000008337223 */ /* 0x002fce00000100b5 */
[----:B------:R-:W1:Y:S01]  /*6040*/  MUFU.EX2 R13, R13 ;  /* 0x0000000d000d7308 */ /* 0x000e620000000800 */
[----:B0-----:R-:W-:-:S07]  /*6050*/  FADD.FTZ R0, R86, R3 ;  /* 0x0000000356007221 */ /* 0x001fce0000010000 */
[----:B------:R-:W0:Y:S01]  /*6060*/  MUFU.EX2 R183, R183 ;  /* 0x000000b700b77308 */ /* 0x000e220000000800 */
[----:B--2---:R-:W-:-:S07]  /*6070*/  FADD.FTZ R42, R20, R51 ;  /* 0x00000033142a7221 */ /* 0x004fce0000010000 */
[----:B------:R-:W2:Y:S01]  /*6080*/  MUFU.EX2 R152, R152 ;  /* 0x0000009800987308 */ /* 0x000ea20000000800 */
[----:B-1----:R-:W-:-:S07]  /*6090*/  FADD.FTZ R3, R13, R0 ;  /* 0x000000000d037221 */ /* 0x002fce0000010000 */
        /* <DEDUP_REMOVED lines=9> */
[----:B--2---:R-:W-:Y:S01]  /*6130*/  FADD.FTZ R51, R177, R42 ;  /* 0x0000002ab1337221 */ /* 0x004fe20000010000 */
[----:B------:R-:W-:-:S06]  /*6140*/  FFMA.FTZ R42, R64, R9, -R49 ;  /* 0x00000009402a7223 */ /* 0x000fcc0000010831 */
        /* <DEDUP_REMOVED lines=15> */
[----:B0-----:R-:W-:Y:S01]  /*6240*/  FADD.FTZ R51, R173, R44 ;  /* 0x0000002cad337221 */ /* 0x001fe20000010000 */
[-CC-:B------:R-:W-:Y:S01]  /*6250*/  FFMA.FTZ R44, R68, R9.reuse, -R49.reuse ;  /* 0x00000009442c7223 */ /* 0x180fe20000010831 */
[----:B------:R-:W-:-:S05]  /*6260*/  FFMA.FTZ R49, R84, R9, -R49 ;  /* 0x0000000954317223 */ /* 0x000fca0000010831 */
        /* <DEDUP_REMOVED lines=57> */
[----:B-1----:R-:W-:Y:S01]  /*6600*/  FADD.FTZ R0, R166, R3 ;  /* 0x00000003a6007221 */ /* 0x002fe20000010000 */
[----:B------:R-:W-:-:S04]  /*6610*/  IMAD.U32 R3, RZ, RZ, UR8 ;  /* 0x00000008ff037e24 */ /* 0x000fc8000f8e00ff */
[----:B------:R-:W-:Y:S02]  /*6620*/  @P1 VIADD R3, R3, 0x34840 ;  /* 0x0003484003031836 */ /* 0x000fe40000000000 */
[----:B------:R-:W1:Y:S01]  /*6630*/  MUFU.EX2 R161, R161 ;  /* 0x000000a100a17308 */ /* 0x000e620000000800 */
[----:B0-----:R-:W-:Y:S02]  /*6640*/  FADD.FTZ R46, R44, R51 ;  /* 0x000000332c2e7221 */ /* 0x001fe40000010000 */
[----:B------:R-:W-:-:S04]  /*6650*/  @P1 PRMT R3, R18, 0x654, R3 ;  /* 0x0000065412031816 */ /* 0x000fc80000000003 */
[----:B------:R0:W-:Y:S01]  /*6660*/  @P1 SYNCS.ARRIVE.TRANS64.RED.A1T0 RZ, [R3+URZ], RZ ;  /* 0x000000ff03ff19a7 */ /* 0x0001e2000810043f */
[----:B------:R-:W3:Y:S01]  /*6670*/  MUFU.EX2 R196, R196 ;  /* 0x000000c400c47308 */ /* 0x000ee20000000800 */
[----:B--2---:R-:W-:-:S07]  /*6680*/  FADD.FTZ R51, R41, R0 ;  /* 0x0000000029337221 */ /* 0x004fce0000010000 */
[----:B------:R-:W2:Y:S01]  /*6690*/  MUFU.EX2 R72, R72 ;  /* 0x0000004800487308 */ /* 0x000ea20000000800 */
[----:B-1----:R-:W-:-:S07]  /*66a0*/  FADD.FTZ R46, R161, R46 ;  /* 0x0000002ea12e7221 */ /* 0x002fce0000010000 */
[----:B------:R-:W1:Y:S01]  /*66b0*/  MUFU.EX2 R43, R43 ;  /* 0x0000002b002b7308 */ /* 0x000e620000000800 */
[----:B---3--:R-:W-:-:S07]  /*66c0*/  FADD.FTZ R0, R196, R51 ;  /* 0x00000033c4007221 */ /* 0x008fce0000010000 */
[----:B------:R-:W3:Y:S01]  /*66d0*/  MUFU.EX2 R163, R74 ;  /* 0x0000004a00a37308 */ /* 0x000ee20000000800 */
[----:B--2---:R-:W-:-:S07]  /*66e0*/  FADD.FTZ R46, R72, R46 ;  /* 0x0000002e482e7221 */ /* 0x004fce0000010000 */
[----:B------:R-:W2:Y:S01]  /*66f0*/  MUFU.EX2 R198, R198 ;  /* 0x000000c600c67308 */ /* 0x000ea20000000800 */
[----:B-1----:R-:W-:-:S07]  /*6700*/  FADD.FTZ R51, R43, R0 ;  /* 0x000000002b337221 */ /* 0x002fce0000010000 */
[----:B------:R-:W1:Y:S01]  /*6710*/  MUFU.EX2 R76, R76 ;  /* 0x0000004c004c7308 */ /* 0x000e620000000800 */
[----:B---3--:R-:W-:-:S07]  /*6720*/  FADD.FTZ R46, R163, R46 ;  /* 0x0000002ea32e7221 */ /* 0x008fce0000010000 */
        /* <DEDUP_REMOVED lines=16> */
[----:B0-----:R-:W-:-:S03]  /*6830*/  FADD.FTZ R3, R202, R3 ;  /* 0x00000003ca037221 */ /* 0x001fc60000010000 */
[----:B--2---:R-:W-:Y:S01]  /*6840*/  FADD.FTZ R0, R49, R46 ;  /* 0x0000002e31007221 */ /* 0x004fe20000010000 */
[----:B------:R-:W-:Y:S06]  /*6850*/  @!P0 BRA `(.L_x_201) ;  /* 0x0000000000048947 */ /* 0x000fec0003800000 */
[----:B------:R-:W-:Y:S01]  /*6860*/  BPT.TRAP 0x1 ;  /* 0x000000040000795c */ /* 0x000fe20000300000 */
.L_x_201:
[----:B------:R-:W-:Y:S01]  /*6870*/  ISETP.NE.AND P1, PT, R2, RZ, PT ;  /* 0x000000ff0200720c */ /* 0x000fe20003f25270 */
[----:B------:R-:W-:Y:S01]  /*6880*/  IMAD.U32 R46, RZ, RZ, UR9 ;  /* 0x00000009ff2e7e24 */ /* 0x000fe2000f8e00ff */
[----:B------:R-:W-:Y:S01]  /*6890*/  UMOV UR4, UR37 ;  /* 0x0000002500047c82 */ /* 0x000fe20008000000 */
[----:B------:R-:W-:Y:S01]  /*68a0*/  UMOV UR5, UR36 ;  /* 0x0000002400057c82 */ /* 0x000fe20008000000 */
[----:B------:R-:W-:Y:S01]  /*68b0*/  F2FP.BF16.F32.PACK_AB R182, R152, R13 ;  /* 0x0000000d98b6723e */ /* 0x000fe200000010ff */
[----:B------:R-:W-:Y:S01]  /*68c0*/  IMAD.MOV.U32 R13, RZ, RZ, R14 ;  /* 0x000000ffff0d7224 */ /* 0x000fe200078e000e */
[----:B------:R-:W-:Y:S02]  /*68d0*/  F2FP.BF16.F32.PACK_AB R176, R154, R15 ;  /* 0x0000000f9ab0723e */ /* 0x000fe400000010ff */
[----:B------:R-:W-:Y:S02]  /*68e0*/  F2FP.BF16.F32.PACK_AB R178, R156, R21 ;  /* 0x000000159cb2723e */ /* 0x000fe400000010ff */
[----:B------:R-:W-:-:S02]  /*68f0*/  F2FP.BF16.F32.PACK_AB R172, R158, R25 ;  /* 0x000000199eac723e */ /* 0x000fc400000010ff */
[----:B------:R-:W-:Y:S01]  /*6900*/  F2FP.BF16.F32.PACK_AB R180, R86, R11 ;  /* 0x0000000b56b4723e */ /* 0x000fe200000010ff */
[----:B------:R-:W-:Y:S01]  /*6910*/  @P1 VIADD R46, R46, 0x34860 ;  /* 0x000348602e2e1836 */ /* 0x000fe20000000000 */
[----:B------:R-:W-:Y:S01]  /*6920*/  F2FP.BF16.F32.PACK_AB R152, R160, R33 ;  /* 0x00000021a098723e */ /* 0x000fe200000010ff */
[----:B------:R-:W-:Y:S01]  /*6930*/  IMAD.MOV.U32 R11, RZ, RZ, R12 ;  /* 0x000000ffff0b7224 */ /* 0x000fe200078e000c */
[----:B------:R-:W-:Y:S02]  /*6940*/  F2FP.BF16.F32.PACK_AB R154, R162, R35 ;  /* 0x00000023a29a723e */ /* 0x000fe400000010ff */
[----:B------:R-:W-:Y:S02]  /*6950*/  @P1 PRMT R46, R17, 0x654, R46 ;  /* 0x00000654112e1816 */ /* 0x000fe4000000002e */
[----:B------:R-:W-:Y:S02]  /*6960*/  F2FP.BF16.F32.PACK_AB R156, R164, R37 ;  /* 0x00000025a49c723e */ /* 0x000fe400000010ff */
[----:B------:R0:W-:Y:S01]  /*6970*/  @P1 SYNCS.ARRIVE.TRANS64.RED.A1T0 RZ, [R46+URZ], RZ ;  /* 0x000000ff2eff19a7 */ /* 0x0001e2000810043f */
[C---:B------:R-:W-:Y:S01]  /*6980*/  ISETP.GT.AND P1, PT, R195.reuse, RZ, PT ;  /* 0x000000ffc300720c */ /* 0x040fe20003f24270 */
[----:B------:R-:W-:Y:S01]  /*6990*/  VIADD R195, R195, 0xffffffff ;  /* 0xffffffffc3c37836 */ /* 0x000fe20000000000 */
[----:B------:R-:W-:-:S02]  /*69a0*/  F2FP.BF16.F32.PACK_AB R158, R166, R39 ;  /* 0x00000027a69e723e */ /* 0x000fc400000010ff */
[----:B------:R-:W-:Y:S02]  /*69b0*/  F2FP.BF16.F32.PACK_AB R181, R20, R181 ;  /* 0x000000b514b5723e */ /* 0x000fe400000010ff */
[----:B------:R-:W-:Y:S02]  /*69c0*/  F2FP.BF16.F32.PACK_AB R183, R24, R183 ;  /* 0x000000b718b7723e */ /* 0x000fe400000010ff */
[----:B------:R-:W-:Y:S02]  /*69d0*/  F2FP.BF16.F32.PACK_AB R177, R26, R177 ;  /* 0x000000b11ab1723e */ /* 0x000fe400000010ff */
[----:B------:R-:W-:Y:S02]  /*69e0*/  F2FP.BF16.F32.PACK_AB R179, R28, R179 ;  /* 0x000000b31cb3723e */ /* 0x000fe400000010ff */
[----:B------:R-:W-:Y:S02]  /*69f0*/  F2FP.BF16.F32.PACK_AB R173, R30, R173 ;  /* 0x000000ad1ead723e */ /* 0x000fe400000010ff */
        /* <DEDUP_REMOVED lines=17> */
[----:B------:R-:W-:Y:S01]  /*6b10*/  F2FP.BF16.F32.PACK_AB R167, R49, R167 ;  /* 0x000000a731a7723e */ /* 0x000fe200000010ff */
[----:B0-----:R-:W-:Y:S06]  /*6b20*/  @P1 BRA `(.L_x_202) ;  /* 0xffffffd400a01947 */ /* 0x001fec000383ffff */
.L_x_191:
        /* <DEDUP_REMOVED lines=67> */
.L_x_203:
        /* <DEDUP_REMOVED lines=9> */
.L_x_204:
[----:B-1----:R-:W-:Y:S05]  /*6ff0*/  @P1 BRA `(.L_x_205) ;  /* 0x0000000000081947 */ /* 0x002fea0003800000 */
[----:B------:R-:W1:Y:S02]  /*7000*/  SYNCS.PHASECHK.TRANS64.TRYWAIT P1, [UR9+0x34850], R4 ;  /* 0x03485004ff0075a7 */ /* 0x000e640008020149 */
[----:B-1----:R-:W-:Y:S05]  /*7010*/  @!P1 BRA `(.L_x_206) ;  /* 0x0000006400c49947 */ /* 0x002fea0003800000 */
.L_x_205:
[----:B------:R-:W-:Y:S01]  /*7020*/  UIADD3 UR5, UR4, 0x400, URZ ;  /* 0x0000040004057890 */ /* 0x000fe2000fffe03f */
[----:B------:R-:W-:Y:S01]  /*7030*/  WARPGROUP.ARRIVE ;  /* 0x00000000000079c5 */ /* 0x000fe20000000000 */
[----:B------:R-:W-:Y:S01]  /*7040*/  UMOV UR7, 0x40000040 ;  /* 0x4000004000077882 */ /* 0x000fe20000000000 */
[----:B------:R-:W-:Y:S01]  /*7050*/  UMOV UR11, 0x40000040 ;  /* 0x40000040000b7882 */ /* 0x000fe20000000000 */
[----:B------:R-:W-:Y:S01]  /*7060*/  USHF.R.U32.HI UR5, URZ, 0x4, UR5 ;  /* 0x000000043f057899 */ /* 0x000fe20008011605 */
[----:B01----:R-:W0:Y:S01]  /*7070*/  SHFL.BFLY PT, R4, R3, 0x2, 0x1f ;  /* 0x0c401f0003047f89 */ /* 0x003e2200000e0000 */
[----:B------:R-:W-:Y:S02]  /*7080*/  IMAD.MOV.U32 R10, RZ, RZ, RZ ;  /* 0x000000ffff0a7224 */ /* 0x000fe400078e00ff */
[----:B------:R-:W-:Y:S01]  /*7090*/  ULOP3.LUT UR5, UR5, 0x3fff, URZ, 0xc0, !UPT ;  /* 0x00003fff05057892 */ /* 0x000fe2000f8ec03f */
[----:B------:R-:W1:Y:S03]  /*70a0*/  SHFL.BFLY PT, R5, R0, 0x2, 0x1f ;  /* 0x0c401f0000057f89 */ /* 0x000e6600000e0000 */
[----:B------:R-:W-:-:S04]  /*70b0*/  ULOP3.LUT UR5, UR5, 0x4000000, URZ, 0xfc, !UPT ;  /* 0x0400000005057892 */ /* 0x000fc8000f8efc3f */
[----:B------:R-:W-:-:S04]  /*70c0*/  ULEA UR6, UR36, UR5, 0xb ;  /* 0x0000000524067291 */ /* 0x000fc8000f8e583f */
[----:B------:R-:W-:-:S05]  /*70d0*/  UIADD3 UR8, UR6, 0x80, URZ ;  /* 0x0000008006087890 */ /* 0x000fca000fffe03f */
[----:B------:R-:W-:Y:S01]  /*70e0*/  HGMMA.64x128x16.F32.BF16 R24, R180, gdesc[UR4].tnspB, R24, gsb0 ;  /* 0x41e00004b4187df0 */ /* 0x000fe20008001818 */
[----:B------:R-:W-:Y:S01]  /*70f0*/  UMOV UR7, 0x40000040 ;  /* 0x4000004000077882 */ /* 0x000fe20000000000 */
[----:B------:R-:W-:Y:S01]  /*7100*/  UMOV UR10, UR8 ;  /* 0x00000008000a7c82 */ /* 0x000fe20008000000 */
[----:B------:R-:W-:Y:S01]  /*7110*/  UIADD3 UR8, UR6, 0x100, URZ ;  /* 0x0000010006087890 */ /* 0x000fe2000fffe03f */
[----:B0-----:R-:W-:Y:S01]  /*7120*/  FADD.FTZ R4, R4, R3 ;  /* 0x0000000304047221 */ /* 0x001fe20000010000 */
[----:B------:R-:W-:Y:S02]  /*7130*/  IMAD.MOV.U32 R3, RZ, RZ, -0x800000 ;  /* 0xff800000ff037424 */ /* 0x000fe400078e00ff */
[----:B-1----:R-:W-:Y:S01]  /*7140*/  FADD.FTZ R6, R5, R0 ;  /* 0x0000000005067221 */ /* 0x002fe20000010000 */
[----:B------:R-:W-:Y:S01]  /*7150*/  IMAD.MOV.U32 R0, RZ, RZ, -0x800000 ;  /* 0xff800000ff007424 */ /* 0x000fe200078e00ff */
[----:B------:R-:W0:Y:S04]  /*7160*/  SHFL.BFLY PT, R5, R4, 0x1, 0x1f ;  /* 0x0c201f0004057f89 */ /* 0x000e2800000e0000 */
[----:B------:R-:W1:Y:S01]  /*7170*/  SHFL.BFLY PT, R7, R6, 0x1, 0x1f ;  /* 0x0c201f0006077f89 */ /* 0x000e6200000e0000 */
[----:B0-----:R-:W-:Y:S01]  /*7180*/  FADD.FTZ R13, R4, R5 ;  /* 0x00000005040d7221 */ /* 0x001fe20000010000 */
[----:B------:R-:W-:-:S02]  /*7190*/  IMAD.MOV.U32 R5, RZ, RZ, RZ ;  /* 0x000000ffff057224 */ /* 0x000fc400078e00ff */
[----:B-1----:R-:W-:Y:S02]  /*71a0*/  FADD.FTZ R15, R6, R7 ;  /* 0x00000007060f7221 */ /* 0x002fe40000010000 */
[----:B------:R-:W-:-:S03]  /*71b0*/  FSETP.NE.FTZ.AND P1, PT, R13, RZ, PT ;  /* 0x000000ff0d00720b */ /* 0x000fc60003f35000 */
[----:B------:R-:W-:-:S10]  /*71c0*/  FSETP.NE.FTZ.AND P2, PT, R15, RZ, PT ;  /* 0x000000ff0f00720b */ /* 0x000fd40003f55000 */
[----:B------:R-:W0:Y:S01]  /*71d0*/  @P1 MUFU.LG2 R8, R13 ;  /* 0x0000000d00081308 */ /* 0x000e220000000c00 */
[C---:B------:R-:W-:Y:S02]  /*71e0*/  @P1 FMUL.FTZ R7, R9.reuse, 0.69314718246459960938 ;  /* 0x3f31721809071820 */ /* 0x040fe40000410000 */
[----:B------:R-:W-:-:S05]  /*71f0*/  @P2 FMUL.FTZ R4, R9, 0.69314718246459960938 ;  /* 0x3f31721809042820 */ /* 0x000fca0000410000 */
[----:B------:R-:W1:Y:S08]  /*7200*/  @P2 MUFU.LG2 R11, R15 ;  /* 0x0000000f000b2308 */ /* 0x000e700000000c00 */
[----:B------:R2:W3:Y:S01]  /*7210*/  @P1 MUFU.RCP R5, R13 ;  /* 0x0000000d00051308 */ /* 0x0004e20000001000 */
[----:B0-----:R-:W-:-:S04]  /*7220*/  @P1 FMUL.FTZ R8, R8, 0.69314718246459960938 ;  /* 0x3f31721808081820 */ /* 0x001fc80000410000 */
[----:B------:R-:W-:-:S03]  /*7230*/  @P1 FFMA.FTZ R3, R7, R12, R8 ;  /* 0x0000000c07031223 */ /* 0x000fc60000010008 */
[----:B------:R2:W0:Y:S01]  /*7240*/  @P2 MUFU.RCP R10, R15 ;  /* 0x0000000f000a2308 */ /* 0x0004220000001000 */
[----:B-1----:R-:W-:-:S04]  /*7250*/  @P2 FMUL.FTZ R11, R11, 0.69314718246459960938 ;  /* 0x3f3172180b0b2820 */ /* 0x002fc80000410000 */
[----:B------:R-:W-:Y:S01]  /*7260*/  @P2 FFMA.FTZ R0, R4, R14, R11 ;  /* 0x0000000e04002223 */ /* 0x000fe2000001000b */
[----:B------:R-:W-:Y:S02]  /*7270*/  WARPGROUP.DEPBAR.LE gsb0, 0x0 ;  /* 0x00008000000079c5 */ /* 0x000fe40000010000 */
[----:B------:R-:W-:-:S06]  /*7280*/  WARPGROUP.ARRIVE ;  /* 0x00000000000079c5 */ /* 0x000fcc0000000000 */
[----:B------:R-:W-:Y:S01]  /*7290*/  HGMMA.64x128x16.F32.BF16 R24, R176, gdesc[UR8].tnspB, R24, gsb0 ;  /* 0x41e00008b0187df0 */ /* 0x000fe20008001818 */
[----:B------:R-:W-:Y:S01]  /*72a0*/  UMOV UR10, UR8 ;  /* 0x00000008000a7c82 */ /* 0x000fe20008000000 */
[----:B------:R-:W-:Y:S01]  /*72b0*/  UMOV UR11, 0x40000040 ;  /* 0x40000040000b7882 */ /* 0x000fe20000000000 */
[----:B------:R-:W-:Y:S01]  /*72c0*/  UIADD3 UR8, UR6, 0x180, URZ ;  /* 0x0000018006087890 */ /* 0x000fe2000fffe03f */
        /* <DEDUP_REMOVED lines=17> */
[----:B------:R-:W-:Y:S02]  /*73e0*/  UIADD3 UR8, UR6, 0x300, URZ ;  /* 0x0000030006087890 */ /* 0x000fe4000fffe03f */
[----:B------:R-:W-:Y:S01]  /*73f0*/  UIADD3 UR6, UR6, 0x380, URZ ;  /* 0x0000038006067890 */ /* 0x000fe2000fffe03f */
[----:B------:R-:W-:Y:S02]  /*7400*/  WARPGROUP.DEPBAR.LE gsb0, 0x0 ;  /* 0x00008000000079c5 */ /* 0x000fe40000010000 */
[----:B------:R-:W-:-:S06]  /*7410*/  WARPGROUP.ARRIVE ;  /* 0x00000000000079c5 */ /* 0x000fcc0000000000 */
[----:B------:R-:W-:Y:S01]  /*7420*/  HGMMA.64x128x16.F32.BF16 R24, R156, gdesc[UR8].tnspB, R24, gsb0 ;  /* 0x41e000089c187df0 */ /* 0x000fe20008001818 */
[----:B------:R-:W-:Y:S01]  /*7430*/  UMOV UR10, UR8 ;  /* 0x00000008000a7c82 */ /* 0x000fe20008000000 */
[----:B------:R-:W-:Y:S01]  /*7440*/  UMOV UR11, 0x40000040 ;  /* 0x40000040000b7882 */ /* 0x000fe20000000000 */
[----:B------:R-:W-:Y:S02]  /*7450*/  WARPGROUP.DEPBAR.LE gsb0, 0x0 ;  /* 0x00008000000079c5 */ /* 0x000fe40000010000 */
[----:B------:R-:W-:-:S07]  /*7460*/  WARPGROUP.ARRIVE ;  /* 0x00000000000079c5 */ /* 0x000fce0000000000 */
[----:B------:R-:W-:Y:S03]  /*7470*/  HGMMA.64x128x16.F32.BF16 R24, R160, gdesc[UR8].tnspB, R24, gsb0 ;  /* 0x41e00008a0187df0 */ /* 0x000fe60008001818 */
[----:B------:R-:W-:Y:S02]  /*7480*/  WARPGROUP.DEPBAR.LE gsb0, 0x0 ;  /* 0x00008000000079c5 */ /* 0x000fe40000010000 */
[----:B------:R-:W-:-:S07]  /*7490*/  WARPGROUP.ARRIVE ;  /* 0x00000000000079c5 */ /* 0x000fce0000000000 */
[----:B------:R-:W-:Y:S03]  /*74a0*/  HGMMA.64x128x16.F32.BF16 R24, R164, gdesc[UR4].tnspB, R24, gsb0 ;  /* 0x41e00004a4187df0 */ /* 0x000fe60008001818 */
[----:B------:R-:W-:Y:S02]  /*74b0*/  WARPGROUP.DEPBAR.LE gsb0, 0x0 ;  /* 0x00008000000079c5 */ /* 0x000fe40000010000 */
[----:B0-23--:R-:W-:Y:S05]  /*74c0*/  @!P0 BRA `(.L_x_207) ;  /* 0x0000000000048947 */ /* 0x00dfea0003800000 */
[----:B------:R-:W-:Y:S01]  /*74d0*/  BPT.TRAP 0x1 ;  /* 0x000000040000795c */ /* 0x000fe20000300000 */
.L_x_207:
[----:B------:R-:W0:Y:S01]  /*74e0*/  S2UR UR5, SR_SWINHI ;  /* 0x00000000000579c3 */ /* 0x000e220000002f00 */
[----:B------:R-:W-:Y:S01]  /*74f0*/  ISETP.NE.AND P1, PT, R2, RZ, PT ;  /* 0x000000ff0200720c */ /* 0x000fe20003f25270 */
[----:B------:R-:W-:Y:S01]  /*7500*/  FMUL.FTZ R98, R46, R10 ;  /* 0x0000000a2e627220 */ /* 0x000fe20000410000 */
[----:B------:R-:W-:Y:S02]  /*7510*/  IMAD.U32 R6, RZ, RZ, UR9 ;  /* 0x00000009ff067e24 */ /* 0x000fe4000f8e00ff */
[-C--:B------:R-:W-:Y:S01]  /*7520*/  FMUL.FTZ R92, R37, R5.reuse ;  /* 0x00000005255c7220 */ /* 0x080fe20000410000 */
[-C--:B------:R-:W-:Y:S01]  /*7530*/  FMUL.FTZ R93, R36, R5.reuse ;  /* 0x00000005245d7220 */ /* 0x080fe20000410000 */
[-C--:B------:R-:W-:Y:S01]  /*7540*/  FMUL.FTZ R25, R25, R5.reuse ;  /* 0x0000000519197220 */ /* 0x080fe20000410000 */
[-C--:B------:R-:W-:Y:S01]  /*7550*/  FMUL.FTZ R20, R24, R5.reuse ;  /* 0x0000000518147220 */ /* 0x080fe20000410000 */
[----:B------:R-:W1:Y:S01]  /*7560*/  LDC R46, c[0x0][0xbe8] ;  /* 0x0002fa00ff2e7b82 */ /* 0x000e620000000800 */
[-C--:B------:R-:W-:Y:S01]  /*7570*/  FMUL.FTZ R29, R29, R5.reuse ;  /* 0x000000051d1d7220 */ /* 0x080fe20000410000 */
[-C--:B------:R-:W-:Y:S01]  /*7580*/  FMUL.FTZ R104, R28, R5.reuse ;  /* 0x000000051c687220 */ /* 0x080fe20000410000 */
[-C--:B------:R-:W-:Y:S01]  /*7590*/  FMUL.FTZ R94, R33, R5.reuse ;  /* 0x00000005215e7220 */ /* 0x080fe20000410000 */
[-C--:B------:R-:W-:Y:S01]  /*75a0*/  FMUL.FTZ R95, R32, R5.reuse ;  /* 0x00000005205f7220 */ /* 0x080fe20000410000 */
[----:B------:R-:W-:Y:S01]  /*75b0*/  FMUL.FTZ R88, R41, R5 ;  /* 0x0000000529587220 */ /* 0x000fe20000410000 */
[----:B------:R-:W-:-:S02]  /*75c0*/  @P1 VIADD R6, R6, 0x34860 ;  /* 0x0003486006061836 */ /* 0x000fc40000000000 */
        /* <DEDUP_REMOVED lines=9> */
[----:B------:R-:W-:Y:S01]  /*7660*/  UMOV UR6, UR4 ;  /* 0x0000000400067c82 */ /* 0x000fe20008000000 */
[----:B0-----:R-:W-:Y:S01]  /*7670*/  UMOV UR7, UR5 ;  /* 0x0000000500077c82 */ /* 0x001fe20008000000 */
[----:B------:R-:W-:Y:S01]  /*7680*/  FMUL.FTZ R61, R61, R5 ;  /* 0x000000053d3d7220 */ /* 0x000fe20000410000 */
[----:B------:R-:W-:-:S02]  /*7690*/  IMAD.U32 R36, RZ, RZ, UR6 ;  /* 0x00000006ff247e24 */ /* 0x000fc4000f8e00ff */
[-C--:B------:R-:W-:Y:S01]  /*76a0*/  FMUL.FTZ R60, R60, R5.reuse ;  /* 0x000000053c3c7220 */ /* 0x080fe20000410000 */
[----:B------:R-:W-:Y:S02]  /*76b0*/  IMAD.U32 R37, RZ, RZ, UR7 ;  /* 0x00000007ff257e24 */ /* 0x000fe4000f8e00ff */
        /* <DEDUP_REMOVED lines=12> */
[----:B------:R-:W-:Y:S01]  /*7780*/  IMAD.WIDE R4, R191, 0x2, R36 ;  /* 0x00000002bf047825 */ /* 0x000fe200078e0224 */
[----:B------:R-:W-:-:S03]  /*7790*/  @P1 PRMT R6, R17, 0x654, R6 ;  /* 0x0000065411061816 */ /* 0x000fc60000000006 */
[-C--:B------:R-:W-:Y:S01]  /*77a0*/  FMUL.FTZ R96, R43, R10.reuse ;  /* 0x0000000a2b607220 */ /* 0x080fe20000410000 */
[-C--:B------:R-:W-:Y:S01]  /*77b0*/  FMUL.FTZ R97, R42, R10.reuse ;  /* 0x0000000a2a617220 */ /* 0x080fe20000410000 */
[-C--:B------:R-:W-:Y:S01]  /*77c0*/  FMUL.FTZ R7, R31, R10.reuse ;  /* 0x0000000a1f077220 */ /* 0x080fe20000410000 */
[----:B------:R0:W-:Y:S01]  /*77d0*/  @P1 SYNCS.ARRIVE.TRANS64.RED.A1T0 RZ, [R6+URZ], RZ ;  /* 0x000000ff06ff19a7 */ /* 0x0001e2000810043f */
[----:B------:R-:W-:Y:S01]  /*77e0*/  IADD3 R103, P1, R4, 0x4040, RZ ;  /* 0x0000404004677810 */ /* 0x000fe20007f3e0ff */
[-C--:B------:R-:W-:Y:S01]  /*77f0*/  FMUL.FTZ R106, R30, R10.reuse ;  /* 0x0000000a1e6a7220 */ /* 0x080fe20000410000 */
[----:B------:R-:W-:Y:S01]  /*7800*/  IMAD R9, R185, 0x40, R19 ;  /* 0x00000040b9097824 */ /* 0x000fe200078e0213 */
[----:B------:R-:W-:Y:S01]  /*7810*/  R2UR UR12, R187 ;  /* 0x00000000bb0c72ca */ /* 0x000fe200000e0000 */
[----:B------:R-:W-:Y:S01]  /*7820*/  FMUL.FTZ R99, R35, R10 ;  /* 0x0000000a23637220 */ /* 0x000fe20000410000 */
[----:B------:R-:W-:Y:S01]  /*7830*/  IMAD.X R43, RZ, RZ, R5, P1 ;  /* 0x000000ffff2b7224 */ /* 0x000fe200008e0605 */
[----:B-1----:R-:W-:Y:S01]  /*7840*/  ISETP.NE.AND P1, PT, R46, 0x1, PT ;  /* 0x000000012e00780c */ /* 0x002fe20003f25270 */
[----:B------:R-:W-:Y:S01]  /*7850*/  IMAD.WIDE R36, R9, 0x2, R36 ;  /* 0x0000000209247825 */ /* 0x000fe200078e0224 */
[----:B0-----:R-:W-:-:S03]  /*7860*/  LOP3.LUT R6, R103, 0x380, RZ, 0xc0, !PT ;  /* 0x0000038067067812 */ /* 0x001fc600078ec0ff */
[-C--:B------:R-:W-:Y:S01]  /*7870*/  FMUL.FTZ R27, R27, R10.reuse ;  /* 0x0000000a1b1b7220 */ /* 0x080fe20000410000 */
[----:B------:R-:W-:Y:S01]  /*7880*/  IADD3 R45, P0, R4, 0x4060, RZ ;  /* 0x00004060042d7810 */ /* 0x000fe20007f1e0ff */
[-C--:B------:R-:W-:Y:S01]  /*7890*/  FMUL.FTZ R102, R26, R10.reuse ;  /* 0x0000000a1a667220 */ /* 0x080fe20000410000 */
[----:B------:R-:W-:Y:S01]  /*78a0*/  SHF.R.U64 R6, R6, 0x3, RZ ;  /* 0x0000000306067819 */ /* 0x000fe200000012ff */
[----:B------:R-:W-:Y:S01]  /*78b0*/  UIADD3 UR5, -UR38, URZ, URZ ;  /* 0x0000003f26057290 */ /* 0x000fe2000fffe13f */
[----:B------:R-:W-:Y:S01]  /*78c0*/  IADD3 R33, P3, R4, 0x4000, RZ ;  /* 0x0000400004217810 */ /* 0x000fe20007f7e0ff */
[----:B------:R-:W-:Y:S01]  /*78d0*/  FMUL.FTZ R108, R34, R10 ;  /* 0x0000000a226c7220 */ /* 0x000fe20000410000 */
[----:B------:R-:W-:Y:S01]  /*78e0*/  LOP3.LUT R42, R6, R103, RZ, 0x3c, !PT ;  /* 0x00000067062a7212 */ /* 0x000fe200078e3cff */
[----:B------:R-:W-:Y:S01]  /*78f0*/  IMAD R100, RZ, RZ, -UR12 ;  /* 0x8000000cff647e24 */ /* 0x000fe2000f8e02ff */
[----:B------:R-:W0:Y:S01]  /*7900*/  LDC R103, c[0x0][0xc38] ;  /* 0x00030e00ff677b82 */ /* 0x000e220000000800 */
[----:B------:R-:W-:Y:S01]  /*7910*/  F2FP.BF16.F32.PACK_AB R7, R7, R106 ;  /* 0x0000006a0707723e */ /* 0x000fe200000010ff */
[-C--:B------:R-:W-:Y:S01]  /*7920*/  FMUL.FTZ R101, R39, R10.reuse ;  /* 0x0000000a27657220 */ /* 0x080fe20000410000 */
[----:B------:R-:W-:Y:S01]  /*7930*/  LOP3.LUT R9, R4, 0x380, RZ, 0xc0, !PT ;  /* 0x0000038004097812 */ /* 0x000fe200078ec0ff */
[-C--:B------:R-:W-:Y:S01]  /*7940*/  FMUL.FTZ R110, R38, R10.reuse ;  /* 0x0000000a266e7220 */ /* 0x080fe20000410000 */
[----:B------:R-:W-:Y:S01]  /*7950*/  IADD3 R13, P6, R4, 0x20, RZ ;  /* 0x00000020040d7810 */ /* 0x000fe20007fde0ff */
[-C--:B------:R-:W-:Y:S01]  /*7960*/  FMUL.FTZ R47, R47, R10.reuse ;  /* 0x0000000a2f2f7220 */ /* 0x080fe20000410000 */
[----:B------:R-:W-:Y:S01]  /*7970*/  LOP3.LUT R44, R45, 0x380, RZ, 0xc0, !PT ;  /* 0x000003802d2c7812 */ /* 0x000fe200078ec0ff */
[----:B------:R-:W1:Y:S01]  /*7980*/  @P1 LDC R106, c[0x0][0xbec] ;  /* 0x0002fb00ff6a1b82 */ /* 0x000e620000000800 */
[----:B------:R-:W-:Y:S01]  /*7990*/  LOP3.LUT R8, R33, 0x380, RZ, 0xc0, !PT ;  /* 0x0000038021087812 */ /* 0x000fe200078ec0ff */
[-C--:B------:R-:W-:Y:S01]  /*79a0*/  FMUL.FTZ R51, R51, R10.reuse ;  /* 0x0000000a33337220 */ /* 0x080fe20000410000 */
[----:B------:R-:W-:Y:S01]  /*79b0*/  SHF.R.U64 R9, R9, 0x3, RZ ;  /* 0x0000000309097819 */ /* 0x000fe200000012ff */
[-C--:B------:R-:W-:Y:S01]  /*79c0*/  FMUL.FTZ R50, R50, R10.reuse ;  /* 0x0000000a32327220 */ /* 0x080fe20000410000 */
[----:B------:R-:W-:Y:S01]  /*79d0*/  LOP3.LUT R6, R13, 0x380, RZ, 0xc0, !PT ;  /* 0x000003800d067812 */ /* 0x000fe200078ec0ff */
[-C--:B------:R-:W-:Y:S01]  /*79e0*/  FMUL.FTZ R55, R55, R10.reuse ;  /* 0x0000000a37377220 */ /* 0x080fe20000410000 */
[----:B------:R-:W-:Y:S01]  /*79f0*/  SHF.R.U64 R44, R44, 0x3, RZ ;  /* 0x000000032c2c7819 */ /* 0x000fe200000012ff */
[----:B------:R-:W2:Y:S01]  /*7a00*/  @P1 LDC R107, c[0x0][0xbf0] ;  /* 0x0002fc00ff6b1b82 */ /* 0x000ea20000000800 */
[----:B------:R-:W-:Y:S01]  /*7a10*/  IADD3 R35, P2, R4, 0x4020, RZ ;  /* 0x0000402004237810 */ /* 0x000fe20007f5e0ff */
[-C--:B------:R-:W-:Y:S01]  /*7a20*/  FMUL.FTZ R54, R54, R10.reuse ;  /* 0x0000000a36367220 */ /* 0x080fe20000410000 */
[C---:B------:R-:W-:Y:S01]  /*7a30*/  IADD3 R31, P4, R4.reuse, 0x60, RZ ;  /* 0x00000060041f7810 */ /* 0x040fe20007f9e0ff */
[-C--:B------:R-:W-:Y:S01]  /*7a40*/  FMUL.FTZ R59, R59, R10.reuse ;  /* 0x0000000a3b3b7220 */ /* 0x080fe20000410000 */
[----:B------:R-:W-:Y:S01]  /*7a50*/  IADD3 R21, P5, R4, 0x40, RZ ;  /* 0x0000004004157810 */ /* 0x000fe20007fbe0ff */
[-C--:B------:R-:W-:Y:S01]  /*7a60*/  FMUL.FTZ R58, R58, R10.reuse ;  /* 0x0000000a3a3a7220 */ /* 0x080fe20000410000 */
[----:B------:R-:W-:Y:S01]  /*7a70*/  SHF.R.U64 R8, R8, 0x3, RZ ;  /* 0x0000000308087819 */ /* 0x000fe200000012ff */
[----:B------:R-:W-:Y:S01]  /*7a80*/  FMUL.FTZ R63, R63, R10 ;  /* 0x0000000a3f3f7220 */ /* 0x000fe20000410000 */
[----:B------:R-:W-:Y:S01]  /*7a90*/  LOP3.LUT R4, R9, R4, RZ, 0x3c, !PT ;  /* 0x0000000409047212 */ /* 0x000fe200078e3cff */
[-C--:B------:R-:W-:Y:S01]  /*7aa0*/  FMUL.FTZ R62, R62, R10.reuse ;  /* 0x0000000a3e3e7220 */ /* 0x080fe20000410000 */
[----:B------:R-:W-:Y:S01]  /*7ab0*/  SHF.R.U64 R6, R6, 0x3, RZ ;  /* 0x0000000306067819 */ /* 0x000fe200000012ff */
        /* <DEDUP_REMOVED lines=12> */
[----:B------:R-:W-:Y:S01]  /*7b80*/  ULDC UR10, c[0x0][0xc44] ;  /* 0x00031100000a7ab9 */ /* 0x000fe20000000800 */
[----:B------:R-:W-:Y:S01]  /*7b90*/  LOP3.LUT R44, R44, R45, RZ, 0x3c, !PT ;  /* 0x0000002d2c2c7212 */ /* 0x000fe200078e3cff */
[--C-:B------:R-:W-:Y:S01]  /*7ba0*/  IMAD.X R45, RZ, RZ, R5.reuse, P0 ;  /* 0x000000ffff2d7224 */ /* 0x100fe200000e0605 */
[----:B------:R-:W-:Y:S01]  /*7bb0*/  LOP3.LUT R10, R35, 0x380, RZ, 0xc0, !PT ;  /* 0x00000380230a7812 */ /* 0x000fe200078ec0ff */
[--C-:B------:R-:W-:Y:S01]  /*7bc0*/  IMAD.X R41, RZ, RZ, R5.reuse, P2 ;  /* 0x000000ffff297224 */ /* 0x100fe200010e0605 */
[----:B------:R-:W-:Y:S01]  /*7bd0*/  LOP3.LUT R38, R8, R33, RZ, 0x3c, !PT ;  /* 0x0000002108267212 */ /* 0x000fe200078e3cff */
[--C-:B------:R-:W-:Y:S01]  /*7be0*/  IMAD.X R39, RZ, RZ, R5.reuse, P3 ;  /* 0x000000ffff277224 */ /* 0x100fe200018e0605 */
[----:B------:R-:W-:Y:S01]  /*7bf0*/  UIMAD UR10, UR10, UR5, UR12 ;  /* 0x000000050a0a72a4 */ /* 0x000fe2000f8e020c */
[--C-:B------:R-:W-:Y:S01]  /*7c00*/  IMAD.X R15, RZ, RZ, R5.reuse, P6 ;  /* 0x000000ffff0f7224 */ /* 0x100fe200030e0605 */
[----:B------:R-:W-:Y:S01]  /*7c10*/  LOP3.LUT R14, R6, R13, RZ, 0x3c, !PT ;  /* 0x0000000d060e7212 */ /* 0x000fe200078e3cff */
[--C-:B------:R-:W-:Y:S01]  /*7c20*/  IMAD.X R11, RZ, RZ, R5.reuse, P4 ;  /* 0x000000ffff0b7224 */ /* 0x100fe200020e0605 */
[----:B------:R-:W-:Y:S01]  /*7c30*/  LOP3.LUT R8, R31, 0x380, RZ, 0xc0, !PT ;  /* 0x000003801f087812 */ /* 0x000fe200078ec0ff */
[----:B------:R-:W-:Y:S01]  /*7c40*/  IMAD.X R9, RZ, RZ, R5, P5 ;  /* 0x000000ffff097224 */ /* 0x000fe200028e0605 */
[----:B------:R-:W-:Y:S01]  /*7c50*/  MOV R109, R4 ;  /* 0x00000004006d7202 */ /* 0x000fe20000000f00 */
[----:B0-----:R-:W-:Y:S01]  /*7c60*/  IMAD R100, R103, R100, UR39 ;  /* 0x0000002767647e24 */ /* 0x001fe2000f8e0264 */
[----:B------:R-:W-:Y:S01]  /*7c70*/  LOP3.LUT R6, R21, 0x380, RZ, 0xc0, !PT ;  /* 0x0000038015067812 */ /* 0x000fe200078ec0ff */
[----:B------:R-:W-:Y:S01]  /*7c80*/  USHF.R.S32.HI UR11, URZ, 0x1f, UR10 ;  /* 0x0000001f3f0b7899 */ /* 0x000fe2000801140a */
[----:B------:R-:W-:Y:S01]  /*7c90*/  F2FP.BF16.F32.PACK_AB R5, R27, R102 ;  /* 0x000000661b05723e */ /* 0x000fe200000010ff */
[----:B------:R-:W-:Y:S01]  /*7ca0*/  ULDC.64 UR8, c[0x0][0xb90] ;  /* 0x0002e40000087ab9 */ /* 0x000fe20000000a00 */
[----:B------:R-:W0:Y:S01]  /*7cb0*/  LDC.64 R102, c[0x0][0xb98] ;  /* 0x0002e600ff667b82 */ /* 0x000e220000000a00 */
[----:B------:R-:W-:Y:S01]  /*7cc0*/  SHF.R.U64 R10, R10, 0x3, RZ ;  /* 0x000000030a0a7819 */ /* 0x000fe200000012ff */
[----:B------:R-:W-:Y:S01]  /*7cd0*/  UIMAD UR5, UR11, UR8, URZ ;  /* 0x000000080b0572a4 */ /* 0x000fe2000f8e023f */
[----:B------:R-:W-:Y:S01]  /*7ce0*/  SHF.R.U64 R8, R8, 0x3, RZ ;  /* 0x0000000308087819 */ /* 0x000fe200000012ff */
[----:B------:R-:W-:Y:S01]  /*7cf0*/  IMAD R111, R100, 0x80, R190 ;  /* 0x00000080646f7824 */ /* 0x000fe200078e02be */
[----:B------:R-:W-:Y:S01]  /*7d00*/  SHF.R.U64 R6, R6, 0x3, RZ ;  /* 0x0000000306067819 */ /* 0x000fe200000012ff */
[----:B------:R-:W-:Y:S01]  /*7d10*/  UIMAD.WIDE.U32 UR6, UR10, UR8, URZ ;  /* 0x000000080a0672a5 */ /* 0x000fe2000f8e003f */
[----:B------:R-:W-:Y:S01]  /*7d20*/  LOP3.LUT R40, R10, R35, RZ, 0x3c, !PT ;  /* 0x000000230a287212 */ /* 0x000fe200078e3cff */
[----:B------:R-:W-:Y:S01]  /*7d30*/  UIMAD UR5, UR10, UR9, UR5 ;  /* 0x000000090a0572a4 */ /* 0x000fe2000f8e0205 */
[----:B------:R-:W-:Y:S01]  /*7d40*/  LOP3.LUT R10, R8, R31, RZ, 0x3c, !PT ;  /* 0x0000001f080a7212 */ /* 0x000fe200078e3cff */
[----:B------:R-:W-:Y:S01]  /*7d50*/  USHF.R.S32.HI UR12, URZ, 0x1f, UR38 ;  /* 0x0000001f3f0c7899 */ /* 0x000fe20008011426 */
[----:B------:R-:W-:Y:S01]  /*7d60*/  LOP3.LUT R8, R6, R21, RZ, 0x3c, !PT ;  /* 0x0000001506087212 */ /* 0x000fe200078e3cff */
[----:B------:R-:W-:Y:S01]  /*7d70*/  UIADD3 UR5, UR7, UR5, URZ ;  /* 0x0000000507057290 */ /* 0x000fe2000fffe03f */
[----:B------:R-:W-:Y:S01]  /*7d80*/  F2FP.BF16.F32.PACK_AB R6, R29, R104 ;  /* 0x000000681d06723e */ /* 0x000fe200000010ff */
[----:B------:R-:W-:Y:S01]  /*7d90*/  IMAD.U32 R13, RZ, RZ, UR7 ;  /* 0x00000007ff0d7e24 */ /* 0x000fe2000f8e00ff */
[----:B------:R-:W-:Y:S01]  /*7da0*/  MOV R104, R44 ;  /* 0x0000002c00687202 */ /* 0x000fe20000000f00 */
[----:B-1----:R-:W-:Y:S01]  /*7db0*/  @P1 IMAD.HI.U32 R44, R111, R106, RZ ;  /* 0x0000006a6f2c1227 */ /* 0x002fe200078e00ff */
[----:B------:R-:W-:Y:S01]  /*7dc0*/  IADD3 R21, P6, R36, 0x1000, RZ ;  /* 0x0000100024157810 */ /* 0x000fe20007fde0ff */
[----:B------:R-:W-:Y:S01]  /*7dd0*/  ULDC.64 UR8, c[0x0][0xae8] ;  /* 0x0002ba0000087ab9 */ /* 0x000fe20000000a00 */
[----:B------:R-:W-:Y:S01]  /*7de0*/  F2FP.BF16.F32.PACK_AB R4, R25, R20 ;  /* 0x000000141904723e */ /* 0x000fe200000010ff */
[----:B------:R-:W-:Y:S01]  /*7df0*/  BAR.SYNC.DEFER_BLOCKING 0x1, 0x100 ;  /* 0x0044000000007b1d */ /* 0x000fe20000010000 */
[----:B------:R-:W-:Y:S01]  /*7e00*/  LOP3.LUT R34, R21, 0x380, RZ, 0xc0, !PT ;  /* 0x0000038015227812 */ /* 0x000fe200078ec0ff */
[----:B------:R-:W-:Y:S01]  /*7e10*/  IMAD.MOV.U32 R45, RZ, RZ, R111 ;  /* 0x000000ffff2d7224 */ /* 0x000fe200078e006f */
[----:B--2---:R-:W-:Y:S01]  /*7e20*/  @P1 SHF.R.U32.HI R45, RZ, R107, R44 ;  /* 0x0000006bff2d1219 */ /* 0x004fe2000001162c */
[----:B------:R-:W-:Y:S01]  /*7e30*/  IMAD.U32 R12, RZ, RZ, UR6 ;  /* 0x00000006ff0c7e24 */ /* 0x000fe2000f8e00ff */
[----:B------:R-:W-:Y:S01]  /*7e40*/  SHF.R.U64 R34, R34, 0x3, RZ ;  /* 0x0000000322227819 */ /* 0x000fe200000012ff */
[----:B------:R-:W-:Y:S01]  /*7e50*/  IMAD.U32 R13, RZ, RZ, UR5 ;  /* 0x00000005ff0d7e24 */ /* 0x000fe2000f8e00ff */
[----:B------:R-:W-:Y:S01]  /*7e60*/  MOV R107, R38 ;  /* 0x00000026006b7202 */ /* 0x000fe20000000f00 */
[----:B------:R-:W-:Y:S01]  /*7e70*/  IMAD.MOV R39, RZ, RZ, -R45 ;  /* 0x000000ffff277224 */ /* 0x000fe200078e0a2d */
[----:B------:R-:W-:Y:S01]  /*7e80*/  LOP3.LUT R34, R34, R21, RZ, 0x3c, !PT ;  /* 0x0000001522227212 */ /* 0x000fe200078e3cff */
[----:B0-----:R-:W-:Y:S01]  /*7e90*/  IMAD.WIDE.U32 R12, R102, UR38, R12 ;  /* 0x00000026660c7c25 */ /* 0x001fe2000f8e000c */
[C---:B------:R-:W-:Y:S01]  /*7ea0*/  IADD3 R21, P0, R36.reuse, 0x6000, RZ ;  /* 0x0000600024157810 */ /* 0x040fe20007f1e0ff */
[----:B------:R-:W-:Y:S01]  /*7eb0*/  ULDC.64 UR6, c[0x0][0xb88] ;  /* 0x0002e20000067ab9 */ /* 0x000fe20000000a00 */
[C---:B------:R-:W-:Y:S01]  /*7ec0*/  IADD3 R33, P5, R36.reuse, 0x2000, RZ ;  /* 0x0000200024217810 */ /* 0x040fe20007fbe0ff */
[----:B------:R-:W-:Y:S01]  /*7ed0*/  ULDC UR5, c[0x0][0xa88] ;  /* 0x0002a20000057ab9 */ /* 0x000fe20000000800 */
[----:B------:R-:W-:Y:S01]  /*7ee0*/  IADD3 R35, P4, R36, 0x3000, RZ ;  /* 0x0000300024237810 */ /* 0x000fe20007f9e0ff */
[----:B------:R-:W-:Y:S01]  /*7ef0*/  IMAD.X R25, RZ, RZ, R37, P0 ;  /* 0x000000ffff197224 */ /* 0x000fe200000e0625 */
[----:B------:R-:W-:-:S02]  /*7f00*/  LOP3.LUT R32, R33, 0x380, RZ, 0xc0, !PT ;  /* 0x0000038021207812 */ /* 0x000fc400078ec0ff */
[----:B------:R-:W-:Y:S02]  /*7f10*/  LOP3.LUT R30, R35, 0x380, RZ, 0xc0, !PT ;  /* 0x00000380231e7812 */ /* 0x000fe400078ec0ff */
[----:B------:R-:W-:Y:S02]  /*7f20*/  IADD3 R12, P0, R45, R12, RZ ;  /* 0x0000000c2d0c7210 */ /* 0x000fe40007f1e0ff */
[----:B------:R-:W-:Y:S01]  /*7f30*/  SHF.R.U64 R32, R32, 0x3, RZ ;  /* 0x0000000320207819 */ /* 0x000fe200000012ff */
[----:B------:R0:W-:Y:S01]  /*7f40*/  STSM.16.M88.4 [R109], R4 ;  /* 0x000000046d007844 */ /* 0x0001e20000000200 */
[----:B------:R-:W-:Y:S02]  /*7f50*/  SHF.R.U64 R30, R30, 0x3, RZ ;  /* 0x000000031e1e7819 */ /* 0x000fe400000012ff */
[----:B------:R-:W-:Y:S02]  /*7f60*/  LOP3.LUT R32, R32, R33, RZ, 0x3c, !PT ;  /* 0x0000002120207212 */ /* 0x000fe400078e3cff */
[----:B------:R-:W-:Y:S01]  /*7f70*/  LOP3.LUT R30, R30, R35, RZ, 0x3c, !PT ;  /* 0x000000231e1e7212 */ /* 0x000fe200078e3cff */
[----:B------:R-:W-:Y:S01]  /*7f80*/  IMAD.X R35, RZ, RZ, R37, P6 ;  /* 0x000000ffff237224 */ /* 0x000fe200030e0625 */
[----:B------:R-:W-:-:S02]  /*7f90*/  MOV R15, R14 ;  /* 0x0000000e000f7202 */ /* 0x000fc40000000f00 */
[----:B------:R-:W-:Y:S02]  /*7fa0*/  IADD3 R33, P3, R36, 0x4000, RZ ;  /* 0x0000400024217810 */ /* 0x000fe40007f7e0ff */
[----:B------:R-:W-:Y:S01]  /*7fb0*/  MOV R106, R40 ;  /* 0x00000028006a7202 */ /* 0x000fe20000000f00 */
[----:B------:R-:W-:Y:S01]  /*7fc0*/  IMAD R40, R100, 0x80, R189 ;  /* 0x0000008064287824 */ /* 0x000fe200078e02bd */
[C---:B------:R-:W-:Y:S01]  /*7fd0*/  IADD3 R105, P6, R36.reuse, 0x7000, RZ ;  /* 0x0000700024697810 */ /* 0x040fe20007fde0ff */
[----:B------:R-:W-:Y:S01]  /*7fe0*/  IMAD.X R29, RZ, RZ, R37, P3 ;  /* 0x000000ffff1d7224 */ /* 0x000fe200018e0625 */
[----:B------:R-:W-:Y:S01]  /*7ff0*/  IADD3 R31, P2, R36, 0x5000, RZ ;  /* 0x00005000241f7810 */ /* 0x000fe20007f5e0ff */
[----:B0-----:R-:W-:Y:S01]  /*8000*/  IMAD R4, R102, UR12, RZ ;  /* 0x0000000c66047c24 */ /* 0x001fe2000f8e02ff */
[----:B------:R-:W-:Y:S01]  /*8010*/  MOV R109, R10 ;  /* 0x0000000a006d7202 */ /* 0x000fe20000000f00 */
[----:B------:R-:W-:Y:S01]  /*8020*/  IMAD R11, R46, R39, R111 ;  /* 0x000000272e0b7224 */ /* 0x000fe200078e026f */
[----:B------:R-:W-:Y:S01]  /*8030*/  SHF.R.S32.HI R39, RZ, 0x1f, R45 ;  /* 0x0000001fff277819 */ /* 0x000fe2000001142d */
[----:B------:R-:W-:Y:S01]  /*8040*/  IMAD R103, R103, UR38, R4 ;  /* 0x0000002667677c24 */ /* 0x000fe2000f8e0204 */
[----:B------:R-:W-:Y:S01]  /*8050*/  F2FP.BF16.F32.PACK_AB R4, R94, R95 ;  /* 0x0000005f5e04723e */ /* 0x000fe200000010ff */
[----:B------:R-:W-:Y:S01]  /*8060*/  IMAD.X R27, RZ, RZ, R37, P2 ;  /* 0x000000ffff1b7224 */ /* 0x000fe200010e0625 */
[----:B------:R-:W-:-:S02]  /*8070*/  SHF.R.S32.HI R10, RZ, 0x1f, R11 ;  /* 0x0000001fff0a7819 */ /* 0x000fc4000001140b */
[----:B------:R-:W-:Y:S02]  /*8080*/  IADD3.X R13, R39, R13, R103, P0, !PT ;  /* 0x0000000d270d7210 */ /* 0x000fe400007fe467 */
[----:B------:R-:W-:Y:S01]  /*8090*/  F2FP.BF16.F32.PACK_AB R5, R99, R108 ;  /* 0x0000006c6305723e */ /* 0x000fe200000010ff */
[----:B------:R-:W-:Y:S01]  /*80a0*/  IMAD R10, R10, UR6, RZ ;  /* 0x000000060a0a7c24 */ /* 0x000fe2000f8e02ff */
[----:B------:R-:W-:Y:S01]  /*80b0*/  F2FP.BF16.F32.PACK_AB R6, R92, R93 ;  /* 0x0000005d5c06723e */ /* 0x000fe200000010ff */
[----:B------:R-:W-:Y:S01]  /*80c0*/  IMAD.WIDE.U32 R12, R11, UR6, R12 ;  /* 0x000000060b0c7c25 */ /* 0x000fe2000f8e000c */
[----:B------:R-:W-:Y:S02]  /*80d0*/  F2FP.BF16.F32.PACK_AB R7, R101, R110 ;  /* 0x0000006e6507723e */ /* 0x000fe400000010ff */
[----:B------:R-:W-:Y:S01]  /*80e0*/  LOP3.LUT R20, R105, 0x380, RZ, 0xc0, !PT ;  /* 0x0000038069147812 */ /* 0x000fe200078ec0ff */
[----:B------:R-:W-:Y:S01]  /*80f0*/  IMAD R39, R11, UR7, R10 ;  /* 0x000000070b277c24 */ /* 0x000fe2000f8e020a */
[----:B------:R-:W-:Y:S01]  /*8100*/  F2FP.BF16.F32.PACK_AB R11, R47, R98 ;  /* 0x000000622f0b723e */ /* 0x000fe200000010ff */
[----:B------:R0:W-:Y:S01]  /*8110*/  STSM.16.M88.4 [R15], R4 ;  /* 0x000000040f007844 */ /* 0x0001e20000000200 */
[----:B------:R-:W-:Y:S01]  /*8120*/  ULDC.64 UR6, c[0x0][0xb50] ;  /* 0x0002d40000067ab9 */ /* 0x000fe20000000a00 */
[----:B------:R-:W-:Y:S01]  /*8130*/  IMAD R47, R46, UR5, RZ ;  /* 0x000000052e2f7c24 */ /* 0x000fe2000f8e02ff */
[----:B------:R-:W-:-:S02]  /*8140*/  MOV R14, R8 ;  /* 0x00000008000e7202 */ /* 0x000fc40000000f00 */
[----:B------:R-:W-:Y:S02]  /*8150*/  LOP3.LUT P0, RZ, R186, 0x3, RZ, 0xc0, !PT ;  /* 0x00000003baff7812 */ /* 0x000fe4000780c0ff */
[----:B------:R-:W-:Y:S02]  /*8160*/  F2FP.BF16.F32.PACK_AB R8, R88, R91 ;  /* 0x0000005b5808723e */ /* 0x000fe400000010ff */
[----:B------:R-:W-:Y:S02]  /*8170*/  F2FP.BF16.F32.PACK_AB R9, R96, R97 ;  /* 0x000000616009723e */ /* 0x000fe400000010ff */
[----:B------:R-:W-:Y:S02]  /*8180*/  F2FP.BF16.F32.PACK_AB R10, R89, R90 ;  /* 0x0000005a590a723e */ /* 0x000fe400000010ff */
[----:B------:R-:W-:Y:S02]  /*8190*/  LEA R38, P3, R12, UR6, 0x2 ;  /* 0x000000060c267c11 */ /* 0x000fe4000f8610ff */
[----:B------:R-:W-:Y:S01]  /*81a0*/  SHF.R.U64 R20, R20, 0x3, RZ ;  /* 0x0000000314147819 */ /* 0x000fe200000012ff */
[C---:B0-----:R-:W-:Y:S01]  /*81b0*/  VIADD R4, R40.reuse, 0x8 ;  /* 0x0000000828047836 */ /* 0x041fe20000000000 */
[----:B------:R-:W-:Y:S01]  /*81c0*/  ISETP.GE.OR P2, PT, R40, R47, P0 ;  /* 0x0000002f2800720c */ /* 0x000fe20000746670 */
[----:B------:R-:W-:Y:S01]  /*81d0*/  IMAD.IADD R5, R13, 0x1, R39 ;  /* 0x000000010d057824 */ /* 0x000fe200078e0227 */
[----:B------:R0:W-:Y:S01]  /*81e0*/  STSM.16.M88.4 [R14], R8 ;  /* 0x000000080e007844 */ /* 0x0001e20000000200 */
[----:B------:R-:W-:-:S02]  /*81f0*/  F2FP.BF16.F32.PACK_AB R6, R53, R52 ;  /* 0x000000343506723e */ /* 0x000fc400000010ff */
[----:B------:R-:W-:Y:S01]  /*8200*/  ISETP.GE.OR P0, PT, R4, R47, P0 ;  /* 0x0000002f0400720c */ /* 0x000fe20000706670 */
[----:B------:R-:W-:Y:S01]  /*8210*/  SHFL.IDX PT, R44, R38, RZ, 0x1c1f ;  /* 0x001c1fff262c7589 */ /* 0x000fe200000e0000 */
[----:B------:R-:W-:Y:S02]  /*8220*/  LEA.HI.X R39, R12, UR7, R5, 0x2, P3 ;  /* 0x000000070c277c11 */ /* 0x000fe400098f1405 */
[----:B------:R-:W-:Y:S01]  /*8230*/  F2FP.BF16.F32.PACK_AB R4, R49, R48 ;  /* 0x000000303104723e */ /* 0x000fe200000010ff */
[----:B------:R-:W-:Y:S01]  /*8240*/  SHFL.IDX PT, R88, R38, 0x1, 0x1c1f ;  /* 0x003c1f0026587f89 */ /* 0x000fe200000e0000 */
[----:B------:R-:W-:Y:S02]  /*8250*/  F2FP.BF16.F32.PACK_AB R5, R51, R50 ;  /* 0x000000323305723e */ /* 0x000fe400000010ff */
[----:B------:R-:W-:Y:S01]  /*8260*/  F2FP.BF16.F32.PACK_AB R7, R55, R54 ;  /* 0x000000363707723e */ /* 0x000fe200000010ff */
[----:B------:R-:W1:Y:S01]  /*8270*/  SHFL.IDX PT, R45, R39, RZ, 0x1c1f ;  /* 0x001c1fff272d7589 */ /* 0x000e6200000e0000 */
[----:B------:R-:W-:-:S02]  /*8280*/  F2FP.BF16.F32.PACK_AB R12, R57, R56 ;  /* 0x00000038390c723e */ /* 0x000fc400000010ff */
[----:B------:R-:W-:Y:S01]  /*8290*/  F2FP.BF16.F32.PACK_AB R13, R59, R58 ;  /* 0x0000003a3b0d723e */ /* 0x000fe200000010ff */
[----:B------:R-:W-:Y:S01]  /*82a0*/  STSM.16.M88.4 [R109], R4 ;  /* 0x000000046d007844 */ /* 0x000fe20000000200 */
[----:B0-----:R-:W-:Y:S02]  /*82b0*/  F2FP.BF16.F32.PACK_AB R14, R61, R60 ;  /* 0x0000003c3d0e723e */ /* 0x001fe400000010ff */
[----:B------:R-:W-:Y:S01]  /*82c0*/  F2FP.BF16.F32.PACK_AB R15, R63, R62 ;  /* 0x0000003e3f0f723e */ /* 0x000fe200000010ff */
[----:B------:R-:W0:Y:S01]  /*82d0*/  SHFL.IDX PT, R89, R39, 0x1, 0x1c1f ;  /* 0x003c1f0027597f89 */ /* 0x000e2200000e0000 */
[----:B------:R-:W-:Y:S01]  /*82e0*/  F2FP.BF16.F32.PACK_AB R72, R73, R72 ;  /* 0x000000484948723e */ /* 0x000fe200000010ff */
[----:B------:R-:W2:Y:S01]  /*82f0*/  @P1 LDC R61, c[0x0][0xbec] ;  /* 0x0002fb00ff3d1b82 */ /* 0x000ea20000000800 */
[----:B------:R-:W-:Y:S01]  /*8300*/  LOP3.LUT R20, R20, R105, RZ, 0x3c, !PT ;  /* 0x0000006914147212 */ /* 0x000fe200078e3cff */
[----:B------:R-:W-:Y:S01]  /*8310*/  STSM.16.M88.4 [R107], R12 ;  /* 0x0000000c6b007844 */ /* 0x000fe20000000200 */
[----:B------:R-:W-:-:S02]  /*8320*/  F2FP.BF16.F32.PACK_AB R8, R65, R64 ;  /* 0x000000404108723e */ /* 0x000fc400000010ff */
[----:B------:R-:W-:Y:S02]  /*8330*/  F2FP.BF16.F32.PACK_AB R9, R67, R66 ;  /* 0x000000424309723e */ /* 0x000fe400000010ff */
[----:B------:R-:W-:Y:S02]  /*8340*/  F2FP.BF16.F32.PACK_AB R10, R69, R68 ;  /* 0x00000044450a723e */ /* 0x000fe400000010ff */
[----:B------:R-:W-:Y:S02]  /*8350*/  F2FP.BF16.F32.PACK_AB R11, R71, R70 ;  /* 0x00000046470b723e */ /* 0x000fe400000010ff */
[----:B------:R-:W-:Y:S02]  /*8360*/  F2FP.BF16.F32.PACK_AB R73, R75, R74 ;  /* 0x0000004a4b49723e */ /* 0x000fe400000010ff */
[----:B------:R-:W-:Y:S01]  /*8370*/  F2FP.BF16.F32.PACK_AB R80, R81, R80 ;  /* 0x000000505150723e */ /* 0x000fe200000010ff */
[----:B------:R-:W-:Y:S01]  /*8380*/  STSM.16.M88.4 [R106], R8 ;  /* 0x000000086a007844 */ /* 0x000fe20000000200 */
[----:B------:R-:W-:-:S02]  /*8390*/  MOV R105, R42 ;  /* 0x0000002a00697202 */ /* 0x000fc40000000f00 */
[----:B------:R-:W-:Y:S02]  /*83a0*/  F2FP.BF16.F32.PACK_AB R74, R77, R76 ;  /* 0x0000004c4d4a723e */ /* 0x000fe400000010ff */
[----:B------:R-:W-:Y:S02]  /*83b0*/  F2FP.BF16.F32.PACK_AB R75, R79, R78 ;  /* 0x0000004e4f4b723e */ /* 0x000fe400000010ff */
[----:B------:R-:W-:Y:S02]  /*83c0*/  F2FP.BF16.F32.PACK_AB R81, R83, R82 ;  /* 0x000000525351723e */ /* 0x000fe400000010ff */
[----:B------:R-:W-:Y:S01]  /*83d0*/  F2FP.BF16.F32.PACK_AB R82, R85, R84 ;  /* 0x000000545552723e */ /* 0x000fe200000010ff */
[----:B------:R-:W-:Y:S01]  /*83e0*/  STSM.16.M88.4 [R105], R72 ;  /* 0x0000004869007844 */ /* 0x000fe20000000200 */
[----:B------:R-:W-:Y:S02]  /*83f0*/  F2FP.BF16.F32.PACK_AB R83, R87, R86 ;  /* 0x000000565753723e */ /* 0x000fe400000010ff */
[----:B------:R-:W-:-:S02]  /*8400*/  LOP3.LUT R28, R33, 0x380, RZ, 0xc0, !PT ;  /* 0x00000380211c7812 */ /* 0x000fc400078ec0ff */
[----:B------:R-:W-:Y:S01]  /*8410*/  LOP3.LUT R24, R21, 0x380, RZ, 0xc0, !PT ;  /* 0x0000038015187812 */ /* 0x000fe200078ec0ff */
[----:B------:R-:W-:Y:S01]  /*8420*/  STSM.16.M88.4 [R104], R80 ;  /* 0x0000005068007844 */ /* 0x000fe20000000200 */
[----:B------:R-:W-:Y:S01]  /*8430*/  SHF.R.U64 R28, R28, 0x3, RZ ;  /* 0x000000031c1c7819 */ /* 0x000fe200000012ff */
[----:B------:R-:W-:Y:S01]  /*8440*/  UIMAD UR5, UR11, UR8, URZ ;  /* 0x000000080b0572a4 */ /* 0x000fe2000f8e023f */
[----:B------:R-:W-:Y:S01]  /*8450*/  LOP3.LUT R26, R31, 0x380, RZ, 0xc0, !PT ;  /* 0x000003801f1a7812 */ /* 0x000fe200078ec0ff */
[----:B------:R-:W-:Y:S01]  /*8460*/  BAR.SYNC.DEFER_BLOCKING 0x1, 0x100 ;  /* 0x0044000000007b1d */ /* 0x000fe20000010000 */
[----:B------:R-:W-:Y:S02]  /*8470*/  LOP3.LUT R28, R28, R33, RZ, 0x3c, !PT ;  /* 0x000000211c1c7212 */ /* 0x000fe400078e3cff */
[----:B------:R-:W-:Y:S01]  /*8480*/  SHF.R.U64 R24, R24, 0x3, RZ ;  /* 0x0000000318187819 */ /* 0x000fe200000012ff */
[----:B------:R-:W-:Y:S01]  /*8490*/  UIMAD.WIDE.U32 UR6, UR10, UR8, URZ ;  /* 0x000000080a0672a5 */ /* 0x000fe2000f8e003f */
[----:B------:R-:W-:Y:S01]  /*84a0*/  SHF.R.U64 R26, R26, 0x3, RZ ;  /* 0x000000031a1a7819 */ /* 0x000fe200000012ff */
[----:B------:R-:W-:Y:S01]  /*84b0*/  UIMAD UR5, UR10, UR9, UR5 ;  /* 0x000000090a0572a4 */ /* 0x000fe2000f8e0205 */
[----:B------:R-:W-:Y:S01]  /*84c0*/  LOP3.LUT R24, R24, R21, RZ, 0x3c, !PT ;  /* 0x0000001518187212 */ /* 0x000fe200078e3cff */
[--C-:B------:R-:W-:Y:S01]  /*84d0*/  IMAD.X R33, RZ, RZ, R37.reuse, P5 ;  /* 0x000000ffff217224 */ /* 0x100fe200028e0625 */
[----:B------:R-:W-:Y:S01]  /*84e0*/  LOP3.LUT R21, R36, 0x380, RZ, 0xc0, !PT ;  /* 0x0000038024157812 */ /* 0x000fe200078ec0ff */
[----:B------:R-:W-:Y:S01]  /*84f0*/  ULDC.64 UR8, c[0x0][0xaf0] ;  /* 0x0002bc0000087ab9 */ /* 0x000fe20000000a00 */
[----:B-1----:R1:W-:Y:S01]  /*8500*/  @!P2 ST.E desc[UR60][R44.64], R3 ;  /* 0x000000032c00a985 */ /* 0x0023e2000c10193c */
[----:B------:R-:W-:Y:S01]  /*8510*/  UIADD3 UR7, UR7, UR5, URZ ;  /* 0x0000000507077290 */ /* 0x000fe2000fffe03f */
[----:B------:R-:W-:Y:S01]  /*8520*/  LOP3.LUT R26, R26, R31, RZ, 0x3c, !PT ;  /* 0x0000001f1a1a7212 */ /* 0x000fe200078e3cff */
[----:B------:R-:W-:Y:S01]  /*8530*/  UIADD3 UR4, UR4, 0x34820, URZ ;  /* 0x0003482004047890 */ /* 0x000fe2000fffe03f */
[----:B0-----:R0:W-:Y:S01]  /*8540*/  @!P0 ST.E desc[UR60][R88.64], R0 ;  /* 0x0000000058008985 */ /* 0x0011e2000c10193c */
[----:B------:R-:W-:Y:S01]  /*8550*/  SHF.R.U64 R21, R21, 0x3, RZ ;  /* 0x0000000315157819 */ /* 0x000fe200000012ff */
[----:B------:R-:W-:Y:S01]  /*8560*/  UIADD3 UR36, UR36, 0x1, URZ ;  /* 0x0000000124247890 */ /* 0x000fe2000fffe03f */
[----:B------:R-:W-:Y:S01]  /*8570*/  IMAD.X R31, RZ, RZ, R37, P4 ;  /* 0x000000ffff1f7224 */ /* 0x000fe200020e0625 */
[----:B------:R3:W5:Y:S01]  /*8580*/  LD.E.128 R48, desc[UR60][R34.64] ;  /* 0x0000003c22307980 */ /* 0x000762000c101d00 */
[----:B------:R-:W-:Y:S01]  /*8590*/  ULDC.64 UR10, c[0x0][0xa80] ;  /* 0x0002a000000a7ab9 */ /* 0x000fe20000000a00 */
[----:B-1----:R-:W1:Y:S01]  /*85a0*/  @P1 LDC R44, c[0x0][0xbf0] ;  /* 0x0002fc00ff2c1b82 */ /* 0x002e620000000800 */
[----:B------:R-:W-:Y:S01]  /*85b0*/  IMAD R3, R23, 0x20, R185 ;  /* 0x0000002017037824 */ /* 0x000fe200078e02b9 */
[----:B------:R4:W5:Y:S01]  /*85c0*/  LD.E.128 R56, desc[UR60][R28.64] ;  /* 0x0000003c1c387980 */ /* 0x000962000c101d00 */
[----:B------:R-:W-:Y:S01]  /*85d0*/  UIMAD UR5, UR12, UR8, URZ ;  /* 0x000000080c0572a4 */ /* 0x000fe2000f8e023f */
[----:B------:R-:W-:Y:S01]  /*85e0*/  LOP3.LUT R36, R21, R36, RZ, 0x3c, !PT ;  /* 0x0000002415247212 */ /* 0x000fe200078e3cff */
[----:B------:R-:W-:Y:S01]  /*85f0*/  UIMAD.WIDE.U32 UR6, UR38, UR8, UR6 ;  /* 0x00000008260672a5 */ /* 0x000fe2000f8e0006 */
[----:B------:R1:W5:Y:S02]  /*8600*/  LD.E.128 R52, desc[UR60][R26.64] ;  /* 0x0000003c1a347980 */ /* 0x000364000c101d00 */
[----:B---3--:R-:W3:Y:S02]  /*8610*/  LDC.64 R34, c[0x0][0xae0] ;  /* 0x0002b800ff227b82 */ /* 0x008ee40000000a00 */
[----:B------:R3:W5:Y:S01]  /*8620*/  LD.E.128 R12, desc[UR60][R24.64] ;  /* 0x0000003c180c7980 */ /* 0x000762000c101d00 */
[----:B----4-:R-:W-:Y:S01]  /*8630*/  IMAD R28, R100, 0x80, R3 ;  /* 0x00000080641c7824 */ /* 0x010fe200078e0203 */
[----:B------:R-:W-:Y:S01]  /*8640*/  UIMAD UR5, UR38, UR9, UR5 ;  /* 0x00000009260572a4 */ /* 0x000fe2000f8e0205 */
[----:B------:R-:W-:Y:S01]  /*8650*/  IMAD.X R21, RZ, RZ, R37, P6 ;  /* 0x000000ffff157224 */ /* 0x000fe200030e0625 */
[----:B------:R-:W5:Y:S01]  /*8660*/  LD.E.128 R40, desc[UR60][R32.64] ;  /* 0x0000003c20287980 */ /* 0x000f62000c101d00 */
[----:B--2---:R-:W-:-:S03]  /*8670*/  @P1 IMAD.HI.U32 R3, R28, R61, RZ ;  /* 0x0000003d1c031227 */ /* 0x004fc600078e00ff */
[----:B------:R-:W5:Y:S01]  /*8680*/  LD.E.128 R4, desc[UR60][R30.64] ;  /* 0x0000003c1e047980 */ /* 0x000f62000c101d00 */
[----:B0-----:R-:W-:Y:S01]  /*8690*/  IMAD.MOV.U32 R0, RZ, RZ, R28 ;  /* 0x000000ffff007224 */ /* 0x001fe200078e001c */
[----:B------:R-:W-:Y:S02]  /*86a0*/  UIADD3 UR7, UR7, UR5, URZ ;  /* 0x0000000507077290 */ /* 0x000fe4000fffe03f */
[----:B------:R-:W5:Y:S01]  /*86b0*/  LD.E.128 R36, desc[UR60][R36.64] ;  /* 0x0000003c24247980 */ /* 0x000f62000c101d00 */
[----:B-1----:R-:W-:Y:S01]  /*86c0*/  @P1 SHF.R.U32.HI R0, RZ, R44, R3 ;  /* 0x0000002cff001219 */ /* 0x002fe20000011603 */
[----:B------:R-:W-:Y:S02]  /*86d0*/  ULDC.64 UR8, c[0x0][0xad8] ;  /* 0x0002b60000087ab9 */ /* 0x000fe40000000a00 */
[----:B------:R0:W5:Y:S01]  /*86e0*/  LD.E.128 R8, desc[UR60][R20.64] ;  /* 0x0000003c14087980 */ /* 0x000162000c101d00 */
[--C-:B------:R-:W-:Y:S01]  /*86f0*/  SHF.R.S32.HI R3, RZ, 0x1f, R0.reuse ;  /* 0x0000001fff037819 */ /* 0x100fe20000011400 */
[----:B------:R-:W-:Y:S01]  /*8700*/  IMAD.MOV R27, RZ, RZ, -R0 ;  /* 0x000000ffff1b7224 */ /* 0x000fe200078e0a00 */
[----:B------:R-:W-:Y:S01]  /*8710*/  @!PT LDS RZ, [RZ] ;  /* 0x00000000fffff984 */ /* 0x000fe20000000800 */
[----:B------:R-:W-:Y:S01]  /*8720*/  @!PT LDS RZ, [RZ] ;  /* 0x00000000fffff984 */ /* 0x000fe20000000800 */
[----:B------:R-:W-:Y:S01]  /*8730*/  @!PT LDS RZ, [RZ] ;  /* 0x00000000fffff984 */ /* 0x000fe20000000800 */
[----:B------:R-:W-:Y:S01]  /*8740*/  @!PT LDS RZ, [RZ] ;  /* 0x00000000fffff984 */ /* 0x000fe20000000800 */
[----:B------:R1:W-:Y:S06]  /*8750*/  MEMBAR.ALL.CTA ;  /* 0x0000000000007992 */ /* 0x0003ec0000008000 */
[----:B-1----:R-:W1:Y:S01]  /*8760*/  FENCE.VIEW.ASYNC.S ;  /* 0x00000000000073c6 */ /* 0x002e620000000000 */
[----:B---3--:R-:W-:-:S04]  /*8770*/  IMAD R3, R3, R34, RZ ;  /* 0x0000002203037224 */ /* 0x008fc800078e02ff */
[----:B------:R-:W-:Y:S02]  /*8780*/  IMAD R25, R0, R35, R3 ;  /* 0x0000002300197224 */ /* 0x000fe400078e0203 */
[----:B------:R-:W-:Y:S02]  /*8790*/  IMAD R3, R46, R27, R28 ;  /* 0x0000001b2e037224 */ /* 0x000fe400078e021c */
[----:B0-----:R-:W-:-:S03]  /*87a0*/  IMAD.WIDE.U32 R20, R0, R34, UR6 ;  /* 0x0000000600147e25 */ /* 0x001fc6000f8e0022 */
[----:B------:R-:W-:Y:S01]  /*87b0*/  SHF.R.S32.HI R0, RZ, 0x1f, R3 ;  /* 0x0000001fff007819 */ /* 0x000fe20000011403 */
[----:B------:R-:W-:Y:S02]  /*87c0*/  IMAD.IADD R21, R21, 0x1, R25 ;  /* 0x0000000115157824 */ /* 0x000fe400078e0219 */
[----:B------:R-:W-:Y:S02]  /*87d0*/  IMAD R100, R100, 0x80, R185 ;  /* 0x0000008064647824 */ /* 0x000fe400078e02b9 */
[----:B------:R-:W-:Y:S01]  /*87e0*/  IMAD R0, R0, UR8, RZ ;  /* 0x0000000800007c24 */ /* 0x000fe2000f8e02ff */
[----:B------:R-:W-:Y:S01]  /*87f0*/  ULDC UR5, c[0x0][0xc] ;  /* 0x0000030000057ab9 */ /* 0x000fe20000000800 */
[----:B------:R-:W-:Y:S01]  /*8800*/  IMAD.WIDE.U32 R20, R3, UR8, R20 ;  /* 0x0000000803147c25 */ /* 0x000fe2000f8e0014 */
[----:B------:R-:W-:-:S03]  /*8810*/  ISETP.GE.AND P1, PT, R100, R47, PT ;  /* 0x0000002f6400720c */ /* 0x000fc60003f26270 */
[----:B------:R-:W-:Y:S01]  /*8820*/  IMAD R25, R3, UR9, R0 ;  /* 0x0000000903197c24 */ /* 0x000fe2000f8e0200 */
[----:B------:R-:W-:Y:S01]  /*8830*/  UMOV UR6, 0x1 ;  /* 0x0000000100067882 */ /* 0x000fe20000000000 */
[----:B------:R-:W-:Y:S01]  /*8840*/  UIADD3 UR39, UR5, UR39, URZ ;  /* 0x0000002705277290 */ /* 0x000fe2000fffe03f */
[----:B------:R-:W-:Y:S01]  /*8850*/  LEA R28, P0, R20, UR10, 0x1 ;  /* 0x0000000a141c7c11 */ /* 0x000fe2000f8008ff */
[----:B------:R-:W-:Y:S01]  /*8860*/  UPRMT UR5, URZ, 0x654, UR4 ;  /* 0x000006543f057896 */ /* 0x000fe20008000004 */
[----:B------:R-:W-:Y:S01]  /*8870*/  IMAD.IADD R3, R21, 0x1, R25 ;  /* 0x0000000115037824 */ /* 0x000fe200078e0219 */
[----:B------:R-:W-:Y:S01]  /*8880*/  UPRMT UR4, UR6, 0x654, UR4 ;  /* 0x0000065406047896 */ /* 0x000fe20008000004 */
[----:B------:R-:W-:Y:S01]  /*8890*/  VIADD R0, R100, 0x20 ;  /* 0x0000002064007836 */ /* 0x000fe20000000000 */
[----:B------:R-:W-:Y:S02]  /*88a0*/  UISETP.NE.AND UP0, UPT, UR36, 0x2, UPT ;  /* 0x000000022400788c */ /* 0x000fe4000bf05270 */
[----:B------:R-:W-:-:S02]  /*88b0*/  LEA.HI.X R3, R20, UR11, R3, 0x1, P0 ;  /* 0x0000000b14037c11 */ /* 0x000fc400080f0c03 */
[----:B------:R-:W-:Y:S01]  /*88c0*/  USEL UR6, URZ, 0x1, UP0 ;  /* 0x000000013f067887 */ /* 0x000fe20008000000 */
[-C--:B------:R-:W-:Y:S01]  /*88d0*/  ISETP.GE.AND P3, PT, R0, R47.reuse, PT ;  /* 0x0000002f0000720c */ /* 0x080fe20003f66270 */
[----:B------:R-:W-:Y:S01]  /*88e0*/  VIADD R0, R100, 0x40 ;  /* 0x0000004064007836 */ /* 0x000fe20000000000 */
[----:B-1----:R-:W-:Y:S01]  /*88f0*/  SYNCS.ARRIVE.TRANS64.RED.A1T0 RZ, [UR5], RZ ;  /* 0x000000ffffff79a7 */ /* 0x002fe20008100405 */
[----:B------:R-:W-:Y:S01]  /*8900*/  USEL UR36, UR36, URZ, UP0 ;  /* 0x0000003f24247287 */ /* 0x000fe20008000000 */
[----:B------:R0:W1:Y:S01]  /*8910*/  SHFL.IDX PT, R26, R28, RZ, 0x181f ;  /* 0x00181fff1c1a7589 */ /* 0x00006200000e0000 */
[----:B------:R-:W-:Y:S01]  /*8920*/  ULOP3.LUT UR37, UR37, UR6, URZ, 0x3c, !UPT ;  /* 0x0000000625257292 */ /* 0x000fe2000f8e3c3f */
[----:B------:R-:W-:Y:S02]  /*8930*/  BSSY B0, `(.L_x_208) ;  /* 0x000000d000007945 */ /* 0x000fe40003800000 */
[----:B------:R0:W2:Y:S01]  /*8940*/  SHFL.IDX PT, R27, R3, RZ, 0x181f ;  /* 0x00181fff031b7589 */ /* 0x0000a200000e0000 */
[----:B------:R-:W-:Y:S01]  /*8950*/  SYNCS.ARRIVE.TRANS64.RED.A1T0 RZ, [UR4], RZ ;  /* 0x000000ffffff79a7 */ /* 0x000fe20008100404 */
[----:B------:R-:W-:Y:S01]  /*8960*/  ISETP.GE.AND P0, PT, R0, R47, PT ;  /* 0x0000002f0000720c */ /* 0x000fe20003f06270 */
[----:B------:R-:W-:-:S12]  /*8970*/  @P1 BRA `(.L_x_209) ;  /* 0x0000000000201947 */ /* 0x000fd80003800000 */
        /* <DEDUP_REMOVED lines=8> */
.L_x_209:
[----:B------:R-:W-:Y:S05]  /*8a00*/  BSYNC B0 ;  /* 0x0000000000007941 */ /* 0x000fea0003800000 */
.L_x_208:
        /* <DEDUP_REMOVED lines=12> */
.L_x_211:
[----:B------:R-:W-:Y:S05]  /*8ad0*/  BSYNC B0 ;  /* 0x0000000000007941 */ /* 0x000fea0003800000 */
.L_x_210:
        /* <DEDUP_REMOVED lines=12> */
.L_x_213:
[----:B------:R-:W-:Y:S05]  /*8ba0*/  BSYNC B0 ;  /* 0x0000000000007941 */ /* 0x000fea0003800000 */
.L_x_212:
[----:B------:R-:W-:Y:S01]  /*8bb0*/  VIADD R0, R100, 0x60 ;  /* 0x0000006064007836 */ /* 0x000fe20000000000 */
[----:B0--3--:R0:W3:Y:S01]  /*8bc0*/  SHFL.IDX PT, R21, R3, 0x3, 0x181f ;  /* 0x00781f0003157f89 */ /* 0x0090e200000e0000 */
[----:B------:R-:W-:Y:S01]  /*8bd0*/  BSSY B0, `(.L_x_214) ;  /* 0x000000d000007945 */ /* 0x000fe20003800000 */
[----:B------:R-:W-:Y:S02]  /*8be0*/  VIADD R184, R184, 0x1 ;  /* 0x00000001b8b87836 */ /* 0x000fe40000000000 */
[----:B------:R-:W-:Y:S01]  /*8bf0*/  ISETP.GE.AND P0, PT, R0, R47, PT ;  /* 0x0000002f0000720c */ /* 0x000fe20003f06270 */
[----:B------:R0:W0:-:S12]  /*8c00*/  SHFL.IDX PT, R20, R28, 0x3, 0x181f ;  /* 0x00781f001c147f89 */ /* 0x00001800000e0000 */
[----:B------:R-:W-:Y:S05]  /*8c10*/  @P0 BRA `(.L_x_215) ;  /* 0x0000000000200947 */ /* 0x000fea0003800000 */
[----:B------:R-:W-:Y:S02]  /*8c20*/  ULDC UR4, c[0x0][0xac8] ;  /* 0x0002b20000047ab9 */ /* 0x000fe40000000800 */
[----:B------:R-:W-:Y:S02]  /*8c30*/  ISETP.GE.AND P2, PT, R22, UR4, PT ;  /* 0x0000000416007c0c */ /* 0x000fe4000bf46270 */
[----:B------:R-:W-:-:S11]  /*8c40*/  ISETP.GE.AND P1, PT, R19, UR4, PT ;  /* 0x0000000413007c0c */ /* 0x000fd6000bf26270 */
[C---:B0----5:R-:W-:Y:S02]  /*8c50*/  @!P2 LEA R14, P0, R22.reuse, R20, 0x1 ;  /* 0x00000014160ea211 */ /* 0x061fe400078008ff */
[----:B---3--:R-:W-:Y:S02]  /*8c60*/  @!P1 IMAD.WIDE R12, R19, 0x2, R20 ;  /* 0x00000002130c9825 */ /* 0x008fe400078e0214 */
[----:B------:R-:W-:-:S03]  /*8c70*/  @!P2 LEA.HI.X R15, R22, R21, R194, 0x1, P0 ;  /* 0x00000015160fa211 */ /* 0x000fc600000f0cc2 */
[----:B------:R0:W-:Y:S04]  /*8c80*/  @!P1 ST.E.128 desc[UR60][R12.64], R4 ;  /* 0x000000040c009985 */ /* 0x0001e8000c101d3c */
[----:B------:R0:W-:Y:S02]  /*8c90*/  @!P2 ST.E.128 desc[UR60][R14.64], R8 ;  /* 0x000000080e00a985 */ /* 0x0001e4000c101d3c */
.L_x_215:
[----:B------:R-:W-:Y:S05]  /*8ca0*/  BSYNC B0 ;  /* 0x0000000000007941 */ /* 0x000fea0003800000 */
.L_x_214:
[----:B------:R-:W1:Y:S02]  /*8cb0*/  LDC R0, c[0x0][0xc34] ;  /* 0x00030d00ff007b82 */ /* 0x000e640000000800 */
[----:B-1----:R-:W-:-:S13]  /*8cc0*/  ISETP.LE.AND P0, PT, R0, UR39, PT ;  /* 0x0000002700007c0c */ /* 0x002fda000bf03270 */
[----:B------:R-:W-:Y:S05]  /*8cd0*/  @!P0 BRA `(.L_x_216) ;  /* 0xffffff8400788947 */ /* 0x000fea000383ffff */
[----:B------:R-:W-:Y:S05]  /*8ce0*/  EXIT ;  /* 0x000000000000794d */ /* 0x000fea0003800000 */
.L_x_182:
[----:B------:R-:W-:-:S08]  /*8cf0*/  NOP ;  /* 0x0000000000007918 */ /* 0x000fd00000000000 */
[----:B0-----:R-:W0:-:S00]  /*8d00*/  USETMAXREG.DEALLOC.CTAPOOL 0x18 ;  /* 0x00000018000079c8 */ /* 0x001e0000080e0500 */
[----:B------:R-:W1:Y:S01]  /*8d10*/  S2UR UR4, SR_CTAID.X ;  /* 0x00000000000479c3 */ /* 0x000e620000002500 */
[----:B0-----:R-:W-:Y:S02]  /*8d20*/  IMAD.MOV.U32 R3, RZ, RZ, 0x1 ;  /* 0x00000001ff037424 */ /* 0x001fe400078e00ff */
[----:B------:R-:W-:-:S03]  /*8d30*/  IMAD.MOV.U32 R19, RZ, RZ, RZ ;  /* 0x000000ffff137224 */ /* 0x000fc600078e00ff */
[----:B------:R0:W-:Y:S02]  /*8d40*/  STL [R1], R3 ;  /* 0x0000000301007387 */ /* 0x0001e40000100800 */
[----:B------:R-:W1:Y:S02]  /*8d50*/  LDC R2, c[0x0][0xc34] ;  /* 0x00030d00ff027b82 */ /* 0x000e640000000800 */
[----:B-1----:R-:W-:Y:S01]  /*8d60*/  ISETP.LE.AND P0, PT, R2, UR4, PT ;  /* 0x0000000402007c0c */ /* 0x002fe2000bf03270 */
[----:B------:R-:W-:-:S12]  /*8d70*/  IMAD.MOV.U32 R2, RZ, RZ, 0x1 ;  /* 0x00000001ff027424 */ /* 0x000fd800078e00ff */
[----:B0-----:R-:W-:Y:S05]  /*8d80*/  @P0 BRA `(.L_x_217) ;  /* 0x00000044002c0947 */ /* 0x001fea0003800000 */
[----:B------:R-:W2:Y:S01]  /*8d90*/  LDL R4, [R1+0x30] ;  /* 0x0000300001047983 */ /* 0x000ea20000100800 */
[----:B------:R-:W0:Y:S01]  /*8da0*/  S2UR UR4, SR_CgaCtaId ;  /* 0x00000000000479c3 */ /* 0x000e220000008800 */
[C---:B------:R-:W-:Y:S01]  /*8db0*/  IMAD.SHL.U32 R2, R0.reuse, 0x8, RZ ;  /* 0x0000000800027824 */ /* 0x040fe200078e00ff */
[C---:B------:R-:W-:Y:S01]  /*8dc0*/  LOP3.LUT R5, R0.reuse, 0x7f, RZ, 0xc0, !PT ;  /* 0x0000007f00057812 */ /* 0x040fe200078ec0ff */
[----:B------:R-:W-:Y:S01]  /*8dd0*/  UMOV UR36, 0x400 ;  /* 0x0000040000247882 */ /* 0x000fe20000000000 */
[----:B------:R-:W-:Y:S01]  /*8de0*/  LOP3.LUT P0, RZ, R0, 0x1f, RZ, 0xc0, !PT ;  /* 0x0000001f00ff7812 */ /* 0x000fe2000780c0ff */
[----:B------:R-:W-:Y:S01]  /*8df0*/  IMAD.MOV.U32 R19, RZ, RZ, RZ ;  /* 0x000000ffff137224 */ /* 0x000fe200078e00ff */
[----:B------:R-:W-:Y:S01]  /*8e00*/  LOP3.LUT R3, R2, 0x1f8, RZ, 0xc0, !PT ;  /* 0x000001f802037812 */ /* 0x000fe200078ec0ff */
[----:B------:R-:W-:Y:S01]  /*8e10*/  ULDC.64 UR38, c[0x0][0x198] ;  /* 0x0000660000267ab9 */ /* 0x000fe20000000a00 */
[C---:B------:R-:W-:Y:S01]  /*8e20*/  ISETP.NE.AND P1, PT, R5.reuse, RZ, PT ;  /* 0x000000ff0500720c */ /* 0x040fe20003f25270 */
[----:B------:R-:W-:Y:S01]  /*8e30*/  ULDC UR40, c[0x0][0xc] ;  /* 0x0000030000287ab9 */ /* 0x000fe20000000800 */
[----:B------:R-:W-:-:S02]  /*8e40*/  ISETP.NE.OR P0, PT, R5, RZ, !P0 ;  /* 0x000000ff0500720c */ /* 0x000fc40004705670 */
[----:B------:R-:W-:Y:S02]  /*8e50*/  LOP3.LUT R18, R18, 0xfffffffe, RZ, 0xc0, !PT ;  /* 0xfffffffe12127812 */ /* 0x000fe400078ec0ff */
[----:B------:R-:W-:-:S07]  /*8e60*/  LOP3.LUT R2, R2, 0x38, RZ, 0xc0, !PT ;  /* 0x0000003802027812 */ /* 0x000fce00078ec0ff */
[----:B------:R-:W-:Y:S01]  /*8e70*/  @P1 LOP3.LUT R18, R18, 0x1, RZ, 0xfc, !PT ;  /* 0x0000000112121812 */ /* 0x000fe200078efcff */
[----:B0-----:R-:W-:-:S03]  /*8e80*/  ULEA UR36, UR4, UR36, 0x18 ;  /* 0x0000002404247291 */ /* 0x001fc6000f8ec03f */
[----:B------:R-:W-:-:S04]  /*8e90*/  LOP3.LUT R18, R18, 0xfffffffd, RZ, 0xc0, !PT ;  /* 0xfffffffd12127812 */ /* 0x000fc800078ec0ff */
[----:B------:R-:W-:Y:S02]  /*8ea0*/  @P0 LOP3.LUT R18, R18, 0x2, RZ, 0xfc, !PT ;  /* 0x0000000212120812 */ /* 0x000fe400078efcff */
[----:B--2---:R-:W-:Y:S02]  /*8eb0*/  R2UR UR5, R4 ;  /* 0x00000000040572ca */ /* 0x004fe400000e0000 */
[----:B------:R-:W-:Y:S01]  /*8ec0*/  LOP3.LUT R4, R3, 0x38, R0, 0x78, !PT ;  /* 0x0000003803047812 */ /* 0x000fe200078e7800 */
[----:B------:R-:W-:Y:S02]  /*8ed0*/  IMAD.SHL.U32 R3, R5, 0x8, RZ ;  /* 0x0000000805037824 */ /* 0x000fe400078e00ff */
[----:B------:R-:W-:-:S03]  /*8ee0*/  IMAD.SHL.U32 R0, R0, 0x10, RZ ;  /* 0x0000001000007824 */ /* 0x000fc600078e00ff */
[----:B------:R-:W-:Y:S02]  /*8ef0*/  LOP3.LUT R3, R4, 0x200, R3, 0xf8, !PT ;  /* 0x0000020004037812 */ /* 0x000fe400078ef803 */
[----:B------:R-:W-:-:S03]  /*8f00*/  SHF.R.U32.HI R4, RZ, 0x3, R5 ;  /* 0x00000003ff047819 */ /* 0x000fc60000011605 */
[----:B------:R-:W-:Y:S01]  /*8f10*/  ULOP3.LUT UR37, UR5, 0x2, URZ, 0xfc, !UPT ;  /* 0x0000000205257892 */ /* 0x000fe2000f8efc3f */
[----:B------:R-:W0:Y:S01]  /*8f20*/  S2UR UR5, SR_CTAID.X ;  /* 0x00000000000579c3 */ /* 0x000e220000002500 */
[----:B------:R-:W-:Y:S02]  /*8f30*/  LOP3.LUT R4, R4, 0x70, R0, 0xf8, !PT ;  /* 0x0000007004047812 */ /* 0x000fe400078ef800 */
[----:B------:R-:W-:-:S05]  /*8f40*/  LEA R0, R3, UR36, 0x1 ;  /* 0x0000002403007c11 */ /* 0x000fca000f8e08ff */
[----:B------:R1:W-:Y:S02]  /*8f50*/  STL [R1+0x10], R0 ;  /* 0x0000100001007387 */ /* 0x0003e40000100800 */
[----:B-1----:R-:W-:Y:S02]  /*8f60*/  IMAD.MOV.U32 R0, RZ, RZ, 0x1 ;  /* 0x00000001ff007424 */ /* 0x002fe400078e00ff */
[----:B0-----:R-:W-:-:S05]  /*8f70*/  IMAD.U32 R3, RZ, RZ, UR5 ;  /* 0x00000005ff037e24 */ /* 0x001fca000f8e00ff */
[----:B------:R0:W-:Y:S04]  /*8f80*/  STL [R1+0x24], R3 ;  /* 0x0000240301007387 */ /* 0x0001e80000100800 */
[----:B------:R-:W-:Y:S04]  /*8f90*/  STL [R1+0x2c], RZ ;  /* 0x00002cff01007387 */ /* 0x000fe80000100800 */
[----:B------:R1:W-:Y:S01]  /*8fa0*/  STL [R1], R0 ;  /* 0x0000000001007387 */ /* 0x0003e20000100800 */
[C---:B0-----:R-:W-:Y:S02]  /*8fb0*/  LOP3.LUT R3, R2.reuse, 0x40, RZ, 0xfc, !PT ;  /* 0x0000004002037812 */ /* 0x041fe400078efcff */
[----:B-1----:R-:W-:-:S07]  /*8fc0*/  LOP3.LUT R0, R2, 0x80, RZ, 0xfc, !PT ;  /* 0x0000008002007812 */ /* 0x002fce00078efcff */
.L_x_301:
[----:B0-----:R-:W2:Y:S01]  /*8fd0*/  LDL R4, [R1+0x24] ;  /* 0x0000240001047983 */ /* 0x001ea20000100800 */
[----:B------:R-:W0:Y:S01]  /*8fe0*/  LDC R0, c[0x0][0xc38] ;  /* 0x00030e00ff007b82 */ /* 0x000e220000000800 */
[----:B------:R-:W-:Y:S05]  /*8ff0*/  YIELD ;  /* 0x0000000000007946 */ /* 0x000fea0003800000 */
[----:B------:R-:W-:Y:S02]  /*9000*/  ULDC.64 UR4, c[0x0][0x418] ;  /* 0x0001060000047ab9 */ /* 0x000fe40000000a00 */
[----:B------:R-:W1:Y:S01]  /*9010*/  LDC R16, c[0x0][0xc44] ;  /* 0x00031100ff107b82 */ /* 0x000e620000000800 */
[----:B------:R-:W-:-:S03]  /*9020*/  UISETP.NE.U32.AND UP0, UPT, UR4, URZ, UPT ;  /* 0x0000003f0400728c */ /* 0x000fc6000bf05070 */
[----:B------:R-:W-:Y:S01]  /*9030*/  ULDC UR4, c[0x0][0x424] ;  /* 0x0001090000047ab9 */ /* 0x000fe20000000800 */
[----:B------:R-:W-:Y:S02]  /*9040*/  UISETP.NE.AND.EX UP0, UPT, UR5, URZ, UPT, UP0 ;  /* 0x0000003f0500728c */ /* 0x000fe4000bf05300 */
[----:B------:R-:W-:Y:S02]  /*9050*/  UIADD3 UR5, UR36, 0x1c400, URZ ;  /* 0x0001c40024057890 */ /* 0x000fe4000fffe03f */
[----:B------:R-:W-:Y:S02]  /*9060*/  USEL UR4, UR4, 0x1, UP0 ;  /* 0x0000000104047887 */ /* 0x000fe40008000000 */
[----:B------:R-:W-:Y:S01]  /*9070*/  ULOP3.LUT UP0, URZ, UR5, 0x3ff, URZ, 0xc0, !UPT ;  /* 0x000003ff053f7892 */ /* 0x000fe2000f80c03f */
[----:B0-----:R-:W-:Y:S02]  /*9080*/  ISETP.NE.AND P0, PT, R0, 0x1, PT ;  /* 0x000000010000780c */ /* 0x001fe40003f05270 */
[----:B-1----:R-:W-:-:S11]  /*9090*/  ISETP.NE.AND P1, PT, R16, 0x1, PT ;  /* 0x000000011000780c */ /* 0x002fd60003f25270 */
[----:B------:R-:W2:Y:S08]  /*90a0*/  @P0 LDC R5, c[0x0][0xc3c] ;  /* 0x00030f00ff050b82 */ /* 0x000eb00000000800 */
[----:B------:R-:W0:Y:S08]  /*90b0*/  @P0 LDC R0, c[0x0][0xc40] ;  /* 0x00031000ff000b82 */ /* 0x000e300000000800 */
[----:B------:R-:W1:Y:S01]  /*90c0*/  @P1 LDC.64 R2, c[0x0][0xc48] ;  /* 0x00031200ff021b82 */ /* 0x000e620000000a00 */
[----:B--2---:R-:W-:-:S05]  /*90d0*/  @P0 IMAD.HI.U32 R5, R4, R5, RZ ;  /* 0x0000000504050227 */ /* 0x004fca00078e00ff */
[----:B0-----:R-:W-:Y:S02]  /*90e0*/  @P0 SHF.R.U32.HI R4, RZ, R0, R5 ;  /* 0x00000000ff040219 */ /* 0x001fe40000011605 */
[----:B------:R-:W0:Y:S01]  /*90f0*/  LDC R0, c[0x0][0x2f0] ;  /* 0x0000bc00ff007b82 */ /* 0x000e220000000800 */
[----:B------:R-:W-:Y:S02]  /*9100*/  PLOP3.LUT P0, PT, PT, PT, UP0, 0x80, 0x0 ;  /* 0x000000000000781c */ /* 0x000fe40003f0f008 */
[----:B-1----:R-:W-:Y:S01]  /*9110*/  @P1 IMAD.HI.U32 R2, R4, R2, RZ ;  /* 0x0000000204021227 */ /* 0x002fe200078e00ff */
[----:B------:R-:W-:Y:S03]  /*9120*/  STL [R1+0x1c], R4 ;  /* 0x00001c0401007387 */ /* 0x000fe60000100800 */
[----:B------:R-:W-:Y:S01]  /*9130*/  IMAD.MOV.U32 R6, RZ, RZ, R4 ;  /* 0x000000ffff067224 */ /* 0x000fe200078e0004 */
[----:B------:R-:W-:-:S05]  /*9140*/  @P1 SHF.R.U32.HI R6, RZ, R3, R2 ;  /* 0x00000003ff061219 */ /* 0x000fca0000011602 */
[----:B------:R-:W-:Y:S01]  /*9150*/  STL [R1+0x14], R6 ;  /* 0x0000140601007387 */ /* 0x000fe20000100800 */
[----:B------:R-:W-:-:S04]  /*9160*/  IMAD.MOV R3, RZ, RZ, -R6 ;  /* 0x000000ffff037224 */ /* 0x000fc800078e0a06 */
[----:B------:R-:W-:Y:S02]  /*9170*/  IMAD R16, R16, R3, R4 ;  /* 0x0000000310107224 */ /* 0x000fe400078e0204 */
[----:B0-----:R-:W-:-:S05]  /*9180*/  IMAD R0, R0, UR4, RZ ;  /* 0x0000000400007c24 */ /* 0x001fca000f8e02ff */
[----:B------:R0:W-:Y:S02]  /*9190*/  STL [R1+0x28], R0 ;  /* 0x0000280001007387 */ /* 0x0001e40000100800 */
[----:B0-----:R-:W-:-:S05]  /*91a0*/  VIADD R0, R0, 0x7f ;  /* 0x0000007f00007836 */ /* 0x001fca0000000000 */
[----:B------:R-:W-:-:S04]  /*91b0*/  SHF.R.S32.HI R3, RZ, 0x1f, R0 ;  /* 0x0000001fff037819 */ /* 0x000fc80000011400 */
[----:B------:R-:W-:-:S04]  /*91c0*/  LEA.HI R3, R3, R0, RZ, 0x7 ;  /* 0x0000000003037211 */ /* 0x000fc800078f38ff */
[----:B------:R-:W-:-:S05]  /*91d0*/  SHF.R.S32.HI R0, RZ, 0x7, R3 ;  /* 0x00000007ff007819 */ /* 0x000fca0000011403 */
[----:B------:R0:W-:Y:S01]  /*91e0*/  STL [R1+0x20], R0 ;  /* 0x0000200001007387 */ /* 0x0001e20000100800 */
[----:B------:R-:W-:Y:S05]  /*91f0*/  @!P0 BRA `(.L_x_218) ;  /* 0x0000000000408947 */ /* 0x000fea0003800000 */
[----:B------:R-:W-:Y:S01]  /*9200*/  MOV R2, 0x0 ;  /* 0x0000000000027802 */ /* 0x000fe20000000f00 */
[----:B------:R-:W-:Y:S01]  /*9210*/  ULDC.64 UR6, c[0x4][0xb8] ;  /* 0x01002e0000067ab9 */ /* 0x000fe20000000a00 */
[----:B------:R-:W-:Y:S01]  /*9220*/  ULDC.64 UR8, c[0x4][0xc0] ;  /* 0x0100300000087ab9 */ /* 0x000fe20000000a00 */
[----:B------:R-:W-:Y:S01]  /*9230*/  ULDC.64 UR4, c[0x4][0x8] ;  /* 0x0100020000047ab9 */ /* 0x000fe20000000a00 */
[----:B------:R-:W-:Y:S02]  /*9240*/  IMAD.U32 R4, RZ, RZ, UR6 ;  /* 0x00000006ff047e24 */ /* 0x000fe4000f8e00ff */
[----:B------:R-:W1:Y:S01]  /*9250*/  LDC.64 R2, c[0x4][R2] ;  /* 0x0100000002027b82 */ /* 0x000e620000000a00 */
[----:B------:R-:W-:Y:S02]  /*9260*/  IMAD.U32 R5, RZ, RZ, UR7 ;  /* 0x00000007ff057e24 */ /* 0x000fe4000f8e00ff */
[----:B------:R-:W-:Y:S02]  /*9270*/  IMAD.U32 R6, RZ, RZ, UR8 ;  /* 0x00000008ff067e24 */ /* 0x000fe4000f8e00ff */
[----:B------:R-:W-:-:S02]  /*9280*/  IMAD.U32 R7, RZ, RZ, UR9 ;  /* 0x00000009ff077e24 */ /* 0x000fc4000f8e00ff */
[----:B------:R-:W-:Y:S02]  /*9290*/  IMAD.U32 R10, RZ, RZ, UR4 ;  /* 0x00000004ff0a7e24 */ /* 0x000fe4000f8e00ff */
[----:B------:R-:W-:Y:S02]  /*92a0*/  IMAD.U32 R11, RZ, RZ, UR5 ;  /* 0x00000005ff0b7e24 */ /* 0x000fe4000f8e00ff */
[----:B------:R-:W-:Y:S02]  /*92b0*/  IMAD.MOV.U32 R8, RZ, RZ, 0x70 ;  /* 0x00000070ff087424 */ /* 0x000fe400078e00ff */
[----:B------:R-:W-:Y:S02]  /*92c0*/  IMAD.MOV.U32 R12, RZ, RZ, 0x1 ;  /* 0x00000001ff0c7424 */ /* 0x000fe400078e00ff */
[----:B------:R-:W-:-:S07]  /*92d0*/  IMAD.MOV.U32 R13, RZ, RZ, RZ ;  /* 0x000000ffff0d7224 */ /* 0x000fce00078e00ff */
[----:B------:R-:W-:-:S07]  /*92e0*/  LEPC R20, `(.L_x_218) ;  /* 0x000000001014794e */ /* 0x000fce0000000000 */
[----:B01----:R-:W-:Y:S05]  /*92f0*/  CALL.ABS.NOINC R2 ;  /* 0x0000000002007343 */ /* 0x003fea0003c00000 */
.L_x_218:
        /* <DEDUP_REMOVED lines=8> */
[----:B------:R1:W2:Y:S01]  /*9380*/  LDC.64 R2, c[0x4][R17] ;  /* 0x0100000011027b82 */ /* 0x0002a20000000a00 */
[----:B------:R-:W-:Y:S02]  /*9390*/  IMAD.U32 R4, RZ, RZ, UR6 ;  /* 0x00000006ff047e24 */ /* 0x000fe4000f8e00ff */
[----:B------:R-:W-:Y:S02]  /*93a0*/  IMAD.U32 R5, RZ, RZ, UR7 ;  /* 0x00000007ff057e24 */ /* 0x000fe4000f8e00ff */
[----:B------:R-:W-:Y:S02]  /*93b0*/  IMAD.U32 R6, RZ, RZ, UR8 ;  /* 0x00000008ff067e24 */ /* 0x000fe4000f8e00ff */
[----:B------:R-:W-:-:S02]  /*93c0*/  IMAD.U32 R7, RZ, RZ, UR9 ;  /* 0x00000009ff077e24 */ /* 0x000fc4000f8e00ff */
[----:B------:R-:W-:Y:S02]  /*93d0*/  IMAD.U32 R10, RZ, RZ, UR4 ;  /* 0x00000004ff0a7e24 */ /* 0x000fe4000f8e00ff */
[----:B------:R-:W-:Y:S02]  /*93e0*/  IMAD.U32 R11, RZ, RZ, UR5 ;  /* 0x00000005ff0b7e24 */ /* 0x000fe4000f8e00ff */
[----:B------:R-:W-:Y:S02]  /*93f0*/  IMAD.MOV.U32 R8, RZ, RZ, 0x70 ;  /* 0x00000070ff087424 */ /* 0x000fe400078e00ff */
[----:B------:R-:W-:Y:S02]  /*9400*/  IMAD.MOV.U32 R12, RZ, RZ, 0x1 ;  /* 0x00000001ff0c7424 */ /* 0x000fe400078e00ff */
[----:B-1----:R-:W-:-:S07]  /*9410*/  IMAD.MOV.U32 R13, RZ, RZ, RZ ;  /* 0x000000ffff0d7224 */ /* 0x002fce00078e00ff */
[----:B------:R-:W-:-:S07]  /*9420*/  LEPC R20, `(.L_x_220) ;  /* 0x000000001014794e */ /* 0x000fce0000000000 */
[----:B0-2---:R-:W-:Y:S05]  /*9430*/  CALL.ABS.NOINC R2 ;  /* 0x0000000002007343 */ /* 0x005fea0003c00000 */
.L_x_220:
[----:B------:R0:W1:Y:S01]  /*9440*/  LDC.64 R2, c[0x4][R17] ;  /* 0x0100000011027b82 */ /* 0x0000620000000a00 */
[----:B------:R-:W-:Y:S01]  /*9450*/  ULDC.64 UR6, c[0x4][0xb8] ;  /* 0x01002e0000067ab9 */ /* 0x000fe20000000a00 */
[----:B------:R-:W-:Y:S01]  /*9460*/  ULDC.64 UR8, c[0x4][0xc0] ;  /* 0x0100300000087ab9 */ /* 0x000fe20000000a00 */
[----:B------:R-:W-:Y:S01]  /*9470*/  ULDC.64 UR4, c[0x4][0x18] ;  /* 0x0100060000047ab9 */ /* 0x000fe20000000a00 */
        /* <DEDUP_REMOVED lines=8> */
[----:B0-----:R-:W-:-:S07]  /*9500*/  IMAD.MOV.U32 R13, RZ, RZ, RZ ;  /* 0x000000ffff0d7224 */ /* 0x001fce00078e00ff */
[----:B------:R-:W-:-:S07]  /*9510*/  LEPC R20, `(.L_x_219) ;  /* 0x000000001014794e */ /* 0x000fce0000000000 */
[----:B-1----:R-:W-:Y:S05]  /*9520*/  CALL.ABS.NOINC R2 ;  /* 0x0000000002007343 */ /* 0x002fea0003c00000 */
.L_x_219:
[----:B------:R-:W2:Y:S01]  /*9530*/  LDL R2, [R1+0x20] ;  /* 0x0000200001027983 */ /* 0x000ea20000100800 */
[----:B------:R-:W-:-:S03]  /*9540*/  ULDC.64 UR4, c[0x0][0x9f8] ;  /* 0x00027e0000047ab9 */ /* 0x000fc60000000a00 */
[----:B0-----:R-:W3:Y:S01]  /*9550*/  LDL R0, [R1+0x14] ;  /* 0x0000140001007983 */ /* 0x001ee20000100800 */
[----:B------:R-:W-:-:S04]  /*9560*/  ISETP.NE.U32.AND P0, PT, RZ, UR4, PT ;  /* 0x00000004ff007c0c */ /* 0x000fc8000bf05070 */
[----:B------:R-:W-:Y:S01]  /*9570*/  ISETP.NE.AND.EX P0, PT, RZ, UR5, PT, P0 ;  /* 0x00000005ff007c0c */ /* 0x000fe2000bf05300 */
[----:B--2---:R-:W-:-:S12]  /*9580*/  IMAD.MOV.U32 R17, RZ, RZ, R2 ;  /* 0x000000ffff117224 */ /* 0x004fd800078e0002 */
[----:B------:R-:W3:Y:S02]  /*9590*/  @P0 LDC.64 R2, c[0x0][0x9f8] ;  /* 0x00027e00ff020b82 */ /* 0x000ee40000000a00 */
[----:B---3--:R-:W-:-:S05]  /*95a0*/  @P0 IMAD.WIDE R2, R0, 0x4, R2 ;  /* 0x0000000400020825 */ /* 0x008fca00078e0202 */
[----:B------:R0:W2:Y:S01]  /*95b0*/  @P0 LDG.E R0, desc[UR60][R2.64] ;  /* 0x0000003c02000981 */ /* 0x0000a2000c1e1900 */
[----:B------:R-:W-:Y:S01]  /*95c0*/  VIADD R9, R17, 0xffffffff ;  /* 0xffffffff11097836 */ /* 0x000fe20000000000 */
[----:B------:R-:W-:Y:S01]  /*95d0*/  UMOV UR4, 0xffffffff ;  /* 0xffffffff00047882 */ /* 0x000fe20000000000 */
[----:B------:R-:W-:-:S03]  /*95e0*/  LOP3.LUT R18, R18, 0xfffffffb, RZ, 0xc0, !PT ;  /* 0xfffffffb12127812 */ /* 0x000fc600078ec0ff */
[----:B------:R1:W-:Y:S01]  /*95f0*/  STL [R1+0x18], R9 ;  /* 0x0000180901007387 */ /* 0x0003e20000100800 */
[----:B0-----:R-:W0:Y:S02]  /*9600*/  LDC.64 R2, c[0x0][0x418] ;  /* 0x00010600ff027b82 */ /* 0x001e240000000a00 */
[----:B0-----:R-:W-:-:S04]  /*9610*/  ISETP.NE.U32.AND P0, PT, R2, RZ, PT ;  /* 0x000000ff0200720c */ /* 0x001fc80003f05070 */
[----:B------:R-:W-:-:S13]  /*9620*/  ISETP.NE.AND.EX P1, PT, R3, RZ, PT, P0 ;  /* 0x000000ff0300720c */ /* 0x000fda0003f25300 */
[----:B------:R-:W-:Y:S02]  /*9630*/  @P1 LOP3.LUT R18, R18, 0x4, RZ, 0xfc, !PT ;  /* 0x0000000412121812 */ /* 0x000fe400078efcff */
[----:B--2---:R-:W-:Y:S01]  /*9640*/  SHF.R.S32.HI R8, RZ, 0x1f, R0 ;  /* 0x0000001fff087819 */ /* 0x004fe20000011400 */
[----:B------:R1:W-:Y:S01]  /*9650*/  STL [R1+0x8], R0 ;  /* 0x0000080001007387 */ /* 0x0003e20000100800 */
[----:B------:R-:W-:-:S03]  /*9660*/  SEL R17, R0, RZ, !P1 ;  /* 0x000000ff00117207 */ /* 0x000fc60004800000 */
[----:B------:R1:W-:Y:S01]  /*9670*/  STL [R1+0xc], R8 ;  /* 0x00000c0801007387 */ /* 0x0003e20000100800 */
[----:B------:R-:W-:Y:S05]  /*9680*/  BRA.DIV UR4, `(.L_x_221) ;  /* 0x0000004204407947 */ /* 0x000fea000b800000 */
[----:B------:R-:W0:Y:S02]  /*9690*/  S2R R4, SR_TID.X ;  /* 0x0000000000047919 */ /* 0x000e240000002100 */
[----:B0-----:R-:W-:-:S04]  /*96a0*/  SHF.R.U32.HI R4, RZ, 0x5, R4 ;  /* 0x00000005ff047819 */ /* 0x001fc80000011604 */
[----:B------:R-:W-:-:S05]  /*96b0*/  LOP3.LUT R4, R4, 0x3, RZ, 0xc0, !PT ;  /* 0x0000000304047812 */ /* 0x000fca00078ec0ff */
[----:B------:R0:W2:Y:S02]  /*96c0*/  SHFL.IDX PT, R14, R4, RZ, 0x1f ;  /* 0x00001fff040e7589 */ /* 0x0000a400000e0000 */
.L_x_317:
[----:B--2---:R-:W-:Y:S02]  /*96d0*/  ISETP.NE.AND P0, PT, R14, RZ, PT ;  /* 0x000000ff0e00720c */ /* 0x004fe40003f05270 */
[----:B------:R-:W-:Y:S02]  /*96e0*/  PLOP3.LUT P2, PT, PT, PT, PT, 0x8, 0x0 ;  /* 0x000000000000781c */ /* 0x000fe40003f4e170 */
[----:B------:R-:W-:-:S11]  /*96f0*/  LOP3.LUT R18, R18, 0xfffffff7, RZ, 0xc0, !PT ;  /* 0xfffffff712127812 */ /* 0x000fd600078ec0ff */
[----:B------:R-:W-:Y:S01]  /*9700*/  @P2 LOP3.LUT R18, R18, 0x8, RZ, 0xfc, !PT ;  /* 0x0000000812122812 */ /* 0x000fe200078efcff */
[----:B------:R-:W-:Y:S06]  /*9710*/  @P0 BRA `(.L_x_222) ;  /* 0x00000004004c0947 */ /* 0x000fec0003800000 */
[----:B------:R-:W-:-:S03]  /*9720*/  UMOV UR4, 0xffffffff ;  /* 0xffffffff00047882 */ /* 0x000fc60000000000 */
[----:B------:R-:W-:Y:S05]  /*9730*/  BRA.DIV UR4, `(.L_x_223) ;  /* 0x0000004204487947 */ /* 0x000fea000b800000 */
[----:B------:R-:W-:-:S13]  /*9740*/  ELECT P6, URZ, PT ;  /* 0x00000000003f782f */ /* 0x000fda00038c0000 */
.L_x_320:
[----:B------:R-:W-:Y:S05]  /*9750*/  @!P6 BRA `(.L_x_222) ;  /* 0x00000004003ce947 */ /* 0x000fea0003800000 */
[----:B------:R2:W-:Y:S01]  /*9760*/  STL [R1+0x4], R9 ;  /* 0x0000040901007387 */ /* 0x0005e20000100800 */
[----:B------:R-:W-:Y:S05]  /*9770*/  @!P1 BRA `(.L_x_224) ;  /* 0x0000000000489947 */ /* 0x000fea0003800000 */
[----:B------:R-:W3:Y:S01]  /*9780*/  LDC R7, c[0x0][0x43c] ;  /* 0x00010f00ff077b82 */ /* 0x000ee20000000800 */
[----:B------:R-:W-:Y:S01]  /*9790*/  ULDC.64 UR4, c[0x0][0x428] ;  /* 0x00010a0000047ab9 */ /* 0x000fe20000000a00 */
[----:B---3--:R-:W-:-:S13]  /*97a0*/  ISETP.NE.AND P0, PT, R7, 0x1, PT ;  /* 0x000000010700780c */ /* 0x008fda0003f05270 */
[----:B0-----:R-:W0:Y:S02]  /*97b0*/  @P0 LDC.64 R4, c[0x0][0x440] ;  /* 0x00011000ff040b82 */ /* 0x001e240000000a00 */
[----:B0-----:R-:W-:-:S04]  /*97c0*/  @P0 IMAD.HI.U32 R6, R9, R4, RZ ;  /* 0x0000000409060227 */ /* 0x001fc800078e00ff */
[----:B------:R-:W-:Y:S01]  /*97d0*/  IMAD.MOV.U32 R4, RZ, RZ, R9 ;  /* 0x000000ffff047224 */ /* 0x000fe200078e0009 */
[----:B------:R-:W-:-:S05]  /*97e0*/  @P0 SHF.R.U32.HI R4, RZ, R5, R6 ;  /* 0x00000005ff040219 */ /* 0x000fca0000011606 */
[----:B------:R-:W-:-:S04]  /*97f0*/  IMAD.MOV R5, RZ, RZ, -R4 ;  /* 0x000000ffff057224 */ /* 0x000fc800078e0a04 */
[----:B------:R-:W-:Y:S01]  /*9800*/  IMAD R6, R7, R5, R9 ;  /* 0x0000000507067224 */ /* 0x000fe200078e0209 */
[----:B------:R-:W-:-:S04]  /*9810*/  SHF.R.S32.HI R5, RZ, 0x1f, R4 ;  /* 0x0000001fff057819 */ /* 0x000fc80000011404 */
[----:B------:R0:W-:Y:S01]  /*9820*/  STL [R1+0x4], R6 ;  /* 0x0000040601007387 */ /* 0x0001e20000100800 */
[----:B------:R-:W-:-:S03]  /*9830*/  IMAD.WIDE.U32 R4, R0, UR4, R4 ;  /* 0x0000000400047c25 */ /* 0x000fc6000f8e0004 */
[----:B------:R-:W-:Y:S01]  /*9840*/  LEA R2, P0, R4, R2, 0x2 ;  /* 0x0000000204027211 */ /* 0x000fe200078010ff */
[----:B0-----:R-:W-:-:S04]  /*9850*/  IMAD R6, R8, UR4, RZ ;  /* 0x0000000408067c24 */ /* 0x001fc8000f8e02ff */
[----:B-1----:R-:W-:-:S04]  /*9860*/  IMAD R0, R0, UR5, R6 ;  /* 0x0000000500007c24 */ /* 0x002fc8000f8e0206 */
[----:B------:R-:W-:-:S05]  /*9870*/  IMAD.IADD R0, R5, 0x1, R0 ;  /* 0x0000000105007824 */ /* 0x000fca00078e0200 */
[----:B------:R-:W-:-:S05]  /*9880*/  LEA.HI.X R3, R4, R3, R0, 0x2, P0 ;  /* 0x0000000304037211 */ /* 0x000fca00000f1400 */
[----:B------:R3:W5:Y:S02]  /*9890*/  LDG.E R0, desc[UR60][R2.64] ;  /* 0x0000003c02007981 */ /* 0x000764000c1e1900 */
.L_x_224:
[----:B---3--:R-:W3:Y:S01]  /*98a0*/  LDL R3, [R1] ;  /* 0x0000000001037983 */ /* 0x008ee20000100800 */
[----:B------:R-:W-:Y:S02]  /*98b0*/  LEA R2, R19, UR36, 0x3 ;  /* 0x0000002413027c11 */ /* 0x000fe4000f8e18ff */
[----:B---3--:R-:W-:-:S04]  /*98c0*/  SHF.L.U32 R3, R3, 0x1f, RZ ;  /* 0x0000001f03037819 */ /* 0x008fc800000006ff */
[----:B------:R-:W3:Y:S02]  /*98d0*/  SYNCS.PHASECHK.TRANS64.TRYWAIT P0, [R2+URZ+0x34840], R3 ;  /* 0x03484003020075a7 */ /* 0x000ee4000800017f */
[----:B---3--:R-:W-:Y:S05]  /*98e0*/  @!P0 BRA `(.L_x_225) ;  /* 0x0000003c00fc8947 */ /* 0x008fea0003800000 */
.L_x_321:
[----:B0-----:R-:W0:Y:S01]  /*98f0*/  S2R R4, SR_TID.X ;  /* 0x0000000000047919 */ /* 0x001e220000002100 */
[----:B------:R-:W-:-:S04]  /*9900*/  UPRMT UR4, UR37, 0x9910, URZ ;  /* 0x0000991025047896 */ /* 0x000fc8000800003f */
[----:B------:R-:W-:Y:S01]  /*9910*/  UISETP.NE.AND UP0, UPT, UR4, 0x2, UPT ;  /* 0x000000020400788c */ /* 0x000fe2000bf05270 */
[----:B0-----:R-:W-:-:S04]  /*9920*/  LOP3.LUT R4, R4, 0x7f, RZ, 0xc0, !PT ;  /* 0x0000007f04047812 */ /* 0x001fc800078ec0ff */
[----:B------:R-:W-:-:S13]  /*9930*/  ISETP.NE.AND P0, PT, R4, RZ, PT ;  /* 0x000000ff0400720c */ /* 0x000fda0003f05270 */
[----:B---3--:R-:W-:-:S04]  /*9940*/  @!P0 IMAD.MOV.U32 R3, RZ, RZ, 0xc000 ;  /* 0x0000c000ff038424 */ /* 0x008fc800078e00ff */
[----:B------:R0:W-:Y:S01]  /*9950*/  @!P0 SYNCS.ARRIVE.TRANS64 RZ, [R2+URZ+0x34830], R3 ;  /* 0x0348300302ff89a7 */ /* 0x0001e2000800003f */
[----:B------:R-:W-:-:S13]  /*9960*/  PLOP3.LUT P0, PT, PT, PT, UP0, 0x80, 0x0 ;  /* 0x000000000000781c */ /* 0x000fda0003f0f008 */
[----:B0-----:R-:W-:Y:S05]  /*9970*/  @P0 BRA `(.L_x_226) ;  /* 0x0000000000040947 */ /* 0x001fea0003800000 */
[----:B------:R-:W-:Y:S01]  /*9980*/  BPT.TRAP 0x1 ;  /* 0x000000040000795c */ /* 0x000fe20000300000 */
.L_x_226:
[----:B------:R-:W-:-:S13]  /*9990*/  LOP3.LUT P0, RZ, R18, 0x2, RZ, 0xc0, !PT ;  /* 0x0000000212ff7812 */ /* 0x000fda000780c0ff */
[----:B------:R-:W-:Y:S05]  /*99a0*/  @P0 BRA `(.L_x_227) ;  /* 0x0000000000040947 */ /* 0x000fea0003800000 */
[----:B------:R-:W-:Y:S01]  /*99b0*/  BPT.TRAP 0x1 ;  /* 0x000000040000795c */ /* 0x000fe20000300000 */
.L_x_227:
[----:B------:R-:W3:Y:S01]  /*99c0*/  LDL R4, [R1+0x4] ;  /* 0x0000040001047983 */ /* 0x000ee20000100800 */
[----:B------:R-:W-:Y:S01]  /*99d0*/  R2UR UR14, R2 ;  /* 0x00000000020e72ca */ /* 0x000fe200000e0000 */
[----:B------:R-:W-:Y:S01]  /*99e0*/  UIADD3 UR4, UP0, UR38, 0x370, URZ ;  /* 0x0000037026047890 */ /* 0x000fe2000ff1e03f */
[----:B------:R-:W-:Y:S01]  /*99f0*/  R2UR UR12, R16 ;  /* 0x00000000100c72ca */ /* 0x000fe200000e0000 */
[----:B------:R-:W0:Y:S01]  /*9a00*/  S2R R5, SR_CgaCtaId ;  /* 0x0000000000057919 */ /* 0x000e220000008800 */
[----:B-----5:R-:W-:Y:S01]  /*9a10*/  R2UR UR13, R0 ;  /* 0x00000000000d72ca */ /* 0x020fe200000e0000 */
[----:B------:R-:W-:Y:S01]  /*9a20*/  UMOV UR10, URZ ;  /* 0x0000003f000a7c82 */ /* 0x000fe20008000000 */
[----:B------:R-:W-:Y:S01]  /*9a30*/  UMOV UR18, 0x30000 ;  /* 0x0003000000127882 */ /* 0x000fe20000000000 */
[----:B------:R-:W4:Y:S01]  /*9a40*/  S2R R3, SR_CgaCtaId ;  /* 0x0000000000037919 */ /* 0x000f220000008800 */
[----:B------:R-:W-:Y:S01]  /*9a50*/  UMOV UR6, 0x0 ;  /* 0x0000000000067882 */ /* 0x000fe20000000000 */
[----:B------:R-:W-:Y:S01]  /*9a60*/  UMOV UR7, 0x14f00000 ;  /* 0x14f0000000077882 */ /* 0x000fe20000000000 */
[----:B------:R-:W-:Y:S01]  /*9a70*/  UMOV UR16, 0x40 ;  /* 0x0000004000107882 */ /* 0x000fe20000000000 */
[----:B------:R-:W-:Y:S01]  /*9a80*/  PLOP3.LUT P0, PT, PT, PT, PT, 0x80, 0x0 ;  /* 0x000000000000781c */ /* 0x000fe20003f0f070 */
[----:B------:R-:W-:Y:S01]  /*9a90*/  IMAD.MOV.U32 R17, RZ, RZ, R0 ;  /* 0x000000ffff117224 */ /* 0x000fe200078e0000 */
[----:B------:R-:W-:-:S11]  /*9aa0*/  LOP3.LUT R18, R18, 0xfffffff7, RZ, 0xc0, !PT ;  /* 0xfffffff712127812 */ /* 0x000fd600078ec0ff */
[----:B------:R-:W-:Y:S01]  /*9ab0*/  @P0 LOP3.LUT R18, R18, 0x8, RZ, 0xfc, !PT ;  /* 0x0000000812120812 */ /* 0x000fe200078efcff */
[----:B0-----:R-:W-:Y:S02]  /*9ac0*/  IMAD.SHL.U32 R5, R5, 0x1000, RZ ;  /* 0x0000100005057824 */ /* 0x001fe400078e00ff */
[----:B----4-:R-:W-:-:S03]  /*9ad0*/  IMAD.SHL.U32 R3, R3, 0x40, RZ ;  /* 0x0000004003037824 */ /* 0x010fc600078e00ff */
[----:B------:R-:W-:Y:S02]  /*9ae0*/  LOP3.LUT R5, R5, 0x1000, RZ, 0xc0, !PT ;  /* 0x0000100005057812 */ /* 0x000fe400078ec0ff */
[----:B------:R-:W-:-:S03]  /*9af0*/  LOP3.LUT R3, R3, 0x40, RZ, 0xc0, !PT ;  /* 0x0000004003037812 */ /* 0x000fc600078ec0ff */
[----:B------:R-:W-:Y:S01]  /*9b00*/  IMAD R2, R19, 0x6000, R5 ;  /* 0x0000600013027824 */ /* 0x000fe200078e0205 */
[----:B------:R-:W-:-:S04]  /*9b10*/  R2UR UR9, R3 ;  /* 0x00000000030972ca */ /* 0x000fc800000e0000 */
[----:B------:R-:W-:-:S13]  /*9b20*/  R2UR UR5, R2 ;  /* 0x00000000020572ca */ /* 0x000fda00000e0000 */
[----:B------:R-:W-:Y:S02]  /*9b30*/  ULEA UR8, UR5, UR36, 0x1 ;  /* 0x0000002405087291 */ /* 0x000fe4000f8e083f */
[----:B------:R-:W-:Y:S02]  /*9b40*/  UIADD3.X UR5, URZ, UR39, URZ, UP0, !UPT ;  /* 0x000000273f057290 */ /* 0x000fe400087fe43f */
[----:B------:R-:W-:Y:S02]  /*9b50*/  UIADD3 UR15, UR8, 0x20400, URZ ;  /* 0x00020400080f7890 */ /* 0x000fe4000fffe03f */
[----:B------:R-:W-:Y:S01]  /*9b60*/  UIADD3 UR17, UR8, 0x24400, URZ ;  /* 0x0002440008117890 */ /* 0x000fe2000fffe03f */
[----:B---3--:R-:W-:-:S13]  /*9b70*/  R2UR UR11, R4 ;  /* 0x00000000040b72ca */ /* 0x008fda00000e0000 */
[----:B------:R-:W-:Y:S02]  /*9b80*/  ULEA UR11, UR11, UR9, 0x7 ;  /* 0x000000090b0b7291 */ /* 0x000fe4000f8e383f */
[----:B------:R-:W-:Y:S02]  /*9b90*/  UIADD3 UR9, UR14, 0x34830, URZ ;  /* 0x000348300e097890 */ /* 0x000fe4000fffe03f */
[----:B------:R-:W-:-:S07]  /*9ba0*/  UIADD3 UR14, UR8, 0x1c400, URZ ;  /* 0x0001c400080e7890 */ /* 0x000fce000fffe03f */
[----:B------:R-:W-:Y:S01]  /*9bb0*/  UMOV UR8, UR14 ;  /* 0x0000000e00087c82 */ /* 0x000fe20008000000 */
[----:B------:R-:W-:Y:S01]  /*9bc0*/  UMOV UR14, 0x80 ;  /* 0x00000080000e7882 */ /* 0x000fe20000000000 */
[----:B------:R0:W-:Y:S02]  /*9bd0*/  UTMALDG.4D.MULTICAST [UR8], [UR4], UR18, desc[UR6] ;  /* 0x00000608040073b4 */ /* 0x0001e40008019812 */
[----:B0-----:R-:W-:Y:S01]  /*9be0*/  UMOV UR8, UR15 ;  /* 0x0000000f00087c82 */ /* 0x001fe20008000000 */
[----:B------:R-:W-:Y:S02]  /*9bf0*/  UMOV UR10, UR16 ;  /* 0x00000010000a7c82 */ /* 0x000fe40008000000 */
[----:B------:R0:W-:Y:S02]  /*9c00*/  UTMALDG.4D.MULTICAST [UR8], [UR4], UR18, desc[UR6] ;  /* 0x00000608040073b4 */ /* 0x0001e40008019812 */
[----:B0-----:R-:W-:Y:S01]  /*9c10*/  UMOV UR8, UR17 ;  /* 0x0000001100087c82 */ /* 0x001fe20008000000 */
[----:B------:R-:W-:-:S02]  /*9c20*/  UMOV UR10, UR14 ;  /* 0x0000000e000a7c82 */ /* 0x000fc40008000000 */
[----:B------:R3:W-:Y:S02]  /*9c30*/  UTMALDG.4D.MULTICAST [UR8], [UR4], UR18, desc[UR6] ;  /* 0x00000608040073b4 */ /* 0x0007e40008019812 */
[----:B---3--:R-:W-:Y:S01]  /*9c40*/  NOP ;  /* 0x0000000000007918 */ /* 0x008fe20000000000 */
.L_x_222:
        /* <DEDUP_REMOVED lines=10> */
[----:B0-----:R-:W-:Y:S02]  /*9cf0*/  IMAD.U32 R4, RZ, RZ, UR6 ;  /* 0x00000006ff047e24 */ /* 0x001fe4000f8e00ff */
[----:B------:R-:W0:Y:S01]  /*9d00*/  LDC.64 R2, c[0x4][R2] ;  /* 0x0100000002027b82 */ /* 0x000e220000000a00 */
[----:B------:R-:W-:Y:S02]  /*9d10*/  IMAD.U32 R5, RZ, RZ, UR7 ;  /* 0x00000007ff057e24 */ /* 0x000fe4000f8e00ff */
[----:B------:R-:W-:Y:S02]  /*9d20*/  IMAD.U32 R6, RZ, RZ, UR8 ;  /* 0x00000008ff067e24 */ /* 0x000fe4000f8e00ff */
[----:B------:R-:W-:-:S02]  /*9d30*/  IMAD.U32 R7, RZ, RZ, UR9 ;  /* 0x00000009ff077e24 */ /* 0x000fc4000f8e00ff */
[----:B------:R-:W-:Y:S02]  /*9d40*/  IMAD.U32 R10, RZ, RZ, UR4 ;  /* 0x00000004ff0a7e24 */ /* 0x000fe4000f8e00ff */
[----:B------:R-:W-:Y:S02]  /*9d50*/  IMAD.U32 R11, RZ, RZ, UR5 ;  /* 0x00000005ff0b7e24 */ /* 0x000fe4000f8e00ff */
[----:B-1----:R-:W-:Y:S02]  /*9d60*/  IMAD.MOV.U32 R8, RZ, RZ, 0x70 ;  /* 0x00000070ff087424 */ /* 0x002fe400078e00ff */
[----:B------:R-:W-:Y:S02]  /*9d70*/  IMAD.MOV.U32 R12, RZ, RZ, 0x1 ;  /* 0x00000001ff0c7424 */ /* 0x000fe400078e00ff */
[----:B------:R-:W-:-:S07]  /*9d80*/  IMAD.MOV.U32 R13, RZ, RZ, RZ ;  /* 0x000000ffff0d7224 */ /* 0x000fce00078e00ff */
[----:B------:R-:W-:-:S07]  /*9d90*/  LEPC R20, `(.L_x_228) ;  /* 0x000000001014794e */ /* 0x000fce0000000000 */
[----:B0-2---:R-:W-:Y:S05]  /*9da0*/  CALL.ABS.NOINC R2 ;  /* 0x0000000002007343 */ /* 0x005fea0003c00000 */
.L_x_228:
[----:B------:R-:W3:Y:S01]  /*9db0*/  LDL.LU R5, [R1+0x14] ;  /* 0x0000140001057983 */ /* 0x000ee20000300800 */
[----:B-1----:R-:W-:Y:S01]  /*9dc0*/  SHF.R.S32.HI R0, RZ, 0x1f, R16 ;  /* 0x0000001fff007819 */ /* 0x002fe20000011410 */
[----:B------:R-:W-:Y:S01]  /*9dd0*/  ULDC.64 UR4, c[0x0][0x2d8] ;  /* 0x0000b60000047ab9 */ /* 0x000fe20000000a00 */
[----:B------:R-:W1:Y:S01]  /*9de0*/  LDC R8, c[0x0][0x448] ;  /* 0x00011200ff087b82 */ /* 0x000e620000000800 */
[----:B------:R-:W4:Y:S04]  /*9df0*/  LDL.LU R7, [R1+0x1c] ;  /* 0x00001c0001077983 */ /* 0x000f280000300800 */
[----:B0-----:R-:W2:Y:S01]  /*9e00*/  LDL R4, [R1+0x24] ;  /* 0x0000240001047983 */ /* 0x001ea20000100800 */
[----:B------:R-:W-:Y:S02]  /*9e10*/  IMAD R0, R0, UR4, RZ ;  /* 0x0000000400007c24 */ /* 0x000fe4000f8e02ff */
[C---:B------:R-:W-:Y:S01]  /*9e20*/  IMAD.WIDE.U32 R2, R16.reuse, UR4, RZ ;  /* 0x0000000410027c25 */ /* 0x040fe2000f8e00ff */
[----:B------:R-:W0:Y:S03]  /*9e30*/  S2R R10, SR_TID.X ;  /* 0x00000000000a7919 */ /* 0x000e260000002100 */
[----:B------:R-:W-:Y:S01]  /*9e40*/  IMAD R0, R16, UR5, R0 ;  /* 0x0000000510007c24 */ /* 0x000fe2000f8e0200 */
[----:B------:R-:W-:-:S03]  /*9e50*/  ULDC.64 UR4, c[0x0][0x2e0] ;  /* 0x0000b80000047ab9 */ /* 0x000fc60000000a00 */
[----:B------:R-:W-:Y:S01]  /*9e60*/  IMAD.IADD R3, R3, 0x1, R0 ;  /* 0x0000000103037824 */ /* 0x000fe200078e0200 */
[----:B-1----:R-:W-:-:S13]  /*9e70*/  ISETP.NE.AND P0, PT, R8, 0x1, PT ;  /* 0x000000010800780c */ /* 0x002fda0003f05270 */
[----:B------:R-:W1:Y:S01]  /*9e80*/  @P0 LDC R6, c[0x0][0x44c] ;  /* 0x00011300ff060b82 */ /* 0x000e620000000800 */
[----:B0-----:R-:W-:-:S05]  /*9e90*/  IMAD.SHL.U32 R10, R10, 0x8, RZ ;  /* 0x000000080a0a7824 */ /* 0x001fca00078e00ff */
[----:B------:R-:W-:Y:S02]  /*9ea0*/  LOP3.LUT R10, R10, 0x38, RZ, 0xc0, !PT ;  /* 0x000000380a0a7812 */ /* 0x000fe400078ec0ff */
[----:B---3--:R-:W-:Y:S01]  /*9eb0*/  SHF.R.S32.HI R0, RZ, 0x1f, R5 ;  /* 0x0000001fff007819 */ /* 0x008fe20000011405 */
[----:B------:R-:W-:-:S04]  /*9ec0*/  IMAD.WIDE.U32 R2, R5, UR4, R2 ;  /* 0x0000000405027c25 */ /* 0x000fc8000f8e0002 */
[----:B------:R-:W-:Y:S01]  /*9ed0*/  IMAD R0, R0, UR4, RZ ;  /* 0x0000000400007c24 */ /* 0x000fe2000f8e02ff */
[----:B------:R-:W-:-:S03]  /*9ee0*/  ULDC UR4, c[0x0][0xc38] ;  /* 0x00030e0000047ab9 */ /* 0x000fc60000000800 */
[----:B------:R-:W-:Y:S02]  /*9ef0*/  IMAD R0, R5, UR5, R0 ;  /* 0x0000000505007c24 */ /* 0x000fe4000f8e0200 */
[----:B------:R-:W0:Y:S02]  /*9f00*/  S2R R5, SR_TID.X ;  /* 0x0000000000057919 */ /* 0x000e240000002100 */
[----:B------:R-:W-:Y:S02]  /*9f10*/  IMAD.IADD R3, R3, 0x1, R0 ;  /* 0x0000000103037824 */ /* 0x000fe400078e0200 */
[----:B----4-:R-:W-:Y:S02]  /*9f20*/  IMAD.MOV R0, RZ, RZ, -R7 ;  /* 0x000000ffff007224 */ /* 0x010fe400078e0a07 */
[----:B------:R-:W3:Y:S02]  /*9f30*/  @P0 LDC R7, c[0x0][0x450] ;  /* 0x00011400ff070b82 */ /* 0x000ee40000000800 */
[----:B--2---:R-:W-:Y:S01]  /*9f40*/  IMAD R0, R0, UR4, R4 ;  /* 0x0000000400007c24 */ /* 0x004fe2000f8e0204 */
[----:B------:R-:W-:-:S03]  /*9f50*/  ULDC.64 UR4, c[0x0][0x2d0] ;  /* 0x0000b40000047ab9 */ /* 0x000fc60000000a00 */
[----:B------:R-:W-:Y:S01]  /*9f60*/  IMAD.SHL.U32 R4, R0, 0x80, RZ ;  /* 0x0000008000047824 */ /* 0x000fe200078e00ff */
[----:B0-----:R-:W-:-:S04]  /*9f70*/  LOP3.LUT R5, R5, 0x7f, RZ, 0xc0, !PT ;  /* 0x0000007f05057812 */ /* 0x001fc800078ec0ff */
[----:B------:R-:W-:Y:S02]  /*9f80*/  SHF.R.U32.HI R9, RZ, 0x3, R5 ;  /* 0x00000003ff097819 */ /* 0x000fe40000011605 */
[----:B------:R-:W0:Y:S02]  /*9f90*/  S2R R5, SR_TID.X ;  /* 0x0000000000057919 */ /* 0x000e240000002100 */
[----:B0-----:R-:W-:-:S05]  /*9fa0*/  IMAD.SHL.U32 R5, R5, 0x10, RZ ;  /* 0x0000001005057824 */ /* 0x001fca00078e00ff */
[----:B------:R-:W-:Y:S02]  /*9fb0*/  LOP3.LUT R5, R9, 0x70, R5, 0xf8, !PT ;  /* 0x0000007009057812 */ /* 0x000fe400078ef805 */
[----:B------:R-:W0:Y:S02]  /*9fc0*/  S2R R9, SR_TID.X ;  /* 0x0000000000097919 */ /* 0x000e240000002100 */
[----:B------:R-:W-:-:S05]  /*9fd0*/  LOP3.LUT R0, R5, R4, RZ, 0xfc, !PT ;  /* 0x0000000405007212 */ /* 0x000fca00078efcff */
[----:B-1----:R-:W-:-:S04]  /*9fe0*/  @P0 IMAD.HI.U32 R6, R0, R6, RZ ;  /* 0x0000000600060227 */ /* 0x002fc800078e00ff */
[----:B------:R-:W-:Y:S01]  /*9ff0*/  IMAD.MOV.U32 R5, RZ, RZ, R0 ;  /* 0x000000ffff057224 */ /* 0x000fe200078e0000 */
[----:B---3--:R-:W-:-:S05]  /*a000*/  @P0 SHF.R.U32.HI R5, RZ, R7, R6 ;  /* 0x00000007ff050219 */ /* 0x008fca0000011606 */
[----:B------:R-:W-:Y:S02]  /*a010*/  IMAD.MOV R6, RZ, RZ, -R5 ;  /* 0x000000ffff067224 */ /* 0x000fe400078e0a05 */
[----:B------:R-:W-:-:S04]  /*a020*/  IMAD.WIDE.U32 R2, R5, UR4, R2 ;  /* 0x0000000405027c25 */ /* 0x000fc8000f8e0002 */
[----:B------:R-:W-:Y:S01]  /*a030*/  IMAD R0, R8, R6, R0 ;  /* 0x0000000608007224 */ /* 0x000fe200078e0200 */
[----:B------:R-:W-:-:S05]  /*a040*/  SHF.R.S32.HI R6, RZ, 0x1f, R5 ;  /* 0x0000001fff067819 */ /* 0x000fca0000011405 */
[----:B------:R-:W-:Y:S02]  /*a050*/  IMAD R6, R6, UR4, RZ ;  /* 0x0000000406067c24 */ /* 0x000fe4000f8e02ff */
[----:B0-----:R-:W-:Y:S02]  /*a060*/  IMAD.SHL.U32 R9, R9, 0x8, RZ ;  /* 0x0000000809097824 */ /* 0x001fe400078e00ff */
[----:B------:R-:W-:Y:S01]  /*a070*/  IMAD R6, R5, UR5, R6 ;  /* 0x0000000505067c24 */ /* 0x000fe2000f8e0206 */
[----:B------:R-:W-:Y:S01]  /*a080*/  SHF.R.S32.HI R5, RZ, 0x1f, R0 ;  /* 0x0000001fff057819 */ /* 0x000fe20000011400 */
[----:B------:R-:W-:Y:S01]  /*a090*/  ULDC.64 UR4, c[0x0][0x2c8] ;  /* 0x0000b20000047ab9 */ /* 0x000fe20000000a00 */
[----:B------:R-:W-:Y:S01]  /*a0a0*/  LOP3.LUT R9, R9, 0x38, RZ, 0xc0, !PT ;  /* 0x0000003809097812 */ /* 0x000fe200078ec0ff */
[----:B------:R-:W-:Y:S02]  /*a0b0*/  IMAD.IADD R3, R3, 0x1, R6 ;  /* 0x0000000103037824 */ /* 0x000fe400078e0206 */
[----:B------:R-:W-:Y:S01]  /*a0c0*/  IMAD R5, R5, UR4, RZ ;  /* 0x0000000405057c24 */ /* 0x000fe2000f8e02ff */
[C---:B------:R-:W-:Y:S01]  /*a0d0*/  LOP3.LUT R11, R9.reuse, 0x40, RZ, 0xfc, !PT ;  /* 0x00000040090b7812 */ /* 0x040fe200078efcff */
[----:B------:R-:W-:Y:S01]  /*a0e0*/  IMAD.WIDE.U32 R2, R0, UR4, R2 ;  /* 0x0000000400027c25 */ /* 0x000fe2000f8e0002 */
[----:B------:R-:W-:-:S03]  /*a0f0*/  LOP3.LUT R9, R9, 0x80, RZ, 0xfc, !PT ;  /* 0x0000008009097812 */ /* 0x000fc600078efcff */
[----:B------:R-:W-:Y:S01]  /*a100*/  IMAD R5, R0, UR5, R5 ;  /* 0x0000000500057c24 */ /* 0x000fe2000f8e0205 */
[----:B------:R-:W-:Y:S02]  /*a110*/  ULDC.64 UR4, c[0x0][0x280] ;  /* 0x0000a00000047ab9 */ /* 0x000fe40000000a00 */
[----:B------:R-:W-:Y:S01]  /*a120*/  LEA R0, P0, R2, UR4, 0x1 ;  /* 0x0000000402007c11 */ /* 0x000fe2000f8008ff */
[----:B------:R-:W-:Y:S01]  /*a130*/  ULDC UR4, c[0x0][0x2b8] ;  /* 0x0000ae0000047ab9 */ /* 0x000fe20000000800 */
[----:B------:R-:W-:Y:S01]  /*a140*/  IMAD.IADD R3, R3, 0x1, R5 ;  /* 0x0000000103037824 */ /* 0x000fe200078e0205 */
[----:B------:R-:W-:Y:S02]  /*a150*/  ISETP.GE.AND P1, PT, R9, UR4, PT ;  /* 0x0000000409007c0c */ /* 0x000fe4000bf26270 */
[----:B------:R0:W5:Y:S01]  /*a160*/  LDL R9, [R1+0x10] ;  /* 0x0000100001097983 */ /* 0x0001620000100800 */
[----:B------:R-:W-:Y:S02]  /*a170*/  ISETP.GE.AND P3, PT, R10, UR4, PT ;  /* 0x000000040a007c0c */ /* 0x000fe4000bf66270 */
[----:B------:R-:W-:-:S02]  /*a180*/  LEA.HI.X R2, R2, UR5, R3, 0x1, P0 ;  /* 0x0000000502027c11 */ /* 0x000fc400080f0c03 */
[----:B------:R-:W-:Y:S01]  /*a190*/  ISETP.GE.AND P0, PT, R11, UR4, PT ;  /* 0x000000040b007c0c */ /* 0x000fe2000bf06270 */
[----:B------:R-:W-:-:S03]  /*a1a0*/  UMOV UR4, 0xffffffff ;  /* 0xffffffff00047882 */ /* 0x000fc60000000000 */
[----:B0-----:R-:W-:Y:S09]  /*a1b0*/  BRA.DIV UR4, `(.L_x_229) ;  /* 0x0000003604dc7947 */ /* 0x001ff2000b800000 */
[----:B------:R-:W0:Y:S01]  /*a1c0*/  S2R R6, SR_TID.X ;  /* 0x0000000000067919 */ /* 0x000e220000002100 */
[----:B------:R-:W-:Y:S02]  /*a1d0*/  ULDC UR4, c[0x0][0x288] ;  /* 0x0000a20000047ab9 */ /* 0x000fe40000000800 */
[----:B------:R-:W-:Y:S01]  /*a1e0*/  IMAD R3, R8, UR4, RZ ;  /* 0x0000000408037c24 */ /* 0x000fe2000f8e02ff */
[----:B------:R-:W1:Y:S01]  /*a1f0*/  SHFL.IDX PT, R7, R0, RZ, 0x181f ;  /* 0x00181fff00077589 */ /* 0x000e6200000e0000 */
[----:B0-----:R-:W-:-:S04]  /*a200*/  LOP3.LUT R6, R6, 0x7f, RZ, 0xc0, !PT ;  /* 0x0000007f06067812 */ /* 0x001fc800078ec0ff */
[----:B------:R-:W-:Y:S02]  /*a210*/  SHF.R.U32.HI R11, RZ, 0x3, R6 ;  /* 0x00000003ff0b7819 */ /* 0x000fe40000011606 */
[----:B------:R-:W0:Y:S03]  /*a220*/  SHFL.IDX PT, R6, R2, RZ, 0x181f ;  /* 0x00181fff02067589 */ /* 0x000e2600000e0000 */
[----:B------:R-:W-:-:S04]  /*a230*/  IMAD.IADD R4, R11, 0x1, R4 ;  /* 0x000000010b047824 */ /* 0x000fc800078e0204 */
[C---:B------:R-:W-:Y:S01]  /*a240*/  VIADD R5, R4.reuse, 0x10 ;  /* 0x0000001004057836 */ /* 0x040fe20000000000 */
[----:B------:R-:W-:-:S13]  /*a250*/  ISETP.GE.AND P2, PT, R4, R3, PT ;  /* 0x000000030400720c */ /* 0x000fda0003f46270 */
[----:B-1----:R-:W-:-:S05]  /*a260*/  @!P2 LEA R7, P4, R10, R7, 0x1 ;  /* 0x000000070a07a211 */ /* 0x002fca00078808ff */
[----:B0-----:R-:W-:-:S05]  /*a270*/  @!P2 IMAD.X R6, RZ, RZ, R6, P4 ;  /* 0x000000ffff06a224 */ /* 0x001fca00020e0606 */
[----:B------:R-:W-:-:S04]  /*a280*/  @!P2 LOP3.LUT R7, R7, R6, RZ, 0x3c, !PT ;  /* 0x000000060707a212 */ /* 0x000fc800078e3cff */
[----:B------:R-:W-:-:S04]  /*a290*/  @!P2 LOP3.LUT R6, R7, R6, RZ, 0x3c, !PT ;  /* 0x000000060706a212 */ /* 0x000fc800078e3cff */
[----:B------:R-:W-:-:S05]  /*a2a0*/  @!P2 LOP3.LUT R7, R7, R6, RZ, 0x3c, !PT ;  /* 0x000000060707a212 */ /* 0x000fca00078e3cff */
[----:B------:R-:W-:Y:S01]  /*a2b0*/  @!PT LDS RZ, [RZ] ;  /* 0x00000000fffff984 */ /* 0x000fe20000000800 */
[----:B-----5:R-:W-:Y:S04]  /*a2c0*/  @!P2 LDGSTS.E.BYPASS.LTC128B.128 [R9+0x10400], desc[UR60][R6.64], !P3 ;  /* 0x104000000609afae */ /* 0x020fe8000d901d7c */
[----:B------:R-:W-:Y:S04]  /*a2d0*/  @!P2 LDGSTS.E.BYPASS.LTC128B.128 [R9+0x14400], desc[UR60][R6.64+0x80], !P0 ;  /* 0x144000800609afae */ /* 0x000fe8000c101d7c */
[----:B------:R0:W-:Y:S01]  /*a2e0*/  @!P2 LDGSTS.E.BYPASS.LTC128B.128 [R9+0x18400], desc[UR60][R6.64+0x100], !P1 ;  /* 0x184001000609afae */ /* 0x0001e2000c901d7c */
[----:B------:R-:W-:Y:S01]  /*a2f0*/  ISETP.GE.AND P2, PT, R5, R3, PT ;  /* 0x000000030500720c */ /* 0x000fe20003f46270 */
[----:B------:R-:W-:-:S02]  /*a300*/  VIADD R5, R4, 0x20 ;  /* 0x0000002004057836 */ /* 0x000fc40000000000 */
[----:B0-----:R-:W0:Y:S04]  /*a310*/  SHFL.IDX PT, R7, R0, 0x1, 0x181f ;  /* 0x00381f0000077f89 */ /* 0x001e2800000e0000 */
[----:B------:R-:W1:Y:S06]  /*a320*/  SHFL.IDX PT, R6, R2, 0x1, 0x181f ;  /* 0x00381f0002067f89 */ /* 0x000e6c00000e0000 */
[----:B0-----:R-:W-:-:S05]  /*a330*/  @!P2 LEA R7, P4, R10, R7, 0x1 ;  /* 0x000000070a07a211 */ /* 0x001fca00078808ff */
[----:B-1----:R-:W-:-:S05]  /*a340*/  @!P2 IMAD.X R6, RZ, RZ, R6, P4 ;  /* 0x000000ffff06a224 */ /* 0x002fca00020e0606 */
[----:B------:R-:W-:-:S04]  /*a350*/  @!P2 LOP3.LUT R7, R7, R6, RZ, 0x3c, !PT ;  /* 0x000000060707a212 */ /* 0x000fc800078e3cff */
[----:B------:R-:W-:-:S04]  /*a360*/  @!P2 LOP3.LUT R6, R7, R6, RZ, 0x3c, !PT ;  /* 0x000000060706a212 */ /* 0x000fc800078e3cff */
[----:B------:R-:W-:-:S05]  /*a370*/  @!P2 LOP3.LUT R7, R7, R6, RZ, 0x3c, !PT ;  /* 0x000000060707a212 */ /* 0x000fca00078e3cff */
[----:B------:R-:W-:Y:S04]  /*a380*/  @!P2 LDGSTS.E.BYPASS.LTC128B.128 [R9+0x10c00], desc[UR60][R6.64], !P3 ;  /* 0x10c000000609afae */ /* 0x000fe8000d901d7c */
        /* <DEDUP_REMOVED lines=50> */
[----:B------:R-:W-:-:S03]  /*a6b0*/  ISETP.GE.AND P2, PT, R5, R3, PT ;  /* 0x000000030500720c */ /* 0x000fc60003f46270 */
[----:B------:R-:W-:Y:S04]  /*a6c0*/  SHFL.IDX PT, R5, R2, 0x7, 0x181f ;  /* 0x00f81f0002057f89 */ /* 0x000fe800000e0000 */
[----:B0-----:R-:W0:Y:S04]  /*a6d0*/  SHFL.IDX PT, R7, R0, 0x6, 0x181f ;  /* 0x00d81f0000077f89 */ /* 0x001e2800000e0000 */
[----:B------:R-:W1:Y:S04]  /*a6e0*/  SHFL.IDX PT, R6, R2, 0x6, 0x181f ;  /* 0x00d81f0002067f89 */ /* 0x000e6800000e0000 */
[----:B------:R-:W2:Y:S01]  /*a6f0*/  SHFL.IDX PT, R0, R0, 0x7, 0x181f ;  /* 0x00f81f0000007f89 */ /* 0x000ea200000e0000 */
[----:B0-----:R-:W-:-:S05]  /*a700*/  @!P2 LEA R7, P4, R10, R7, 0x1 ;  /* 0x000000070a07a211 */ /* 0x001fca00078808ff */
[----:B-1----:R-:W-:-:S05]  /*a710*/  @!P2 IMAD.X R6, RZ, RZ, R6, P4 ;  /* 0x000000ffff06a224 */ /* 0x002fca00020e0606 */
[----:B------:R-:W-:-:S04]  /*a720*/  @!P2 LOP3.LUT R7, R7, R6, RZ, 0x3c, !PT ;  /* 0x000000060707a212 */ /* 0x000fc800078e3cff */
[----:B------:R-:W-:-:S04]  /*a730*/  @!P2 LOP3.LUT R6, R7, R6, RZ, 0x3c, !PT ;  /* 0x000000060706a212 */ /* 0x000fc800078e3cff */
[----:B------:R-:W-:-:S05]  /*a740*/  @!P2 LOP3.LUT R7, R7, R6, RZ, 0x3c, !PT ;  /* 0x000000060707a212 */ /* 0x000fca00078e3cff */
[----:B------:R1:W-:Y:S04]  /*a750*/  @!P2 LDGSTS.E.BYPASS.LTC128B.128 [R9+0x13400], desc[UR60][R6.64], !P3 ;  /* 0x134000000609afae */ /* 0x0003e8000d901d7c */
[----:B------:R1:W-:Y:S04]  /*a760*/  @!P2 LDGSTS.E.BYPASS.LTC128B.128 [R9+0x17400], desc[UR60][R6.64+0x80], !P0 ;  /* 0x174000800609afae */ /* 0x0003e8000c101d7c */
[----:B--2---:R1:W-:Y:S02]  /*a770*/  @!P2 LDGSTS.E.BYPASS.LTC128B.128 [R9+0x1b400], desc[UR60][R6.64+0x100], !P1 ;  /* 0x1b4001000609afae */ /* 0x0043e4000c901d7c */
.L_x_338:
[----:B------:R-:W-:Y:S01]  /*a780*/  VIADD R4, R4, 0x70 ;  /* 0x0000007004047836 */ /* 0x000fe20000000000 */
[----:B------:R-:W-:Y:S04]  /*a790*/  BSSY B0, `(.L_x_230) ;  /* 0x000000b000007945 */ /* 0x000fe80003800000 */
[----:B------:R-:W-:-:S13]  /*a7a0*/  ISETP.GE.AND P2, PT, R4, R3, PT ;  /* 0x000000030400720c */ /* 0x000fda0003f46270 */
[----:B------:R-:W-:Y:S05]  /*a7b0*/  @P2 BRA `(.L_x_231) ;  /* 0x0000000000202947 */ /* 0x000fea0003800000 */
[----:B------:R-:W-:-:S05]  /*a7c0*/  LEA R2, P2, R10, R0, 0x1 ;  /* 0x000000000a027211 */ /* 0x000fca00078408ff */
[----:B------:R-:W-:-:S05]  /*a7d0*/  IMAD.X R3, RZ, RZ, R5, P2 ;  /* 0x000000ffff037224 */ /* 0x000fca00010e0605 */
[----:B------:R-:W-:Y:S01]  /*a7e0*/  @!PT LDS RZ, [RZ] ;  /* 0x00000000fffff984 */ /* 0x000fe20000000800 */
[----:B------:R-:W-:Y:S01]  /*a7f0*/  @!PT LDS RZ, [RZ] ;  /* 0x00000000fffff984 */ /* 0x000fe20000000800 */
[----:B------:R-:W-:Y:S01]  /*a800*/  @!PT LDS RZ, [RZ] ;  /* 0x00000000fffff984 */ /* 0x000fe20000000800 */
[----:B------:R2:W-:Y:S04]  /*a810*/  LDGSTS.E.BYPASS.LTC128B.128 [R9+0x13c00], desc[UR60][R2.64], !P3 ;  /* 0x13c0000002097fae */ /* 0x0005e8000d901d7c */
[----:B------:R2:W-:Y:S04]  /*a820*/  LDGSTS.E.BYPASS.LTC128B.128 [R9+0x17c00], desc[UR60][R2.64+0x80], !P0 ;  /* 0x17c0008002097fae */ /* 0x0005e8000c101d7c */
[----:B------:R2:W-:Y:S02]  /*a830*/  LDGSTS.E.BYPASS.LTC128B.128 [R9+0x1bc00], desc[UR60][R2.64+0x100], !P1 ;  /* 0x1bc0010002097fae */ /* 0x0005e4000c901d7c */
.L_x_231:
[----:B------:R-:W-:Y:S05]  /*a840*/  BSYNC B0 ;  /* 0x0000000000007941 */ /* 0x000fea0003800000 */
.L_x_230:
[----:B--2---:R-:W2:Y:S01]  /*a850*/  LDL R2, [R1+0x2c] ;  /* 0x00002c0001027983 */ /* 0x004ea20000100800 */
        /* <DEDUP_REMOVED lines=9> */
[----:B------:R-:W3:Y:S01]  /*a8f0*/  SYNCS.PHASECHK.TRANS64.TRYWAIT P0, [UR36+0x34820], R0 ;  /* 0x03482000ff0075a7 */ /* 0x000ee20008000164 */
[----:B--2---:R-:W-:Y:S02]  /*a900*/  ISETP.GE.AND P1, PT, R2, 0x81, PT ;  /* 0x000000810200780c */ /* 0x004fe40003f26270 */
[----:B---3--:R-:W-:Y:S11]  /*a910*/  @!P0 BRA `(.L_x_233) ;  /* 0x0000003800f08947 */ /* 0x008ff60003800000 */
.L_x_339:
[----:B------:R-:W-:Y:S05]  /*a920*/  BSYNC B0 ;  /* 0x0000000000007941 */ /* 0x000fea0003800000 */
.L_x_232:
[----:B------:R-:W-:Y:S05]  /*a930*/  @!P1 BRA `(.L_x_234) ;  /* 0x0000002000e09947 */ /* 0x000fea0003800000 */
[----:B------:R-:W0:Y:S01]  /*a940*/  LDL R2, [R1+0x20] ;  /* 0x0000200001027983 */ /* 0x000e220000100800 */
[----:B--2---:R-:W-:Y:S02]  /*a950*/  IMAD.MOV.U32 R0, RZ, RZ, 0x1 ;  /* 0x00000001ff007424 */ /* 0x004fe400078e00ff */
[----:B01----:R-:W-:-:S05]  /*a960*/  IMAD.MOV R9, RZ, RZ, -R2 ;  /* 0x000000ffff097224 */ /* 0x003fca00078e0a02 */
[----:B------:R-:W-:-:S05]  /*a970*/  VIADDMNMX R9, R9, R0, 0xffffffff, !PT ;  /* 0xffffffff09097446 */ /* 0x000fca0007800100 */
[----:B------:R-:W-:-:S05]  /*a980*/  IMAD.IADD R0, R2, 0x1, R9 ;  /* 0x0000000102007824 */ /* 0x000fca00078e0209 */
[----:B------:R-:W-:-:S04]  /*a990*/  LOP3.LUT R0, R0, 0x1, RZ, 0xc0, !PT ;  /* 0x0000000100007812 */ /* 0x000fc800078ec0ff */
[----:B------:R-:W-:Y:S01]  /*a9a0*/  ISETP.NE.U32.AND P0, PT, R0, 0x1, PT ;  /* 0x000000010000780c */ /* 0x000fe20003f05070 */
[----:B------:R-:W-:-:S12]  /*a9b0*/  VIADD R0, R2, 0xfffffffe ;  /* 0xfffffffe02007836 */ /* 0x000fd80000000000 */
[----:B------:R-:W-:Y:S05]  /*a9c0*/  @P0 BRA `(.L_x_235) ;  /* 0x0000000800e80947 */ /* 0x000fea0003800000 */
[----:B------:R-:W2:Y:S01]  /*a9d0*/  LDL R2, [R1] ;  /* 0x0000000001027983 */ /* 0x000ea20000100800 */
[----:B------:R-:W-:Y:S01]  /*a9e0*/  LOP3.LUT P2, RZ, R18, 0x8, RZ, 0xc0, !PT ;  /* 0x0000000812ff7812 */ /* 0x000fe2000784c0ff */
[----:B------:R-:W-:Y:S01]  /*a9f0*/  VIADD R4, R19, 0x1 ;  /* 0x0000000113047836 */ /* 0x000fe20000000000 */
[----:B------:R-:W-:Y:S04]  /*aa00*/  BSSY B0, `(.L_x_236) ;  /* 0x00000b2000007945 */ /* 0x000fe80003800000 */
[----:B------:R-:W-:-:S04]  /*aa10*/  ISETP.NE.AND P0, PT, R4, 0x2, PT ;  /* 0x000000020400780c */ /* 0x000fc80003f05270 */
[----:B------:R-:W-:Y:S02]  /*aa20*/  SEL R8, RZ, 0x1, P0 ;  /* 0x00000001ff087807 */ /* 0x000fe40000000000 */
[----:B------:R-:W-:Y:S02]  /*aa30*/  SEL R4, R4, RZ, P0 ;  /* 0x000000ff04047207 */ /* 0x000fe40000000000 */
[----:B--2---:R-:W-:Y:S01]  /*aa40*/  LOP3.LUT R8, R2, R8, RZ, 0x3c, !PT ;  /* 0x0000000802087212 */ /* 0x004fe200078e3cff */
[----:B------:R-:W-:Y:S06]  /*aa50*/  @!P2 BRA `(.L_x_237) ;  /* 0x0000000800b0a947 */ /* 0x000fec0003800000 */
[----:B------:R-:W-:Y:S01]  /*aa60*/  LOP3.LUT P2, RZ, R18, 0x4, RZ, 0xc0, !PT ;  /* 0x0000000412ff7812 */ /* 0x000fe2000784c0ff */
[----:B------:R-:W-:-:S12]  /*aa70*/  IMAD.MOV.U32 R6, RZ, RZ, R17 ;  /* 0x000000ffff067224 */ /* 0x000fd800078e0011 */
[----:B------:R-:W-:Y:S05]  /*aa80*/  @!P2 BRA `(.L_x_238) ;  /* 0x000000000050a947 */ /* 0x000fea0003800000 */
[----:B------:R-:W2:Y:S01]  /*aa90*/  LDL R10, [R1+0xc] ;  /* 0x00000c00010a7983 */ /* 0x000ea20000100800 */
[----:B------:R-:W0:Y:S01]  /*aaa0*/  LDC R6, c[0x0][0x43c] ;  /* 0x00010f00ff067b82 */ /* 0x000e220000000800 */
[----:B------:R-:W-:Y:S02]  /*aab0*/  ULDC.64 UR4, c[0x0][0x428] ;  /* 0x00010a0000047ab9 */ /* 0x000fe40000000a00 */
[----:B------:R-:W3:Y:S01]  /*aac0*/  LDL R7, [R1+0x8] ;  /* 0x0000080001077983 */ /* 0x000ee20000100800 */
[----:B0-----:R-:W-:-:S13]  /*aad0*/  ISETP.NE.AND P0, PT, R6, 0x1, PT ;  /* 0x000000010600780c */ /* 0x001fda0003f05270 */
[----:B------:R-:W0:Y:S02]  /*aae0*/  @P0 LDC.64 R2, c[0x0][0x440] ;  /* 0x00011000ff020b82 */ /* 0x000e240000000a00 */
[----:B0-----:R-:W-:-:S04]  /*aaf0*/  @P0 IMAD.HI.U32 R5, R0, R2, RZ ;  /* 0x0000000200050227 */ /* 0x001fc800078e00ff */
[----:B------:R-:W-:Y:S01]  /*ab00*/  IMAD.MOV.U32 R2, RZ, RZ, R0 ;  /* 0x000000ffff027224 */ /* 0x000fe200078e0000 */
[----:B------:R-:W-:-:S05]  /*ab10*/  @P0 SHF.R.U32.HI R2, RZ, R3, R5 ;  /* 0x00000003ff020219 */ /* 0x000fca0000011605 */
[----:B------:R-:W-:-:S04]  /*ab20*/  IMAD.MOV R3, RZ, RZ, -R2 ;  /* 0x000000ffff037224 */ /* 0x000fc800078e0a02 */
[----:B------:R-:W-:Y:S01]  /*ab30*/  IMAD R0, R6, R3, R0 ;  /* 0x0000000306007224 */ /* 0x000fe200078e0200 */
[----:B------:R-:W-:Y:S01]  /*ab40*/  SHF.R.S32.HI R3, RZ, 0x1f, R2 ;  /* 0x0000001fff037819 */ /* 0x000fe20000011402 */
[----:B--2---:R-:W-:-:S04]  /*ab50*/  IMAD R5, R10, UR4, RZ ;  /* 0x000000040a057c24 */ /* 0x004fc8000f8e02ff */
[C---:B---3--:R-:W-:Y:S02]  /*ab60*/  IMAD R5, R7.reuse, UR5, R5 ;  /* 0x0000000507057c24 */ /* 0x048fe4000f8e0205 */
[----:B------:R-:W-:Y:S01]  /*ab70*/  IMAD.WIDE.U32 R2, R7, UR4, R2 ;  /* 0x0000000407027c25 */ /* 0x000fe2000f8e0002 */
[----:B------:R-:W-:-:S03]  /*ab80*/  ULDC.64 UR4, c[0x0][0x418] ;  /* 0x0001060000047ab9 */ /* 0x000fc60000000a00 */
[----:B------:R-:W-:Y:S01]  /*ab90*/  IMAD.IADD R3, R5, 0x1, R3 ;  /* 0x0000000105037824 */ /* 0x000fe200078e0203 */
[----:B------:R-:W-:-:S04]  /*aba0*/  LEA R6, P0, R2, UR4, 0x2 ;  /* 0x0000000402067c11 */ /* 0x000fc8000f8010ff */
[----:B------:R-:W-:-:S05]  /*abb0*/  LEA.HI.X R7, R2, UR5, R3, 0x2, P0 ;  /* 0x0000000502077c11 */ /* 0x000fca00080f1403 */
[----:B------:R0:W5:Y:S04]  /*abc0*/  LDG.E R6, desc[UR60][R6.64] ;  /* 0x0000003c06067981 */ /* 0x000168000c1e1900 */
.L_x_238:
[----:B------:R-:W-:Y:S01]  /*abd0*/  LEA R3, R4, UR36, 0x3 ;  /* 0x0000002404037c11 */ /* 0x000fe2000f8e18ff */
[----:B------:R-:W-:Y:S01]  /*abe0*/  BSSY B1, `(.L_x_239) ;  /* 0x0000004000017945 */ /* 0x000fe20003800000 */
[----:B------:R-:W-:-:S04]  /*abf0*/  SHF.L.U32 R2, R8, 0x1f, RZ ;  /* 0x0000001f08027819 */ /* 0x000fc800000006ff */
[----:B------:R-:W1:Y:S02]  /*ac00*/  SYNCS.PHASECHK.TRANS64.TRYWAIT P0, [R3+URZ+0x34840], R2 ;  /* 0x03484002030075a7 */ /* 0x000e64000800017f */
[----:B-1----:R-:W-:Y:S05]  /*ac10*/  @!P0 BRA `(.L_x_240) ;  /* 0x0000003800488947 */ /* 0x002fea0003800000 */
.L_x_340:
[----:B------:R-:W-:Y:S05]  /*ac20*/  BSYNC B1 ;  /* 0x0000000000017941 */ /* 0x000fea0003800000 */
.L_x_239:
[----:B------:R-:W2:Y:S01]  /*ac30*/  S2R R5, SR_TID.X ;  /* 0x0000000000057919 */ /* 0x000ea20000002100 */
[----:B------:R-:W-:Y:S01]  /*ac40*/  UPRMT UR4, UR37, 0x9910, URZ ;  /* 0x0000991025047896 */ /* 0x000fe2000800003f */
[----:B--2---:R-:W-:-:S04]  /*ac50*/  LOP3.LUT R5, R5, 0x7f, RZ, 0xc0, !PT ;  /* 0x0000007f05057812 */ /* 0x004fc800078ec0ff */
[----:B------:R-:W-:-:S13]  /*ac60*/  ISETP.NE.AND P0, PT, R5, RZ, PT ;  /* 0x000000ff0500720c */ /* 0x000fda0003f05270 */
[----:B-1----:R-:W-:-:S04]  /*ac70*/  @!P0 IMAD.MOV.U32 R2, RZ, RZ, 0xc000 ;  /* 0x0000c000ff028424 */ /* 0x002fc800078e00ff */
[----:B------:R1:W-:Y:S02]  /*ac80*/  @!P0 SYNCS.ARRIVE.TRANS64 RZ, [R3+URZ+0x34830], R2 ;  /* 0x0348300203ff89a7 */ /* 0x0003e4000800003f */
[----:B-1----:R-:W-:-:S05]  /*ac90*/  IMAD.U32 R2, RZ, RZ, UR4 ;  /* 0x00000004ff027e24 */ /* 0x002fca000f8e00ff */
[----:B------:R-:W-:-:S13]  /*aca0*/  ISETP.NE.AND P1, PT, R2, 0x2, PT ;  /* 0x000000020200780c */ /* 0x000fda0003f25270 */
[----:B------:R-:W-:Y:S05]  /*acb0*/  @P1 BRA `(.L_x_241) ;  /* 0x0000000000041947 */ /* 0x000fea0003800000 */
[----:B------:R-:W-:Y:S01]  /*acc0*/  BPT.TRAP 0x1 ;  /* 0x000000040000795c */ /* 0x000fe20000300000 */
.L_x_241:
[----:B------:R-:W-:Y:S01]  /*acd0*/  LOP3.LUT P0, RZ, R18, 0x2, RZ, 0xc0, !PT ;  /* 0x0000000212ff7812 */ /* 0x000fe2000780c0ff */
[----:B------:R-:W-:-:S12]  /*ace0*/  BSSY B1, `(.L_x_242) ;  /* 0x0000003000017945 */ /* 0x000fd80003800000 */
[----:B------:R-:W-:Y:S05]  /*acf0*/  @P0 BRA `(.L_x_243) ;  /* 0x0000000000040947 */ /* 0x000fea0003800000 */
[----:B------:R-:W-:Y:S01]  /*ad00*/  BPT.TRAP 0x1 ;  /* 0x000000040000795c */ /* 0x000fe20000300000 */
.L_x_243:
[----:B------:R-:W-:Y:S05]  /*ad10*/  BSYNC B1 ;  /* 0x0000000000017941 */ /* 0x000fea0003800000 */
.L_x_242:
[----:B------:R-:W1:Y:S01]  /*ad20*/  S2R R2, SR_CgaCtaId ;  /* 0x0000000000027919 */ /* 0x000e620000008800 */
[----:B------:R-:W-:Y:S01]  /*ad30*/  IMAD.MOV.U32 R10, RZ, RZ, RZ ;  /* 0x000000ffff0a7224 */ /* 0x000fe200078e00ff */
[----:B------:R-:W-:Y:S01]  /*ad40*/  UIADD3 UR4, UP0, UR38, 0x370, URZ ;  /* 0x0000037026047890 */ /* 0x000fe2000ff1e03f */
[----:B------:R-:W-:Y:S01]  /*ad50*/  PLOP3.LUT P0, PT, PT, PT, PT, 0x80, 0x0 ;  /* 0x000000000000781c */ /* 0x000fe20003f0f070 */
[----:B------:R-:W-:Y:S01]  /*ad60*/  VIADD R3, R3, 0x34830 ;  /* 0x0003483003037836 */ /* 0x000fe20000000000 */
[----:B------:R-:W-:Y:S01]  /*ad70*/  UMOV UR6, 0x30000 ;  /* 0x0003000000067882 */ /* 0x000fe20000000000 */
[----:B------:R-:W-:Y:S01]  /*ad80*/  R2UR UR10, R10 ;  /* 0x000000000a0a72ca */ /* 0x000fe200000e0000 */
[----:B------:R-:W-:Y:S01]  /*ad90*/  UIADD3.X UR5, URZ, UR39, URZ, UP0, !UPT ;  /* 0x000000273f057290 */ /* 0x000fe200087fe43f */
[----:B------:R-:W-:Y:S01]  /*ada0*/  UMOV UR14, 0x0 ;  /* 0x00000000000e7882 */ /* 0x000fe20000000000 */
[----:B------:R-:W-:Y:S01]  /*adb0*/  UMOV UR15, 0x14f00000 ;  /* 0x14f00000000f7882 */ /* 0x000fe20000000000 */
[----:B-1----:R-:W-:-:S05]  /*adc0*/  IMAD.SHL.U32 R2, R2, 0x1000, RZ ;  /* 0x0000100002027824 */ /* 0x002fca00078e00ff */
[----:B------:R-:W-:-:S05]  /*add0*/  LOP3.LUT R2, R2, 0x1000, RZ, 0xc0, !PT ;  /* 0x0000100002027812 */ /* 0x000fca00078ec0ff */
[----:B------:R-:W-:Y:S02]  /*ade0*/  IMAD R5, R4, 0x6000, R2 ;  /* 0x0000600004057824 */ /* 0x000fe400078e0202 */
[----:B------:R-:W1:Y:S03]  /*adf0*/  S2R R2, SR_CgaCtaId ;  /* 0x0000000000027919 */ /* 0x000e660000008800 */
[----:B------:R-:W-:-:S05]  /*ae00*/  LEA R5, R5, UR36, 0x1 ;  /* 0x0000002405057c11 */ /* 0x000fca000f8e08ff */
[----:B0-----:R-:W-:Y:S02]  /*ae10*/  VIADD R7, R5, 0x1c400 ;  /* 0x0001c40005077836 */ /* 0x001fe40000000000 */
[----:B-1----:R-:W-:-:S05]  /*ae20*/  IMAD.SHL.U32 R2, R2, 0x40, RZ ;  /* 0x0000004002027824 */ /* 0x002fca00078e00ff */
[----:B------:R-:W-:-:S05]  /*ae30*/  LOP3.LUT R2, R2, 0x40, RZ, 0xc0, !PT ;  /* 0x0000004002027812 */ /* 0x000fca00078ec0ff */
[----:B------:R-:W-:-:S07]  /*ae40*/  IMAD R2, R0, 0x80, R2 ;  /* 0x0000008000027824 */ /* 0x000fce00078e0202 */
.L_x_244:
        /* <DEDUP_REMOVED lines=8> */
[----:B------:R0:W-:Y:S02]  /*aed0*/  UTMALDG.4D.MULTICAST [UR8], [UR4], UR6, desc[UR14] ;  /* 0x00000e08040073b4 */ /* 0x0001e40008019806 */
[----:B0-----:R-:W-:Y:S05]  /*aee0*/  @P0 BRA.U.ANY `(.L_x_244) ;  /* 0xfffffffd00d80947 */ /* 0x001fea000393ffff */
[----:B------:R-:W-:Y:S01]  /*aef0*/  IMAD.MOV.U32 R11, RZ, RZ, 0x40 ;  /* 0x00000040ff0b7424 */ /* 0x000fe200078e00ff */
[----:B------:R-:W-:Y:S01]  /*af00*/  PLOP3.LUT P0, PT, PT, PT, PT, 0x80, 0x0 ;  /* 0x000000000000781c */ /* 0x000fe20003f0f070 */
[----:B------:R-:W-:Y:S01]  /*af10*/  VIADD R7, R5, 0x20400 ;  /* 0x0002040005077836 */ /* 0x000fe20000000000 */
[----:B------:R-:W-:Y:S01]  /*af20*/  UMOV UR6, 0x30000 ;  /* 0x0003000000067882 */ /* 0x000fe20000000000 */
[----:B------:R-:W-:Y:S01]  /*af30*/  UMOV UR14, 0x0 ;  /* 0x00000000000e7882 */ /* 0x000fe20000000000 */
[----:B------:R-:W-:Y:S01]  /*af40*/  R2UR UR10, R11 ;  /* 0x000000000b0a72ca */ /* 0x000fe200000e0000 */
[----:B------:R-:W-:-:S14]  /*af50*/  UMOV UR15, 0x14f00000 ;  /* 0x14f00000000f7882 */ /* 0x000fdc0000000000 */
.L_x_245:
        /* <DEDUP_REMOVED lines=10> */
[----:B------:R-:W-:Y:S01]  /*b000*/  PLOP3.LUT P0, PT, PT, PT, PT, 0x80, 0x0 ;  /* 0x000000000000781c */ /* 0x000fe20003f0f070 */
[----:B------:R-:W-:Y:S01]  /*b010*/  VIADD R5, R5, 0x24400 ;  /* 0x0002440005057836 */ /* 0x000fe20000000000 */
[----:B------:R-:W-:Y:S01]  /*b020*/  UMOV UR6, 0x30000 ;  /* 0x0003000000067882 */ /* 0x000fe20000000000 */
[----:B------:R-:W-:Y:S01]  /*b030*/  UMOV UR14, 0x0 ;  /* 0x00000000000e7882 */ /* 0x000fe20000000000 */
[----:B------:R-:W-:Y:S01]  /*b040*/  UMOV UR15, 0x14f00000 ;  /* 0x14f00000000f7882 */ /* 0x000fe20000000000 */
[----:B------:R-:W-:-:S08]  /*b050*/  UMOV UR10, 0x80 ;  /* 0x00000080000a7882 */ /* 0x000fd00000000000 */
.L_x_246:
        /* <DEDUP_REMOVED lines=10> */
[----:B------:R-:W2:Y:S01]  /*b100*/  LDL.LU R7, [R1] ;  /* 0x0000000001077983 */ /* 0x000ea20000300800 */
[----:B------:R-:W-:Y:S01]  /*b110*/  LEA R2, R19, UR36, 0x3 ;  /* 0x0000002413027c11 */ /* 0x000fe2000f8e18ff */
[----:B------:R-:W-:Y:S01]  /*b120*/  BSSY B1, `(.L_x_247) ;  /* 0x0000004000017945 */ /* 0x000fe20003800000 */
[----:B--2---:R-:W-:-:S04]  /*b130*/  SHF.L.U32 R3, R7, 0x1f, RZ ;  /* 0x0000001f07037819 */ /* 0x004fc800000006ff */
[----:B------:R-:W0:Y:S02]  /*b140*/  SYNCS.PHASECHK.TRANS64.TRYWAIT P0, [R2+URZ+0x34860], R3 ;  /* 0x03486003020075a7 */ /* 0x000e24000800017f */
[----:B0-----:R-:W-:Y:S05]  /*b150*/  @!P0 BRA `(.L_x_248) ;  /* 0x00000034000c8947 */ /* 0x001fea0003800000 */
.L_x_341:
[----:B------:R-:W-:Y:S05]  /*b160*/  BSYNC B1 ;  /* 0x0000000000017941 */ /* 0x000fea0003800000 */
.L_x_247:
[----:B------:R-:W1:Y:S02]  /*b170*/  S2R R5, SR_TID.X ;  /* 0x0000000000057919 */ /* 0x000e640000002100 */
[----:B-1----:R-:W-:-:S04]  /*b180*/  LOP3.LUT R5, R5, 0x7f, RZ, 0xc0, !PT ;  /* 0x0000007f05057812 */ /* 0x002fc800078ec0ff */
[----:B------:R-:W-:-:S13]  /*b190*/  ISETP.NE.AND P0, PT, R5, RZ, PT ;  /* 0x000000ff0500720c */ /* 0x000fda0003f05270 */
[----:B0-----:R-:W-:-:S04]  /*b1a0*/  @!P0 IMAD.MOV.U32 R3, RZ, RZ, 0x8000 ;  /* 0x00008000ff038424 */ /* 0x001fc800078e00ff */
[----:B------:R0:W-:Y:S01]  /*b1b0*/  @!P0 SYNCS.ARRIVE.TRANS64 RZ, [R2+URZ+0x34850], R3 ;  /* 0x0348500302ff89a7 */ /* 0x0001e2000800003f */
[----:B------:R-:W-:Y:S05]  /*b1c0*/  @P1 BRA `(.L_x_249) ;  /* 0x0000000000041947 */ /* 0x000fea0003800000 */
[----:B------:R-:W-:Y:S01]  /*b1d0*/  BPT.TRAP 0x1 ;  /* 0x000000040000795c */ /* 0x000fe20000300000 */
.L_x_249:
[----:B------:R-:W-:Y:S01]  /*b1e0*/  LOP3.LUT P0, RZ, R18, 0x2, RZ, 0xc0, !PT ;  /* 0x0000000212ff7812 */ /* 0x000fe2000780c0ff */
[----:B------:R-:W-:-:S12]  /*b1f0*/  BSSY B1, `(.L_x_250) ;  /* 0x0000003000017945 */ /* 0x000fd80003800000 */
[----:B------:R-:W-:Y:S05]  /*b200*/  @P0 BRA `(.L_x_251) ;  /* 0x0000000000040947 */ /* 0x000fea0003800000 */
[----:B------:R-:W-:Y:S01]  /*b210*/  BPT.TRAP 0x1 ;  /* 0x000000040000795c */ /* 0x000fe20000300000 */
.L_x_251:
[----:B------:R-:W-:Y:S05]  /*b220*/  BSYNC B1 ;  /* 0x0000000000017941 */ /* 0x000fea0003800000 */
.L_x_250:
[----:B------:R-:W2:Y:S01]  /*b230*/  LDL.LU R5, [R1+0x4] ;  /* 0x0000040001057983 */ /* 0x000ea20000300800 */
[----:B0-----:R-:W0:Y:S01]  /*b240*/  S2R R3, SR_CgaCtaId ;  /* 0x0000000000037919 */ /* 0x001e220000008800 */
[----:B------:R-:W1:Y:S01]  /*b250*/  S2R R7, SR_CgaCtaId ;  /* 0x0000000000077919 */ /* 0x000e620000008800 */
[----:B------:R-:W-:Y:S01]  /*b260*/  R2UR UR10, R10 ;  /* 0x000000000a0a72ca */ /* 0x000fe200000e0000 */
[----:B------:R-:W-:Y:S01]  /*b270*/  UIADD3 UR4, UP0, UR38, 0x470, URZ ;  /* 0x0000047026047890 */ /* 0x000fe2000ff1e03f */
[----:B------:R-:W-:Y:S01]  /*b280*/  PLOP3.LUT P0, PT, PT, PT, PT, 0x80, 0x0 ;  /* 0x000000000000781c */ /* 0x000fe20003f0f070 */
[----:B------:R-:W-:Y:S01]  /*b290*/  VIADD R2, R2, 0x34850 ;  /* 0x0003485002027836 */ /* 0x000fe20000000000 */
[----:B------:R-:W-:Y:S01]  /*b2a0*/  UMOV UR6, 0x30000 ;  /* 0x0003000000067882 */ /* 0x000fe20000000000 */
[----:B0-----:R-:W-:-:S05]  /*b2b0*/  IMAD.SHL.U32 R3, R3, 0x1000, RZ ;  /* 0x0000100003037824 */ /* 0x001fca00078e00ff */
[----:B------:R-:W-:Y:S01]  /*b2c0*/  LOP3.LUT R3, R3, 0x1000, RZ, 0xc0, !PT ;  /* 0x0000100003037812 */ /* 0x000fe200078ec0ff */
[----:B-1----:R-:W-:-:S04]  /*b2d0*/  IMAD.SHL.U32 R7, R7, 0x40, RZ ;  /* 0x0000004007077824 */ /* 0x002fc800078e00ff */
[----:B------:R-:W-:Y:S01]  /*b2e0*/  IMAD R3, R19, 0x4000, R3 ;  /* 0x0000400013037824 */ /* 0x000fe200078e0203 */
[----:B------:R-:W-:-:S04]  /*b2f0*/  LOP3.LUT R7, R7, 0x40, RZ, 0xc0, !PT ;  /* 0x0000004007077812 */ /* 0x000fc800078ec0ff */
[----:B------:R-:W-:Y:S01]  /*b300*/  LEA R3, R3, UR36, 0x1 ;  /* 0x0000002403037c11 */ /* 0x000fe2000f8e08ff */
[----:B------:R-:W-:Y:S01]  /*b310*/  UIADD3.X UR5, URZ, UR39, URZ, UP0, !UPT ;  /* 0x000000273f057290 */ /* 0x000fe200087fe43f */
[----:B------:R-:W-:Y:S01]  /*b320*/  UMOV UR14, 0x0 ;  /* 0x00000000000e7882 */ /* 0x000fe20000000000 */
[----:B------:R-:W-:Y:S01]  /*b330*/  UMOV UR15, 0x14f00000 ;  /* 0x14f00000000f7882 */ /* 0x000fe20000000000 */
[----:B--2---:R-:W-:Y:S02]  /*b340*/  IMAD R5, R5, 0x80, R7 ;  /* 0x0000008005057824 */ /* 0x004fe400078e0207 */
[----:B------:R-:W-:-:S07]  /*b350*/  VIADD R7, R3, 0x400 ;  /* 0x0000040003077836 */ /* 0x000fce0000000000 */
.L_x_252:
        /* <DEDUP_REMOVED lines=10> */
[----:B------:R-:W-:Y:S01]  /*b400*/  R2UR UR10, R11 ;  /* 0x000000000b0a72ca */ /* 0x000fe200000e0000 */
[----:B------:R-:W-:Y:S01]  /*b410*/  VIADD R3, R3, 0x4400 ;  /* 0x0000440003037836 */ /* 0x000fe20000000000 */
[----:B------:R-:W-:Y:S01]  /*b420*/  PLOP3.LUT P0, PT, PT, PT, PT, 0x80, 0x0 ;  /* 0x000000000000781c */ /* 0x000fe20003f0f070 */
[----:B------:R-:W-:Y:S01]  /*b430*/  UMOV UR6, 0x30000 ;  /* 0x0003000000067882 */ /* 0x000fe20000000000 */
[----:B------:R-:W-:Y:S01]  /*b440*/  UMOV UR14, 0x0 ;  /* 0x00000000000e7882 */ /* 0x000fe20000000000 */
[----:B------:R-:W-:-:S10]  /*b450*/  UMOV UR15, 0x14f00000 ;  /* 0x14f00000000f7882 */ /* 0x000fd40000000000 */
.L_x_253:
        /* <DEDUP_REMOVED lines=10> */
[----:B------:R0:W-:Y:S01]  /*b500*/  STL [R1+0x4], R0 ;  /* 0x0000040001007387 */ /* 0x0001e20000100800 */
[----:B------:R-:W-:-:S07]  /*b510*/  IMAD.MOV.U32 R17, RZ, RZ, R6 ;  /* 0x000000ffff117224 */ /* 0x000fce00078e0006 */
.L_x_237:
[----:B------:R-:W-:Y:S05]  /*b520*/  BSYNC B0 ;  /* 0x0000000000007941 */ /* 0x000fea0003800000 */
.L_x_236:
[----:B0-----:R-:W2:Y:S01]  /*b530*/  LDL.LU R0, [R1+0x20] ;  /* 0x0000200001007983 */ /* 0x001ea20000300800 */
[----:B------:R-:W-:-:S03]  /*b540*/  IMAD.MOV.U32 R19, RZ, RZ, R4 ;  /* 0x000000ffff137224 */ /* 0x000fc600078e0004 */
[----:B------:R0:W-:Y:S02]  /*b550*/  STL [R1], R8 ;  /* 0x0000000801007387 */ /* 0x0001e40000100800 */
[----:B0-2---:R-:W-:-:S07]  /*b560*/  VIADD R0, R0, 0xfffffffd ;  /* 0xfffffffd00007836 */ /* 0x005fce0000000000 */
.L_x_235:
[----:B------:R-:W2:Y:S01]  /*b570*/  LDL.LU R2, [R1+0x18] ;  /* 0x0000180001027983 */ /* 0x000ea20000300800 */
[----:B------:R-:W-:Y:S01]  /*b580*/  IMAD.MOV R9, RZ, RZ, -R9 ;  /* 0x000000ffff097224 */ /* 0x000fe200078e0a09 */
[----:B------:R-:W-:Y:S04]  /*b590*/  BSSY B0, `(.L_x_234) ;  /* 0x0000172000007945 */ /* 0x000fe80003800000 */
[----:B--2---:R-:W-:-:S13]  /*b5a0*/  ISETP.NE.AND P0, PT, R2, R9, PT ;  /* 0x000000090200720c */ /* 0x004fda0003f05270 */
[----:B------:R-:W-:Y:S05]  /*b5b0*/  @!P0 BRA `(.L_x_254) ;  /* 0x0000001400bc8947 */ /* 0x000fea0003800000 */
[----:B------:R-:W-:-:S07]  /*b5c0*/  IMAD.MOV.U32 R6, RZ, RZ, R17 ;  /* 0x000000ffff067224 */ /* 0x000fce00078e0011 */
.L_x_291:
[----:B--2---:R-:W2:Y:S01]  /*b5d0*/  LDL R2, [R1] ;  /* 0x0000000001027983 */ /* 0x004ea20000100800 */
[----:B------:R-:W-:Y:S01]  /*b5e0*/  LOP3.LUT P1, RZ, R18, 0x8, RZ, 0xc0, !PT ;  /* 0x0000000812ff7812 */ /* 0x000fe2000782c0ff */
[----:B------:R-:W-:Y:S01]  /*b5f0*/  VIADD R4, R19, 0x1 ;  /* 0x0000000113047836 */ /* 0x000fe20000000000 */
[----:B------:R-:W-:Y:S04]  /*b600*/  BSSY B1, `(.L_x_255) ;  /* 0x00000b2000017945 */ /* 0x000fe80003800000 */
[----:B------:R-:W-:-:S04]  /*b610*/  ISETP.NE.AND P0, PT, R4, 0x2, PT ;  /* 0x000000020400780c */ /* 0x000fc80003f05270 */
[----:B------:R-:W-:Y:S02]  /*b620*/  SEL R5, RZ, 0x1, P0 ;  /* 0x00000001ff057807 */ /* 0x000fe40000000000 */
[----:B------:R-:W-:Y:S02]  /*b630*/  SEL R4, R4, RZ, P0 ;  /* 0x000000ff04047207 */ /* 0x000fe40000000000 */
[----:B--2---:R-:W-:Y:S01]  /*b640*/  LOP3.LUT R5, R2, R5, RZ, 0x3c, !PT ;  /* 0x0000000502057212 */ /* 0x004fe200078e3cff */
[----:B01----:R-:W-:Y:S06]  /*b650*/  @!P1 BRA `(.L_x_256) ;  /* 0x0000000800b09947 */ /* 0x003fec0003800000 */
        /* <DEDUP_REMOVED lines=23> */
.L_x_257:
[----:B------:R-:W-:Y:S01]  /*b7d0*/  LEA R3, R4, UR36, 0x3 ;  /* 0x0000002404037c11 */ /* 0x000fe2000f8e18ff */
[----:B------:R-:W-:Y:S01]  /*b7e0*/  BSSY B2, `(.L_x_258) ;  /* 0x0000004000027945 */ /* 0x000fe20003800000 */
[----:B------:R-:W-:-:S04]  /*b7f0*/  SHF.L.U32 R2, R5, 0x1f, RZ ;  /* 0x0000001f05027819 */ /* 0x000fc800000006ff */
[----:B------:R-:W1:Y:S02]  /*b800*/  SYNCS.PHASECHK.TRANS64.TRYWAIT P0, [R3+URZ+0x34840], R2 ;  /* 0x03484002030075a7 */ /* 0x000e64000800017f */
[----:B-1----:R-:W-:Y:S05]  /*b810*/  @!P0 BRA `(.L_x_259) ;  /* 0x0000002c00708947 */ /* 0x002fea0003800000 */
.L_x_342:
[----:B------:R-:W-:Y:S05]  /*b820*/  BSYNC B2 ;  /* 0x0000000000027941 */ /* 0x000fea0003800000 */
.L_x_258:
[----:B0-----:R-:W0:Y:S01]  /*b830*/  S2R R7, SR_TID.X ;  /* 0x0000000000077919 */ /* 0x001e220000002100 */
[----:B------:R-:W-:Y:S01]  /*b840*/  UPRMT UR4, UR37, 0x9910, URZ ;  /* 0x0000991025047896 */ /* 0x000fe2000800003f */
[----:B0-----:R-:W-:-:S04]  /*b850*/  LOP3.LUT R7, R7, 0x7f, RZ, 0xc0, !PT ;  /* 0x0000007f07077812 */ /* 0x001fc800078ec0ff */
[----:B------:R-:W-:-:S13]  /*b860*/  ISETP.NE.AND P0, PT, R7, RZ, PT ;  /* 0x000000ff0700720c */ /* 0x000fda0003f05270 */
[----:B-1----:R-:W-:-:S04]  /*b870*/  @!P0 IMAD.MOV.U32 R2, RZ, RZ, 0xc000 ;  /* 0x0000c000ff028424 */ /* 0x002fc800078e00ff */
[----:B------:R0:W-:Y:S02]  /*b880*/  @!P0 SYNCS.ARRIVE.TRANS64 RZ, [R3+URZ+0x34830], R2 ;  /* 0x0348300203ff89a7 */ /* 0x0001e4000800003f */
[----:B0-----:R-:W-:-:S05]  /*b890*/  IMAD.U32 R2, RZ, RZ, UR4 ;  /* 0x00000004ff027e24 */ /* 0x001fca000f8e00ff */
[----:B------:R-:W-:-:S13]  /*b8a0*/  ISETP.NE.AND P1, PT, R2, 0x2, PT ;  /* 0x000000020200780c */ /* 0x000fda0003f25270 */
[----:B------:R-:W-:Y:S05]  /*b8b0*/  @P1 BRA `(.L_x_260) ;  /* 0x0000000000041947 */ /* 0x000fea0003800000 */
[----:B------:R-:W-:Y:S01]  /*b8c0*/  BPT.TRAP 0x1 ;  /* 0x000000040000795c */ /* 0x000fe20000300000 */
.L_x_260:
[----:B------:R-:W-:Y:S01]  /*b8d0*/  LOP3.LUT P0, RZ, R18, 0x2, RZ, 0xc0, !PT ;  /* 0x0000000212ff7812 */ /* 0x000fe2000780c0ff */
[----:B------:R-:W-:-:S12]  /*b8e0*/  BSSY B2, `(.L_x_261) ;  /* 0x0000003000027945 */ /* 0x000fd80003800000 */
[----:B------:R-:W-:Y:S05]  /*b8f0*/  @P0 BRA `(.L_x_262) ;  /* 0x0000000000040947 */ /* 0x000fea0003800000 */
[----:B------:R-:W-:Y:S01]  /*b900*/  BPT.TRAP 0x1 ;  /* 0x000000040000795c */ /* 0x000fe20000300000 */
.L_x_262:
[----:B------:R-:W-:Y:S05]  /*b910*/  BSYNC B2 ;  /* 0x0000000000027941 */ /* 0x000fea0003800000 */
.L_x_261:
[----:B------:R-:W0:Y:S01]  /*b920*/  S2R R2, SR_CgaCtaId ;  /* 0x0000000000027919 */ /* 0x000e220000008800 */
        /* <DEDUP_REMOVED lines=9> */
[----:B0-----:R-:W-:-:S05]  /*b9c0*/  IMAD.SHL.U32 R2, R2, 0x1000, RZ ;  /* 0x0000100002027824 */ /* 0x001fca00078e00ff */
[----:B------:R-:W-:-:S05]  /*b9d0*/  LOP3.LUT R2, R2, 0x1000, RZ, 0xc0, !PT ;  /* 0x0000100002027812 */ /* 0x000fca00078ec0ff */
[----:B------:R-:W-:Y:S02]  /*b9e0*/  IMAD R7, R4, 0x6000, R2 ;  /* 0x0000600004077824 */ /* 0x000fe400078e0202 */
[----:B------:R-:W0:Y:S03]  /*b9f0*/  S2R R2, SR_CgaCtaId ;  /* 0x0000000000027919 */ /* 0x000e260000008800 */
[----:B------:R-:W-:-:S05]  /*ba00*/  LEA R7, R7, UR36, 0x1 ;  /* 0x0000002407077c11 */ /* 0x000fca000f8e08ff */
[----:B------:R-:W-:Y:S02]  /*ba10*/  VIADD R9, R7, 0x1c400 ;  /* 0x0001c40007097836 */ /* 0x000fe40000000000 */
[----:B0-----:R-:W-:-:S05]  /*ba20*/  IMAD.SHL.U32 R2, R2, 0x40, RZ ;  /* 0x0000004002027824 */ /* 0x001fca00078e00ff */
[----:B------:R-:W-:-:S05]  /*ba30*/  LOP3.LUT R2, R2, 0x40, RZ, 0xc0, !PT ;  /* 0x0000004002027812 */ /* 0x000fca00078ec0ff */
[----:B------:R-:W-:-:S07]  /*ba40*/  IMAD R2, R8, 0x80, R2 ;  /* 0x0000008008027824 */ /* 0x000fce00078e0202 */
.L_x_263:
        /* <DEDUP_REMOVED lines=17> */
.L_x_264:
        /* <DEDUP_REMOVED lines=16> */
.L_x_265:
        /* <DEDUP_REMOVED lines=16> */
.L_x_343:
[----:B------:R-:W-:Y:S05]  /*bd60*/  BSYNC B2 ;  /* 0x0000000000027941 */ /* 0x000fea0003800000 */
.L_x_266:
[----:B------:R-:W1:Y:S02]  /*bd70*/  S2R R7, SR_TID.X ;  /* 0x0000000000077919 */ /* 0x000e640000002100 */
[----:B-1----:R-:W-:-:S04]  /*bd80*/  LOP3.LUT R7, R7, 0x7f, RZ, 0xc0, !PT ;  /* 0x0000007f07077812 */ /* 0x002fc800078ec0ff */
[----:B------:R-:W-:-:S13]  /*bd90*/  ISETP.NE.AND P0, PT, R7, RZ, PT ;  /* 0x000000ff0700720c */ /* 0x000fda0003f05270 */
[----:B0-----:R-:W-:-:S04]  /*bda0*/  @!P0 IMAD.MOV.U32 R3, RZ, RZ, 0x8000 ;  /* 0x00008000ff038424 */ /* 0x001fc800078e00ff */
[----:B------:R0:W-:Y:S01]  /*bdb0*/  @!P0 SYNCS.ARRIVE.TRANS64 RZ, [R2+URZ+0x34850], R3 ;  /* 0x0348500302ff89a7 */ /* 0x0001e2000800003f */
[----:B------:R-:W-:Y:S05]  /*bdc0*/  @P1 BRA `(.L_x_268) ;  /* 0x0000000000041947 */ /* 0x000fea0003800000 */
[----:B------:R-:W-:Y:S01]  /*bdd0*/  BPT.TRAP 0x1 ;  /* 0x000000040000795c */ /* 0x000fe20000300000 */
.L_x_268:
[----:B------:R-:W-:Y:S01]  /*bde0*/  LOP3.LUT P0, RZ, R18, 0x2, RZ, 0xc0, !PT ;  /* 0x0000000212ff7812 */ /* 0x000fe2000780c0ff */
[----:B------:R-:W-:-:S12]  /*bdf0*/  BSSY B2, `(.L_x_269) ;  /* 0x0000003000027945 */ /* 0x000fd80003800000 */
[----:B------:R-:W-:Y:S05]  /*be00*/  @P0 BRA `(.L_x_270) ;  /* 0x0000000000040947 */ /* 0x000fea0003800000 */
[----:B------:R-:W-:Y:S01]  /*be10*/  BPT.TRAP 0x1 ;  /* 0x000000040000795c */ /* 0x000fe20000300000 */
.L_x_270:
[----:B------:R-:W-:Y:S05]  /*be20*/  BSYNC B2 ;  /* 0x0000000000027941 */ /* 0x000fea0003800000 */
.L_x_269:
        /* <DEDUP_REMOVED lines=19> */
.L_x_271:
        /* <DEDUP_REMOVED lines=16> */
.L_x_272:
        /* <DEDUP_REMOVED lines=12> */
.L_x_256:
[----:B------:R-:W-:Y:S05]  /*c120*/  BSYNC B1 ;  /* 0x0000000000017941 */ /* 0x000fea0003800000 */
.L_x_255:
[----:B------:R-:W-:Y:S01]  /*c130*/  VIADD R19, R4, 0x1 ;  /* 0x0000000104137836 */ /* 0x000fe20000000000 */
[----:B------:R-:W-:Y:S01]  /*c140*/  LOP3.LUT P1, RZ, R18, 0x8, RZ, 0xc0, !PT ;  /* 0x0000000812ff7812 */ /* 0x000fe2000782c0ff */
[----:B------:R-:W-:Y:S03]  /*c150*/  BSSY B1, `(.L_x_273) ;  /* 0x00000b2000017945 */ /* 0x000fe60003800000 */
[----:B------:R-:W-:-:S04]  /*c160*/  ISETP.NE.AND P0, PT, R19, 0x2, PT ;  /* 0x000000021300780c */ /* 0x000fc80003f05270 */
[----:B------:R-:W-:Y:S02]  /*c170*/  SEL R2, RZ, 0x1, P0 ;  /* 0x00000001ff027807 */ /* 0x000fe40000000000 */
[----:B------:R-:W-:Y:S02]  /*c180*/  SEL R19, R19, RZ, P0 ;  /* 0x000000ff13137207 */ /* 0x000fe40000000000 */
[----:B------:R-:W-:-:S05]  /*c190*/  LOP3.LUT R9, R5, R2, RZ, 0x3c, !PT ;  /* 0x0000000205097212 */ /* 0x000fca00078e3cff */
[----:B------:R1:W-:Y:S01]  /*c1a0*/  STL [R1], R9 ;  /* 0x0000000901007387 */ /* 0x0003e20000100800 */
[----:B------:R-:W-:Y:S05]  /*c1b0*/  @!P1 BRA `(.L_x_274) ;  /* 0x0000000800ac9947 */ /* 0x000fea0003800000 */
[----:B------:R-:W-:Y:S01]  /*c1c0*/  LOP3.LUT P1, RZ, R18, 0x4, RZ, 0xc0, !PT ;  /* 0x0000000412ff7812 */ /* 0x000fe2000782c0ff */
[----:B0-----:R-:W-:-:S12]  /*c1d0*/  VIADD R8, R0, 0xffffffff ;  /* 0xffffffff00087836 */ /* 0x001fd80000000000 */
        /* <DEDUP_REMOVED lines=21> */
.L_x_275:
[----:B------:R-:W-:Y:S01]  /*c330*/  LEA R3, R19, UR36, 0x3 ;  /* 0x0000002413037c11 */ /* 0x000fe2000f8e18ff */
[----:B------:R-:W-:Y:S01]  /*c340*/  BSSY B2, `(.L_x_276) ;  /* 0x0000004000027945 */ /* 0x000fe20003800000 */
[----:B------:R-:W-:-:S04]  /*c350*/  SHF.L.U32 R2, R9, 0x1f, RZ ;  /* 0x0000001f09027819 */ /* 0x000fc800000006ff */
[----:B------:R-:W2:Y:S02]  /*c360*/  SYNCS.PHASECHK.TRANS64.TRYWAIT P0, [R3+URZ+0x34840], R2 ;  /* 0x03484002030075a7 */ /* 0x000ea4000800017f */
[----:B--2---:R-:W-:Y:S05]  /*c370*/  @!P0 BRA `(.L_x_277) ;  /* 0x0000002000c08947 */ /* 0x004fea0003800000 */
.L_x_344:
[----:B------:R-:W-:Y:S05]  /*c380*/  BSYNC B2 ;  /* 0x0000000000027941 */ /* 0x000fea0003800000 */
.L_x_276:
[----:B0-----:R-:W0:Y:S01]  /*c390*/  S2R R7, SR_TID.X ;  /* 0x0000000000077919 */ /* 0x001e220000002100 */
[----:B------:R-:W-:Y:S01]  /*c3a0*/  UPRMT UR4, UR37, 0x9910, URZ ;  /* 0x0000991025047896 */ /* 0x000fe2000800003f */
[----:B0-----:R-:W-:-:S04]  /*c3b0*/  LOP3.LUT R7, R7, 0x7f, RZ, 0xc0, !PT ;  /* 0x0000007f07077812 */ /* 0x001fc800078ec0ff */
[----:B------:R-:W-:-:S13]  /*c3c0*/  ISETP.NE.AND P0, PT, R7, RZ, PT ;  /* 0x000000ff0700720c */ /* 0x000fda0003f05270 */
[----:B--2---:R-:W-:-:S04]  /*c3d0*/  @!P0 IMAD.MOV.U32 R2, RZ, RZ, 0xc000 ;  /* 0x0000c000ff028424 */ /* 0x004fc800078e00ff */
[----:B------:R0:W-:Y:S02]  /*c3e0*/  @!P0 SYNCS.ARRIVE.TRANS64 RZ, [R3+URZ+0x34830], R2 ;  /* 0x0348300203ff89a7 */ /* 0x0001e4000800003f */
[----:B0-----:R-:W-:-:S05]  /*c3f0*/  IMAD.U32 R2, RZ, RZ, UR4 ;  /* 0x00000004ff027e24 */ /* 0x001fca000f8e00ff */
[----:B------:R-:W-:-:S13]  /*c400*/  ISETP.NE.AND P1, PT, R2, 0x2, PT ;  /* 0x000000020200780c */ /* 0x000fda0003f25270 */
[----:B------:R-:W-:Y:S05]  /*c410*/  @P1 BRA `(.L_x_278) ;  /* 0x0000000000041947 */ /* 0x000fea0003800000 */
[----:B------:R-:W-:Y:S01]  /*c420*/  BPT.TRAP 0x1 ;  /* 0x000000040000795c */ /* 0x000fe20000300000 */
.L_x_278:
[----:B------:R-:W-:Y:S01]  /*c430*/  LOP3.LUT P0, RZ, R18, 0x2, RZ, 0xc0, !PT ;  /* 0x0000000212ff7812 */ /* 0x000fe2000780c0ff */
[----:B------:R-:W-:-:S12]  /*c440*/  BSSY B2, `(.L_x_279) ;  /* 0x0000003000027945 */ /* 0x000fd80003800000 */
[----:B------:R-:W-:Y:S05]  /*c450*/  @P0 BRA `(.L_x_280) ;  /* 0x0000000000040947 */ /* 0x000fea0003800000 */
[----:B------:R-:W-:Y:S01]  /*c460*/  BPT.TRAP 0x1 ;  /* 0x000000040000795c */ /* 0x000fe20000300000 */
.L_x_280:
[----:B------:R-:W-:Y:S05]  /*c470*/  BSYNC B2 ;  /* 0x0000000000027941 */ /* 0x000fea0003800000 */
.L_x_279:
        /* <DEDUP_REMOVED lines=15> */
[----:B-1----:R-:W-:Y:S02]  /*c570*/  VIADD R9, R7, 0x1c400 ;  /* 0x0001c40007097836 */ /* 0x002fe40000000000 */
[----:B0-----:R-:W-:-:S05]  /*c580*/  IMAD.SHL.U32 R2, R2, 0x40, RZ ;  /* 0x0000004002027824 */ /* 0x001fca00078e00ff */
[----:B------:R-:W-:-:S05]  /*c590*/  LOP3.LUT R2, R2, 0x40, RZ, 0xc0, !PT ;  /* 0x0000004002027812 */ /* 0x000fca00078ec0ff */
[----:B------:R-:W-:-:S07]  /*c5a0*/  IMAD R2, R8, 0x80, R2 ;  /* 0x0000008008027824 */ /* 0x000fce00078e0202 */
.L_x_281:
        /* <DEDUP_REMOVED lines=17> */
.L_x_282:
        /* <DEDUP_REMOVED lines=16> */
.L_x_283:
        /* <DEDUP_REMOVED lines=10> */
[----:B------:R-:W-:Y:S01]  /*c860*/  SHF.L.U32 R5, R5, 0x1f, RZ ;  /* 0x0000001f05057819 */ /* 0x000fe200000006ff */
[----:B------:R-:W-:Y:S01]  /*c870*/  BSSY B2, `(.L_x_284) ;  /* 0x0000004000027945 */ /* 0x000fe20003800000 */
[----:B------:R-:W-:-:S04]  /*c880*/  LEA R2, R4, UR36, 0x3 ;  /* 0x0000002404027c11 */ /* 0x000fc8000f8e18ff */
[----:B------:R-:W0:Y:S02]  /*c890*/  SYNCS.PHASECHK.TRANS64.TRYWAIT P0, [R2+URZ+0x34860], R5 ;  /* 0x03486005020075a7 */ /* 0x000e24000800017f */
[----:B0-----:R-:W-:Y:S05]  /*c8a0*/  @!P0 BRA `(.L_x_285) ;  /* 0x0000001c00888947 */ /* 0x001fea0003800000 */
.L_x_345:
[----:B------:R-:W-:Y:S05]  /*c8b0*/  BSYNC B2 ;  /* 0x0000000000027941 */ /* 0x000fea0003800000 */
.L_x_284:
[----:B------:R-:W1:Y:S02]  /*c8c0*/  S2R R3, SR_TID.X ;  /* 0x0000000000037919 */ /* 0x000e640000002100 */
[----:B-1----:R-:W-:-:S04]  /*c8d0*/  LOP3.LUT R3, R3, 0x7f, RZ, 0xc0, !PT ;  /* 0x0000007f03037812 */ /* 0x002fc800078ec0ff */
[----:B------:R-:W-:-:S13]  /*c8e0*/  ISETP.NE.AND P0, PT, R3, RZ, PT ;  /* 0x000000ff0300720c */ /* 0x000fda0003f05270 */
[----:B------:R-:W-:-:S04]  /*c8f0*/  @!P0 IMAD.MOV.U32 R3, RZ, RZ, 0x8000 ;  /* 0x00008000ff038424 */ /* 0x000fc800078e00ff */
[----:B------:R1:W-:Y:S01]  /*c900*/  @!P0 SYNCS.ARRIVE.TRANS64 RZ, [R2+URZ+0x34850], R3 ;  /* 0x0348500302ff89a7 */ /* 0x0003e2000800003f */
[----:B------:R-:W-:Y:S05]  /*c910*/  @P1 BRA `(.L_x_286) ;  /* 0x0000000000041947 */ /* 0x000fea0003800000 */
[----:B------:R-:W-:Y:S01]  /*c920*/  BPT.TRAP 0x1 ;  /* 0x000000040000795c */ /* 0x000fe20000300000 */
.L_x_286:
[----:B------:R-:W-:Y:S01]  /*c930*/  LOP3.LUT P0, RZ, R18, 0x2, RZ, 0xc0, !PT ;  /* 0x0000000212ff7812 */ /* 0x000fe2000780c0ff */
[----:B------:R-:W-:-:S12]  /*c940*/  BSSY B2, `(.L_x_287) ;  /* 0x0000003000027945 */ /* 0x000fd80003800000 */
[----:B------:R-:W-:Y:S05]  /*c950*/  @P0 BRA `(.L_x_288) ;  /* 0x0000000000040947 */ /* 0x000fea0003800000 */
[----:B------:R-:W-:Y:S01]  /*c960*/  BPT.TRAP 0x1 ;  /* 0x000000040000795c */ /* 0x000fe20000300000 */
.L_x_288:
[----:B------:R-:W-:Y:S05]  /*c970*/  BSYNC B2 ;  /* 0x0000000000027941 */ /* 0x000fea0003800000 */
.L_x_287:
[----:B0-----:R-:W2:Y:S01]  /*c980*/  LDL.LU R5, [R1+0x4] ;  /* 0x0000040001057983 */ /* 0x001ea20000300800 */
[----:B-1----:R-:W0:Y:S01]  /*c990*/  S2R R3, SR_CgaCtaId ;  /* 0x0000000000037919 */ /* 0x002e220000008800 */
        /* <DEDUP_REMOVED lines=17> */
.L_x_289:
        /* <DEDUP_REMOVED lines=16> */
.L_x_290:
        /* <DEDUP_REMOVED lines=12> */
.L_x_274:
[----:B------:R-:W-:Y:S05]  /*cc70*/  BSYNC B1 ;  /* 0x0000000000017941 */ /* 0x000fea0003800000 */
.L_x_273:
[C---:B------:R-:W-:Y:S01]  /*cc80*/  ISETP.GT.AND P0, PT, R0.reuse, 0x1, PT ;  /* 0x000000010000780c */ /* 0x040fe20003f04270 */
[----:B------:R-:W-:-:S12]  /*cc90*/  VIADD R0, R0, 0xfffffffe ;  /* 0xfffffffe00007836 */ /* 0x000fd80000000000 */
[----:B------:R-:W-:Y:S05]  /*cca0*/  @P0 BRA `(.L_x_291) ;  /* 0xffffffe800480947 */ /* 0x000fea000383ffff */
.L_x_254:
[----:B------:R-:W-:Y:S05]  /*ccb0*/  BSYNC B0 ;  /* 0x0000000000007941 */ /* 0x000fea0003800000 */
.L_x_234:
[----:B------:R-:W-:Y:S01]  /*ccc0*/  LOP3.LUT P0, RZ, R18, 0x8, RZ, 0xc0, !PT ;  /* 0x0000000812ff7812 */ /* 0x000fe2000780c0ff */
[----:B------:R-:W-:-:S12]  /*ccd0*/  BSSY B0, `(.L_x_292) ;  /* 0x0000045000007945 */ /* 0x000fd80003800000 */
[----:B------:R-:W-:Y:S05]  /*cce0*/  @!P0 BRA `(.L_x_293) ;  /* 0x00000004000c8947 */ /* 0x000fea0003800000 */
[----:B------:R-:W3:Y:S01]  /*ccf0*/  LDL R2, [R1] ;  /* 0x0000000001027983 */ /* 0x000ee20000100800 */
[----:B--2---:R-:W-:Y:S01]  /*cd00*/  LEA R0, R19, UR36, 0x3 ;  /* 0x0000002413007c11 */ /* 0x004fe2000f8e18ff */
[----:B------:R-:W-:Y:S01]  /*cd10*/  BSSY B1, `(.L_x_294) ;  /* 0x0000004000017945 */ /* 0x000fe20003800000 */
[----:B---3--:R-:W-:-:S04]  /*cd20*/  SHF.L.U32 R3, R2, 0x1f, RZ ;  /* 0x0000001f02037819 */ /* 0x008fc800000006ff */
[----:B------:R-:W2:Y:S02]  /*cd30*/  SYNCS.PHASECHK.TRANS64.TRYWAIT P0, [R0+URZ+0x34860], R3 ;  /* 0x03486003000075a7 */ /* 0x000ea4000800017f */
[----:B--2---:R-:W-:Y:S05]  /*cd40*/  @!P0 BRA `(.L_x_295) ;  /* 0x0000001800748947 */ /* 0x004fea0003800000 */
.L_x_346:
[----:B------:R-:W-:Y:S05]  /*cd50*/  BSYNC B1 ;  /* 0x0000000000017941 */ /* 0x000fea0003800000 */
.L_x_294:
[----:B------:R-:W3:Y:S01]  /*cd60*/  S2R R2, SR_TID.X ;  /* 0x0000000000027919 */ /* 0x000ee20000002100 */
[----:B------:R-:W-:-:S04]  /*cd70*/  UPRMT UR4, UR37, 0x9910, URZ ;  /* 0x0000991025047896 */ /* 0x000fc8000800003f */
[----:B------:R-:W-:Y:S01]  /*cd80*/  UISETP.NE.AND UP0, UPT, UR4, 0x2, UPT ;  /* 0x000000020400788c */ /* 0x000fe2000bf05270 */
[----:B---3--:R-:W-:-:S04]  /*cd90*/  LOP3.LUT R2, R2, 0x7f, RZ, 0xc0, !PT ;  /* 0x0000007f02027812 */ /* 0x008fc800078ec0ff */
[----:B------:R-:W-:-:S13]  /*cda0*/  ISETP.NE.AND P0, PT, R2, RZ, PT ;  /* 0x000000ff0200720c */ /* 0x000fda0003f05270 */
[----:B--2---:R-:W-:-:S04]  /*cdb0*/  @!P0 IMAD.MOV.U32 R3, RZ, RZ, 0x8000 ;  /* 0x00008000ff038424 */ /* 0x004fc800078e00ff */
[----:B------:R2:W-:Y:S01]  /*cdc0*/  @!P0 SYNCS.ARRIVE.TRANS64 RZ, [R0+URZ+0x34850], R3 ;  /* 0x0348500300ff89a7 */ /* 0x0005e2000800003f */
[----:B------:R-:W-:-:S13]  /*cdd0*/  PLOP3.LUT P0, PT, PT, PT, UP0, 0x80, 0x0 ;  /* 0x000000000000781c */ /* 0x000fda0003f0f008 */
[----:B--2---:R-:W-:Y:S05]  /*cde0*/  @P0 BRA `(.L_x_296) ;  /* 0x0000000000040947 */ /* 0x004fea0003800000 */
[----:B------:R-:W-:Y:S01]  /*cdf0*/  BPT.TRAP 0x1 ;  /* 0x000000040000795c */ /* 0x000fe20000300000 */
.L_x_296:
[----:B------:R-:W-:Y:S01]  /*ce00*/  LOP3.LUT P0, RZ, R18, 0x2, RZ, 0xc0, !PT ;  /* 0x0000000212ff7812 */ /* 0x000fe2000780c0ff */
[----:B------:R-:W-:-:S12]  /*ce10*/  BSSY B1, `(.L_x_297) ;  /* 0x0000003000017945 */ /* 0x000fd80003800000 */
[----:B------:R-:W-:Y:S05]  /*ce20*/  @P0 BRA `(.L_x_298) ;  /* 0x0000000000040947 */ /* 0x000fea0003800000 */
[----:B------:R-:W-:Y:S01]  /*ce30*/  BPT.TRAP 0x1 ;  /* 0x000000040000795c */ /* 0x000fe20000300000 */
.L_x_298:
[----:B------:R-:W-:Y:S05]  /*ce40*/  BSYNC B1 ;  /* 0x0000000000017941 */ /* 0x000fea0003800000 */
.L_x_297:
[----:B------:R-:W2:Y:S01]  /*ce50*/  LDL R2, [R1+0x4] ;  /* 0x0000040001027983 */ /* 0x000ea20000100800 */
[----:B------:R-:W3:Y:S01]  /*ce60*/  S2R R3, SR_CgaCtaId ;  /* 0x0000000000037919 */ /* 0x000ee20000008800 */
[----:B------:R-:W4:Y:S01]  /*ce70*/  S2R R4, SR_CgaCtaId ;  /* 0x0000000000047919 */ /* 0x000f220000008800 */
[----:B------:R-:W-:Y:S01]  /*ce80*/  UIADD3 UR4, UP0, UR38, 0x470, URZ ;  /* 0x0000047026047890 */ /* 0x000fe2000ff1e03f */
[----:B------:R-:W-:Y:S01]  /*ce90*/  PLOP3.LUT P0, PT, PT, PT, PT, 0x80, 0x0 ;  /* 0x000000000000781c */ /* 0x000fe20003f0f070 */
[----:B------:R-:W-:Y:S01]  /*cea0*/  VIADD R0, R0, 0x34850 ;  /* 0x0003485000007836 */ /* 0x000fe20000000000 */
[----:B------:R-:W-:Y:S01]  /*ceb0*/  UMOV UR6, 0x30000 ;  /* 0x0003000000067882 */ /* 0x000fe20000000000 */
[----:B------:R-:W-:Y:S01]  /*cec0*/  UIADD3.X UR5, URZ, UR39, URZ, UP0, !UPT ;  /* 0x000000273f057290 */ /* 0x000fe200087fe43f */
[----:B---3--:R-:W-:Y:S02]  /*ced0*/  IMAD.SHL.U32 R3, R3, 0x1000, RZ ;  /* 0x0000100003037824 */ /* 0x008fe400078e00ff */
[----:B----4-:R-:W-:-:S03]  /*cee0*/  IMAD.SHL.U32 R4, R4, 0x40, RZ ;  /* 0x0000004004047824 */ /* 0x010fc600078e00ff */
[----:B------:R-:W-:Y:S02]  /*cef0*/  LOP3.LUT R3, R3, 0x1000, RZ, 0xc0, !PT ;  /* 0x0000100003037812 */ /* 0x000fe400078ec0ff */
[----:B------:R-:W-:-:S03]  /*cf00*/  LOP3.LUT R4, R4, 0x40, RZ, 0xc0, !PT ;  /* 0x0000004004047812 */ /* 0x000fc600078ec0ff */
[----:B------:R-:W-:-:S05]  /*cf10*/  IMAD R3, R19, 0x4000, R3 ;  /* 0x0000400013037824 */ /* 0x000fca00078e0203 */
[----:B------:R-:W-:Y:S01]  /*cf20*/  LEA R3, R3, UR36, 0x1 ;  /* 0x0000002403037c11 */ /* 0x000fe2000f8e08ff */
[----:B------:R-:W-:Y:S01]  /*cf30*/  UMOV UR14, 0x0 ;  /* 0x00000000000e7882 */ /* 0x000fe20000000000 */
[----:B------:R-:W-:Y:S01]  /*cf40*/  UMOV UR15, 0x14f00000 ;  /* 0x14f00000000f7882 */ /* 0x000fe20000000000 */
[----:B------:R-:W-:Y:S01]  /*cf50*/  UMOV UR10, URZ ;  /* 0x0000003f000a7c82 */ /* 0x000fe20008000000 */
[----:B--2---:R-:W-:Y:S02]  /*cf60*/  IMAD R2, R2, 0x80, R4 ;  /* 0x0000008002027824 */ /* 0x004fe400078e0204 */
[----:B------:R-:W-:-:S07]  /*cf70*/  VIADD R4, R3, 0x400 ;  /* 0x0000040003047836 */ /* 0x000fce0000000000 */
.L_x_299:
        /* <DEDUP_REMOVED lines=9> */
[----:B--2---:R-:W-:Y:S05]  /*d010*/  @P0 BRA.U.ANY `(.L_x_299) ;  /* 0xfffffffd00d80947 */ /* 0x004fea000393ffff */
[----:B------:R-:W-:Y:S01]  /*d020*/  PLOP3.LUT P0, PT, PT, PT, PT, 0x80, 0x0 ;  /* 0x000000000000781c */ /* 0x000fe20003f0f070 */
[----:B------:R-:W-:Y:S01]  /*d030*/  VIADD R3, R3, 0x4400 ;  /* 0x0000440003037836 */ /* 0x000fe20000000000 */
[----:B------:R-:W-:Y:S01]  /*d040*/  UMOV UR6, 0x30000 ;  /* 0x0003000000067882 */ /* 0x000fe20000000000 */
[----:B------:R-:W-:Y:S01]  /*d050*/  UMOV UR14, 0x0 ;  /* 0x00000000000e7882 */ /* 0x000fe20000000000 */
[----:B------:R-:W-:Y:S01]  /*d060*/  UMOV UR15, 0x14f00000 ;  /* 0x14f00000000f7882 */ /* 0x000fe20000000000 */
[----:B------:R-:W-:-:S08]  /*d070*/  UMOV UR10, 0x40 ;  /* 0x00000040000a7882 */ /* 0x000fd00000000000 */
.L_x_300:
        /* <DEDUP_REMOVED lines=9> */
[----:B---3--:R-:W-:Y:S05]  /*d110*/  @P0 BRA.U.ANY `(.L_x_300) ;  /* 0xfffffffd00d80947 */ /* 0x008fea000393ffff */
.L_x_293:
[----:B------:R-:W-:Y:S05]  /*d120*/  BSYNC B0 ;  /* 0x0000000000007941 */ /* 0x000fea0003800000 */
.L_x_292:
[----:B01----:R-:W3:Y:S01]  /*d130*/  LDL.LU R6, [R1+0x24] ;  /* 0x0000240001067983 */ /* 0x003ee20000300800 */
[----:B------:R-:W-:Y:S01]  /*d140*/  VIADD R19, R19, 0x1 ;  /* 0x0000000113137836 */ /* 0x000fe20000000000 */
[----:B------:R-:W-:Y:S02]  /*d150*/  ULDC UR4, c[0x0][0xc34] ;  /* 0x00030d0000047ab9 */ /* 0x000fe40000000800 */
[----:B------:R-:W4:Y:S04]  /*d160*/  LDL.LU R5, [R1] ;  /* 0x0000000001057983 */ /* 0x000f280000300800 */
[----:B------:R-:W5:Y:S01]  /*d170*/  LDL.LU R4, [R1+0x2c] ;  /* 0x00002c0001047983 */ /* 0x000f620000300800 */
[----:B------:R-:W-:-:S04]  /*d180*/  ISETP.NE.AND P0, PT, R19, 0x2, PT ;  /* 0x000000021300780c */ /* 0x000fc80003f05270 */
[----:B--2---:R-:W-:Y:S02]  /*d190*/  SEL R0, RZ, 0x1, P0 ;  /* 0x00000001ff007807 */ /* 0x004fe40000000000 */
[----:B------:R-:W-:Y:S01]  /*d1a0*/  SEL R19, R19, RZ, P0 ;  /* 0x000000ff13137207 */ /* 0x000fe20000000000 */
[----:B---3--:R-:W-:Y:S01]  /*d1b0*/  VIADD R6, R6, UR40 ;  /* 0x0000002806067c36 */ /* 0x008fe20008000000 */
[----:B----4-:R-:W-:-:S04]  /*d1c0*/  LOP3.LUT R5, R5, R0, RZ, 0x3c, !PT ;  /* 0x0000000005057212 */ /* 0x010fc800078e3cff */
[----:B------:R0:W-:Y:S01]  /*d1d0*/  STL [R1+0x24], R6 ;  /* 0x0000240601007387 */ /* 0x0001e20000100800 */
[----:B------:R-:W-:Y:S01]  /*d1e0*/  ISETP.GE.AND P1, PT, R6, UR4, PT ;  /* 0x0000000406007c0c */ /* 0x000fe2000bf26270 */
[----:B-----5:R-:W-:-:S05]  /*d1f0*/  VIADD R4, R4, 0x1 ;  /* 0x0000000104047836 */ /* 0x020fca0000000000 */
[----:B------:R0:W-:Y:S04]  /*d200*/  STL [R1+0x2c], R4 ;  /* 0x00002c0401007387 */ /* 0x0001e80000100800 */
[----:B------:R0:W-:Y:S03]  /*d210*/  STL [R1], R5 ;  /* 0x0000000501007387 */ /* 0x0001e60000100800 */
[----:B------:R-:W-:Y:S05]  /*d220*/  @!P1 BRA `(.L_x_301) ;  /* 0xffffffbc00689947 */ /* 0x000fea000383ffff */
[----:B------:R-:W-:-:S07]  /*d230*/  LOP3.LUT R2, R4, 0x1, RZ, 0xc, !PT ;  /* 0x0000000104027812 */ /* 0x000fce00078e0cff */
.L_x_217:
[----:B------:R-:W1:Y:S01]  /*d240*/  S2R R3, SR_CgaCtaId ;  /* 0x0000000000037919 */ /* 0x000e620000008800 */
[----:B------:R-:W-:Y:S01]  /*d250*/  MOV R0, 0x400 ;  /* 0x0000040000007802 */ /* 0x000fe20000000f00 */
[----:B------:R-:W-:Y:S03]  /*d260*/  BSSY B0, `(.L_x_302) ;  /* 0x0000005000007945 */ /* 0x000fe60003800000 */
[----:B-1----:R-:W-:Y:S02]  /*d270*/  LEA R0, R3, R0, 0x18 ;  /* 0x0000000003007211 */ /* 0x002fe400078ec0ff */
[----:B------:R-:W-:-:S04]  /*d280*/  SHF.L.U32 R3, R2, 0x1f, RZ ;  /* 0x0000001f02037819 */ /* 0x000fc800000006ff */
[----:B------:R-:W1:Y:S02]  /*d290*/  SYNCS.PHASECHK.TRANS64.TRYWAIT P0, [R0+URZ+0x34820], R3 ;  /* 0x03482003000075a7 */ /* 0x000e64000800017f */
[----:B-1----:R-:W-:Y:S05]  /*d2a0*/  @!P0 BRA `(.L_x_303) ;  /* 0x0000001400308947 */ /* 0x002fea0003800000 */
.L_x_347:
[----:B------:R-:W-:Y:S05]  /*d2b0*/  BSYNC B0 ;  /* 0x0000000000007941 */ /* 0x000fea0003800000 */
.L_x_302:
[----:B------:R-:W-:-:S03]  /*d2c0*/  UMOV UR4, 0xffffffff ;  /* 0xffffffff00047882 */ /* 0x000fc60000000000 */
[----:B------:R-:W-:Y:S05]  /*d2d0*/  BRA.DIV UR4, `(.L_x_304) ;  /* 0x0000001604387947 */ /* 0x000fea000b800000 */
[----:B------:R-:W2:Y:S02]  /*d2e0*/  S2R R2, SR_TID.X ;  /* 0x0000000000027919 */ /* 0x000ea40000002100 */
[----:B--2---:R-:W-:-:S04]  /*d2f0*/  SHF.R.U32.HI R2, RZ, 0x5, R2 ;  /* 0x00000005ff027819 */ /* 0x004fc80000011602 */
[----:B------:R-:W-:-:S05]  /*d300*/  LOP3.LUT R2, R2, 0x3, RZ, 0xc0, !PT ;  /* 0x0000000302027812 */ /* 0x000fca00078ec0ff */
[----:B------:R2:W3:Y:S02]  /*d310*/  SHFL.IDX PT, R14, R2, RZ, 0x1f ;  /* 0x00001fff020e7589 */ /* 0x0004e400000e0000 */
.L_x_350:
[----:B---3--:R-:W-:Y:S01]  /*d320*/  ISETP.NE.AND P0, PT, R14, RZ, PT ;  /* 0x000000ff0e00720c */ /* 0x008fe20003f05270 */
[----:B------:R-:W-:-:S12]  /*d330*/  BSSY B0, `(.L_x_305) ;  /* 0x0000027000007945 */ /* 0x000fd80003800000 */
[----:B------:R-:W-:Y:S05]  /*d340*/  @P0 BRA `(.L_x_306) ;  /* 0x0000000000940947 */ /* 0x000fea0003800000 */
[----:B------:R-:W-:-:S03]  /*d350*/  UMOV UR4, 0xffffffff ;  /* 0xffffffff00047882 */ /* 0x000fc60000000000 */
[----:B------:R-:W-:Y:S05]  /*d360*/  BRA.DIV UR4, `(.L_x_307) ;  /* 0x0000001604487947 */ /* 0x000fea000b800000 */
[----:B------:R-:W-:-:S13]  /*d370*/  ELECT P6, URZ, PT ;  /* 0x00000000003f782f */ /* 0x000fda00038c0000 */
.L_x_353:
[----:B------:R-:W-:Y:S05]  /*d380*/  @!P6 BRA `(.L_x_306) ;  /* 0x000000000084e947 */ /* 0x000fea0003800000 */
[----:B--2---:R-:W2:Y:S02]  /*d390*/  LDL R2, [R1+0x30] ;  /* 0x0000300001027983 */ /* 0x004ea40000100800 */
[----:B--2---:R-:W-:-:S13]  /*d3a0*/  R2UR UR4, R2 ;  /* 0x00000000020472ca */ /* 0x004fda00000e0000 */
[----:B------:R-:W-:-:S06]  /*d3b0*/  ULOP3.LUT UR4, UR4, 0x2, URZ, 0xfc, !UPT ;  /* 0x0000000204047892 */ /* 0x000fcc000f8efc3f */
[----:B------:R-:W-:-:S05]  /*d3c0*/  IMAD.U32 R2, RZ, RZ, UR4 ;  /* 0x00000004ff027e24 */ /* 0x000fca000f8e00ff */
[----:B------:R-:W-:-:S13]  /*d3d0*/  ISETP.NE.AND P2, PT, R2, 0x3, PT ;  /* 0x000000030200780c */ /* 0x000fda0003f45270 */
[----:B------:R-:W-:Y:S05]  /*d3e0*/  @!P2 BRA `(.L_x_308) ;  /* 0x000000000004a947 */ /* 0x000fea0003800000 */
[----:B------:R-:W-:Y:S01]  /*d3f0*/  BPT.TRAP 0x1 ;  /* 0x000000040000795c */ /* 0x000fe20000300000 */
.L_x_308:
[----:B------:R-:W2:Y:S01]  /*d400*/  LDL.LU R7, [R1] ;  /* 0x0000000001077983 */ /* 0x000ea20000300800 */
[----:B------:R-:W-:Y:S02]  /*d410*/  VIADD R2, R0, 0x34840 ;  /* 0x0003484000027836 */ /* 0x000fe40000000000 */
[C---:B-1----:R-:W-:Y:S02]  /*d420*/  VIADD R3, R19.reuse, 0x1 ;  /* 0x0000000113037836 */ /* 0x042fe40000000000 */
[----:B0-----:R-:W-:-:S03]  /*d430*/  IMAD R6, R19, 0x8, R2 ;  /* 0x0000000813067824 */ /* 0x001fc600078e0202 */
[----:B------:R-:W-:-:S04]  /*d440*/  ISETP.NE.AND P1, PT, R3, 0x2, PT ;  /* 0x000000020300780c */ /* 0x000fc80003f25270 */
[----:B------:R-:W-:Y:S02]  /*d450*/  SEL R4, RZ, 0x1, P1 ;  /* 0x00000001ff047807 */ /* 0x000fe40000800000 */
[----:B------:R-:W-:Y:S02]  /*d460*/  SEL R3, R3, RZ, P1 ;  /* 0x000000ff03037207 */ /* 0x000fe40000800000 */
[C---:B--2---:R-:W-:Y:S02]  /*d470*/  SHF.L.U32 R5, R7.reuse, 0x1f, RZ ;  /* 0x0000001f07057819 */ /* 0x044fe400000006ff */
[----:B------:R-:W-:Y:S01]  /*d480*/  LOP3.LUT R4, R7, R4, RZ, 0x3c, !PT ;  /* 0x0000000407047212 */ /* 0x000fe200078e3cff */
[----:B------:R-:W-:Y:S01]  /*d490*/  IMAD R7, R3, 0x8, R2 ;  /* 0x0000000803077824 */ /* 0x000fe200078e0202 */
[----:B------:R-:W0:Y:S02]  /*d4a0*/  SYNCS.PHASECHK.TRANS64.TRYWAIT P0, [R6+URZ], R5 ;  /* 0x00000005060075a7 */ /* 0x000e24000800017f */
[----:B------:R-:W-:Y:S01]  /*d4b0*/  SHF.L.U32 R2, R4, 0x1f, RZ ;  /* 0x0000001f04027819 */ /* 0x000fe200000006ff */
[----:B0-----:R-:W-:Y:S06]  /*d4c0*/  @!P0 BRA `(.L_x_309) ;  /* 0x0000001400108947 */ /* 0x001fec0003800000 */
.L_x_354:
[----:B------:R-:W1:Y:S02]  /*d4d0*/  SYNCS.PHASECHK.TRANS64.TRYWAIT P0, [R7+URZ], R2 ;  /* 0x00000002070075a7 */ /* 0x000e64000800017f */
[----:B-1----:R-:W-:Y:S05]  /*d4e0*/  @!P0 BRA `(.L_x_310) ;  /* 0x00000014001c8947 */ /* 0x002fea0003800000 */
.L_x_355:
[----:B------:R-:W-:Y:S05]  /*d4f0*/  @!P2 BRA `(.L_x_311) ;  /* 0x000000000004a947 */ /* 0x000fea0003800000 */
[----:B------:R-:W-:Y:S01]  /*d500*/  BPT.TRAP 0x1 ;  /* 0x000000040000795c */ /* 0x000fe20000300000 */
.L_x_311:
[----:B------:R-:W-:-:S04]  /*d510*/  VIADD R0, R0, 0x34860 ;  /* 0x0003486000007836 */ /* 0x000fc80000000000 */
[----:B------:R-:W-:-:S04]  /*d520*/  IMAD R4, R19, 0x8, R0 ;  /* 0x0000000813047824 */ /* 0x000fc800078e0200 */
[----:B------:R-:W2:Y:S02]  /*d530*/  SYNCS.PHASECHK.TRANS64.TRYWAIT P0, [R4+URZ], R5 ;  /* 0x00000005040075a7 */ /* 0x000ea4000800017f */
[----:B--2---:R-:W-:Y:S05]  /*d540*/  @!P0 BRA `(.L_x_312) ;  /* 0x0000001400188947 */ /* 0x004fea0003800000 */
.L_x_356:
[----:B------:R-:W-:-:S07]  /*d550*/  IMAD R3, R3, 0x8, R0 ;  /* 0x0000000803037824 */ /* 0x000fce00078e0200 */
.L_x_313:
[----:B---3--:R3:W4:Y:S02]  /*d560*/  SYNCS.PHASECHK.TRANS64.TRYWAIT P0, [R3+URZ], R2 ;  /* 0x00000002030075a7 */ /* 0x008724000800017f */
[----:B----4-:R-:W-:Y:S05]  /*d570*/  @!P0 NANOSLEEP.SYNCS 0x989680 ;  /* 0x009896800000895d */ /* 0x010fea0003900000 */
[----:B------:R-:W4:Y:S02]  /*d580*/  @!P0 SYNCS.PHASECHK.TRANS64 P0, [R3+URZ], R2 ;  /* 0x00000002030085a7 */ /* 0x000f24000800007f */
[----:B----4-:R-:W-:Y:S05]  /*d590*/  @!P0 BRA `(.L_x_313) ;  /* 0xfffffffc00f08947 */ /* 0x010fea000383ffff */
.L_x_306:
[----:B------:R-:W-:Y:S05]  /*d5a0*/  BSYNC B0 ;  /* 0x0000000000007941 */ /* 0x000fea0003800000 */
.L_x_305:
[----:B------:R-:W-:Y:S05]  /*d5b0*/  EXIT ;  /* 0x000000000000794d */ /* 0x000fea0003800000 */
.L_x_185:
[----:B0-----:R-:W-:-:S04]  /*d5c0*/  IMAD.U32 R3, RZ, RZ, UR40 ;  /* 0x00000028ff037e24 */ /* 0x001fc8000f8e00ff */
[----:B------:R0:W1:Y:S03]  /*d5d0*/  SYNCS.PHASECHK.TRANS64.TRYWAIT P1, [R3+URZ+0x34800], R0 ;  /* 0x03480000030075a7 */ /* 0x000066000802017f */
[----:B-1----:R-:W-:Y:S05]  /*d5e0*/  @!P1 NANOSLEEP.SYNCS 0x989680 ;  /* 0x009896800000995d */ /* 0x002fea0003900000 */
[----:B------:R-:W1:Y:S02]  /*d5f0*/  @!P1 SYNCS.PHASECHK.TRANS64 P1, [R3+URZ+0x34800], R0 ;  /* 0x03480000030095a7 */ /* 0x000e64000802007f */
[----:B-1----:R-:W-:Y:S05]  /*d600*/  @!P1 BRA `(.L_x_185) ;  /* 0xfffffffc00ec9947 */ /* 0x002fea000383ffff */
[----:B------:R-:W-:Y:S05]  /*d610*/  BRA `(.L_x_314) ;  /* 0xffffff4000247947 */ /* 0x000fea000383ffff */
.L_x_189:
[----:B-1----:R1:W2:Y:S02]  /*d620*/  SYNCS.PHASECHK.TRANS64.TRYWAIT P1, [R0+URZ+0x34830], R3 ;  /* 0x03483003000075a7 */ /* 0x0022a4000802017f */
[----:B--2---:R-:W-:Y:S05]  /*d630*/  @!P1 NANOSLEEP.SYNCS 0x989680 ;  /* 0x009896800000995d */ /* 0x004fea0003900000 */
[----:B------:R-:W2:Y:S02]  /*d640*/  @!P1 SYNCS.PHASECHK.TRANS64 P1, [R0+URZ+0x34830], R3 ;  /* 0x03483003000095a7 */ /* 0x000ea4000802007f */
[----:B--2---:R-:W-:Y:S05]  /*d650*/  @!P1 BRA `(.L_x_189) ;  /* 0xfffffffc00f09947 */ /* 0x004fea000383ffff */
[----:B------:R-:W-:Y:S05]  /*d660*/  BRA `(.L_x_188) ;  /* 0xffffff4000407947 */ /* 0x000fea000383ffff */
.L_x_195:
[----:B-1----:R-:W-:-:S04]  /*d670*/  IMAD.U32 R12, RZ, RZ, UR8 ;  /* 0x00000008ff0c7e24 */ /* 0x002fc8000f8e00ff */
[----:B------:R1:W2:Y:S03]  /*d680*/  SYNCS.PHASECHK.TRANS64.TRYWAIT P1, [R12+URZ+0x34830], R9 ;  /* 0x034830090c0075a7 */ /* 0x0002a6000802017f */
[----:B--2---:R-:W-:Y:S05]  /*d690*/  @!P1 NANOSLEEP.SYNCS 0x989680 ;  /* 0x009896800000995d */ /* 0x004fea0003900000 */
[----:B------:R-:W2:Y:S02]  /*d6a0*/  @!P1 SYNCS.PHASECHK.TRANS64 P1, [R12+URZ+0x34830], R9 ;  /* 0x034830090c0095a7 */ /* 0x000ea4000802007f */
[----:B--2---:R-:W-:Y:S05]  /*d6b0*/  @!P1 BRA `(.L_x_195) ;  /* 0xfffffffc00ec9947 */ /* 0x004fea000383ffff */
[----:B------:R-:W-:Y:S05]  /*d6c0*/  BRA `(.L_x_194) ;  /* 0xffffff6c00047947 */ /* 0x000fea000383ffff */
.L_x_199:
[----:B01----:R-:W-:-:S04]  /*d6d0*/  IMAD.U32 R9, RZ, RZ, UR9 ;  /* 0x00000009ff097e24 */ /* 0x003fc8000f8e00ff */
[----:B------:R0:W1:Y:S03]  /*d6e0*/  SYNCS.PHASECHK.TRANS64.TRYWAIT P1, [R9+URZ+0x34850], R8 ;  /* 0x03485008090075a7 */ /* 0x000066000802017f */
[----:B-1----:R-:W-:Y:S05]  /*d6f0*/  @!P1 NANOSLEEP.SYNCS 0x989680 ;  /* 0x009896800000995d */ /* 0x002fea0003900000 */
[----:B------:R-:W1:Y:S02]  /*d700*/  @!P1 SYNCS.PHASECHK.TRANS64 P1, [R9+URZ+0x34850], R8 ;  /* 0x03485008090095a7 */ /* 0x000e64000802007f */
[----:B-1----:R-:W-:Y:S05]  /*d710*/  @!P1 BRA `(.L_x_199) ;  /* 0xfffffffc00ec9947 */ /* 0x002fea000383ffff */
[----:B------:R-:W-:Y:S05]  /*d720*/  BRA `(.L_x_198) ;  /* 0xffffff7400347947 */ /* 0x000fea000383ffff */
.L_x_206:
[----:B-1----:R-:W-:-:S04]  /*d730*/  IMAD.U32 R5, RZ, RZ, UR9 ;  /* 0x00000009ff057e24 */ /* 0x002fc8000f8e00ff */
[----:B------:R1:W2:Y:S03]  /*d740*/  SYNCS.PHASECHK.TRANS64.TRYWAIT P1, [R5+URZ+0x34850], R4 ;  /* 0x03485004050075a7 */ /* 0x0002a6000802017f */
[----:B--2---:R-:W-:Y:S05]  /*d750*/  @!P1 NANOSLEEP.SYNCS 0x989680 ;  /* 0x009896800000995d */ /* 0x004fea0003900000 */
[----:B------:R-:W2:Y:S02]  /*d760*/  @!P1 SYNCS.PHASECHK.TRANS64 P1, [R5+URZ+0x34850], R4 ;  /* 0x03485004050095a7 */ /* 0x000ea4000802007f */
[----:B--2---:R-:W-:Y:S05]  /*d770*/  @!P1 BRA `(.L_x_206) ;  /* 0xfffffffc00ec9947 */ /* 0x004fea000383ffff */
[----:B------:R-:W-:Y:S05]  /*d780*/  BRA `(.L_x_205) ;  /* 0xffffff9800247947 */ /* 0x000fea000383ffff */
.L_x_221:
[----:B------:R-:W0:Y:S01]  /*d790*/  S2R R6, SR_TID.X ;  /* 0x0000000000067919 */ /* 0x000e220000002100 */
[----:B------:R-:W-:Y:S01]  /*d7a0*/  BSSY B0, `(.L_x_315) ;  /* 0x000000a000007945 */ /* 0x000fe20003800000 */
[----:B------:R-:W-:Y:S02]  /*d7b0*/  IMAD.MOV.U32 R12, RZ, RZ, RZ ;  /* 0x000000ffff0c7224 */ /* 0x000fe400078e00ff */
[----:B------:R-:W-:Y:S02]  /*d7c0*/  IMAD.MOV.U32 R11, RZ, RZ, 0x1f ;  /* 0x0000001fff0b7424 */ /* 0x000fe400078e00ff */
[----:B------:R-:W-:Y:S01]  /*d7d0*/  IMAD.MOV.U32 R15, RZ, RZ, -0x1 ;  /* 0xffffffffff0f7424 */ /* 0x000fe200078e00ff */
[----:B0-----:R-:W-:-:S04]  /*d7e0*/  SHF.R.U32.HI R6, RZ, 0x5, R6 ;  /* 0x00000005ff067819 */ /* 0x001fc80000011606 */
[----:B------:R-:W-:-:S05]  /*d7f0*/  LOP3.LUT R6, R6, 0x3, RZ, 0xc0, !PT ;  /* 0x0000000306067812 */ /* 0x000fca00078ec0ff */
[----:B------:R-:W-:-:S07]  /*d800*/  IMAD.MOV.U32 R13, RZ, RZ, R6 ;  /* 0x000000ffff0d7224 */ /* 0x000fce00078e0006 */
[----:B-1----:R-:W-:Y:S05]  /*d810*/  WARPSYNC.COLLECTIVE R15, `(.L_x_316) ;  /* 0x000000000f087348 */ /* 0x002fea0003c00000 */
[----:B------:R0:W2:Y:S02]  /*d820*/  SHFL.IDX P6, R14, R13, R12, R11 ;  /* 0x0000000c0d0e7389 */ /* 0x0000a400000c000b */
[----:B012---:R-:W-:Y:S01]  /*d830*/  ENDCOLLECTIVE ;  /* 0x000000000000791b */ /* 0x007fe20003800000 */
.L_x_316:
[----:B------:R-:W-:Y:S05]  /*d840*/  BSYNC B0 ;  /* 0x0000000000007941 */ /* 0x000fea0003800000 */
.L_x_315:
[----:B------:R-:W-:Y:S05]  /*d850*/  BRA `(.L_x_317) ;  /* 0xffffffbc009c7947 */ /* 0x000fea000383ffff */
.L_x_223:
[----:B------:R-:W-:Y:S01]  /*d860*/  BSSY B0, `(.L_x_318) ;  /* 0x0000006000007945 */ /* 0x000fe20003800000 */
[----:B------:R-:W-:-:S07]  /*d870*/  IMAD.MOV.U32 R15, RZ, RZ, -0x1 ;  /* 0xffffffffff0f7424 */ /* 0x000fce00078e00ff */
[----:B01----:R-:W-:Y:S05]  /*d880*/  WARPSYNC.COLLECTIVE R15, `(.L_x_319) ;  /* 0x000000000f0c7348 */ /* 0x003fea0003c00000 */
[----:B------:R-:W-:Y:S02]  /*d890*/  ELECT P6, UR62, PT ;  /* 0x00000000003e782f */ /* 0x000fe400038c0000 */
[----:B------:R-:W-:Y:S01]  /*d8a0*/  MOV R14, UR62 ;  /* 0x0000003e000e7c02 */ /* 0x000fe20008000f00 */
[----:B01----:R-:W-:Y:S10]  /*d8b0*/  ENDCOLLECTIVE ;  /* 0x000000000000791b */ /* 0x003ff40003800000 */
.L_x_319:
[----:B------:R-:W-:Y:S05]  /*d8c0*/  BSYNC B0 ;  /* 0x0000000000007941 */ /* 0x000fea0003800000 */
.L_x_318:
[----:B------:R-:W-:Y:S05]  /*d8d0*/  BRA `(.L_x_320) ;  /* 0xffffffbc009c7947 */ /* 0x000fea000383ffff */
.L_x_225:
[----:B---3--:R3:W4:Y:S02]  /*d8e0*/  SYNCS.PHASECHK.TRANS64.TRYWAIT P0, [R2+URZ+0x34840], R3 ;  /* 0x03484003020075a7 */ /* 0x008724000800017f */
[----:B----4-:R-:W-:Y:S05]  /*d8f0*/  @!P0 NANOSLEEP.SYNCS 0x989680 ;  /* 0x009896800000895d */ /* 0x010fea0003900000 */
[----:B------:R-:W4:Y:S02]  /*d900*/  @!P0 SYNCS.PHASECHK.TRANS64 P0, [R2+URZ+0x34840], R3 ;  /* 0x03484003020085a7 */ /* 0x000f24000800007f */
[----:B----4-:R-:W-:Y:S05]  /*d910*/  @!P0 BRA `(.L_x_225) ;  /* 0xfffffffc00f08947 */ /* 0x010fea000383ffff */
[----:B------:R-:W-:Y:S05]  /*d920*/  BRA `(.L_x_321) ;  /* 0xffffffbc00f07947 */ /* 0x000fea000383ffff */
.L_x_229:
[----:B------:R-:W-:Y:S01]  /*d930*/  IMAD.MOV.U32 R13, RZ, RZ, R2 ;  /* 0x000000ffff0d7224 */ /* 0x000fe200078e0002 */
[----:B------:R-:W0:Y:S01]  /*d940*/  S2R R7, SR_TID.X ;  /* 0x0000000000077919 */ /* 0x000e220000002100 */
[----:B------:R-:W-:Y:S02]  /*d950*/  IMAD.MOV.U32 R12, RZ, RZ, RZ ;  /* 0x000000ffff0c7224 */ /* 0x000fe400078e00ff */
[----:B------:R-:W-:Y:S02]  /*d960*/  IMAD.MOV.U32 R11, RZ, RZ, 0x181f ;  /* 0x0000181fff0b7424 */ /* 0x000fe400078e00ff */
[----:B------:R-:W-:-:S07]  /*d970*/  IMAD.MOV.U32 R15, RZ, RZ, -0x1 ;  /* 0xffffffffff0f7424 */ /* 0x000fce00078e00ff */
[----:B0----5:R-:W-:Y:S05]  /*d980*/  WARPSYNC.COLLECTIVE R15, `(.L_x_322) ;  /* 0x000000000f087348 */ /* 0x021fea0003c00000 */
[----:B------:R1:W2:Y:S02]  /*d990*/  SHFL.IDX P6, R14, R13, R12, R11 ;  /* 0x0000000c0d0e7389 */ /* 0x0002a400000c000b */
[----:B012--5:R-:W-:Y:S01]  /*d9a0*/  ENDCOLLECTIVE ;  /* 0x000000000000791b */ /* 0x027fe20003800000 */
.L_x_322:
[----:B------:R-:W-:Y:S01]  /*d9b0*/  IMAD.MOV.U32 R13, RZ, RZ, R0 ;  /* 0x000000ffff0d7224 */ /* 0x000fe200078e0000 */
[----:B------:R-:W-:Y:S01]  /*d9c0*/  LOP3.LUT R7, R7, 0x7f, RZ, 0xc0, !PT ;  /* 0x0000007f07077812 */ /* 0x000fe200078ec0ff */
[----:B------:R-:W-:-:S07]  /*d9d0*/  IMAD.MOV.U32 R6, RZ, RZ, R14 ;  /* 0x000000ffff067224 */ /* 0x000fce00078e000e */
[----:B------:R-:W-:Y:S05]  /*d9e0*/  WARPSYNC.COLLECTIVE R15, `(.L_x_323) ;  /* 0x000000000f087348 */ /* 0x000fea0003c00000 */
[----:B------:R0:W1:Y:S02]  /*d9f0*/  SHFL.IDX P6, R14, R13, R12, R11 ;  /* 0x0000000c0d0e7389 */ /* 0x00006400000c000b */
[----:B01----:R-:W-:Y:S01]  /*da00*/  ENDCOLLECTIVE ;  /* 0x000000000000791b */ /* 0x003fe20003800000 */
.L_x_323:
[----:B------:R-:W-:Y:S01]  /*da10*/  SHF.R.U32.HI R5, RZ, 0x3, R7 ;  /* 0x00000003ff057819 */ /* 0x000fe20000011607 */
[----:B------:R-:W-:Y:S02]  /*da20*/  ULDC UR4, c[0x0][0x288] ;  /* 0x0000a20000047ab9 */ /* 0x000fe40000000800 */
[----:B------:R-:W-:Y:S02]  /*da30*/  IMAD R3, R8, UR4, RZ ;  /* 0x0000000408037c24 */ /* 0x000fe4000f8e02ff */
[----:B------:R-:W-:-:S04]  /*da40*/  IMAD.IADD R4, R5, 0x1, R4 ;  /* 0x0000000105047824 */ /* 0x000fc800078e0204 */
[C---:B------:R-:W-:Y:S01]  /*da50*/  VIADD R5, R4.reuse, 0x10 ;  /* 0x0000001004057836 */ /* 0x040fe20000000000 */
[----:B------:R-:W-:Y:S01]  /*da60*/  ISETP.GE.AND P2, PT, R4, R3, PT ;  /* 0x000000030400720c */ /* 0x000fe20003f46270 */
[----:B------:R-:W-:Y:S02]  /*da70*/  IMAD.MOV.U32 R13, RZ, RZ, R2 ;  /* 0x000000ffff0d7224 */ /* 0x000fe400078e0002 */
[----:B------:R-:W-:Y:S02]  /*da80*/  IMAD.MOV.U32 R12, RZ, RZ, 0x1 ;  /* 0x00000001ff0c7424 */ /* 0x000fe400078e00ff */
[----:B------:R-:W-:-:S08]  /*da90*/  IMAD.MOV.U32 R7, RZ, RZ, R14 ;  /* 0x000000ffff077224 */ /* 0x000fd000078e000e */
[----:B------:R-:W-:Y:S05]  /*daa0*/  WARPSYNC.COLLECTIVE R15, `(.L_x_324) ;  /* 0x000000000f087348 */ /* 0x000fea0003c00000 */
[----:B------:R0:W1:Y:S02]  /*dab0*/  SHFL.IDX P6, R14, R13, R12, R11 ;  /* 0x0000000c0d0e7389 */ /* 0x00006400000c000b */
[----:B01----:R-:W-:Y:S01]  /*dac0*/  ENDCOLLECTIVE ;  /* 0x000000000000791b */ /* 0x003fe20003800000 */
.L_x_324:
[----:B------:R-:W-:-:S05]  /*dad0*/  @!P2 LEA R7, P4, R10, R7, 0x1 ;  /* 0x000000070a07a211 */ /* 0x000fca00078808ff */
[----:B------:R-:W-:-:S05]  /*dae0*/  @!P2 IMAD.X R6, RZ, RZ, R6, P4 ;  /* 0x000000ffff06a224 */ /* 0x000fca00020e0606 */
[----:B------:R-:W-:Y:S01]  /*daf0*/  @!P2 LOP3.LUT R7, R7, R6, RZ, 0x3c, !PT ;  /* 0x000000060707a212 */ /* 0x000fe200078e3cff */
[----:B------:R-:W-:-:S03]  /*db00*/  IMAD.MOV.U32 R13, RZ, RZ, R0 ;  /* 0x000000ffff0d7224 */ /* 0x000fc600078e0000 */
[----:B------:R-:W-:-:S04]  /*db10*/  @!P2 LOP3.LUT R6, R7, R6, RZ, 0x3c, !PT ;  /* 0x000000060706a212 */ /* 0x000fc800078e3cff */
[----:B------:R-:W-:-:S05]  /*db20*/  @!P2 LOP3.LUT R7, R7, R6, RZ, 0x3c, !PT ;  /* 0x000000060707a212 */ /* 0x000fca00078e3cff */
[----:B------:R-:W-:Y:S01]  /*db30*/  @!PT LDS RZ, [RZ] ;  /* 0x00000000fffff984 */ /* 0x000fe20000000800 */
[----:B------:R-:W-:Y:S01]  /*db40*/  @!PT LDS RZ, [RZ] ;  /* 0x00000000fffff984 */ /* 0x000fe20000000800 */
[----:B------:R-:W-:Y:S01]  /*db50*/  @!PT LDS RZ, [RZ] ;  /* 0x00000000fffff984 */ /* 0x000fe20000000800 */
[----:B------:R-:W-:Y:S04]  /*db60*/  @!P2 LDGSTS.E.BYPASS.LTC128B.128 [R9+0x10400], desc[UR60][R6.64], !P3 ;  /* 0x104000000609afae */ /* 0x000fe8000d901d7c */
[----:B------:R-:W-:Y:S04]  /*db70*/  @!P2 LDGSTS.E.BYPASS.LTC128B.128 [R9+0x14400], desc[UR60][R6.64+0x80], !P0 ;  /* 0x144000800609afae */ /* 0x000fe8000c101d7c */
[----:B------:R0:W-:Y:S01]  /*db80*/  @!P2 LDGSTS.E.BYPASS.LTC128B.128 [R9+0x18400], desc[UR60][R6.64+0x100], !P1 ;  /* 0x184001000609afae */ /* 0x0001e2000c901d7c */
[----:B------:R-:W-:Y:S01]  /*db90*/  ISETP.GE.AND P2, PT, R5, R3, PT ;  /* 0x000000030500720c */ /* 0x000fe20003f46270 */
[----:B------:R-:W-:-:S02]  /*dba0*/  VIADD R5, R4, 0x20 ;  /* 0x0000002004057836 */ /* 0x000fc40000000000 */
[----:B0-----:R-:W-:-:S10]  /*dbb0*/  IMAD.MOV.U32 R6, RZ, RZ, R14 ;  /* 0x000000ffff067224 */ /* 0x001fd400078e000e */
[----:B------:R-:W-:Y:S05]  /*dbc0*/  WARPSYNC.COLLECTIVE R15, `(.L_x_325) ;  /* 0x000000000f087348 */ /* 0x000fea0003c00000 */
[----:B------:R0:W1:Y:S02]  /*dbd0*/  SHFL.IDX P6, R14, R13, R12, R11 ;  /* 0x0000000c0d0e7389 */ /* 0x00006400000c000b */
[----:B01----:R-:W-:Y:S01]  /*dbe0*/  ENDCOLLECTIVE ;  /* 0x000000000000791b */ /* 0x003fe20003800000 */
.L_x_325:
[----:B------:R-:W-:Y:S02]  /*dbf0*/  IMAD.MOV.U32 R13, RZ, RZ, R2 ;  /* 0x000000ffff0d7224 */ /* 0x000fe400078e0002 */
[----:B------:R-:W-:Y:S02]  /*dc00*/  IMAD.MOV.U32 R12, RZ, RZ, 0x2 ;  /* 0x00000002ff0c7424 */ /* 0x000fe400078e00ff */
[----:B------:R-:W-:-:S07]  /*dc10*/  IMAD.MOV.U32 R7, RZ, RZ, R14 ;  /* 0x000000ffff077224 */ /* 0x000fce00078e000e */
[----:B------:R-:W-:Y:S05]  /*dc20*/  WARPSYNC.COLLECTIVE R15, `(.L_x_326) ;  /* 0x000000000f087348 */ /* 0x000fea0003c00000 */
[----:B------:R0:W1:Y:S02]  /*dc30*/  SHFL.IDX P6, R14, R13, R12, R11 ;  /* 0x0000000c0d0e7389 */ /* 0x00006400000c000b */
[----:B01----:R-:W-:Y:S01]  /*dc40*/  ENDCOLLECTIVE ;  /* 0x000000000000791b */ /* 0x003fe20003800000 */
.L_x_326:
        /* <DEDUP_REMOVED lines=18> */
.L_x_327:
[----:B------:R-:W-:Y:S02]  /*dd70*/  IMAD.MOV.U32 R13, RZ, RZ, R2 ;  /* 0x000000ffff0d7224 */ /* 0x000fe400078e0002 */
[----:B------:R-:W-:Y:S02]  /*dd80*/  IMAD.MOV.U32 R12, RZ, RZ, 0x3 ;  /* 0x00000003ff0c7424 */ /* 0x000fe400078e00ff */
[----:B------:R-:W-:-:S07]  /*dd90*/  IMAD.MOV.U32 R7, RZ, RZ, R14 ;  /* 0x000000ffff077224 */ /* 0x000fce00078e000e */
[----:B------:R-:W-:Y:S05]  /*dda0*/  WARPSYNC.COLLECTIVE R15, `(.L_x_328) ;  /* 0x000000000f087348 */ /* 0x000fea0003c00000 */
[----:B------:R0:W1:Y:S02]  /*ddb0*/  SHFL.IDX P6, R14, R13, R12, R11 ;  /* 0x0000000c0d0e7389 */ /* 0x00006400000c000b */
[----:B01----:R-:W-:Y:S01]  /*ddc0*/  ENDCOLLECTIVE ;  /* 0x000000000000791b */ /* 0x003fe20003800000 */
.L_x_328:
        /* <DEDUP_REMOVED lines=18> */
.L_x_329:
[----:B------:R-:W-:Y:S02]  /*def0*/  IMAD.MOV.U32 R13, RZ, RZ, R2 ;  /* 0x000000ffff0d7224 */ /* 0x000fe400078e0002 */
[----:B------:R-:W-:Y:S02]  /*df00*/  IMAD.MOV.U32 R12, RZ, RZ, 0x4 ;  /* 0x00000004ff0c7424 */ /* 0x000fe400078e00ff */
[----:B------:R-:W-:-:S07]  /*df10*/  IMAD.MOV.U32 R7, RZ, RZ, R14 ;  /* 0x000000ffff077224 */ /* 0x000fce00078e000e */
[----:B------:R-:W-:Y:S05]  /*df20*/  WARPSYNC.COLLECTIVE R15, `(.L_x_330) ;  /* 0x000000000f087348 */ /* 0x000fea0003c00000 */
[----:B------:R0:W1:Y:S02]  /*df30*/  SHFL.IDX P6, R14, R13, R12, R11 ;  /* 0x0000000c0d0e7389 */ /* 0x00006400000c000b */
[----:B01----:R-:W-:Y:S01]  /*df40*/  ENDCOLLECTIVE ;  /* 0x000000000000791b */ /* 0x003fe20003800000 */
.L_x_330:
        /* <DEDUP_REMOVED lines=18> */
.L_x_331:
[----:B------:R-:W-:Y:S02]  /*e070*/  IMAD.MOV.U32 R13, RZ, RZ, R2 ;  /* 0x000000ffff0d7224 */ /* 0x000fe400078e0002 */
[----:B------:R-:W-:Y:S02]  /*e080*/  IMAD.MOV.U32 R12, RZ, RZ, 0x5 ;  /* 0x00000005ff0c7424 */ /* 0x000fe400078e00ff */
[----:B------:R-:W-:-:S07]  /*e090*/  IMAD.MOV.U32 R7, RZ, RZ, R14 ;  /* 0x000000ffff077224 */ /* 0x000fce00078e000e */
[----:B------:R-:W-:Y:S05]  /*e0a0*/  WARPSYNC.COLLECTIVE R15, `(.L_x_332) ;  /* 0x000000000f087348 */ /* 0x000fea0003c00000 */
[----:B------:R0:W1:Y:S02]  /*e0b0*/  SHFL.IDX P6, R14, R13, R12, R11 ;  /* 0x0000000c0d0e7389 */ /* 0x00006400000c000b */
[----:B01----:R-:W-:Y:S01]  /*e0c0*/  ENDCOLLECTIVE ;  /* 0x000000000000791b */ /* 0x003fe20003800000 */
.L_x_332:
        /* <DEDUP_REMOVED lines=18> */
.L_x_333:
[----:B------:R-:W-:Y:S02]  /*e1f0*/  IMAD.MOV.U32 R13, RZ, RZ, R2 ;  /* 0x000000ffff0d7224 */ /* 0x000fe400078e0002 */
[----:B------:R-:W-:Y:S02]  /*e200*/  IMAD.MOV.U32 R12, RZ, RZ, 0x6 ;  /* 0x00000006ff0c7424 */ /* 0x000fe400078e00ff */
[----:B------:R-:W-:-:S07]  /*e210*/  IMAD.MOV.U32 R7, RZ, RZ, R14 ;  /* 0x000000ffff077224 */ /* 0x000fce00078e000e */
[----:B------:R-:W-:Y:S05]  /*e220*/  WARPSYNC.COLLECTIVE R15, `(.L_x_334) ;  /* 0x000000000f087348 */ /* 0x000fea0003c00000 */
[----:B------:R0:W1:Y:S02]  /*e230*/  SHFL.IDX P6, R14, R13, R12, R11 ;  /* 0x0000000c0d0e7389 */ /* 0x00006400000c000b */
[----:B01----:R-:W-:Y:S01]  /*e240*/  ENDCOLLECTIVE ;  /* 0x000000000000791b */ /* 0x003fe20003800000 */
.L_x_334:
        /* <DEDUP_REMOVED lines=13> */
[----:B0-----:R-:W-:-:S12]  /*e320*/  IMAD.MOV.U32 R6, RZ, RZ, R14 ;  /* 0x000000ffff067224 */ /* 0x001fd800078e000e */
[----:B------:R-:W-:Y:S05]  /*e330*/  WARPSYNC.COLLECTIVE R15, `(.L_x_335) ;  /* 0x000000000f087348 */ /* 0x000fea0003c00000 */
[----:B------:R0:W1:Y:S02]  /*e340*/  SHFL.IDX P6, R14, R13, R12, R11 ;  /* 0x0000000c0d0e7389 */ /* 0x00006400000c000b */
[----:B01----:R-:W-:Y:S01]  /*e350*/  ENDCOLLECTIVE ;  /* 0x000000000000791b */ /* 0x003fe20003800000 */
.L_x_335:
[----:B------:R-:W-:Y:S02]  /*e360*/  IMAD.MOV.U32 R13, RZ, RZ, R2 ;  /* 0x000000ffff0d7224 */ /* 0x000fe400078e0002 */
[----:B------:R-:W-:Y:S02]  /*e370*/  IMAD.MOV.U32 R12, RZ, RZ, 0x7 ;  /* 0x00000007ff0c7424 */ /* 0x000fe400078e00ff */
[----:B------:R-:W-:-:S07]  /*e380*/  IMAD.MOV.U32 R7, RZ, RZ, R14 ;  /* 0x000000ffff077224 */ /* 0x000fce00078e000e */
[----:B------:R-:W-:Y:S05]  /*e390*/  WARPSYNC.COLLECTIVE R15, `(.L_x_336) ;  /* 0x000000000f087348 */ /* 0x000fea0003c00000 */
[----:B------:R0:W1:Y:S02]  /*e3a0*/  SHFL.IDX P6, R14, R13, R12, R11 ;  /* 0x0000000c0d0e7389 */ /* 0x00006400000c000b */
[----:B01----:R-:W-:Y:S01]  /*e3b0*/  ENDCOLLECTIVE ;  /* 0x000000000000791b */ /* 0x003fe20003800000 */
.L_x_336:
[----:B------:R-:W-:-:S05]  /*e3c0*/  @!P2 LEA R7, P4, R10, R7, 0x1 ;  /* 0x000000070a07a211 */ /* 0x000fca00078808ff */
[----:B------:R-:W-:-:S05]  /*e3d0*/  @!P2 IMAD.X R6, RZ, RZ, R6, P4 ;  /* 0x000000ffff06a224 */ /* 0x000fca00020e0606 */
[----:B------:R-:W-:Y:S01]  /*e3e0*/  @!P2 LOP3.LUT R7, R7, R6, RZ, 0x3c, !PT ;  /* 0x000000060707a212 */ /* 0x000fe200078e3cff */
[----:B------:R-:W-:-:S03]  /*e3f0*/  IMAD.MOV.U32 R13, RZ, RZ, R0 ;  /* 0x000000ffff0d7224 */ /* 0x000fc600078e0000 */
[----:B------:R-:W-:-:S04]  /*e400*/  @!P2 LOP3.LUT R6, R7, R6, RZ, 0x3c, !PT ;  /* 0x000000060706a212 */ /* 0x000fc800078e3cff */
[----:B------:R-:W-:Y:S01]  /*e410*/  @!P2 LOP3.LUT R7, R7, R6, RZ, 0x3c, !PT ;  /* 0x000000060707a212 */ /* 0x000fe200078e3cff */
[----:B------:R-:W-:-:S07]  /*e420*/  IMAD.MOV.U32 R5, RZ, RZ, R14 ;  /* 0x000000ffff057224 */ /* 0x000fce00078e000e */
[----:B------:R-:W-:Y:S05]  /*e430*/  WARPSYNC.COLLECTIVE R15, `(.L_x_337) ;  /* 0x000000000f087348 */ /* 0x000fea0003c00000 */
[----:B------:R0:W1:Y:S02]  /*e440*/  SHFL.IDX P6, R14, R13, R12, R11 ;  /* 0x0000000c0d0e7389 */ /* 0x00006400000c000b */
[----:B01----:R-:W-:Y:S01]  /*e450*/  ENDCOLLECTIVE ;  /* 0x000000000000791b */ /* 0x003fe20003800000 */
.L_x_337:
[----:B------:R-:W-:Y:S01]  /*e460*/  @!PT LDS RZ, [RZ] ;  /* 0x00000000fffff984 */ /* 0x000fe20000000800 */
[----:B------:R-:W-:Y:S01]  /*e470*/  @!PT LDS RZ, [RZ] ;  /* 0x00000000fffff984 */ /* 0x000fe20000000800 */
[----:B------:R-:W-:Y:S01]  /*e480*/  @!PT LDS RZ, [RZ] ;  /* 0x00000000fffff984 */ /* 0x000fe20000000800 */
[----:B------:R0:W-:Y:S04]  /*e490*/  @!P2 LDGSTS.E.BYPASS.LTC128B.128 [R9+0x13400], desc[UR60][R6.64], !P3 ;  /* 0x134000000609afae */ /* 0x0001e8000d901d7c */
[----:B------:R0:W-:Y:S04]  /*e4a0*/  @!P2 LDGSTS.E.BYPASS.LTC128B.128 [R9+0x17400], desc[UR60][R6.64+0x80], !P0 ;  /* 0x174000800609afae */ /* 0x0001e8000c101d7c */
[----:B------:R0:W-:Y:S01]  /*e4b0*/  @!P2 LDGSTS.E.BYPASS.LTC128B.128 [R9+0x1b400], desc[UR60][R6.64+0x100], !P1 ;  /* 0x1b4001000609afae */ /* 0x0001e2000c901d7c */
[----:B------:R-:W-:Y:S01]  /*e4c0*/  IMAD.MOV.U32 R0, RZ, RZ, R14 ;  /* 0x000000ffff007224 */ /* 0x000fe200078e000e */
[----:B------:R-:W-:Y:S06]  /*e4d0*/  BRA `(.L_x_338) ;  /* 0xffffffc000a87947 */ /* 0x000fec000383ffff */
.L_x_233:
[----:B--2---:R-:W-:-:S04]  /*e4e0*/  IMAD.U32 R3, RZ, RZ, UR36 ;  /* 0x00000024ff037e24 */ /* 0x004fc8000f8e00ff */
[----:B------:R2:W3:Y:S03]  /*e4f0*/  SYNCS.PHASECHK.TRANS64.TRYWAIT P0, [R3+URZ+0x34820], R0 ;  /* 0x03482000030075a7 */ /* 0x0004e6000800017f */
[----:B---3--:R-:W-:Y:S05]  /*e500*/  @!P0 NANOSLEEP.SYNCS 0x989680 ;  /* 0x009896800000895d */ /* 0x008fea0003900000 */
[----:B------:R-:W3:Y:S02]  /*e510*/  @!P0 SYNCS.PHASECHK.TRANS64 P0, [R3+URZ+0x34820], R0 ;  /* 0x03482000030085a7 */ /* 0x000ee4000800007f */
[----:B---3--:R-:W-:Y:S05]  /*e520*/  @!P0 BRA `(.L_x_233) ;  /* 0xfffffffc00ec8947 */ /* 0x008fea000383ffff */
[----:B------:R-:W-:Y:S05]  /*e530*/  BRA `(.L_x_339) ;  /* 0xffffffc000f87947 */ /* 0x000fea000383ffff */
.L_x_240:
[----:B-1----:R1:W2:Y:S02]  /*e540*/  SYNCS.PHASECHK.TRANS64.TRYWAIT P0, [R3+URZ+0x34840], R2 ;  /* 0x03484002030075a7 */ /* 0x0022a4000800017f */
[----:B--2---:R-:W-:Y:S05]  /*e550*/  @!P0 NANOSLEEP.SYNCS 0x989680 ;  /* 0x009896800000895d */ /* 0x004fea0003900000 */
[----:B------:R-:W2:Y:S02]  /*e560*/  @!P0 SYNCS.PHASECHK.TRANS64 P0, [R3+URZ+0x34840], R2 ;  /* 0x03484002030085a7 */ /* 0x000ea4000800007f */
[----:B--2---:R-:W-:Y:S05]  /*e570*/  @!P0 BRA `(.L_x_240) ;  /* 0xfffffffc00f08947 */ /* 0x004fea000383ffff */
[----:B------:R-:W-:Y:S05]  /*e580*/  BRA `(.L_x_340) ;  /* 0xffffffc400a47947 */ /* 0x000fea000383ffff */
.L_x_248:
[----:B0-----:R0:W1:Y:S02]  /*e590*/  SYNCS.PHASECHK.TRANS64.TRYWAIT P0, [R2+URZ+0x34860], R3 ;  /* 0x03486003020075a7 */ /* 0x001064000800017f */
[----:B-1----:R-:W-:Y:S05]  /*e5a0*/  @!P0 NANOSLEEP.SYNCS 0x989680 ;  /* 0x009896800000895d */ /* 0x002fea0003900000 */
[----:B------:R-:W1:Y:S02]  /*e5b0*/  @!P0 SYNCS.PHASECHK.TRANS64 P0, [R2+URZ+0x34860], R3 ;  /* 0x03486003020085a7 */ /* 0x000e64000800007f */
[----:B-1----:R-:W-:Y:S05]  /*e5c0*/  @!P0 BRA `(.L_x_248) ;  /* 0xfffffffc00f08947 */ /* 0x002fea000383ffff */
[----:B------:R-:W-:Y:S05]  /*e5d0*/  BRA `(.L_x_341) ;  /* 0xffffffc800e07947 */ /* 0x000fea000383ffff */
.L_x_259:
[----:B-1----:R1:W2:Y:S02]  /*e5e0*/  SYNCS.PHASECHK.TRANS64.TRYWAIT P0, [R3+URZ+0x34840], R2 ;  /* 0x03484002030075a7 */ /* 0x0022a4000800017f */
[----:B--2---:R-:W-:Y:S05]  /*e5f0*/  @!P0 NANOSLEEP.SYNCS 0x989680 ;  /* 0x009896800000895d */ /* 0x004fea0003900000 */
[----:B------:R-:W2:Y:S02]  /*e600*/  @!P0 SYNCS.PHASECHK.TRANS64 P0, [R3+URZ+0x34840], R2 ;  /* 0x03484002030085a7 */ /* 0x000ea4000800007f */
[----:B--2---:R-:W-:Y:S05]  /*e610*/  @!P0 BRA `(.L_x_259) ;  /* 0xfffffffc00f08947 */ /* 0x004fea000383ffff */
[----:B------:R-:W-:Y:S05]  /*e620*/  BRA `(.L_x_342) ;  /* 0xffffffd0007c7947 */ /* 0x000fea000383ffff */
.L_x_267:
[----:B0-----:R0:W1:Y:S02]  /*e630*/  SYNCS.PHASECHK.TRANS64.TRYWAIT P0, [R2+URZ+0x34860], R3 ;  /* 0x03486003020075a7 */ /* 0x001064000800017f */
[----:B-1----:R-:W-:Y:S05]  /*e640*/  @!P0 NANOSLEEP.SYNCS 0x989680 ;  /* 0x009896800000895d */ /* 0x002fea0003900000 */
[----:B------:R-:W1:Y:S02]  /*e650*/  @!P0 SYNCS.PHASECHK.TRANS64 P0, [R2+URZ+0x34860], R3 ;  /* 0x03486003020085a7 */ /* 0x000e64000800007f */
[----:B-1----:R-:W-:Y:S05]  /*e660*/  @!P0 BRA `(.L_x_267) ;  /* 0xfffffffc00f08947 */ /* 0x002fea000383ffff */
[----:B------:R-:W-:Y:S05]  /*e670*/  BRA `(.L_x_343) ;  /* 0xffffffd400b87947 */ /* 0x000fea000383ffff */
.L_x_277:
[----:B--2---:R2:W3:Y:S02]  /*e680*/  SYNCS.PHASECHK.TRANS64.TRYWAIT P0, [R3+URZ+0x34840], R2 ;  /* 0x03484002030075a7 */ /* 0x0044e4000800017f */
[----:B---3--:R-:W-:Y:S05]  /*e690*/  @!P0 NANOSLEEP.SYNCS 0x989680 ;  /* 0x009896800000895d */ /* 0x008fea0003900000 */
[----:B------:R-:W3:Y:S02]  /*e6a0*/  @!P0 SYNCS.PHASECHK.TRANS64 P0, [R3+URZ+0x34840], R2 ;  /* 0x03484002030085a7 */ /* 0x000ee4000800007f */
[----:B---3--:R-:W-:Y:S05]  /*e6b0*/  @!P0 BRA `(.L_x_277) ;  /* 0xfffffffc00f08947 */ /* 0x008fea000383ffff */
[----:B------:R-:W-:Y:S05]  /*e6c0*/  BRA `(.L_x_344) ;  /* 0xffffffdc002c7947 */ /* 0x000fea000383ffff */
.L_x_285:
[----:B0-----:R0:W1:Y:S02]  /*e6d0*/  SYNCS.PHASECHK.TRANS64.TRYWAIT P0, [R2+URZ+0x34860], R5 ;  /* 0x03486005020075a7 */ /* 0x001064000800017f */
[----:B-1----:R-:W-:Y:S05]  /*e6e0*/  @!P0 NANOSLEEP.SYNCS 0x989680 ;  /* 0x009896800000895d */ /* 0x002fea0003900000 */
[----:B------:R-:W1:Y:S02]  /*e6f0*/  @!P0 SYNCS.PHASECHK.TRANS64 P0, [R2+URZ+0x34860], R5 ;  /* 0x03486005020085a7 */ /* 0x000e64000800007f */
[----:B-1----:R-:W-:Y:S05]  /*e700*/  @!P0 BRA `(.L_x_285) ;  /* 0xfffffffc00f08947 */ /* 0x002fea000383ffff */
[----:B------:R-:W-:Y:S05]  /*e710*/  BRA `(.L_x_345) ;  /* 0xffffffe000647947 */ /* 0x000fea000383ffff */
.L_x_295:
[----:B--2---:R2:W3:Y:S02]  /*e720*/  SYNCS.PHASECHK.TRANS64.TRYWAIT P0, [R0+URZ+0x34860], R3 ;  /* 0x03486003000075a7 */ /* 0x0044e4000800017f */
[----:B---3--:R-:W-:Y:S05]  /*e730*/  @!P0 NANOSLEEP.SYNCS 0x989680 ;  /* 0x009896800000895d */ /* 0x008fea0003900000 */
[----:B------:R-:W3:Y:S02]  /*e740*/  @!P0 SYNCS.PHASECHK.TRANS64 P0, [R0+URZ+0x34860], R3 ;  /* 0x03486003000085a7 */ /* 0x000ee4000800007f */
[----:B---3--:R-:W-:Y:S05]  /*e750*/  @!P0 BRA `(.L_x_295) ;  /* 0xfffffffc00f08947 */ /* 0x008fea000383ffff */
[----:B------:R-:W-:Y:S05]  /*e760*/  BRA `(.L_x_346) ;  /* 0xffffffe400787947 */ /* 0x000fea000383ffff */
.L_x_303:
[----:B-1----:R1:W2:Y:S02]  /*e770*/  SYNCS.PHASECHK.TRANS64.TRYWAIT P0, [R0+URZ+0x34820], R3 ;  /* 0x03482003000075a7 */ /* 0x0022a4000800017f */
[----:B--2---:R-:W-:Y:S05]  /*e780*/  @!P0 NANOSLEEP.SYNCS 0x989680 ;  /* 0x009896800000895d */ /* 0x004fea0003900000 */
[----:B------:R-:W2:Y:S02]  /*e790*/  @!P0 SYNCS.PHASECHK.TRANS64 P0, [R0+URZ+0x34820], R3 ;  /* 0x03482003000085a7 */ /* 0x000ea4000800007f */
[----:B--2---:R-:W-:Y:S05]  /*e7a0*/  @!P0 BRA `(.L_x_303) ;  /* 0xfffffffc00f08947 */ /* 0x004fea000383ffff */
[----:B------:R-:W-:Y:S05]  /*e7b0*/  BRA `(.L_x_347) ;  /* 0xffffffe800bc7947 */ /* 0x000fea000383ffff */
.L_x_304:
[----:B------:R-:W2:Y:S01]  /*e7c0*/  S2R R2, SR_TID.X ;  /* 0x0000000000027919 */ /* 0x000ea20000002100 */
[----:B------:R-:W-:Y:S01]  /*e7d0*/  BSSY B0, `(.L_x_348) ;  /* 0x000000a000007945 */ /* 0x000fe20003800000 */
[----:B------:R-:W-:Y:S02]  /*e7e0*/  IMAD.MOV.U32 R12, RZ, RZ, RZ ;  /* 0x000000ffff0c7224 */ /* 0x000fe400078e00ff */
[----:B------:R-:W-:Y:S02]  /*e7f0*/  IMAD.MOV.U32 R11, RZ, RZ, 0x1f ;  /* 0x0000001fff0b7424 */ /* 0x000fe400078e00ff */
[----:B------:R-:W-:Y:S01]  /*e800*/  IMAD.MOV.U32 R15, RZ, RZ, -0x1 ;  /* 0xffffffffff0f7424 */ /* 0x000fe200078e00ff */
[----:B--2---:R-:W-:-:S04]  /*e810*/  SHF.R.U32.HI R2, RZ, 0x5, R2 ;  /* 0x00000005ff027819 */ /* 0x004fc80000011602 */
[----:B------:R-:W-:-:S05]  /*e820*/  LOP3.LUT R2, R2, 0x3, RZ, 0xc0, !PT ;  /* 0x0000000302027812 */ /* 0x000fca00078ec0ff */
[----:B------:R-:W-:-:S07]  /*e830*/  IMAD.MOV.U32 R13, RZ, RZ, R2 ;  /* 0x000000ffff0d7224 */ /* 0x000fce00078e0002 */
[----:B01----:R-:W-:Y:S05]  /*e840*/  WARPSYNC.COLLECTIVE R15, `(.L_x_349) ;  /* 0x000000000f087348 */ /* 0x003fea0003c00000 */
[----:B------:R2:W3:Y:S02]  /*e850*/  SHFL.IDX P6, R14, R13, R12, R11 ;  /* 0x0000000c0d0e7389 */ /* 0x0004e400000c000b */
[----:B0123--:R-:W-:Y:S01]  /*e860*/  ENDCOLLECTIVE ;  /* 0x000000000000791b */ /* 0x00ffe20003800000 */
.L_x_349:
[----:B------:R-:W-:Y:S05]  /*e870*/  BSYNC B0 ;  /* 0x0000000000007941 */ /* 0x000fea0003800000 */
.L_x_348:
[----:B------:R-:W-:Y:S05]  /*e880*/  BRA `(.L_x_350) ;  /* 0xffffffe800a47947 */ /* 0x000fea000383ffff */
.L_x_307:
[----:B------:R-:W-:Y:S01]  /*e890*/  BSSY B1, `(.L_x_351) ;  /* 0x0000006000017945 */ /* 0x000fe20003800000 */
[----:B------:R-:W-:-:S07]  /*e8a0*/  IMAD.MOV.U32 R15, RZ, RZ, -0x1 ;  /* 0xffffffffff0f7424 */ /* 0x000fce00078e00ff */
[----:B012---:R-:W-:Y:S05]  /*e8b0*/  WARPSYNC.COLLECTIVE R15, `(.L_x_352) ;  /* 0x000000000f0c7348 */ /* 0x007fea0003c00000 */
[----:B------:R-:W-:Y:S02]  /*e8c0*/  ELECT P6, UR62, PT ;  /* 0x00000000003e782f */ /* 0x000fe400038c0000 */
[----:B------:R-:W-:Y:S01]  /*e8d0*/  MOV R14, UR62 ;  /* 0x0000003e000e7c02 */ /* 0x000fe20008000f00 */
[----:B012---:R-:W-:Y:S10]  /*e8e0*/  ENDCOLLECTIVE ;  /* 0x000000000000791b */ /* 0x007ff40003800000 */
.L_x_352:
[----:B------:R-:W-:Y:S05]  /*e8f0*/  BSYNC B1 ;  /* 0x0000000000017941 */ /* 0x000fea0003800000 */
.L_x_351:
[----:B------:R-:W-:Y:S05]  /*e900*/  BRA `(.L_x_353) ;  /* 0xffffffe8009c7947 */ /* 0x000fea000383ffff */
.L_x_309:
[----:B0-----:R0:W1:Y:S02]  /*e910*/  SYNCS.PHASECHK.TRANS64.TRYWAIT P0, [R6+URZ], R5 ;  /* 0x00000005060075a7 */ /* 0x001064000800017f */
[----:B-1----:R-:W-:Y:S05]  /*e920*/  @!P0 NANOSLEEP.SYNCS 0x989680 ;  /* 0x009896800000895d */ /* 0x002fea0003900000 */
[----:B------:R-:W1:Y:S02]  /*e930*/  @!P0 SYNCS.PHASECHK.TRANS64 P0, [R6+URZ], R5 ;  /* 0x00000005060085a7 */ /* 0x000e64000800007f */
[----:B-1----:R-:W-:Y:S05]  /*e940*/  @!P0 BRA `(.L_x_309) ;  /* 0xfffffffc00f08947 */ /* 0x002fea000383ffff */
[----:B------:R-:W-:Y:S05]  /*e950*/  BRA `(.L_x_354) ;  /* 0xffffffe800dc7947 */ /* 0x000fea000383ffff */
.L_x_310:
[----:B-1----:R1:W2:Y:S02]  /*e960*/  SYNCS.PHASECHK.TRANS64.TRYWAIT P0, [R7+URZ], R2 ;  /* 0x00000002070075a7 */ /* 0x0022a4000800017f */
[----:B--2---:R-:W-:Y:S05]  /*e970*/  @!P0 NANOSLEEP.SYNCS 0x989680 ;  /* 0x009896800000895d */ /* 0x004fea0003900000 */
[----:B------:R-:W2:Y:S02]  /*e980*/  @!P0 SYNCS.PHASECHK.TRANS64 P0, [R7+URZ], R2 ;  /* 0x00000002070085a7 */ /* 0x000ea4000800007f */
[----:B--2---:R-:W-:Y:S05]  /*e990*/  @!P0 BRA `(.L_x_310) ;  /* 0xfffffffc00f08947 */ /* 0x004fea000383ffff */
[----:B------:R-:W-:Y:S05]  /*e9a0*/  BRA `(.L_x_355) ;  /* 0xffffffe800d07947 */ /* 0x000fea000383ffff */
.L_x_312:
[----:B--2---:R2:W3:Y:S02]  /*e9b0*/  SYNCS.PHASECHK.TRANS64.TRYWAIT P0, [R4+URZ], R5 ;  /* 0x00000005040075a7 */ /* 0x0044e4000800017f */
[----:B---3--:R-:W-:Y:S05]  /*e9c0*/  @!P0 NANOSLEEP.SYNCS 0x989680 ;  /* 0x009896800000895d */ /* 0x008fea0003900000 */
[----:B------:R-:W3:Y:S02]  /*e9d0*/  @!P0 SYNCS.PHASECHK.TRANS64 P0, [R4+URZ], R5 ;  /* 0x00000005040085a7 */ /* 0x000ee4000800007f */
[----:B---3--:R-:W-:Y:S05]  /*e9e0*/  @!P0 BRA `(.L_x_312) ;  /* 0xfffffffc00f08947 */ /* 0x008fea000383ffff */
[----:B------:R-:W-:Y:S05]  /*e9f0*/  BRA `(.L_x_356) ;  /* 0xffffffe800d47947 */ /* 0x000fea000383ffff */
.L_x_357:
        /* <DEDUP_REMOVED lines=16> */
.L_x_3194:


//--------------------- .text._ZN7cutlass13device_kernelIN5flash11enable_sm90INS1_16FlashAttnFwdSm90INS1_25CollectiveMainloopFwdSm90ILi2EN4cute5tupleIJNS5_1CILi1EEES8_S8_EEENS6_IJNS7_ILi128EEESA_NS7_ILi192EEEEEELi128ENS_10bfloat16_tEfNS_4arch4Sm90ELb0ELb0ELb1ELb1ELb0ELb0ELb0ELb1ELb1ELb1ELb0ELb0EEENS1_21CollectiveEpilogueFwdINS6_IJSA_SA_SA_EEES9_SD_SF_Li256ELb1ELb1ELb0ELb0EEENS1_36VarlenDynamicPersistentTileSchedulerILi128ELi128ELi256ELi128ELb0ELb1ELb1ELb0ELb1ELb1EEEEEEEEEvNT_6ParamsE --------------------------
	.section	.text._ZN7cutlass13device_kernelIN5flash11enable_sm90INS1_16FlashAttnFwdSm90INS1_25CollectiveMainloopFwdSm90ILi2EN4cute5tupleIJNS5_1CILi1EEES8_S8_EEENS6_IJNS7_ILi128EEESA_NS7_ILi192EEEEEELi128ENS_10bfloat16_tEfNS_4arch4Sm90ELb0ELb0ELb1ELb1ELb0ELb0ELb0ELb1ELb1ELb1ELb0ELb0EEENS1_21CollectiveEpilogueFwdINS6_IJSA_SA_SA_EEES9_SD_SF_Li256ELb1ELb1ELb0ELb0EEENS1_36VarlenDynamicPersistentTileSchedulerILi128ELi128ELi256ELi128ELb0ELb1ELb1ELb0ELb1ELb1EEEEEEEEEvNT_6ParamsE,"ax",@progbits
	.align	128
.text._ZN7cutlass13device_kernelIN5flash11enable_sm90INS1_16FlashAttnFwdSm90INS1_25CollectiveMainloopFwdSm90ILi2EN4cute5tupleIJNS5_1CILi1EEES8_S8_EEENS6_IJNS7_ILi128EEESA_NS7_ILi192EEEEEELi128ENS_10bfloat16_tEfNS_4arch4Sm90ELb0ELb0ELb1ELb1ELb0ELb0ELb0ELb1ELb1ELb1ELb0ELb0EEENS1_21CollectiveEpilogueFwdINS6_IJSA_SA_SA_EEES9_SD_SF_Li256ELb1ELb1ELb0ELb0EEENS1_36VarlenDynamicPersistentTileSchedulerILi128ELi128ELi256ELi128ELb0ELb1ELb1ELb0ELb1ELb1EEEEEEEEEvNT_6ParamsE:
        .type           _ZN7cutlass13device_kernelIN5flash11enable_sm90INS1_16FlashAttnFwdSm90INS1_25CollectiveMainloopFwdSm90ILi2EN4cute5tupleIJNS5_1CILi1EEES8_S8_EEENS6_IJNS7_ILi128EEESA_NS7_ILi192EEEEEELi128ENS_10bfloat16_tEfNS_4arch4Sm90ELb0ELb0ELb1ELb1ELb0ELb0ELb0ELb1ELb1ELb1ELb0ELb0EEENS1_21CollectiveEpilogueFwdINS6_IJSA_SA_SA_EEES9_SD_SF_Li256ELb1ELb1ELb0ELb0EEENS1_36VarlenDynamicPersistentTileSchedulerILi128ELi128ELi256ELi128ELb0ELb1ELb1ELb0ELb1ELb1EEEEEEEEEvNT_6ParamsE,@function
        .size           _ZN7cutlass13device_kernelIN5flash11enable_sm90INS1_16FlashAttnFwdSm90INS1_25CollectiveMainloopFwdSm90ILi2EN4cute5tupleIJNS5_1CILi1EEES8_S8_EEENS6_IJNS7_ILi128EEESA_NS7_ILi192EEEEEELi128ENS_10bfloat16_tEfNS_4arch4Sm90ELb0ELb0ELb1ELb1ELb0ELb0ELb0ELb1ELb1ELb1ELb0ELb0EEENS1_21CollectiveEpilogueFwdINS6_IJSA_SA_SA_EEES9_SD_SF_Li256ELb1ELb1ELb0ELb0EEENS1_36VarlenDynamicPersistentTileSchedulerILi128ELi128ELi256ELi128ELb0ELb1ELb1ELb0ELb1ELb1EEEEEEEEEvNT_6ParamsE,(.L_x_3195 - _ZN7cutlass13device_kernelIN5flash11enable_sm90INS1_16FlashAttnFwdSm90INS1_25CollectiveMainloopFwdSm90ILi2EN4cute5tupleIJNS5_1CILi1EEES8_S8_EEENS6_IJNS7_ILi128EEESA_NS7_ILi192EEEEEELi128ENS_10bfloat16_tEfNS_4arch4Sm90ELb0ELb0ELb1ELb1ELb0ELb0ELb0ELb1ELb1ELb1ELb0ELb0EEENS1_21CollectiveEpilogueFwdINS6_IJSA_SA_SA_EEES9_SD_SF_Li256ELb1ELb1ELb0ELb0EEENS1_36VarlenDynamicPersistentTileSchedulerILi128ELi128ELi256ELi128ELb0ELb1ELb1ELb0ELb1ELb1EEEEEEEEEvNT_6ParamsE)
        .other          _ZN7cutlass13device_kernelIN5flash11enable_sm90INS1_16FlashAttnFwdSm90INS1_25CollectiveMainloopFwdSm90ILi2EN4cute5tupleIJNS5_1CILi1EEES8_S8_EEENS6_IJNS7_ILi128EEESA_NS7_ILi192EEEEEELi128ENS_10bfloat16_tEfNS_4arch4Sm90ELb0ELb0ELb1ELb1ELb0ELb0ELb0ELb1ELb1ELb1ELb0ELb0EEENS1_21CollectiveEpilogueFwdINS6_IJSA_SA_SA_EEES9_SD_SF_Li256ELb1ELb1ELb0ELb0EEENS1_36VarlenDynamicPersistentTileSchedulerILi128ELi128ELi256ELi128ELb0ELb1ELb1ELb0ELb1ELb1EEEEEEEEEvNT_6ParamsE,@"STO_CUDA_ENTRY STV_DEFAULT"
_ZN7cutlass13device_kernelIN5flash11enable_sm90INS1_16FlashAttnFwdSm90INS1_25CollectiveMainloopFwdSm90ILi2EN4cute5tupleIJNS5_1CILi1EEES8_S8_EEENS6_IJNS7_ILi128EEESA_NS7_ILi192EEEEEELi128ENS_10bfloat16_tEfNS_4arch4Sm90ELb0ELb0ELb1ELb1ELb0ELb0ELb0ELb1ELb1ELb1ELb0ELb0EEENS1_21CollectiveEpilogueFwdINS6_IJSA_SA_SA_EEES9_SD_SF_Li256ELb1ELb1ELb0ELb0EEENS1_36VarlenDynamicPersistentTileSchedulerILi128ELi128ELi256ELi128ELb0ELb1ELb1ELb0ELb1ELb1EEEEEEEEEvNT_6ParamsE:
        /* <DEDUP_REMOVED lines=18> */
.L_x_359:
[----:B------:R-:W-:Y:S05]  /*0120*/  BSYNC B0 ;  /* 0x0000000000007941 */ /* 0x000fea0003800000 */
.L_x_358:
        /* <DEDUP_REMOVED lines=41> */
.L_x_360:
[----:B------:R-:W3:Y:S01]  /*03c0*/  SHFL.IDX PT, R2, R0, RZ, 0x1f ;  /* 0x00001fff00027589 */ /* 0x000ee200000e0000 */
[----:B------:R-:W-:Y:S01]  /*03d0*/  NOP ;  /* 0x0000000000007918 */ /* 0x000fe20000000000 */
[----:B---3--:R-:W-:-:S13]  /*03e0*/  ISETP.NE.AND P0, PT, R2, RZ, PT ;  /* 0x000000ff0200720c */ /* 0x008fda0003f05270 */
        /* <DEDUP_REMOVED lines=18> */
[----:B---3--:R-:W-:Y:S01]  /*0510*/  NOP ;  /* 0x0000000000007918 */ /* 0x008fe20000000000 */
.L_x_361:
[----:B------:R-:W3:Y:S01]  /*0520*/  SHFL.IDX PT, R2, R0, RZ, 0x1f ;  /* 0x00001fff00027589 */ /* 0x000ee200000e0000 */
[----:B------:R-:W-:Y:S01]  /*0530*/  NOP ;  /* 0x0000000000007918 */ /* 0x000fe20000000000 */
[----:B---3--:R-:W-:-:S13]  /*0540*/  ISETP.NE.AND P0, PT, R2, RZ, PT ;  /* 0x000000ff0200720c */ /* 0x008fda0003f05270 */
[----:B------:R-:W-:Y:S05]  /*0550*/  @P0 BRA `(.L_x_362) ;  /* 0x0000000000380947 */ /* 0x000fea0003800000 */
[----:B0-----:R-:W0:Y:S01]  /*0560*/  S2UR UR5, SR_CgaCtaId ;  /* 0x00000000000579c3 */ /* 0x001e220000008800 */
[----:B------:R-:W-:Y:S01]  /*0570*/  UMOV UR4, 0x400 ;  /* 0x0000040000047882 */ /* 0x000fe20000000000 */
[----:B------:R-:W-:Y:S01]  /*0580*/  UMOV UR7, 0x1 ;  /* 0x0000000100077882 */ /* 0x000fe20000000000 */
[----:B------:R-:W-:Y:S01]  /*0590*/  ELECT P0, URZ, PT ;  /* 0x00000000003f782f */ /* 0x000fe20003800000 */
[----:B0-----:R-:W-:Y:S02]  /*05a0*/  ULEA UR6, UR5, UR4, 0x18 ;  /* 0x0000000405067291 */ /* 0x001fe4000f8ec03f */
[----:B------:R-:W-:-:S04]  /*05b0*/  UIADD3 UR4, -UR7, 0x100000, URZ ;  /* 0x0010000007047890 */ /* 0x000fc8000fffe13f */
[----:B------:R-:W-:Y:S02]  /*05c0*/  USHF.L.U32 UR5, UR4, 0xb, URZ ;  /* 0x0000000b04057899 */ /* 0x000fe4000800063f */
[----:B------:R-:W-:Y:S01]  /*05d0*/  USHF.L.U32 UR4, UR4, 0x1, URZ ;  /* 0x0000000104047899 */ /* 0x000fe2000800063f */
[----:B------:R-:W0:Y:S11]  /*05e0*/  FENCE.VIEW.ASYNC.S ;  /* 0x00000000000073c6 */ /* 0x000e360000000000 */
[----:B0-----:R3:W0:Y:S01]  /*05f0*/  SYNCS.EXCH.64 URZ, [UR6+0x34870], UR4 ;  /* 0x03487004063f75b2 */ /* 0x0016220008000100 */
[----:B------:R3:W0:Y:S01]  /*0600*/  SYNCS.EXCH.64 URZ, [UR6+0x34880], UR4 ;  /* 0x03488004063f75b2 */ /* 0x0006220008000100 */
[----:B------:R3:W0:Y:S01]  /*0610*/  SYNCS.EXCH.64 URZ, [UR6+0x34878], UR4 ;  /* 0x03487804063f75b2 */ /* 0x0006220008000100 */
[----:B------:R3:W0:Y:S02]  /*0620*/  SYNCS.EXCH.64 URZ, [UR6+0x34888], UR4 ;  /* 0x03488804063f75b2 */ /* 0x0006240008000100 */
[----:B---3--:R-:W-:Y:S01]  /*0630*/  NOP ;  /* 0x0000000000007918 */ /* 0x008fe20000000000 */
.L_x_362:
        /* <DEDUP_REMOVED lines=22> */
.L_x_363:
        /* <DEDUP_REMOVED lines=22> */
.L_x_364:
[----:B0-----:R-:W-:Y:S01]  /*0900*/  UMOV UR4, 0x1 ;  /* 0x0000000100047882 */ /* 0x001fe20000000000 */
[----:B------:R-:W-:Y:S01]  /*0910*/  PLOP3.LUT P0, PT, PT, PT, UP0, 0x80, 0x0 ;  /* 0x000000000000781c */ /* 0x000fe20003f0f008 */
[----:B------:R-:W-:Y:S01]  /*0920*/  USEL UR4, UR4, 0x2, !UP0 ;  /* 0x0000000204047887 */ /* 0x000fe2000c000000 */
[----:B------:R-:W-:-:S05]  /*0930*/  NOP ;  /* 0x0000000000007918 */ /* 0x000fca0000000000 */
[----:B------:R-:W-:-:S05]  /*0940*/  IMAD.U32 R2, RZ, RZ, UR4 ;  /* 0x00000004ff027e24 */ /* 0x000fca000f8e00ff */
[----:B------:R0:W-:Y:S01]  /*0950*/  STL [R1+0x5c], R2 ;  /* 0x00005c0201007387 */ /* 0x0001e20000100800 */
[----:B-12-4-:R-:W-:Y:S06]  /*0960*/  BAR.SYNC.DEFER_BLOCKING 0x0 ;  /* 0x0000000000007b1d */ /* 0x016fec0000010000 */
[----:B------:R-:W-:Y:S05]  /*0970*/  @!P0 BRA `(.L_x_365) ;  /* 0x0000009400d48947 */ /* 0x000fea0003800000 */
.L_x_366:
[----:B------:R-:W-:-:S08]  /*0980*/  NOP ;  /* 0x0000000000007918 */ /* 0x000fd00000000000 */
[----:B------:R-:W1:Y:S02]  /*0990*/  USETMAXREG.TRY_ALLOC.CTAPOOL UP0, 0xf0 ;  /* 0x000000f0000079c8 */ /* 0x000e640008000600 */
[----:B-1----:R-:W-:-:S13]  /*09a0*/  PLOP3.LUT P0, PT, PT, PT, UP0, 0x80, 0x0 ;  /* 0x000000000000781c */ /* 0x002fda0003f0f008 */
[----:B------:R-:W-:Y:S05]  /*09b0*/  @!P0 BRA `(.L_x_366) ;  /* 0xfffffffc00f08947 */ /* 0x000fea000383ffff */
[----:B------:R-:W1:Y:S08]  /*09c0*/  S2UR UR5, SR_CgaCtaId ;  /* 0x00000000000579c3 */ /* 0x000e700000008800 */
[----:B------:R-:W-:Y:S06]  /*09d0*/  BAR.ARV 0x8, 0x180 ;  /* 0x0206000000007b1d */ /* 0x000fec0000002000 */
[----:B------:R-:W-:-:S02]  /*09e0*/  UMOV UR4, 0x400 ;  /* 0x0000040000047882 */ /* 0x000fc40000000000 */
[----:B------:R-:W-:Y:S01]  /*09f0*/  BAR.SYNC.DEFER_BLOCKING 0x5, 0x180 ;  /* 0x0146000000007b1d */ /* 0x000fe20000010000 */
[----:B-1----:R-:W-:-:S09]  /*0a00*/  ULEA UR4, UR5, UR4, 0x18 ;  /* 0x0000000405047291 */ /* 0x002fd2000f8ec03f */
[----:B------:R-:W1:Y:S01]  /*0a10*/  LDS.128 R44, [UR4+0x348d0] ;  /* 0x0348d004ff2c7984 */ /* 0x000e620008000c00 */
[----:B------:R-:W-:Y:S01]  /*0a20*/  ULDC UR4, c[0x0][0xc3c] ;  /* 0x00030f0000047ab9 */ /* 0x000fe20000000800 */
[----:B------:R-:W-:Y:S06]  /*0a30*/  BAR.ARV 0x4, 0x180 ;  /* 0x0106000000007b1d */ /* 0x000fec0000002000 */
[----:B-1----:R-:W-:-:S13]  /*0a40*/  ISETP.GE.AND P0, PT, R47, UR4, PT ;  /* 0x000000042f007c0c */ /* 0x002fda000bf06270 */
[----:B------:R-:W-:Y:S05]  /*0a50*/  @P0 EXIT ;  /* 0x000000000000094d */ /* 0x000fea0003800000 */
[----:B0-----:R-:W2:Y:S01]  /*0a60*/  LDL R2, [R1+0x5c] ;  /* 0x00005c0001027983 */ /* 0x001ea20000100800 */
[----:B------:R-:W-:Y:S01]  /*0a70*/  R2UR UR6, R45 ;  /* 0x000000002d0672ca */ /* 0x000fe200000e0000 */
[----:B------:R-:W-:Y:S01]  /*0a80*/  IMAD.MOV.U32 R16, RZ, RZ, RZ ;  /* 0x000000ffff107224 */ /* 0x000fe200078e00ff */
[----:B------:R-:W-:Y:S01]  /*0a90*/  R2UR UR5, R46 ;  /* 0x000000002e0572ca */ /* 0x000fe200000e0000 */
[----:B------:R-:W0:Y:S01]  /*0aa0*/  S2R R0, SR_TID.X ;  /* 0x0000000000007919 */ /* 0x000e220000002100 */
[----:B------:R-:W-:Y:S01]  /*0ab0*/  MOV R185, RZ ;  /* 0x000000ff00b97202 */ /* 0x000fe20000000f00 */
[----:B0-----:R-:W-:-:S05]  /*0ac0*/  VIADD R196, R0, 0xffffff80 ;  /* 0xffffff8000c47836 */ /* 0x001fca0000000000 */
[----:B------:R-:W-:-:S04]  /*0ad0*/  SHF.R.S32.HI R3, RZ, 0x1f, R196 ;  /* 0x0000001fff037819 */ /* 0x000fc800000114c4 */
[CC--:B------:R-:W-:Y:S02]  /*0ae0*/  LEA.HI R5, R3.reuse, R196.reuse, RZ, 0x7 ;  /* 0x000000c403057211 */ /* 0x0c0fe400078f38ff */
[----:B------:R-:W-:Y:S02]  /*0af0*/  LEA.HI R0, R3, R196, RZ, 0x4 ;  /* 0x000000c403007211 */ /* 0x000fe400078f20ff */
[----:B------:R-:W-:Y:S02]  /*0b00*/  LOP3.LUT R187, R5, 0xffffff80, RZ, 0xc0, !PT ;  /* 0xffffff8005bb7812 */ /* 0x000fe400078ec0ff */
[----:B------:R-:W-:Y:S02]  /*0b10*/  SHF.R.S32.HI R9, RZ, 0x4, R0 ;  /* 0x00000004ff097819 */ /* 0x000fe40000011400 */
[----:B------:R-:W-:Y:S01]  /*0b20*/  LOP3.LUT R7, R0, 0x3fffff0, RZ, 0xc0, !PT ;  /* 0x03fffff000077812 */ /* 0x000fe200078ec0ff */
[----:B------:R-:W-:Y:S01]  /*0b30*/  IMAD.IADD R187, R196, 0x1, -R187 ;  /* 0x00000001c4bb7824 */ /* 0x000fe200078e0abb */
[----:B------:R-:W-:-:S02]  /*0b40*/  LEA.HI R0, R0, R9, RZ, 0x1 ;  /* 0x0000000900007211 */ /* 0x000fc400078f08ff */
[----:B------:R-:W-:Y:S01]  /*0b50*/  SHF.R.S32.HI R188, RZ, 0x7, R5 ;  /* 0x00000007ffbc7819 */ /* 0x000fe20000011405 */
[----:B------:R-:W-:Y:S01]  /*0b60*/  IMAD.IADD R7, R196, 0x1, -R7 ;  /* 0x00000001c4077824 */ /* 0x000fe200078e0a07 */
[----:B------:R-:W-:Y:S02]  /*0b70*/  SHF.R.S32.HI R4, RZ, 0x1f, R187 ;  /* 0x0000001fff047819 */ /* 0x000fe400000114bb */
[----:B------:R-:W-:Y:S02]  /*0b80*/  LOP3.LUT R0, R0, 0x1ffffffe, RZ, 0xc0, !PT ;  /* 0x1ffffffe00007812 */ /* 0x000fe400078ec0ff */
[CC--:B------:R-:W-:Y:S02]  /*0b90*/  LEA.HI R6, R4.reuse, R187.reuse, RZ, 0x2 ;  /* 0x000000bb04067211 */ /* 0x0c0fe400078f10ff */
[----:B------:R-:W-:Y:S01]  /*0ba0*/  LEA.HI R4, R4, R187, RZ, 0x5 ;  /* 0x000000bb04047211 */ /* 0x000fe200078f28ff */
[----:B------:R-:W-:Y:S01]  /*0bb0*/  IMAD.IADD R0, R9, 0x1, -R0 ;  /* 0x0000000109007824 */ /* 0x000fe200078e0a00 */
[--C-:B------:R-:W-:Y:S01]  /*0bc0*/  SHF.R.S32.HI R8, RZ, 0x2, R6.reuse ;  /* 0x00000002ff087819 */ /* 0x100fe20000011406 */
[----:B------:R-:W-:Y:S01]  /*0bd0*/  IMAD.MOV.U32 R9, RZ, RZ, -0x2 ;  /* 0xfffffffeff097424 */ /* 0x000fe200078e00ff */
[----:B------:R-:W-:-:S02]  /*0be0*/  SHF.R.S32.HI R11, RZ, 0x1f, R6 ;  /* 0x0000001fff0b7819 */ /* 0x000fc40000011406 */
[----:B------:R-:W-:Y:S02]  /*0bf0*/  LEA.HI R5, R5, R188, RZ, 0x1 ;  /* 0x000000bc05057211 */ /* 0x000fe400078f08ff */
[----:B------:R-:W-:Y:S02]  /*0c00*/  LEA.HI R11, R11, R8, RZ, 0x3 ;  /* 0x000000080b0b7211 */ /* 0x000fe400078f18ff */
[----:B------:R-:W-:Y:S02]  /*0c10*/  SHF.R.S32.HI R4, RZ, 0x5, R4 ;  /* 0x00000005ff047819 */ /* 0x000fe40000011404 */
[----:B------:R-:W-:Y:S02]  /*0c20*/  LOP3.LUT R11, R11, 0xfffffff8, RZ, 0xc0, !PT ;  /* 0xfffffff80b0b7812 */ /* 0x000fe400078ec0ff */
[----:B------:R-:W-:Y:S02]  /*0c30*/  LOP3.LUT R5, R5, 0x3fffffe, RZ, 0xc0, !PT ;  /* 0x03fffffe05057812 */ /* 0x000fe400078ec0ff */
[----:B------:R-:W-:-:S02]  /*0c40*/  IADD3 R11, R8, -R11, RZ ;  /* 0x8000000b080b7210 */ /* 0x000fc40007ffe0ff */
[----:B------:R-:W-:Y:S01]  /*0c50*/  LOP3.LUT R6, R6, 0x7ffffffc, RZ, 0xc0, !PT ;  /* 0x7ffffffc06067812 */ /* 0x000fe200078ec0ff */
[----:B------:R-:W-:Y:S02]  /*0c60*/  IMAD.IADD R5, R188, 0x1, -R5 ;  /* 0x00000001bc057824 */ /* 0x000fe400078e0a05 */
[----:B------:R-:W-:Y:S02]  /*0c70*/  IMAD R4, R4, 0x10, R11 ;  /* 0x0000001004047824 */ /* 0x000fe400078e020b */
[----:B------:R-:W-:Y:S02]  /*0c80*/  IMAD.IADD R6, R187, 0x1, -R6 ;  /* 0x00000001bb067824 */ /* 0x000fe400078e0a06 */
[----:B------:R-:W-:Y:S02]  /*0c90*/  IMAD R189, R5, 0x40, R4 ;  /* 0x0000004005bd7824 */ /* 0x000fe400078e0204 */
[----:B------:R-:W-:Y:S01]  /*0ca0*/  IMAD R190, R6, R9, 0x80 ;  /* 0x0000008006be7424 */ /* 0x000fe200078e0209 */
[----:B--2---:R-:W-:-:S02]  /*0cb0*/  R2UR UR4, R2 ;  /* 0x00000000020472ca */ /* 0x004fc400000e0000 */
[----:B------:R-:W-:-:S05]  /*0cc0*/  LEA.HI R2, R3, R196, RZ, 0x5 ;  /* 0x000000c403027211 */ /* 0x000fca00078f28ff */
[----:B------:R-:W-:-:S05]  /*0cd0*/  IMAD.SHL.U32 R2, R2, 0x20, RZ ;  /* 0x0000002002027824 */ /* 0x000fca00078e00ff */
[----:B------:R-:W-:Y:S01]  /*0ce0*/  LOP3.LUT R2, R2, 0xfffffc00, RZ, 0xc0, !PT ;  /* 0xfffffc0002027812 */ /* 0x000fe200078ec0ff */
[----:B------:R-:W-:-:S04]  /*0cf0*/  ULOP3.LUT UR4, UR4, 0x1, URZ, 0xfc, !UPT ;  /* 0x0000000104047892 */ /* 0x000fc8000f8efc3f */
[----:B------:R-:W-:Y:S01]  /*0d00*/  IMAD R7, R7, 0x40, R2 ;  /* 0x0000004007077824 */ /* 0x000fe200078e0202 */
[CC--:B------:R-:W-:Y:S01]  /*0d10*/  LEA.HI R2, R3.reuse, R196.reuse, RZ, 0x2 ;  /* 0x000000c403027211 */ /* 0x0c0fe200078f10ff */
[----:B------:R-:W-:Y:S01]  /*0d20*/  IMAD.U32 R193, RZ, RZ, UR4 ;  /* 0x00000004ffc17e24 */ /* 0x000fe2000f8e00ff */
[----:B------:R-:W-:Y:S01]  /*0d30*/  LEA.HI R3, R3, R196, RZ, 0x3 ;  /* 0x000000c403037211 */ /* 0x000fe200078f18ff */
[----:B------:R-:W-:Y:S01]  /*0d40*/  IMAD R192, R0, 0x8, R7 ;  /* 0x0000000800c07824 */ /* 0x000fe200078e0207 */
[----:B------:R-:W-:Y:S01]  /*0d50*/  LOP3.LUT R7, R2, 0xfffffffc, RZ, 0xc0, !PT ;  /* 0xfffffffc02077812 */ /* 0x000fe200078ec0ff */
[----:B------:R-:W-:Y:S01]  /*0d60*/  IMAD.MOV.U32 R2, RZ, RZ, RZ ;  /* 0x000000ffff027224 */ /* 0x000fe200078e00ff */
[----:B------:R-:W-:Y:S02]  /*0d70*/  LOP3.LUT R19, R3, 0xfffffff8, RZ, 0xc0, !PT ;  /* 0xfffffff803137812 */ /* 0x000fe400078ec0ff */
[----:B------:R-:W-:Y:S01]  /*0d80*/  SHF.R.S32.HI R184, RZ, 0x3, R3 ;  /* 0x00000003ffb87819 */ /* 0x000fe20000011403 */
[----:B------:R-:W-:-:S02]  /*0d90*/  IMAD.IADD R7, R196, 0x1, -R7 ;  /* 0x00000001c4077824 */ /* 0x000fc400078e0a07 */
[----:B------:R-:W-:-:S03]  /*0da0*/  IMAD.IADD R19, R196, 0x1, -R19 ;  /* 0x00000001c4137824 */ /* 0x000fc600078e0a13 */
[----:B------:R-:W-:Y:S01]  /*0db0*/  LEA.HI R0, R7, R7, RZ, 0x1 ;  /* 0x0000000707007211 */ /* 0x000fe200078f08ff */
[----:B------:R-:W-:-:S03]  /*0dc0*/  IMAD.SHL.U32 R17, R19, 0x8, RZ ;  /* 0x0000000813117824 */ /* 0x000fc600078e00ff */
[----:B------:R-:W-:Y:S01]  /*0dd0*/  LOP3.LUT R0, R0, 0x1ffffffe, RZ, 0xc0, !PT ;  /* 0x1ffffffe00007812 */ /* 0x000fe200078ec0ff */
[----:B------:R-:W-:Y:S01]  /*0de0*/  VIADD R18, R17, 0x40 ;  /* 0x0000004011127836 */ /* 0x000fe20000000000 */
[----:B------:R-:W-:-:S03]  /*0df0*/  SHF.R.S32.HI R195, RZ, 0x1f, R17 ;  /* 0x0000001fffc37819 */ /* 0x000fc60000011411 */
[----:B------:R-:W-:Y:S01]  /*0e00*/  IMAD.IADD R0, R7, 0x1, -R0 ;  /* 0x0000000107007824 */ /* 0x000fe200078e0a00 */
[----:B------:R-:W-:-:S03]  /*0e10*/  SHF.R.S32.HI R194, RZ, 0x1f, R18 ;  /* 0x0000001fffc27819 */ /* 0x000fc60000011412 */
[----:B------:R-:W-:-:S07]  /*0e20*/  IMAD R191, R0, 0x8, R189 ;  /* 0x0000000800bf7824 */ /* 0x000fce00078e02bd */
.L_x_409:
[----:B0-2-4-:R-:W0:Y:S01]  /*0e30*/  LDC.64 R4, c[0x0][0xc88] ;  /* 0x00032200ff047b82 */ /* 0x015e220000000a00 */
[----:B------:R-:W-:Y:S01]  /*0e40*/  ULDC.64 UR12, c[0x0][0x208] ;  /* 0x00008200000c7ab9 */ /* 0x000fe20000000a00 */
[----:B------:R-:W-:Y:S01]  /*0e50*/  ULDC.64 UR8, c[0x0][0xa28] ;  /* 0x00028a0000087ab9 */ /* 0x000fe20000000a00 */
[----:B------:R-:W-:Y:S01]  /*0e60*/  ULDC.64 UR10, c[0x0][0xa20] ;  /* 0x00028800000a7ab9 */ /* 0x000fe20000000a00 */
[----:B0-----:R-:W-:-:S06]  /*0e70*/  IMAD.WIDE R4, R47, 0x4, R4 ;  /* 0x000000042f047825 */ /* 0x001fcc00078e0204 */
[----:B------:R-:W2:Y:S01]  /*0e80*/  LDG.E R4, desc[UR12][R4.64] ;  /* 0x0000000c04047981 */ /* 0x000ea2000c1e1900 */
[----:B------:R-:W-:Y:S02]  /*0e90*/  UISETP.NE.U32.AND UP0, UPT, UR8, URZ, UPT ;  /* 0x0000003f0800728c */ /* 0x000fe4000bf05070 */
[----:B------:R-:W-:Y:S02]  /*0ea0*/  UISETP.NE.U32.AND UP1, UPT, UR10, URZ, UPT ;  /* 0x0000003f0a00728c */ /* 0x000fe4000bf25070 */
[----:B------:R-:W-:Y:S02]  /*0eb0*/  UISETP.NE.AND.EX UP0, UPT, UR9, URZ, UPT, UP0 ;  /* 0x0000003f0900728c */ /* 0x000fe4000bf05300 */
[----:B------:R-:W-:-:S04]  /*0ec0*/  UISETP.NE.AND.EX UP1, UPT, UR11, URZ, UPT, UP1 ;  /* 0x0000003f0b00728c */ /* 0x000fc8000bf25310 */
[----:B------:R-:W-:Y:S02]  /*0ed0*/  PLOP3.LUT P0, PT, PT, PT, UP0, 0x80, 0x0 ;  /* 0x000000000000781c */ /* 0x000fe40003f0f008 */
[----:B------:R-:W-:Y:S02]  /*0ee0*/  PLOP3.LUT P1, PT, PT, PT, UP1, 0x80, 0x0 ;  /* 0x000000000000781c */ /* 0x000fe40003f2f018 */
[----:B--2---:R-:W-:-:S13]  /*0ef0*/  R2UR UR61, R4 ;  /* 0x00000000043d72ca */ /* 0x004fda00000e0000 */
[----:B------:R-:W-:Y:S02]  /*0f00*/  USHF.R.S32.HI UR4, URZ, 0x1f, UR61 ;  /* 0x0000001f3f047899 */ /* 0x000fe4000801143d */
[----:B------:R-:W-:Y:S02]  /*0f10*/  @UP0 ULEA UR8, UP2, UR61, UR8, 0x2 ;  /* 0x000000083d080291 */ /* 0x000fe4000f84103f */
[----:B------:R-:W-:Y:S02]  /*0f20*/  @UP1 ULEA UR10, UP3, UR61, UR10, 0x2 ;  /* 0x0000000a3d0a1291 */ /* 0x000fe4000f86103f */
[----:B------:R-:W-:Y:S02]  /*0f30*/  @UP0 ULEA.HI.X UR9, UR61, UR9, UR4, 0x2, UP2 ;  /* 0x000000093d090291 */ /* 0x000fe400090f1404 */
[----:B------:R-:W-:Y:S01]  /*0f40*/  IMAD.U32 R186, RZ, RZ, UR4 ;  /* 0x00000004ffba7e24 */ /* 0x000fe2000f8e00ff */
[----:B------:R-:W-:Y:S01]  /*0f50*/  @UP1 ULEA.HI.X UR11, UR61, UR11, UR4, 0x2, UP3 ;  /* 0x0000000b3d0b1291 */ /* 0x000fe200098f1404 */
[----:B------:R-:W-:-:S02]  /*0f60*/  IMAD.U32 R4, RZ, RZ, UR8 ;  /* 0x00000008ff047e24 */ /* 0x000fc4000f8e00ff */
[----:B------:R-:W-:Y:S01]  /*0f70*/  IMAD.U32 R6, RZ, RZ, UR10 ;  /* 0x0000000aff067e24 */ /* 0x000fe2000f8e00ff */
[----:B------:R-:W-:Y:S01]  /*0f80*/  ULDC UR4, c[0x0][0x424] ;  /* 0x0001090000047ab9 */ /* 0x000fe20000000800 */
[----:B------:R-:W-:Y:S01]  /*0f90*/  IMAD.U32 R5, RZ, RZ, UR9 ;  /* 0x00000009ff057e24 */ /* 0x000fe2000f8e00ff */
[----:B------:R-:W-:Y:S01]  /*0fa0*/  MOV R7, UR11 ;  /* 0x0000000b00077c02 */ /* 0x000fe20008000f00 */
[----:B------:R-:W-:-:S03]  /*0fb0*/  ULDC.64 UR8, c[0x0][0x418] ;  /* 0x0001060000087ab9 */ /* 0x000fc60000000a00 */
[----:B------:R-:W2:Y:S04]  /*0fc0*/  @P0 LDG.E R4, desc[UR12][R4.64] ;  /* 0x0000000c04040981 */ /* 0x000ea8000c1e1900 */
[----:B---3--:R-:W3:Y:S01]  /*0fd0*/  @P1 LDG.E R6, desc[UR12][R6.64] ;  /* 0x0000000c06061981 */ /* 0x008ee2000c1e1900 */
[----:B------:R-:W-:Y:S01]  /*0fe0*/  UISETP.NE.U32.AND UP0, UPT, UR8, URZ, UPT ;  /* 0x0000003f0800728c */ /* 0x000fe2000bf05070 */
[----:B------:R-:W-:Y:S01]  /*0ff0*/  IMAD.U32 R22, RZ, RZ, UR6 ;  /* 0x00000006ff167e24 */ /* 0x000fe2000f8e00ff */
[----:B------:R-:W-:Y:S01]  /*1000*/  ULDC UR6, c[0x0][0x2f0] ;  /* 0x0000bc0000067ab9 */ /* 0x000fe20000000800 */
[----:B------:R-:W-:Y:S01]  /*1010*/  UMOV UR44, URZ ;  /* 0x0000003f002c7c82 */ /* 0x000fe20008000000 */
[----:B------:R-:W-:Y:S01]  /*1020*/  UISETP.NE.AND.EX UP0, UPT, UR9, URZ, UPT, UP0 ;  /* 0x0000003f0900728c */ /* 0x000fe2000bf05300 */
[----:B------:R-:W-:Y:S01]  /*1030*/  IMAD.MOV.U32 R0, RZ, RZ, RZ ;  /* 0x000000ffff007224 */ /* 0x000fe200078e00ff */
[----:B------:R-:W-:Y:S01]  /*1040*/  CS2R R86, SRZ ;  /* 0x0000000000567805 */ /* 0x000fe2000001ff00 */
[----:B------:R-:W-:Y:S01]  /*1050*/  IMAD.MOV.U32 R3, RZ, RZ, RZ ;  /* 0x000000ffff037224 */ /* 0x000fe200078e00ff */
[----:B------:R-:W-:Y:S01]  /*1060*/  USEL UR4, UR4, 0x1, UP0 ;  /* 0x0000000104047887 */ /* 0x000fe20008000000 */
[----:B------:R-:W-:-:S02]  /*1070*/  CS2R R84, SRZ ;  /* 0x0000000000547805 */ /* 0x000fc4000001ff00 */
[----:B------:R-:W-:Y:S02]  /*1080*/  CS2R R82, SRZ ;  /* 0x0000000000527805 */ /* 0x000fe4000001ff00 */
[----:B------:R-:W-:Y:S01]  /*1090*/  CS2R R80, SRZ ;  /* 0x0000000000507805 */ /* 0x000fe2000001ff00 */
[----:B------:R-:W-:Y:S01]  /*10a0*/  UIMAD UR4, UR4, UR6, URZ ;  /* 0x00000006040472a4 */ /* 0x000fe2000f8e023f */
        /* <DEDUP_REMOVED lines=15> */
[----:B------:R-:W-:Y:S01]  /*11a0*/  CS2R R48, SRZ ;  /* 0x0000000000307805 */ /* 0x000fe2000001ff00 */
[----:B------:R-:W-:Y:S01]  /*11b0*/  IMAD.MOV.U32 R29, RZ, RZ, RZ ;  /* 0x000000ffff1d7224 */ /* 0x000fe200078e00ff */
[----:B------:R-:W-:-:S02]  /*11c0*/  CS2R R32, SRZ ;  /* 0x0000000000207805 */ /* 0x000fc4000001ff00 */
[----:B------:R-:W-:Y:S02]  /*11d0*/  CS2R R36, SRZ ;  /* 0x0000000000247805 */ /* 0x000fe4000001ff00 */
[----:B------:R-:W-:Y:S02]  /*11e0*/  CS2R R42, SRZ ;  /* 0x00000000002a7805 */ /* 0x000fe4000001ff00 */
[----:B------:R-:W-:Y:S02]  /*11f0*/  CS2R R40, SRZ ;  /* 0x0000000000287805 */ /* 0x000fe4000001ff00 */
[----:B------:R-:W-:Y:S01]  /*1200*/  CS2R R38, SRZ ;  /* 0x0000000000267805 */ /* 0x000fe2000001ff00 */
[----:B------:R-:W-:Y:S01]  /*1210*/  IMAD.U32 R23, RZ, RZ, UR5 ;  /* 0x00000005ff177e24 */ /* 0x000fe2000f8e00ff */
[----:B--2---:R-:W-:Y:S02]  /*1220*/  @P0 R2UR UR44, R4 ;  /* 0x00000000042c02ca */ /* 0x004fe400000e0000 */
[----:B------:R-:W-:-:S02]  /*1230*/  PLOP3.LUT P0, PT, PT, PT, PT, 0x80, 0x0 ;  /* 0x000000000000781c */ /* 0x000fc40003f0f070 */
[----:B---3--:R-:W-:Y:S01]  /*1240*/  @P1 R2UR UR4, R6 ;  /* 0x00000000060412ca */ /* 0x008fe200000e0000 */
[----:B-1----:R-:W-:-:S14]  /*1250*/  @P1 BRA `(.L_x_367) ;  /* 0x0000000000381947 */ /* 0x002fdc0003800000 */
[----:B------:R-:W-:Y:S02]  /*1260*/  ULDC.64 UR6, c[0x0][0xa08] ;  /* 0x0002820000067ab9 */ /* 0x000fe40000000a00 */
[----:B------:R-:W-:-:S04]  /*1270*/  ISETP.NE.U32.AND P1, PT, RZ, UR6, PT ;  /* 0x00000006ff007c0c */ /* 0x000fc8000bf25070 */
[----:B------:R-:W-:-:S13]  /*1280*/  ISETP.NE.AND.EX P1, PT, RZ, UR7, PT, P1 ;  /* 0x00000007ff007c0c */ /* 0x000fda000bf25310 */
[----:B------:R-:W-:Y:S05]  /*1290*/  @!P1 BRA `(.L_x_367) ;  /* 0x0000000000289947 */ /* 0x000fea0003800000 */
[----:B------:R-:W-:Y:S01]  /*12a0*/  ULDC.64 UR4, c[0x0][0xa08] ;  /* 0x0002820000047ab9 */ /* 0x000fe20000000a00 */
[----:B------:R-:W-:Y:S01]  /*12b0*/  ULDC.64 UR6, c[0x0][0x208] ;  /* 0x0000820000067ab9 */ /* 0x000fe20000000a00 */
[----:B------:R-:W-:-:S06]  /*12c0*/  UIMAD.WIDE UR4, UR61, 0x4, UR4 ;  /* 0x000000043d0478a5 */ /* 0x000fcc000f8e0204 */
[----:B------:R-:W-:Y:S02]  /*12d0*/  IMAD.U32 R4, RZ, RZ, UR4 ;  /* 0x00000004ff047e24 */ /* 0x000fe4000f8e00ff */
[----:B------:R-:W-:-:S05]  /*12e0*/  IMAD.U32 R5, RZ, RZ, UR5 ;  /* 0x00000005ff057e24 */ /* 0x000fca000f8e00ff */
[----:B------:R-:W2:Y:S04]  /*12f0*/  LDG.E R7, desc[UR6][R4.64] ;  /* 0x0000000604077981 */ /* 0x000ea8000c1e1900 */
[----:B------:R-:W3:Y:S01]  /*1300*/  LDG.E R6, desc[UR6][R4.64+0x4] ;  /* 0x0000040604067981 */ /* 0x000ee2000c1e1900 */
[----:B--2---:R-:W-:Y:S02]  /*1310*/  R2UR UR4, R7 ;  /* 0x00000000070472ca */ /* 0x004fe400000e0000 */
[----:B---3--:R-:W-:-:S13]  /*1320*/  R2UR UR5, R6 ;  /* 0x00000000060572ca */ /* 0x008fda00000e0000 */
[----:B------:R-:W-:-:S12]  /*1330*/  UIADD3 UR4, -UR4, UR5, URZ ;  /* 0x0000000504047290 */ /* 0x000fd8000fffe13f */
.L_x_367:
[----:B------:R-:W-:Y:S01]  /*1340*/  UIADD3 UR44, -UR44, UR4, URZ ;  /* 0x000000042c2c7290 */ /* 0x000fe2000fffe13f */
[----:B------:R-:W-:Y:S02]  /*1350*/  CS2R R88, SRZ ;  /* 0x0000000000587805 */ /* 0x000fe4000001ff00 */
[----:B------:R-:W-:Y:S02]  /*1360*/  CS2R R34, SRZ ;  /* 0x0000000000227805 */ /* 0x000fe4000001ff00 */
[----:B------:R-:W-:Y:S01]  /*1370*/  CS2R R90, SRZ ;  /* 0x00000000005a7805 */ /* 0x000fe2000001ff00 */
[----:B------:R-:W-:Y:S01]  /*1380*/  UISETP.GE.AND UP0, UPT, UR44, 0x1, UPT ;  /* 0x000000012c00788c */ /* 0x000fe2000bf06270 */
[----:B------:R-:W-:Y:S01]  /*1390*/  CS2R R6, SRZ ;  /* 0x0000000000067805 */ /* 0x000fe2000001ff00 */
[----:B------:R-:W-:Y:S01]  /*13a0*/  UIADD3 UR4, UR44, 0x7f, URZ ;  /* 0x0000007f2c047890 */ /* 0x000fe2000fffe03f */
[----:B------:R-:W-:Y:S01]  /*13b0*/  IMAD.MOV.U32 R8, RZ, RZ, RZ ;  /* 0x000000ffff087224 */ /* 0x000fe200078e00ff */
[----:B------:R-:W-:Y:S01]  /*13c0*/  MOV R93, RZ ;  /* 0x000000ff005d7202 */ /* 0x000fe20000000f00 */
[----:B------:R-:W-:Y:S01]  /*13d0*/  IMAD.MOV.U32 R10, RZ, RZ, RZ ;  /* 0x000000ffff0a7224 */ /* 0x000fe200078e00ff */
[----:B------:R-:W-:Y:S01]  /*13e0*/  PLOP3.LUT P1, PT, PT, PT, UP0, 0x80, 0x0 ;  /* 0x000000000000781c */ /* 0x000fe20003f2f008 */
[----:B------:R-:W-:Y:S01]  /*13f0*/  USHF.R.S32.HI UR5, URZ, 0x1f, UR4 ;  /* 0x0000001f3f057899 */ /* 0x000fe20008011404 */
[----:B------:R-:W-:-:S02]  /*1400*/  IMAD.MOV.U32 R12, RZ, RZ, RZ ;  /* 0x000000ffff0c7224 */ /* 0x000fc400078e00ff */
[----:B------:R-:W-:Y:S01]  /*1410*/  IMAD.MOV.U32 R95, RZ, RZ, RZ ;  /* 0x000000ffff5f7224 */ /* 0x000fe200078e00ff */
[----:B------:R-:W-:-:S08]  /*1420*/  ULEA.HI UR5, UR5, UR4, URZ, 0x7 ;  /* 0x0000000405057291 */ /* 0x000fd0000f8f383f */
[----:B------:R-:W-:Y:S05]  /*1430*/  @!P1 BRA `(.L_x_368) ;  /* 0x0000006800549947 */ /* 0x000fea0003800000 */
[----:B------:R-:W0:Y:S01]  /*1440*/  SHFL.IDX PT, R0, R188, RZ, 0x1f ;  /* 0x00001fffbc007589 */ /* 0x000e2200000e0000 */
[----:B------:R-:W1:Y:S01]  /*1450*/  S2UR UR8, SR_CgaCtaId ;  /* 0x00000000000879c3 */ /* 0x000e620000008800 */
[----:B------:R-:W-:Y:S01]  /*1460*/  UMOV UR7, 0x400 ;  /* 0x0000040000077882 */ /* 0x000fe20000000000 */
[----:B------:R-:W-:Y:S01]  /*1470*/  USHF.R.S32.HI UR45, URZ, 0x7, UR5 ;  /* 0x000000073f2d7899 */ /* 0x000fe20008011405 */
[----:B0-----:R-:W-:Y:S01]  /*1480*/  R2UR UR4, R0 ;  /* 0x00000000000472ca */ /* 0x001fe200000e0000 */
[----:B-1----:R-:W-:-:S04]  /*1490*/  ULEA UR7, UR8, UR7, 0x18 ;  /* 0x0000000708077291 */ /* 0x002fc8000f8ec03f */
[----:B------:R-:W-:-:S04]  /*14a0*/  UIADD3 UR7, UR7, 0x10400, URZ ;  /* 0x0001040007077890 */ /* 0x000fc8000fffe03f */
[----:B------:R-:W-:-:S04]  /*14b0*/  ULOP3.LUT UP0, URZ, UR7, 0x3ff, URZ, 0xc0, !UPT ;  /* 0x000003ff073f7892 */ /* 0x000fc8000f80c03f */
[----:B------:R-:W-:Y:S02]  /*14c0*/  ULEA.HI UR6, UR4, UR4, URZ, 0x1 ;  /* 0x0000000404067291 */ /* 0x000fe4000f8f083f */
[----:B------:R-:W-:Y:S02]  /*14d0*/  PLOP3.LUT P0, PT, PT, PT, UP0, 0x80, 0x0 ;  /* 0x000000000000781c */ /* 0x000fe40003f0f008 */
[----:B------:R-:W-:-:S04]  /*14e0*/  ULOP3.LUT UR6, UR6, 0x1e, URZ, 0xc0, !UPT ;  /* 0x0000001e06067892 */ /* 0x000fc8000f8ec03f */
[----:B------:R-:W-:-:S04]  /*14f0*/  UIADD3 UR6, UR4, -UR6, URZ ;  /* 0x8000000604067290 */ /* 0x000fc8000fffe03f */
[----:B------:R-:W-:-:S04]  /*1500*/  ULEA UR6, UR6, UR7, 0xd ;  /* 0x0000000706067291 */ /* 0x000fc8000f8e683f */
[----:B------:R-:W-:-:S04]  /*1510*/  USHF.R.U32.HI UR6, URZ, 0x4, UR6 ;  /* 0x000000043f067899 */ /* 0x000fc80008011606 */
        /* <DEDUP_REMOVED lines=10> */
[----:B------:R-:W-:Y:S01]  /*15c0*/  MOV R12, 0x1 ;  /* 0x00000001000c7802 */ /* 0x000fe20000000f00 */
[----:B------:R-:W-:Y:S02]  /*15d0*/  IMAD.U32 R6, RZ, RZ, UR4 ;  /* 0x00000004ff067e24 */ /* 0x000fe4000f8e00ff */
[----:B------:R-:W-:-:S02]  /*15e0*/  IMAD.U32 R7, RZ, RZ, UR5 ;  /* 0x00000005ff077e24 */ /* 0x000fc4000f8e00ff */
[----:B------:R-:W-:Y:S02]  /*15f0*/  IMAD.U32 R11, RZ, RZ, UR7 ;  /* 0x00000007ff0b7e24 */ /* 0x000fe4000f8e00ff */
[----:B------:R-:W-:Y:S02]  /*1600*/  IMAD.MOV.U32 R8, RZ, RZ, 0x70 ;  /* 0x00000070ff087424 */ /* 0x000fe400078e00ff */
[----:B0-----:R-:W-:-:S07]  /*1610*/  IMAD.MOV.U32 R13, RZ, RZ, RZ ;  /* 0x000000ffff0d7224 */ /* 0x001fce00078e00ff */
[----:B------:R-:W-:-:S07]  /*1620*/  LEPC R20, `(.L_x_369) ;  /* 0x000000001014794e */ /* 0x000fce0000000000 */
[----:B-1----:R-:W-:Y:S05]  /*1630*/  CALL.ABS.NOINC R14 ;  /* 0x000000000e007343 */ /* 0x002fea0003c00000 */
.L_x_369:
[----:B------:R-:W0:Y:S01]  /*1640*/  S2UR UR5, SR_CgaCtaId ;  /* 0x00000000000579c3 */ /* 0x000e220000008800 */
[----:B------:R-:W-:Y:S01]  /*1650*/  LEA.HI R0, R185, R185, RZ, 0x1 ;  /* 0x000000b9b9007211 */ /* 0x000fe200078f08ff */
[----:B------:R-:W-:Y:S01]  /*1660*/  UMOV UR4, 0x400 ;  /* 0x0000040000047882 */ /* 0x000fe20000000000 */
[----:B------:R-:W-:Y:S01]  /*1670*/  R2UR UR6, R193 ;  /* 0x00000000c10672ca */ /* 0x000fe200000e0000 */
[----:B------:R-:W-:Y:S01]  /*1680*/  BSSY B0, `(.L_x_370) ;  /* 0x000000a000007945 */ /* 0x000fe20003800000 */
[----:B------:R-:W-:-:S05]  /*1690*/  LOP3.LUT R0, R0, 0xfffffffe, RZ, 0xc0, !PT ;  /* 0xfffffffe00007812 */ /* 0x000fca00078ec0ff */
[----:B------:R-:W-:-:S05]  /*16a0*/  IMAD.IADD R3, R185, 0x1, -R0 ;  /* 0x00000001b9037824 */ /* 0x000fca00078e0a00 */
[----:B------:R-:W-:Y:S01]  /*16b0*/  SHF.L.U32 R3, R3, 0x1f, RZ ;  /* 0x0000001f03037819 */ /* 0x000fe200000006ff */
[----:B------:R-:W-:-:S05]  /*16c0*/  IMAD.U32 R4, RZ, RZ, UR6 ;  /* 0x00000006ff047e24 */ /* 0x000fca000f8e00ff */
[----:B------:R-:W-:Y:S01]  /*16d0*/  ISETP.NE.AND P0, PT, R4, 0x3, PT ;  /* 0x000000030400780c */ /* 0x000fe20003f05270 */
[----:B0-----:R-:W-:-:S06]  /*16e0*/  ULEA UR4, UR5, UR4, 0x18 ;  /* 0x0000000405047291 */ /* 0x001fcc000f8ec03f */
[----:B------:R-:W-:-:S04]  /*16f0*/  IMAD.U32 R0, RZ, RZ, UR4 ;  /* 0x00000004ff007e24 */ /* 0x000fc8000f8e00ff */
[----:B------:R-:W0:Y:S02]  /*1700*/  SYNCS.PHASECHK.TRANS64.TRYWAIT P1, [R0+URZ+0x34800], R3 ;  /* 0x03480003000075a7 */ /* 0x000e24000802017f */
[----:B0-----:R-:W-:Y:S05]  /*1710*/  @!P1 BRA `(.L_x_371) ;  /* 0x000000e800ec9947 */ /* 0x001fea0003800000 */
.L_x_534:
[----:B------:R-:W-:Y:S05]  /*1720*/  BSYNC B0 ;  /* 0x0000000000007941 */ /* 0x000fea0003800000 */
.L_x_370:
[----:B------:R-:W-:Y:S05]  /*1730*/  @!P0 BRA `(.L_x_372) ;  /* 0x0000000000048947 */ /* 0x000fea0003800000 */
[----:B------:R-:W-:Y:S01]  /*1740*/  BPT.TRAP 0x1 ;  /* 0x000000040000795c */ /* 0x000fe20000300000 */
.L_x_372:
[----:B0-----:R-:W-:Y:S01]  /*1750*/  IMAD R3, R2, 0x8, R0 ;  /* 0x0000000802037824 */ /* 0x001fe200078e0200 */
[----:B------:R-:W-:-:S04]  /*1760*/  SHF.L.U32 R4, R16, 0x1f, RZ ;  /* 0x0000001f10047819 */ /* 0x000fc800000006ff */
[----:B------:R0:W1:Y:S01]  /*1770*/  SYNCS.PHASECHK.TRANS64.TRYWAIT P2, [R3+URZ+0x34830], R4 ;  /* 0x03483004030075a7 */ /* 0x000062000804017f */
[----:B------:R-:W-:Y:S05]  /*1780*/  @!P0 BRA `(.L_x_373) ;  /* 0x0000000000048947 */ /* 0x000fea0003800000 */
[----:B------:R-:W-:Y:S01]  /*1790*/  BPT.TRAP 0x1 ;  /* 0x000000040000795c */ /* 0x000fe20000300000 */
.L_x_373:
[----:B------:R-:W2:Y:S01]  /*17a0*/  S2R R5, SR_TID.X ;  /* 0x0000000000057919 */ /* 0x000ea20000002100 */
[----:B------:R-:W-:Y:S01]  /*17b0*/  IMAD.MOV.U32 R151, RZ, RZ, RZ ;  /* 0x000000ffff977224 */ /* 0x000fe200078e00ff */
[----:B--2---:R-:W-:Y:S01]  /*17c0*/  LOP3.LUT P1, RZ, R5, 0x7f, RZ, 0xc0, !PT ;  /* 0x0000007f05ff7812 */ /* 0x004fe2000782c0ff */
[----:B-1----:R-:W-:-:S12]  /*17d0*/  @P2 BRA `(.L_x_374) ;  /* 0x0000000000082947 */ /* 0x002fd80003800000 */
[----:B------:R-:W1:Y:S02]  /*17e0*/  SYNCS.PHASECHK.TRANS64.TRYWAIT P2, [R3+URZ+0x34830], R4 ;  /* 0x03483004030075a7 */ /* 0x000e64000804017f */
[----:B-1----:R-:W-:Y:S05]  /*17f0*/  @!P2 BRA `(.L_x_375) ;  /* 0x000000e800c8a947 */ /* 0x002fea0003800000 */
.L_x_374:
[----:B------:R-:W-:Y:S05]  /*1800*/  WARPSYNC.ALL ;  /* 0x0000000000007948 */ /* 0x000fea0003800000 */
[----:B------:R-:W-:Y:S01]  /*1810*/  R2UR UR4, R0 ;  /* 0x00000000000472ca */ /* 0x000fe200000e0000 */
[----:B------:R-:W-:Y:S01]  /*1820*/  ULOP3.LUT UR56, UR56, 0x10000, URZ, 0xfc, !UPT ;  /* 0x0001000038387892 */ /* 0x000fe2000f8efc3f */
[----:B------:R-:W-:Y:S01]  /*1830*/  R2UR UR58, R2 ;  /* 0x00000000023a72ca */ /* 0x000fe200000e0000 */
[----:B------:R-:W-:Y:S01]  /*1840*/  WARPGROUP.ARRIVE ;  /* 0x00000000000079c5 */ /* 0x000fe20000000000 */
[----:B------:R-:W-:Y:S01]  /*1850*/  UMOV UR57, 0x40000040 ;  /* 0x4000004000397882 */ /* 0x000fe20000000000 */
[----:B------:R-:W-:Y:S01]  /*1860*/  UMOV UR59, 0x40000040 ;  /* 0x40000040003b7882 */ /* 0x000fe20000000000 */
[----:B------:R-:W-:Y:S01]  /*1870*/  UIADD3 UR52, UR56, 0x2, URZ ;  /* 0x0000000238347890 */ /* 0x000fe2000fffe03f */
[----:B------:R-:W-:Y:S01]  /*1880*/  VIADD R6, R190, UR44 ;  /* 0x0000002cbe067c36 */ /* 0x000fe20008000000 */
[----:B------:R-:W-:Y:S01]  /*1890*/  UMOV UR53, 0x40000040 ;  /* 0x4000004000357882 */ /* 0x000fe20000000000 */
[----:B------:R-:W-:Y:S01]  /*18a0*/  UMOV UR55, 0x40000040 ;  /* 0x4000004000377882 */ /* 0x000fe20000000000 */
[----:B------:R-:W-:Y:S01]  /*18b0*/  UIADD3 UR8, UR56, 0x4, URZ ;  /* 0x0000000438087890 */ /* 0x000fe2000fffe03f */
[----:B------:R-:W-:Y:S01]  /*18c0*/  IMAD.U32 R9, RZ, RZ, UR45 ;  /* 0x0000002dff097e24 */ /* 0x000fe2000f8e00ff */
[----:B------:R-:W-:Y:S01]  /*18d0*/  UMOV UR9, 0x40000040 ;  /* 0x4000004000097882 */ /* 0x000fe20000000000 */
[----:B------:R-:W-:Y:S01]  /*18e0*/  UIADD3 UR4, UR4, 0x1c400, URZ ;  /* 0x0001c40004047890 */ /* 0x000fe2000fffe03f */
[----:B------:R-:W-:Y:S01]  /*18f0*/  P2R R8, PR, RZ, 0x1 ;  /* 0x00000001ff087803 */ /* 0x000fe20000000000 */
[----:B------:R-:W-:Y:S01]  /*1900*/  UMOV UR11, 0x40000040 ;  /* 0x40000040000b7882 */ /* 0x000fe20000000000 */
[----:B------:R-:W-:Y:S01]  /*1910*/  UIADD3 UR12, UR56, 0x6, URZ ;  /* 0x00000006380c7890 */ /* 0x000fe2000fffe03f */
[----:B------:R-:W-:Y:S01]  /*1920*/  IMAD R6, R9, -0x80, R6 ;  /* 0xffffff8009067824 */ /* 0x000fe200078e0206 */
[----:B------:R-:W-:Y:S01]  /*1930*/  USHF.R.U32.HI UR4, URZ, 0x4, UR4 ;  /* 0x000000043f047899 */ /* 0x000fe20008011604 */
[----:B01----:R-:W-:Y:S01]  /*1940*/  @!P1 IADD3 R3, R3, 0x34840, RZ ;  /* 0x0003484003039810 */ /* 0x003fe20007ffe0ff */
[----:B------:R-:W-:Y:S01]  /*1950*/  UMOV UR13, 0x40000040 ;  /* 0x40000040000d7882 */ /* 0x000fe20000000000 */
[----:B------:R-:W-:Y:S01]  /*1960*/  UMOV UR15, 0x40000040 ;  /* 0x40000040000f7882 */ /* 0x000fe20000000000 */
[----:B------:R-:W-:Y:S01]  /*1970*/  ULOP3.LUT UR4, UR4, 0x3fff, URZ, 0xc0, !UPT ;  /* 0x00003fff04047892 */ /* 0x000fe2000f8ec03f */
[C---:B------:R-:W-:Y:S01]  /*1980*/  ISETP.GT.AND P2, PT, R6.reuse, RZ, PT ;  /* 0x000000ff0600720c */ /* 0x040fe20003f44270 */
[----:B------:R-:W-:Y:S01]  /*1990*/  UIADD3 UR16, UR56, 0x400, URZ ;  /* 0x0000040038107890 */ /* 0x000fe2000fffe03f */
[C---:B------:R-:W-:Y:S01]  /*19a0*/  ISETP.GT.AND P3, PT, R6.reuse, 0x1, PT ;  /* 0x000000010600780c */ /* 0x040fe20003f64270 */
[----:B------:R-:W-:Y:S01]  /*19b0*/  ULOP3.LUT UR60, UR4, 0x10000, URZ, 0xfc, !UPT ;  /* 0x00010000043c7892 */ /* 0x000fe2000f8efc3f */
[C---:B------:R-:W-:Y:S01]  /*19c0*/  ISETP.GT.AND P6, PT, R6.reuse, 0x8, PT ;  /* 0x000000080600780c */ /* 0x040fe20003fc4270 */
[----:B------:R-:W-:Y:S01]  /*19d0*/  UMOV UR17, 0x40000040 ;  /* 0x4000004000117882 */ /* 0x000fe20000000000 */
[----:B------:R-:W-:Y:S01]  /*19e0*/  UMOV UR19, 0x40000040 ;  /* 0x4000004000137882 */ /* 0x000fe20000000000 */
[----:B------:R-:W-:Y:S01]  /*19f0*/  UIMAD UR58, UR58, 0xc00, UR60 ;  /* 0x00000c003a3a78a4 */ /* 0x000fe2000f8e023c */
[C---:B------:R-:W-:Y:S01]  /*1a00*/  ISETP.GT.AND P5, PT, R6.reuse, 0x9, PT ;  /* 0x000000090600780c */ /* 0x040fe20003fa4270 */
[----:B------:R-:W-:Y:S01]  /*1a10*/  UIADD3 UR20, UR56, 0x402, URZ ;  /* 0x0000040238147890 */ /* 0x000fe2000fffe03f */
[----:B------:R-:W-:Y:S01]  /*1a20*/  ISETP.GT.AND P4, PT, R6, 0x10, PT ;  /* 0x000000100600780c */ /* 0x000fe20003f84270 */
[----:B------:R-:W-:Y:S01]  /*1a30*/  UIADD3 UR54, UR58, 0x2, URZ ;  /* 0x000000023a367890 */ /* 0x000fe2000fffe03f */
[----:B------:R-:W-:Y:S01]  /*1a40*/  @!P1 PRMT R3, RZ, 0x654, R3 ;  /* 0x00000654ff039816 */ /* 0x000fe20000000003 */
[----:B------:R-:W-:Y:S01]  /*1a50*/  UIADD3 UR10, UR58, 0x4, URZ ;  /* 0x000000043a0a7890 */ /* 0x000fe2000fffe03f */
[----:B------:R-:W-:Y:S01]  /*1a60*/  IMAD.MOV.U32 R150, RZ, RZ, R151 ;  /* 0x000000ffff967224 */ /* 0x000fe200078e0097 */
[----:B------:R-:W-:-:S02]  /*1a70*/  UIADD3 UR14, UR58, 0x6, URZ ;  /* 0x000000063a0e7890 */ /* 0x000fc4000fffe03f */
[----:B------:R-:W-:Y:S01]  /*1a80*/  HGMMA.64x128x16.F32.BF16 R24, gdesc[UR56], RZ, !UPT, gsb0 ;  /* 0x01e00000381879f0 */ /* 0x000fe2000c0018ff */
        /* <DEDUP_REMOVED lines=42> */
[----:B------:R-:W-:Y:S01]  /*1d30*/  ULDC UR4, c[0x0][0x9d8] ;  /* 0x0002760000047ab9 */ /* 0x000fe20000000800 */
[----:B------:R-:W-:Y:S01]  /*1d40*/  ULDC UR5, c[0x0][0x988] ;  /* 0x0002620000057ab9 */ /* 0x000fe20000000800 */
[----:B------:R-:W-:Y:S01]  /*1d50*/  UISETP.GE.AND UP0, UPT, UR44, 0x81, UPT ;  /* 0x000000812c00788c */ /* 0x000fe2000bf06270 */
        /* <DEDUP_REMOVED lines=17> */
[----:B------:R-:W-:Y:S01]  /*1e70*/  IMAD.MOV.U32 R88, RZ, RZ, R151 ;  /* 0x000000ffff587224 */ /* 0x000fe200078e0097 */
        /* <DEDUP_REMOVED lines=270> */
[----:B------:R-:W-:Y:S01]  /*2f60*/  ISETP.GT.AND P2, PT, R6, 0x79, PT ;  /* 0x000000790600780c */ /* 0x000fe20003f44270 */
[----:B------:R-:W-:-:S04]  /*2f70*/  IMAD.U32 R6, RZ, RZ, UR5 ;  /* 0x00000005ff067e24 */ /* 0x000fc8000f8e00ff */
[----:B------:R-:W3:Y:S01]  /*2f80*/  MUFU.TANH R82, R82 ;  /* 0x0000005200527308 */ /* 0x000ee20000002400 */
[----:B0-----:R-:W-:-:S04]  /*2f90*/  FSEL R145, R84, -INF , P3 ;  /* 0xff80000054917808 */ /* 0x001fc80001800000 */
[----:B------:R-:W-:-:S03]  /*2fa0*/  FMNMX.FTZ R12, R145, R12, !PT ;  /* 0x0000000c910c7209 */ /* 0x000fc60007810000 */
[----:B------:R-:W0:Y:S01]  /*2fb0*/  MUFU.TANH R83, R83 ;  /* 0x0000005300537308 */ /* 0x000e220000002400 */
[----:B-1----:R-:W-:-:S04]  /*2fc0*/  FSEL R147, R85, -INF , P2 ;  /* 0xff80000055937808 */ /* 0x002fc80001000000 */
[----:B------:R-:W-:-:S03]  /*2fd0*/  FMNMX.FTZ R12, R147, R12, !PT ;  /* 0x0000000c930c7209 */ /* 0x000fc60007810000 */
[----:B------:R-:W1:Y:S02]  /*2fe0*/  MUFU.TANH R86, R86 ;  /* 0x0000005600567308 */ /* 0x000e640000002400 */
[----:B------:R-:W4:Y:S06]  /*2ff0*/  SHFL.BFLY PT, R9, R12, 0x2, 0x1f ;  /* 0x0c401f000c097f89 */ /* 0x000f2c00000e0000 */
[----:B------:R-:W-:Y:S01]  /*3000*/  MUFU.TANH R87, R87 ;  /* 0x0000005700577308 */ /* 0x000fe20000002400 */
[----:B----4-:R-:W-:-:S05]  /*3010*/  FMNMX.FTZ R14, R12, R9, !PT ;  /* 0x000000090c0e7209 */ /* 0x010fca0007810000 */
[----:B------:R-:W4:Y:S02]  /*3020*/  SHFL.BFLY PT, R9, R14, 0x1, 0x1f ;  /* 0x0c201f000e097f89 */ /* 0x000f2400000e0000 */
[----:B----4-:R-:W-:-:S04]  /*3030*/  FMNMX.FTZ R9, R14, R9, !PT ;  /* 0x000000090e097209 */ /* 0x010fc80007810000 */
[C---:B------:R-:W-:Y:S01]  /*3040*/  FSETP.NEU.FTZ.AND P0, PT, R9.reuse, -INF , PT ;  /* 0xff8000000900780b */ /* 0x040fe20003f1d000 */
[----:B------:R-:W-:-:S05]  /*3050*/  FMUL.FTZ R20, R9, R6 ;  /* 0x0000000609147220 */ /* 0x000fca0000410000 */
[----:B------:R-:W-:Y:S02]  /*3060*/  FSEL R20, R20, RZ, P0 ;  /* 0x000000ff14147208 */ /* 0x000fe40000000000 */
[----:B------:R-:W-:Y:S02]  /*3070*/  ISETP.NE.AND P0, PT, R8, RZ, PT ;  /* 0x000000ff0800720c */ /* 0x000fe40003f05270 */
[----:B------:R-:W4:Y:S01]  /*3080*/  MUFU.TANH R8, R79 ;  /* 0x0000004f00087308 */ /* 0x000f220000002400 */
[--C-:B------:R-:W-:Y:S01]  /*3090*/  FFMA.FTZ R67, R10, R6, -R20.reuse ;  /* 0x000000060a437223 */ /* 0x100fe20000010814 */
[----:B------:R-:W-:Y:S01]  /*30a0*/  FMNMX.FTZ R10, R5, R4, !PT ;  /* 0x00000004050a7209 */ /* 0x000fe20007810000 */
[-CC-:B------:R-:W-:Y:S01]  /*30b0*/  FFMA.FTZ R69, R91, R6.reuse, -R20.reuse ;  /* 0x000000065b457223 */ /* 0x180fe20000010814 */
[-CC-:B------:R-:W-:Y:S01]  /*30c0*/  FFMA.FTZ R176, R93, R6.reuse, -R20.reuse ;  /* 0x000000065db07223 */ /* 0x180fe20000010814 */
[----:B---3--:R-:W-:Y:S01]  /*30d0*/  FSEL R93, R82, -INF , P5 ;  /* 0xff800000525d7808 */ /* 0x008fe20002800000 */
[--C-:B------:R-:W-:Y:S01]  /*30e0*/  FFMA.FTZ R71, R95, R6, -R20.reuse ;  /* 0x000000065f477223 */ /* 0x100fe20000010814 */
[----:B------:R-:W-:Y:S01]  /*30f0*/  FMNMX.FTZ R10, R7, R10, !PT ;  /* 0x0000000a070a7209 */ /* 0x000fe20007810000 */
[-CC-:B------:R-:W-:Y:S01]  /*3100*/  FFMA.FTZ R178, R97, R6.reuse, -R20.reuse ;  /* 0x0000000661b27223 */ /* 0x180fe20000010814 */
[----:B0-----:R-:W-:Y:S01]  /*3110*/  FSEL R95, R83, -INF , P4 ;  /* 0xff800000535f7808 */ /* 0x001fe20002000000 */
[--C-:B------:R-:W-:Y:S01]  /*3120*/  FFMA.FTZ R73, R99, R6, -R20.reuse ;  /* 0x0000000663497223 */ /* 0x100fe20000010814 */
[----:B------:R-:W-:Y:S01]  /*3130*/  FMNMX.FTZ R10, R13, R10, !PT ;  /* 0x0000000a0d0a7209 */ /* 0x000fe20007810000 */
[-CC-:B------:R-:W-:Y:S01]  /*3140*/  FFMA.FTZ R180, R11, R6.reuse, -R20.reuse ;  /* 0x000000060bb47223 */ /* 0x180fe20000010814 */
[----:B-1----:R-:W-:Y:S01]  /*3150*/  FSEL R97, R86, -INF , P3 ;  /* 0xff80000056617808 */ /* 0x002fe20001800000 */
[--C-:B------:R-:W-:Y:S01]  /*3160*/  FFMA.FTZ R182, R89, R6, -R20.reuse ;  /* 0x0000000659b67223 */ /* 0x100fe20000010814 */
[----:B------:R-:W-:Y:S01]  /*3170*/  FMNMX.FTZ R10, R15, R10, !PT ;  /* 0x0000000a0f0a7209 */ /* 0x000fe20007810000 */
[----:B------:R-:W-:Y:S01]  /*3180*/  MUFU.EX2 R67, R67 ;  /* 0x0000004300437308 */ /* 0x000fe20000000800 */
[----:B----4-:R-:W-:Y:S01]  /*3190*/  FSEL R91, R8, -INF , P6 ;  /* 0xff800000085b7808 */ /* 0x010fe20003000000 */
[--C-:B------:R-:W-:Y:S01]  /*31a0*/  FFMA.FTZ R172, R101, R6, -R20.reuse ;  /* 0x0000000665ac7223 */ /* 0x100fe20000010814 */
[----:B------:R-:W-:Y:S01]  /*31b0*/  FMNMX.FTZ R10, R21, R10, !PT ;  /* 0x0000000a150a7209 */ /* 0x000fe20007810000 */
[-CC-:B------:R-:W-:Y:S01]  /*31c0*/  FFMA.FTZ R75, R103, R6.reuse, -R20.reuse ;  /* 0x00000006674b7223 */ /* 0x180fe20000010814 */
[----:B------:R-:W-:Y:S01]  /*31d0*/  FSEL R99, R87, -INF , P2 ;  /* 0xff80000057637808 */ /* 0x000fe20001000000 */
        /* <DEDUP_REMOVED lines=35> */
[----:B------:R-:W-:Y:S01]  /*3410*/  FFMA.FTZ R20, R147, R6, -R20 ;  /* 0x0000000693147223 */ /* 0x000fe20000010814 */
[--C-:B------:R-:W-:Y:S01]  /*3420*/  IMAD.MOV.U32 R147, RZ, RZ, R151.reuse ;  /* 0x000000ffff937224 */ /* 0x100fe200078e0097 */
[----:B------:R-:W-:Y:S01]  /*3430*/  FMNMX.FTZ R10, R43, R10, !PT ;  /* 0x0000000a2b0a7209 */ /* 0x000fe20007810000 */
[--C-:B------:R-:W-:Y:S01]  /*3440*/  IMAD.MOV.U32 R131, RZ, RZ, R151.reuse ;  /* 0x000000ffff837224 */ /* 0x100fe200078e0097 */
[-C--:B------:R-:W-:Y:S01]  /*3450*/  MOV R133, R151.reuse ;  /* 0x0000009700857202 */ /* 0x080fe20000000f00 */
[--C-:B------:R-:W-:Y:S01]  /*3460*/  IMAD.MOV.U32 R129, RZ, RZ, R151.reuse ;  /* 0x000000ffff817224 */ /* 0x100fe200078e0097 */
[----:B------:R-:W-:Y:S01]  /*3470*/  FMNMX.FTZ R10, R45, R10, !PT ;  /* 0x0000000a2d0a7209 */ /* 0x000fe20007810000 */
[----:B------:R-:W2:Y:S01]  /*3480*/  MUFU.EX2 R178, R178 ;  /* 0x000000b200b27308 */ /* 0x000ea20000000800 */
[--C-:B------:R-:W-:Y:S01]  /*3490*/  IMAD.MOV.U32 R127, RZ, RZ, R151.reuse ;  /* 0x000000ffff7f7224 */ /* 0x100fe200078e0097 */
[-C--:B------:R-:W-:Y:S01]  /*34a0*/  MOV R123, R151.reuse ;  /* 0x00000097007b7202 */ /* 0x080fe20000000f00 */
[--C-:B------:R-:W-:Y:S01]  /*34b0*/  IMAD.MOV.U32 R125, RZ, RZ, R151.reuse ;  /* 0x000000ffff7d7224 */ /* 0x100fe200078e0097 */
[----:B------:R-:W-:Y:S01]  /*34c0*/  FMNMX.FTZ R10, R47, R10, !PT ;  /* 0x0000000a2f0a7209 */ /* 0x000fe20007810000 */
[--C-:B------:R-:W-:Y:S01]  /*34d0*/  IMAD.MOV.U32 R121, RZ, RZ, R151.reuse ;  /* 0x000000ffff797224 */ /* 0x100fe200078e0097 */
[-C--:B------:R-:W-:Y:S01]  /*34e0*/  MOV R113, R151.reuse ;  /* 0x0000009700717202 */ /* 0x080fe20000000f00 */
[--C-:B------:R-:W-:Y:S01]  /*34f0*/  IMAD.MOV.U32 R119, RZ, RZ, R151.reuse ;  /* 0x000000ffff777224 */ /* 0x100fe200078e0097 */
[----:B------:R-:W-:Y:S01]  /*3500*/  FMNMX.FTZ R10, R49, R10, !PT ;  /* 0x0000000a310a7209 */ /* 0x000fe20007810000 */
[----:B------:R-:W-:Y:S01]  /*3510*/  MUFU.EX2 R73, R73 ;  /* 0x0000004900497308 */ /* 0x000fe20000000800 */
[--C-:B------:R-:W-:Y:S01]  /*3520*/  IMAD.MOV.U32 R117, RZ, RZ, R151.reuse ;  /* 0x000000ffff757224 */ /* 0x100fe200078e0097 */
[----:B------:R-:W-:Y:S01]  /*3530*/  MOV R103, R151 ;  /* 0x0000009700677202 */ /* 0x000fe20000000f00 */
[--C-:B------:R-:W-:Y:S01]  /*3540*/  IMAD.MOV.U32 R115, RZ, RZ, R151.reuse ;  /* 0x000000ffff737224 */ /* 0x100fe200078e0097 */
[----:B------:R-:W-:Y:S01]  /*3550*/  FMNMX.FTZ R10, R51, R10, !PT ;  /* 0x0000000a330a7209 */ /* 0x000fe20007810000 */
[----:B------:R-:W-:-:S02]  /*3560*/  IMAD.MOV.U32 R111, RZ, RZ, R151 ;  /* 0x000000ffff6f7224 */ /* 0x000fc400078e0097 */
[--C-:B------:R-:W-:Y:S01]  /*3570*/  IMAD.MOV.U32 R109, RZ, RZ, R151.reuse ;  /* 0x000000ffff6d7224 */ /* 0x100fe200078e0097 */
[----:B------:R-:W-:Y:S01]  /*3580*/  FMNMX.FTZ R10, R53, R10, !PT ;  /* 0x0000000a350a7209 */ /* 0x000fe20007810000 */
[----:B------:R-:W-:Y:S01]  /*3590*/  MUFU.EX2 R172, R172 ;  /* 0x000000ac00ac7308 */ /* 0x000fe20000000800 */
[--C-:B------:R-:W-:Y:S02]  /*35a0*/  IMAD.MOV.U32 R107, RZ, RZ, R151.reuse ;  /* 0x000000ffff6b7224 */ /* 0x100fe400078e0097 */
[----:B------:R-:W-:Y:S01]  /*35b0*/  FMNMX.FTZ R10, R55, R10, !PT ;  /* 0x0000000a370a7209 */ /* 0x000fe20007810000 */
[--C-:B------:R-:W-:Y:S02]  /*35c0*/  IMAD.MOV.U32 R105, RZ, RZ, R151.reuse ;  /* 0x000000ffff697224 */ /* 0x100fe400078e0097 */
[----:B------:R-:W-:Y:S01]  /*35d0*/  IMAD.MOV.U32 R101, RZ, RZ, R151 ;  /* 0x000000ffff657224 */ /* 0x000fe200078e0097 */
[----:B------:R-:W-:Y:S01]  /*35e0*/  FMNMX.FTZ R10, R57, R10, !PT ;  /* 0x0000000a390a7209 */ /* 0x000fe20007810000 */
[----:B------:R-:W-:Y:S03]  /*35f0*/  MUFU.EX2 R75, R75 ;  /* 0x0000004b004b7308 */ /* 0x000fe60000000800 */
[----:B------:R-:W-:-:S04]  /*3600*/  FMNMX.FTZ R10, R59, R10, !PT ;  /* 0x0000000a3b0a7209 */ /* 0x000fc80007810000 */
        /* <DEDUP_REMOVED lines=11> */
[----:B------:R-:W-:-:S05]  /*36c0*/  FMNMX.FTZ R10, R99, R10, !PT ;  /* 0x0000000a630a7209 */ /* 0x000fca0007810000 */
[----:B------:R-:W0:Y:S01]  /*36d0*/  SHFL.BFLY PT, R11, R10, 0x2, 0x1f ;  /* 0x0c401f000a0b7f89 */ /* 0x000e2200000e0000 */
[----:B------:R-:W-:Y:S08]  /*36e0*/  MUFU.EX2 R170, R170 ;  /* 0x000000aa00aa7308 */ /* 0x000ff00000000800 */
[----:B------:R-:W-:Y:S08]  /*36f0*/  MUFU.EX2 R81, R81 ;  /* 0x0000005100517308 */ /* 0x000ff00000000800 */
[----:B------:R-:W-:Y:S01]  /*3700*/  MUFU.EX2 R152, R152 ;  /* 0x0000009800987308 */ /* 0x000fe20000000800 */
[----:B0-----:R-:W-:-:S07]  /*3710*/  FMNMX.FTZ R8, R10, R11, !PT ;  /* 0x0000000b0a087209 */ /* 0x001fce0007810000 */
[----:B------:R-:W-:Y:S01]  /*3720*/  MUFU.EX2 R83, R83 ;  /* 0x0000005300537308 */ /* 0x000fe20000000800 */
[----:B------:R-:W0:Y:S07]  /*3730*/  SHFL.BFLY PT, R11, R8, 0x1, 0x1f ;  /* 0x0c201f00080b7f89 */ /* 0x000e2e00000e0000 */
[----:B------:R-:W-:Y:S08]  /*3740*/  MUFU.EX2 R154, R154 ;  /* 0x0000009a009a7308 */ /* 0x000ff00000000800 */
[----:B------:R-:W-:Y:S08]  /*3750*/  MUFU.EX2 R85, R85 ;  /* 0x0000005500557308 */ /* 0x000ff00000000800 */
[----:B------:R-:W-:Y:S01]  /*3760*/  MUFU.EX2 R156, R156 ;  /* 0x0000009c009c7308 */ /* 0x000fe20000000800 */
[----:B0-----:R-:W-:-:S04]  /*3770*/  FMNMX.FTZ R11, R8, R11, !PT ;  /* 0x0000000b080b7209 */ /* 0x001fc80007810000 */
[C---:B------:R-:W-:Y:S01]  /*3780*/  FSETP.NEU.FTZ.AND P2, PT, R11.reuse, -INF , PT ;  /* 0xff8000000b00780b */ /* 0x040fe20003f5d000 */
[----:B------:R-:W-:Y:S02]  /*3790*/  FMUL.FTZ R8, R11, R6 ;  /* 0x000000060b087220 */ /* 0x000fe40000410000 */
[----:B------:R-:W-:Y:S03]  /*37a0*/  MUFU.EX2 R87, R87 ;  /* 0x0000005700577308 */ /* 0x000fe60000000800 */
[----:B------:R-:W-:Y:S02]  /*37b0*/  FSEL R8, R8, RZ, P2 ;  /* 0x000000ff08087208 */ /* 0x000fe40001000000 */
[----:B------:R-:W-:-:S03]  /*37c0*/  PLOP3.LUT P2, PT, PT, PT, UP0, 0x80, 0x0 ;  /* 0x000000000000781c */ /* 0x000fc60003f4f008 */
        /* <DEDUP_REMOVED lines=17> */
[----:B0-----:R-:W-:Y:S01]  /*38e0*/  FADD.FTZ R13, R180, R67 ;  /* 0x00000043b40d7221 */ /* 0x001fe20000010000 */
[-CC-:B------:R-:W-:Y:S01]  /*38f0*/  FFMA.FTZ R41, R41, R6.reuse, -R8.reuse ;  /* 0x0000000629297223 */ /* 0x180fe20000010808 */
[-CC-:B------:R-:W-:Y:S01]  /*3900*/  FFMA.FTZ R43, R43, R6.reuse, -R8.reuse ;  /* 0x000000062b2b7223 */ /* 0x180fe20000010808 */
[-CC-:B------:R-:W-:Y:S01]  /*3910*/  FFMA.FTZ R45, R45, R6.reuse, -R8.reuse ;  /* 0x000000062d2d7223 */ /* 0x180fe20000010808 */
[-CC-:B------:R-:W-:Y:S01]  /*3920*/  FFMA.FTZ R47, R47, R6.reuse, -R8.reuse ;  /* 0x000000062f2f7223 */ /* 0x180fe20000010808 */
[-CC-:B------:R-:W-:Y:S01]  /*3930*/  FFMA.FTZ R49, R49, R6.reuse, -R8.reuse ;  /* 0x0000000631317223 */ /* 0x180fe20000010808 */
[-CC-:B------:R-:W-:Y:S01]  /*3940*/  FFMA.FTZ R51, R51, R6.reuse, -R8.reuse ;  /* 0x0000000633337223 */ /* 0x180fe20000010808 */
[----:B------:R-:W0:Y:S01]  /*3950*/  MUFU.EX2 R5, R5 ;  /* 0x0000000500057308 */ /* 0x000e220000000800 */
[----:B-1----:R-:W-:Y:S01]  /*3960*/  FADD.FTZ R4, R182, R13 ;  /* 0x0000000db6047221 */ /* 0x002fe20000010000 */
[-CC-:B------:R-:W-:Y:S01]  /*3970*/  FFMA.FTZ R53, R53, R6.reuse, -R8.reuse ;  /* 0x0000000635357223 */ /* 0x180fe20000010808 */
[-CC-:B------:R-:W-:Y:S01]  /*3980*/  FFMA.FTZ R55, R55, R6.reuse, -R8.reuse ;  /* 0x0000000637377223 */ /* 0x180fe20000010808 */
[-C--:B------:R-:W-:Y:S01]  /*3990*/  FFMA.FTZ R57, R57, R6.reuse, -R8 ;  /* 0x0000000639397223 */ /* 0x080fe20000010808 */
[----:B---3--:R-:W-:Y:S01]  /*39a0*/  FADD.FTZ R13, R69, R4 ;  /* 0x00000004450d7221 */ /* 0x008fe20000010000 */
[-CC-:B------:R-:W-:Y:S01]  /*39b0*/  FFMA.FTZ R59, R59, R6.reuse, -R8.reuse ;  /* 0x000000063b3b7223 */ /* 0x180fe20000010808 */
[-CC-:B------:R-:W-:Y:S01]  /*39c0*/  FFMA.FTZ R61, R61, R6.reuse, -R8.reuse ;  /* 0x000000063d3d7223 */ /* 0x180fe20000010808 */
[----:B------:R-:W1:Y:S01]  /*39d0*/  MUFU.EX2 R7, R7 ;  /* 0x0000000700077308 */ /* 0x000e620000000800 */
[----:B----4-:R-:W-:Y:S01]  /*39e0*/  FADD.FTZ R4, R176, R13 ;  /* 0x0000000db0047221 */ /* 0x010fe20000010000 */
[-CC-:B------:R-:W-:Y:S01]  /*39f0*/  FFMA.FTZ R63, R63, R6.reuse, -R8.reuse ;  /* 0x000000063f3f7223 */ /* 0x180fe20000010808 */
[-CC-:B------:R-:W-:Y:S01]  /*3a00*/  FFMA.FTZ R65, R65, R6.reuse, -R8.reuse ;  /* 0x0000000641417223 */ /* 0x180fe20000010808 */
[-C--:B------:R-:W-:Y:S01]  /*3a10*/  FFMA.FTZ R91, R91, R6.reuse, -R8 ;  /* 0x000000065b5b7223 */ /* 0x080fe20000010808 */
[----:B-----5:R-:W-:Y:S01]  /*3a20*/  FADD.FTZ R13, R71, R4 ;  /* 0x00000004470d7221 */ /* 0x020fe20000010000 */
[-CC-:B------:R-:W-:Y:S01]  /*3a30*/  FFMA.FTZ R93, R93, R6.reuse, -R8.reuse ;  /* 0x000000065d5d7223 */ /* 0x180fe20000010808 */
[-C--:B------:R-:W-:Y:S01]  /*3a40*/  FFMA.FTZ R95, R95, R6.reuse, -R8 ;  /* 0x000000065f5f7223 */ /* 0x080fe20000010808 */
[----:B------:R-:W3:Y:S01]  /*3a50*/  MUFU.EX2 R15, R15 ;  /* 0x0000000f000f7308 */ /* 0x000ee20000000800 */
[----:B--2---:R-:W-:Y:S01]  /*3a60*/  FADD.FTZ R36, R178, R13 ;  /* 0x0000000db2247221 */ /* 0x004fe20000010000 */
[----:B0-----:R-:W-:Y:S01]  /*3a70*/  FADD.FTZ R4, R5, R10 ;  /* 0x0000000a05047221 */ /* 0x001fe20000010000 */
[-CC-:B------:R-:W-:Y:S01]  /*3a80*/  FFMA.FTZ R97, R97, R6.reuse, -R8.reuse ;  /* 0x0000000661617223 */ /* 0x180fe20000010808 */
[----:B------:R-:W-:Y:S01]  /*3a90*/  FFMA.FTZ R99, R99, R6, -R8 ;  /* 0x0000000663637223 */ /* 0x000fe20000010808 */
[----:B------:R-:W-:Y:S01]  /*3aa0*/  F2FP.BF16.F32.PACK_AB R181, R10, R5 ;  /* 0x000000050ab5723e */ /* 0x000fe200000010ff */
[----:B------:R-:W-:Y:S01]  /*3ab0*/  IMAD.MOV.U32 R5, RZ, RZ, 0x3f800000 ;  /* 0x3f800000ff057424 */ /* 0x000fe200078e00ff */
[----:B------:R-:W-:Y:S01]  /*3ac0*/  F2FP.BF16.F32.PACK_AB R180, R67, R180 ;  /* 0x000000b443b4723e */ /* 0x000fe200000010ff */
[----:B------:R0:W2:Y:S01]  /*3ad0*/  MUFU.EX2 R14, R21 ;  /* 0x00000015000e7308 */ /* 0x0000a20000000800 */
[----:B-1----:R-:W-:Y:S01]  /*3ae0*/  FADD.FTZ R13, R7, R4 ;  /* 0x00000004070d7221 */ /* 0x002fe20000010000 */
[C---:B------:R-:W-:Y:S01]  /*3af0*/  F2FP.BF16.F32.PACK_AB R183, R12.reuse, R7 ;  /* 0x000000070cb7723e */ /* 0x040fe200000010ff */
[----:B------:R-:W-:Y:S01]  /*3b00*/  IMAD.MOV.U32 R7, RZ, RZ, 0x3f800000 ;  /* 0x3f800000ff077424 */ /* 0x000fe200078e00ff */
[----:B------:R-:W-:Y:S01]  /*3b10*/  F2FP.BF16.F32.PACK_AB R182, R69, R182 ;  /* 0x000000b645b6723e */ /* 0x000fe200000010ff */
[----:B------:R-:W-:Y:S01]  /*3b20*/  FADD.FTZ R4, R12, R13 ;  /* 0x0000000d0c047221 */ /* 0x000fe20000010000 */
[----:B------:R-:W-:-:S02]  /*3b30*/  F2FP.BF16.F32.PACK_AB R176, R71, R176 ;  /* 0x000000b047b0723e */ /* 0x000fc400000010ff */
[----:B------:R-:W1:Y:S01]  /*3b40*/  MUFU.EX2 R25, R25 ;  /* 0x0000001900197308 */ /* 0x000e620000000800 */
[----:B0-----:R-:W-:Y:S01]  /*3b50*/  FADD.FTZ R21, R73, R36 ;  /* 0x0000002449157221 */ /* 0x001fe20000010000 */
[----:B---3--:R-:W-:Y:S01]  /*3b60*/  FADD.FTZ R13, R15, R4 ;  /* 0x000000040f0d7221 */ /* 0x008fe20000010000 */
[----:B------:R-:W-:Y:S02]  /*3b70*/  F2FP.BF16.F32.PACK_AB R178, R73, R178 ;  /* 0x000000b249b2723e */ /* 0x000fe400000010ff */
[----:B------:R-:W-:Y:S01]  /*3b80*/  FADD.FTZ R38, R172, R21 ;  /* 0x00000015ac267221 */ /* 0x000fe20000010000 */
[C---:B------:R-:W-:Y:S02]  /*3b90*/  F2FP.BF16.F32.PACK_AB R172, R75.reuse, R172 ;  /* 0x000000ac4bac723e */ /* 0x040fe400000010ff */
[----:B------:R-:W0:Y:S01]  /*3ba0*/  MUFU.EX2 R24, R27 ;  /* 0x0000001b00187308 */ /* 0x000e220000000800 */
[----:B------:R-:W-:Y:S01]  /*3bb0*/  FADD.FTZ R21, R75, R38 ;  /* 0x000000264b157221 */ /* 0x000fe20000010000 */
[C---:B--2---:R-:W-:Y:S01]  /*3bc0*/  FADD.FTZ R4, R14.reuse, R13 ;  /* 0x0000000d0e047221 */ /* 0x044fe20000010000 */
[----:B------:R-:W-:-:S02]  /*3bd0*/  F2FP.BF16.F32.PACK_AB R177, R14, R15 ;  /* 0x0000000f0eb1723e */ /* 0x000fc400000010ff */
[----:B------:R-:W-:Y:S01]  /*3be0*/  FADD.FTZ R38, R174, R21 ;  /* 0x00000015ae267221 */ /* 0x000fe20000010000 */
[C---:B------:R-:W-:Y:S02]  /*3bf0*/  F2FP.BF16.F32.PACK_AB R174, R77.reuse, R174 ;  /* 0x000000ae4dae723e */ /* 0x040fe400000010ff */
[----:B------:R-:W2:Y:S01]  /*3c00*/  MUFU.EX2 R29, R29 ;  /* 0x0000001d001d7308 */ /* 0x000ea20000000800 */
[----:B------:R-:W-:Y:S01]  /*3c10*/  FADD.FTZ R21, R77, R38 ;  /* 0x000000264d157221 */ /* 0x000fe20000010000 */
[----:B-1----:R-:W-:-:S03]  /*3c20*/  FADD.FTZ R13, R25, R4 ;  /* 0x00000004190d7221 */ /* 0x002fc60000010000 */
[----:B------:R-:W-:Y:S01]  /*3c30*/  FADD.FTZ R40, R168, R21 ;  /* 0x00000015a8287221 */ /* 0x000fe20000010000 */
[C---:B------:R-:W-:Y:S02]  /*3c40*/  F2FP.BF16.F32.PACK_AB R168, R79.reuse, R168 ;  /* 0x000000a84fa8723e */ /* 0x040fe400000010ff */
[----:B------:R-:W1:Y:S01]  /*3c50*/  MUFU.EX2 R26, R31 ;  /* 0x0000001f001a7308 */ /* 0x000e620000000800 */
[C---:B0-----:R-:W-:Y:S01]  /*3c60*/  FADD.FTZ R4, R24.reuse, R13 ;  /* 0x0000000d18047221 */ /* 0x041fe20000010000 */
[----:B------:R-:W-:Y:S01]  /*3c70*/  FADD.FTZ R21, R79, R40 ;  /* 0x000000284f157221 */ /* 0x000fe20000010000 */
[----:B------:R-:W-:-:S03]  /*3c80*/  F2FP.BF16.F32.PACK_AB R179, R24, R25 ;  /* 0x0000001918b3723e */ /* 0x000fc600000010ff */
[----:B------:R-:W-:Y:S01]  /*3c90*/  FADD.FTZ R40, R170, R21 ;  /* 0x00000015aa287221 */ /* 0x000fe20000010000 */
[----:B------:R-:W-:Y:S01]  /*3ca0*/  F2FP.BF16.F32.PACK_AB R170, R81, R170 ;  /* 0x000000aa51aa723e */ /* 0x000fe200000010ff */
[----:B------:R-:W0:Y:S01]  /*3cb0*/  MUFU.EX2 R33, R33 ;  /* 0x0000002100217308 */ /* 0x000e220000000800 */
[----:B--2---:R-:W-:-:S07]  /*3cc0*/  FADD.FTZ R13, R29, R4 ;  /* 0x000000041d0d7221 */ /* 0x004fce0000010000 */
[----:B------:R-:W2:Y:S01]  /*3cd0*/  MUFU.EX2 R28, R35 ;  /* 0x00000023001c7308 */ /* 0x000ea20000000800 */
[C---:B-1----:R-:W-:Y:S01]  /*3ce0*/  FADD.FTZ R4, R26.reuse, R13 ;  /* 0x0000000d1a047221 */ /* 0x042fe20000010000 */
[----:B------:R-:W-:Y:S01]  /*3cf0*/  FADD.FTZ R13, R81, R40 ;  /* 0x00000028510d7221 */ /* 0x000fe20000010000 */
[----:B------:R-:W-:-:S03]  /*3d00*/  F2FP.BF16.F32.PACK_AB R173, R26, R29 ;  /* 0x0000001d1aad723e */ /* 0x000fc600000010ff */
[----:B------:R-:W-:Y:S01]  /*3d10*/  FADD.FTZ R42, R152, R13 ;  /* 0x0000000d982a7221 */ /* 0x000fe20000010000 */
[----:B------:R-:W-:Y:S01]  /*3d20*/  F2FP.BF16.F32.PACK_AB R152, R83, R152 ;  /* 0x000000985398723e */ /* 0x000fe200000010ff */
[----:B------:R-:W1:Y:S01]  /*3d30*/  MUFU.EX2 R37, R37 ;  /* 0x0000002500257308 */ /* 0x000e620000000800 */
[----:B0-----:R-:W-:Y:S01]  /*3d40*/  FADD.FTZ R3, R33, R4 ;  /* 0x0000000421037221 */ /* 0x001fe20000010000 */
[----:B------:R-:W-:-:S04]  /*3d50*/  FADD.FTZ R13, R83, R42 ;  /* 0x0000002a530d7221 */ /* 0x000fc80000010000 */
[----:B------:R-:W-:Y:S01]  /*3d60*/  FADD.FTZ R42, R154, R13 ;  /* 0x0000000d9a2a7221 */ /* 0x000fe20000010000 */
[C---:B------:R-:W-:Y:S01]  /*3d70*/  F2FP.BF16.F32.PACK_AB R154, R85.reuse, R154 ;  /* 0x0000009a559a723e */ /* 0x040fe200000010ff */
[----:B------:R-:W0:Y:S01]  /*3d80*/  MUFU.EX2 R30, R39 ;  /* 0x00000027001e7308 */ /* 0x000e220000000800 */
[C---:B--2---:R-:W-:Y:S01]  /*3d90*/  FADD.FTZ R4, R28.reuse, R3 ;  /* 0x000000031c047221 */ /* 0x044fe20000010000 */
[----:B------:R-:W-:Y:S01]  /*3da0*/  FADD.FTZ R13, R85, R42 ;  /* 0x0000002a550d7221 */ /* 0x000fe20000010000 */
[----:B------:R-:W-:-:S03]  /*3db0*/  F2FP.BF16.F32.PACK_AB R175, R28, R33 ;  /* 0x000000211caf723e */ /* 0x000fc600000010ff */
[----:B------:R-:W-:Y:S01]  /*3dc0*/  FADD.FTZ R42, R156, R13 ;  /* 0x0000000d9c2a7221 */ /* 0x000fe20000010000 */
[----:B------:R-:W-:Y:S01]  /*3dd0*/  F2FP.BF16.F32.PACK_AB R156, R87, R156 ;  /* 0x0000009c579c723e */ /* 0x000fe200000010ff */
[----:B------:R-:W2:Y:S01]  /*3de0*/  MUFU.EX2 R41, R41 ;  /* 0x0000002900297308 */ /* 0x000ea20000000800 */
[----:B-1----:R-:W-:Y:S01]  /*3df0*/  FADD.FTZ R3, R37, R4 ;  /* 0x0000000425037221 */ /* 0x002fe20000010000 */
[----:B------:R-:W-:-:S04]  /*3e00*/  FADD.FTZ R13, R87, R42 ;  /* 0x0000002a570d7221 */ /* 0x000fc80000010000 */
[----:B------:R-:W-:Y:S02]  /*3e10*/  FADD.FTZ R42, R158, R13 ;  /* 0x0000000d9e2a7221 */ /* 0x000fe40000010000 */
        /* <DEDUP_REMOVED lines=11> */
[C---:B--2---:R-:W-:Y:S01]  /*3ed0*/  FADD.FTZ R4, R34.reuse, R3 ;  /* 0x0000000322047221 */ /* 0x044fe20000010000 */
[----:B------:R-:W-:-:S06]  /*3ee0*/  F2FP.BF16.F32.PACK_AB R153, R34, R45 ;  /* 0x0000002d2299723e */ /* 0x000fcc00000010ff */
[----:B------:R-:W2:Y:S01]  /*3ef0*/  MUFU.EX2 R160, R160 ;  /* 0x000000a000a07308 */ /* 0x000ea20000000800 */
[C---:B-1----:R-:W-:Y:S01]  /*3f00*/  FADD.FTZ R13, R89.reuse, R42 ;  /* 0x0000002a590d7221 */ /* 0x042fe20000010000 */
[----:B------:R-:W-:Y:S01]  /*3f10*/  F2FP.BF16.F32.PACK_AB R158, R89, R158 ;  /* 0x0000009e599e723e */ /* 0x000fe200000010ff */
[----:B------:R-:W-:-:S05]  /*3f20*/  IMAD.MOV.U32 R89, RZ, RZ, R151 ;  /* 0x000000ffff597224 */ /* 0x000fca00078e0097 */
        /* <DEDUP_REMOVED lines=9> */
[----:B------:R-:W-:Y:S01]  /*3fc0*/  F2FP.BF16.F32.PACK_AB R160, R135, R160 ;  /* 0x000000a087a0723e */ /* 0x000fe200000010ff */
[----:B------:R-:W-:-:S05]  /*3fd0*/  IMAD.MOV.U32 R135, RZ, RZ, R151 ;  /* 0x000000ffff877224 */ /* 0x000fca00078e0097 */
[----:B------:R-:W0:Y:S01]  /*3fe0*/  MUFU.EX2 R38, R55 ;  /* 0x0000003700267308 */ /* 0x000e220000000800 */
[----:B--2---:R-:W-:-:S07]  /*3ff0*/  FADD.FTZ R3, R53, R4 ;  /* 0x0000000435037221 */ /* 0x004fce0000010000 */
[----:B------:R2:W3:Y:S01]  /*4000*/  MUFU.EX2 R162, R139 ;  /* 0x0000008b00a27308 */ /* 0x0004e20000000800 */
[----:B-1----:R-:W-:-:S07]  /*4010*/  FADD.FTZ R13, R137, R44 ;  /* 0x0000002c890d7221 */ /* 0x002fce0000010000 */
[----:B------:R-:W1:Y:S01]  /*4020*/  MUFU.EX2 R57, R57 ;  /* 0x0000003900397308 */ /* 0x000e620000000800 */
[C---:B0-----:R-:W-:Y:S01]  /*4030*/  FADD.FTZ R4, R38.reuse, R3 ;  /* 0x0000000326047221 */ /* 0x041fe20000010000 */
[----:B------:R-:W-:Y:S01]  /*4040*/  F2FP.BF16.F32.PACK_AB R157, R38, R53 ;  /* 0x00000035269d723e */ /* 0x000fe200000010ff */
[----:B--2---:R-:W-:-:S05]  /*4050*/  IMAD.MOV.U32 R139, RZ, RZ, R151 ;  /* 0x000000ffff8b7224 */ /* 0x004fca00078e0097 */
[----:B------:R-:W0:Y:S01]  /*4060*/  MUFU.EX2 R141, R141 ;  /* 0x0000008d008d7308 */ /* 0x000e220000000800 */
[C---:B---3--:R-:W-:Y:S01]  /*4070*/  FADD.FTZ R44, R162.reuse, R13 ;  /* 0x0000000da22c7221 */ /* 0x048fe20000010000 */
[----:B------:R-:W-:Y:S01]  /*4080*/  F2FP.BF16.F32.PACK_AB R162, R162, R137 ;  /* 0x00000089a2a2723e */ /* 0x000fe200000010ff */
[----:B------:R-:W-:-:S05]  /*4090*/  IMAD.MOV.U32 R137, RZ, RZ, R151 ;  /* 0x000000ffff897224 */ /* 0x000fca00078e0097 */
[----:B------:R-:W2:Y:S01]  /*40a0*/  MUFU.EX2 R40, R59 ;  /* 0x0000003b00287308 */ /* 0x000ea20000000800 */
[----:B-1----:R-:W-:-:S07]  /*40b0*/  FADD.FTZ R3, R57, R4 ;  /* 0x0000000439037221 */ /* 0x002fce0000010000 */
[----:B------:R1:W3:Y:S01]  /*40c0*/  MUFU.EX2 R164, R143 ;  /* 0x0000008f00a47308 */ /* 0x0002e20000000800 */
[----:B0-----:R-:W-:-:S07]  /*40d0*/  FADD.FTZ R13, R141, R44 ;  /* 0x0000002c8d0d7221 */ /* 0x001fce0000010000 */
[----:B------:R-:W0:Y:S01]  /*40e0*/  MUFU.EX2 R61, R61 ;  /* 0x0000003d003d7308 */ /* 0x000e220000000800 */
[C---:B--2---:R-:W-:Y:S01]  /*40f0*/  FADD.FTZ R4, R40.reuse, R3 ;  /* 0x0000000328047221 */ /* 0x044fe20000010000 */
[----:B------:R-:W-:Y:S02]  /*4100*/  F2FP.BF16.F32.PACK_AB R159, R40, R57 ;  /* 0x00000039289f723e */ /* 0x000fe400000010ff */
[----:B-1----:R-:W-:-:S04]  /*4110*/  MOV R143, R151 ;  /* 0x00000097008f7202 */ /* 0x002fc80000000f00 */
[----:B------:R-:W1:Y:S01]  /*4120*/  MUFU.EX2 R145, R145 ;  /* 0x0000009100917308 */ /* 0x000e620000000800 */
[C---:B---3--:R-:W-:Y:S01]  /*4130*/  FADD.FTZ R46, R164.reuse, R13 ;  /* 0x0000000da42e7221 */ /* 0x048fe20000010000 */
[----:B------:R-:W-:Y:S01]  /*4140*/  F2FP.BF16.F32.PACK_AB R164, R164, R141 ;  /* 0x0000008da4a4723e */ /* 0x000fe200000010ff */
[----:B------:R-:W-:-:S05]  /*4150*/  IMAD.MOV.U32 R141, RZ, RZ, R151 ;  /* 0x000000ffff8d7224 */ /* 0x000fca00078e0097 */
[----:B------:R-:W2:Y:S01]  /*4160*/  MUFU.EX2 R8, R63 ;  /* 0x0000003f00087308 */ /* 0x000ea20000000800 */
[----:B0-----:R-:W-:-:S07]  /*4170*/  FADD.FTZ R3, R61, R4 ;  /* 0x000000043d037221 */ /* 0x001fce0000010000 */
[----:B------:R-:W0:Y:S01]  /*4180*/  MUFU.EX2 R65, R65 ;  /* 0x0000004100417308 */ /* 0x000e220000000800 */
[----:B-1----:R-:W-:-:S07]  /*4190*/  FADD.FTZ R13, R145, R46 ;  /* 0x0000002e910d7221 */ /* 0x002fce0000010000 */
[----:B------:R1:W3:Y:S01]  /*41a0*/  MUFU.EX2 R42, R91 ;  /* 0x0000005b002a7308 */ /* 0x0002e20000000800 */
[C---:B--2---:R-:W-:Y:S01]  /*41b0*/  FADD.FTZ R46, R8.reuse, R3 ;  /* 0x00000003082e7221 */ /* 0x044fe20000010000 */
[----:B------:R-:W-:-:S06]  /*41c0*/  F2FP.BF16.F32.PACK_AB R161, R8, R61 ;  /* 0x0000003d08a1723e */ /* 0x000fcc00000010ff */
[----:B------:R-:W2:Y:S01]  /*41d0*/  MUFU.EX2 R93, R93 ;  /* 0x0000005d005d7308 */ /* 0x000ea20000000800 */
[----:B0-----:R-:W-:Y:S01]  /*41e0*/  FADD.FTZ R3, R65, R46 ;  /* 0x0000002e41037221 */ /* 0x001fe20000010000 */
[----:B-1----:R-:W-:-:S06]  /*41f0*/  IMAD.MOV.U32 R91, RZ, RZ, R151 ;  /* 0x000000ffff5b7224 */ /* 0x002fcc00078e0097 */
[----:B------:R0:W1:Y:S01]  /*4200*/  MUFU.EX2 R44, R95 ;  /* 0x0000005f002c7308 */ /* 0x0000620000000800 */
[C---:B---3--:R-:W-:Y:S01]  /*4210*/  FADD.FTZ R12, R42.reuse, R3 ;  /* 0x000000032a0c7221 */ /* 0x048fe20000010000 */
[----:B------:R-:W-:-:S06]  /*4220*/  F2FP.BF16.F32.PACK_AB R163, R42, R65 ;  /* 0x000000412aa3723e */ /* 0x000fcc00000010ff */
[----:B------:R-:W3:Y:S01]  /*4230*/  MUFU.EX2 R97, R97 ;  /* 0x0000006100617308 */ /* 0x000ee20000000800 */
[----:B--2---:R-:W-:Y:S01]  /*4240*/  FADD.FTZ R3, R93, R12 ;  /* 0x0000000c5d037221 */ /* 0x004fe20000010000 */
[----:B0-----:R-:W-:-:S06]  /*4250*/  IMAD.MOV.U32 R95, RZ, RZ, R151 ;  /* 0x000000ffff5f7224 */ /* 0x001fcc00078e0097 */
[----:B------:R-:W0:Y:S01]  /*4260*/  MUFU.EX2 R20, R20 ;  /* 0x0000001400147308 */ /* 0x000e220000000800 */
[C---:B-1----:R-:W-:Y:S01]  /*4270*/  FADD.FTZ R12, R44.reuse, R3 ;  /* 0x000000032c0c7221 */ /* 0x042fe20000010000 */
[----:B------:R-:W-:Y:S02]  /*4280*/  F2FP.BF16.F32.PACK_AB R165, R44, R93 ;  /* 0x0000005d2ca5723e */ /* 0x000fe400000010ff */
[----:B------:R-:W-:-:S04]  /*4290*/  MOV R93, R151 ;  /* 0x00000097005d7202 */ /* 0x000fc80000000f00 */
[----:B------:R1:W2:Y:S01]  /*42a0*/  MUFU.EX2 R10, R99 ;  /* 0x00000063000a7308 */ /* 0x0002a20000000800 */
[----:B---3--:R-:W-:Y:S01]  /*42b0*/  FADD.FTZ R3, R97, R12 ;  /* 0x0000000c61037221 */ /* 0x008fe20000010000 */
[C---:B0-----:R-:W-:Y:S01]  /*42c0*/  F2FP.BF16.F32.PACK_AB R166, R20.reuse, R145 ;  /* 0x0000009114a6723e */ /* 0x041fe200000010ff */
[----:B------:R-:W-:Y:S01]  /*42d0*/  FADD.FTZ R4, R20, R13 ;  /* 0x0000000d14047221 */ /* 0x000fe20000010000 */
[--C-:B------:R-:W-:Y:S02]  /*42e0*/  IMAD.MOV.U32 R145, RZ, RZ, R151.reuse ;  /* 0x000000ffff917224 */ /* 0x100fe400078e0097 */
[----:B-1----:R-:W-:Y:S01]  /*42f0*/  IMAD.MOV.U32 R99, RZ, RZ, R151 ;  /* 0x000000ffff637224 */ /* 0x002fe200078e0097 */
[C---:B--2---:R-:W-:Y:S01]  /*4300*/  F2FP.BF16.F32.PACK_AB R167, R10.reuse, R97 ;  /* 0x000000610aa7723e */ /* 0x044fe200000010ff */
[----:B------:R-:W-:Y:S01]  /*4310*/  FADD.FTZ R3, R10, R3 ;  /* 0x000000030a037221 */ /* 0x000fe20000010000 */
[----:B------:R-:W-:Y:S01]  /*4320*/  IMAD.MOV.U32 R97, RZ, RZ, R151 ;  /* 0x000000ffff617224 */ /* 0x000fe200078e0097 */
[----:B------:R-:W-:Y:S06]  /*4330*/  @!P2 BRA `(.L_x_376) ;  /* 0x0000002800eca947 */ /* 0x000fec0003800000 */
[----:B------:R-:W-:Y:S01]  /*4340*/  R2UR UR4, R2 ;  /* 0x00000000020472ca */ /* 0x000fe200000e0000 */
[----:B------:R-:W-:Y:S01]  /*4350*/  IMAD.MOV.U32 R8, RZ, RZ, R11 ;  /* 0x000000ffff087224 */ /* 0x000fe200078e000b */
[----:B------:R-:W-:Y:S01]  /*4360*/  CS2R R150, SRZ ;  /* 0x0000000000967805 */ /* 0x000fe2000001ff00 */
[----:B------:R-:W-:Y:S01]  /*4370*/  IMAD.MOV.U32 R12, RZ, RZ, R9 ;  /* 0x000000ffff0c7224 */ /* 0x000fe200078e0009 */
[----:B------:R-:W-:Y:S01]  /*4380*/  CS2R R146, SRZ ;  /* 0x0000000000927805 */ /* 0x000fe2000001ff00 */
[----:B------:R-:W-:Y:S01]  /*4390*/  IMAD.MOV.U32 R10, RZ, RZ, R16 ;  /* 0x000000ffff0a7224 */ /* 0x000fe200078e0010 */
[----:B------:R-:W-:Y:S01]  /*43a0*/  CS2R R142, SRZ ;  /* 0x00000000008e7805 */ /* 0x000fe2000001ff00 */
[----:B------:R-:W-:Y:S01]  /*43b0*/  IMAD.MOV.U32 R5, RZ, RZ, 0x3f800000 ;  /* 0x3f800000ff057424 */ /* 0x000fe200078e00ff */
        /* <DEDUP_REMOVED lines=29> */
[----:B------:R-:W-:Y:S01]  /*4590*/  UIADD3 UR5, UR45, -0x2, URZ ;  /* 0xfffffffe2d057890 */ /* 0x000fe2000fffe03f */
[----:B------:R-:W-:-:S11]  /*45a0*/  ULDC UR6, c[0x0][0x9d8] ;  /* 0x0002760000067ab9 */ /* 0x000fd60000000800 */
.L_x_385:
[----:B------:R-:W-:-:S04]  /*45b0*/  UIADD3 UR7, UR4, 0x1, URZ ;  /* 0x0000000104077890 */ /* 0x000fc8000fffe03f */
[----:B------:R-:W-:-:S04]  /*45c0*/  UISETP.NE.AND UP0, UPT, UR7, 0x2, UPT ;  /* 0x000000020700788c */ /* 0x000fc8000bf05270 */
[----:B------:R-:W-:Y:S02]  /*45d0*/  USEL UR10, URZ, 0x1, UP0 ;  /* 0x000000013f0a7887 */ /* 0x000fe40008000000 */
[----:B------:R-:W-:-:S04]  /*45e0*/  USEL UR7, UR7, URZ, UP0 ;  /* 0x0000003f07077287 */ /* 0x000fc80008000000 */
[----:B------:R-:W-:Y:S02]  /*45f0*/  LOP3.LUT R16, R10, UR10, RZ, 0x3c, !PT ;  /* 0x0000000a0a107c12 */ /* 0x000fe4000f8e3cff */
[----:B------:R-:W-:Y:S01]  /*4600*/  MOV R2, UR7 ;  /* 0x0000000700027c02 */ /* 0x000fe20008000f00 */
[----:B------:R-:W-:Y:S06]  /*4610*/  @!P0 BRA `(.L_x_377) ;  /* 0x0000000000048947 */ /* 0x000fec0003800000 */
[----:B------:R-:W-:Y:S01]  /*4620*/  BPT.TRAP 0x1 ;  /* 0x000000040000795c */ /* 0x000fe20000300000 */
.L_x_377:
[----:B------:R-:W0:Y:S01]  /*4630*/  S2UR UR11, SR_CgaCtaId ;  /* 0x00000000000b79c3 */ /* 0x000e220000008800 */
[----:B------:R-:W-:Y:S01]  /*4640*/  UMOV UR10, 0x400 ;  /* 0x00000400000a7882 */ /* 0x000fe20000000000 */
[----:B------:R-:W-:Y:S01]  /*4650*/  SHF.L.U32 R6, R16, 0x1f, RZ ;  /* 0x0000001f10067819 */ /* 0x000fe200000006ff */
[----:B0-----:R-:W-:-:S06]  /*4660*/  ULEA UR10, UR11, UR10, 0x18 ;  /* 0x0000000a0b0a7291 */ /* 0x001fcc000f8ec03f */
[----:B------:R-:W-:-:S05]  /*4670*/  IMAD.U32 R0, RZ, RZ, UR10 ;  /* 0x0000000aff007e24 */ /* 0x000fca000f8e00ff */
[----:B------:R-:W-:-:S13]  /*4680*/  R2UR UR10, R0 ;  /* 0x00000000000a72ca */ /* 0x000fda00000e0000 */
[----:B------:R-:W-:-:S09]  /*4690*/  ULEA UR7, UR7, UR10, 0x3 ;  /* 0x0000000a07077291 */ /* 0x000fd2000f8e183f */
[----:B------:R0:W1:Y:S01]  /*46a0*/  SYNCS.PHASECHK.TRANS64.TRYWAIT P2, [UR7+0x34830], R6 ;  /* 0x03483006ff0075a7 */ /* 0x0000620008040147 */
[----:B------:R-:W-:Y:S05]  /*46b0*/  @!P0 BRA `(.L_x_378) ;  /* 0x0000000000048947 */ /* 0x000fea0003800000 */
[----:B------:R-:W-:Y:S01]  /*46c0*/  BPT.TRAP 0x1 ;  /* 0x000000040000795c */ /* 0x000fe20000300000 */
.L_x_378:
[----:B-1----:R-:W-:Y:S05]  /*46d0*/  @P2 BRA `(.L_x_379) ;  /* 0x0000000000082947 */ /* 0x002fea0003800000 */
[----:B------:R-:W1:Y:S02]  /*46e0*/  SYNCS.PHASECHK.TRANS64.TRYWAIT P2, [UR7+0x34830], R6 ;  /* 0x03483006ff0075a7 */ /* 0x000e640008040147 */
[----:B-1----:R-:W-:Y:S05]  /*46f0*/  @!P2 BRA `(.L_x_380) ;  /* 0x000000bc001ca947 */ /* 0x002fea0003800000 */
.L_x_379:
[----:B------:R-:W-:Y:S01]  /*4700*/  R2UR UR10, R2 ;  /* 0x00000000020a72ca */ /* 0x000fe200000e0000 */
[----:B------:R-:W-:Y:S01]  /*4710*/  WARPGROUP.ARRIVE ;  /* 0x00000000000079c5 */ /* 0x000fe20000000000 */
[----:B------:R-:W-:Y:S01]  /*4720*/  UMOV UR44, UR56 ;  /* 0x00000038002c7c82 */ /* 0x000fe20008000000 */
[----:B------:R-:W-:Y:S01]  /*4730*/  UMOV UR45, UR57 ;  /* 0x00000039002d7c82 */ /* 0x000fe20008000000 */
[----:B------:R-:W-:Y:S01]  /*4740*/  UMOV UR47, 0x40000040 ;  /* 0x40000040002f7882 */ /* 0x000fe20000000000 */
        /* <DEDUP_REMOVED lines=8> */
[----:B------:R-:W-:Y:S01]  /*47d0*/  UIMAD UR10, UR10, 0xc00, UR60 ;  /* 0x00000c000a0a78a4 */ /* 0x000fe2000f8e023c */
[-C--:B------:R-:W-:Y:S01]  /*47e0*/  FMUL.FTZ R88, R88, R7.reuse ;  /* 0x0000000758587220 */ /* 0x080fe20000410000 */
[-C--:B------:R-:W-:Y:S01]  /*47f0*/  FMUL.FTZ R89, R89, R7.reuse ;  /* 0x0000000759597220 */ /* 0x080fe20000410000 */
[-C--:B------:R-:W-:Y:S01]  /*4800*/  FMUL.FTZ R92, R92, R7.reuse ;  /* 0x000000075c5c7220 */ /* 0x080fe20000410000 */
[----:B------:R-:W-:Y:S01]  /*4810*/  UIADD3 UR14, UR10, 0x6, URZ ;  /* 0x000000060a0e7890 */ /* 0x000fe2000fffe03f */
[-C--:B------:R-:W-:Y:S01]  /*4820*/  FMUL.FTZ R93, R93, R7.reuse ;  /* 0x000000075d5d7220 */ /* 0x080fe20000410000 */
[----:B------:R-:W-:Y:S01]  /*4830*/  UIADD3 UR18, UR10, 0x400, URZ ;  /* 0x000004000a127890 */ /* 0x000fe2000fffe03f */
[-C--:B------:R-:W-:Y:S01]  /*4840*/  FMUL.FTZ R96, R96, R7.reuse ;  /* 0x0000000760607220 */ /* 0x080fe20000410000 */
[----:B------:R-:W-:Y:S01]  /*4850*/  UMOV UR46, UR10 ;  /* 0x0000000a002e7c82 */ /* 0x000fe20008000000 */
[----:B------:R-:W-:Y:S01]  /*4860*/  UIADD3 UR22, UR10, 0x402, URZ ;  /* 0x000004020a167890 */ /* 0x000fe2000fffe03f */
[----:B------:R-:W-:Y:S01]  /*4870*/  HGMMA.64x128x16.F32.BF16 R24, gdesc[UR44], RZ, !UPT, gsb0 ;  /* 0x01e000002c1879f0 */ /* 0x000fe2000c0018ff */
[----:B------:R-:W-:Y:S01]  /*4880*/  UIADD3 UR46, UR10, 0x2, URZ ;  /* 0x000000020a2e7890 */ /* 0x000fe2000fffe03f */
[-C--:B------:R-:W-:Y:S01]  /*4890*/  FMUL.FTZ R97, R97, R7.reuse ;  /* 0x0000000761617220 */ /* 0x080fe20000410000 */
[----:B------:R-:W-:Y:S01]  /*48a0*/  UMOV UR44, UR52 ;  /* 0x00000034002c7c82 */ /* 0x000fe20008000000 */
[----:B------:R-:W-:Y:S01]  /*48b0*/  UMOV UR45, UR53 ;  /* 0x00000035002d7c82 */ /* 0x000fe20008000000 */
[----:B------:R-:W-:Y:S01]  /*48c0*/  UMOV UR47, 0x40000040 ;  /* 0x40000040002f7882 */ /* 0x000fe20000000000 */
[----:B------:R-:W-:Y:S01]  /*48d0*/  UIADD3 UR26, UR10, 0x404, URZ ;  /* 0x000004040a1a7890 */ /* 0x000fe2000fffe03f */
[-C--:B------:R-:W-:Y:S01]  /*48e0*/  FMUL.FTZ R100, R100, R7.reuse ;  /* 0x0000000764647220 */ /* 0x080fe20000410000 */
        /* <DEDUP_REMOVED lines=105> */
.L_x_381:
[----:B------:R-:W-:Y:S01]  /*4f80*/  IMAD.U32 R7, RZ, RZ, UR4 ;  /* 0x00000004ff077e24 */ /* 0x000fe2000f8e00ff */
[----:B------:R-:W-:-:S03]  /*4f90*/  SHF.L.U32 R5, R10, 0x1f, RZ ;  /* 0x0000001f0a057819 */ /* 0x000fc600000006ff */
[----:B------:R-:W-:-:S04]  /*4fa0*/  IMAD R10, R7, 0x8, R0 ;  /* 0x00000008070a7824 */ /* 0x000fc800078e0200 */
[----:B------:R2:W3:Y:S01]  /*4fb0*/  SYNCS.PHASECHK.TRANS64.TRYWAIT P2, [R10+URZ+0x34850], R5 ;  /* 0x034850050a0075a7 */ /* 0x0004e2000804017f */
[----:B------:R-:W-:Y:S05]  /*4fc0*/  @!P0 BRA `(.L_x_382) ;  /* 0x0000000000048947 */ /* 0x000fea0003800000 */
[----:B------:R-:W-:Y:S01]  /*4fd0*/  BPT.TRAP 0x1 ;  /* 0x000000040000795c */ /* 0x000fe20000300000 */
.L_x_382:
[----:B---3--:R-:W-:Y:S05]  /*4fe0*/  @P2 BRA `(.L_x_383) ;  /* 0x0000000000082947 */ /* 0x008fea0003800000 */
[----:B------:R-:W3:Y:S02]  /*4ff0*/  SYNCS.PHASECHK.TRANS64.TRYWAIT P2, [R10+URZ+0x34850], R5 ;  /* 0x034850050a0075a7 */ /* 0x000ee4000804017f */
[----:B---3--:R-:W-:Y:S05]  /*5000*/  @!P2 BRA `(.L_x_384) ;  /* 0x000000b000f0a947 */ /* 0x008fea0003800000 */
.L_x_383:
[----:B------:R-:W-:Y:S01]  /*5010*/  R2UR UR10, R0 ;  /* 0x00000000000a72ca */ /* 0x000fe200000e0000 */
[----:B------:R-:W-:Y:S01]  /*5020*/  WARPGROUP.ARRIVE ;  /* 0x00000000000079c5 */ /* 0x000fe20000000000 */
[----:B------:R-:W-:Y:S01]  /*5030*/  UMOV UR11, 0x40000040 ;  /* 0x40000040000b7882 */ /* 0x000fe20000000000 */
[----:B--23--:R-:W-:Y:S01]  /*5040*/  FMUL.FTZ R5, R24, UR6 ;  /* 0x0000000618057c20 */ /* 0x00cfe20008410000 */
        /* <DEDUP_REMOVED lines=9> */
[----:B------:R-:W-:Y:S01]  /*50e0*/  UIADD3 UR10, UR10, 0x400, URZ ;  /* 0x000004000a0a7890 */ /* 0x000fe2000fffe03f */
[----:B------:R-:W-:Y:S01]  /*50f0*/  FMUL.FTZ R45, R45, UR6 ;  /* 0x000000062d2d7c20 */ /* 0x000fe20008410000 */
[----:B------:R-:W-:Y:S01]  /*5100*/  FMUL.FTZ R205, R49, UR6 ;  /* 0x0000000631cd7c20 */ /* 0x000fe20008410000 */
[----:B------:R-:W-:Y:S01]  /*5110*/  FMUL.FTZ R207, R52, UR6 ;  /* 0x0000000634cf7c20 */ /* 0x000fe20008410000 */
[----:B------:R-:W-:Y:S01]  /*5120*/  USHF.R.U32.HI UR10, URZ, 0x4, UR10 ;  /* 0x000000043f0a7899 */ /* 0x000fe2000801160a */
[----:B------:R-:W2:Y:S01]  /*5130*/  MUFU.TANH R11, R11 ;  /* 0x0000000b000b7308 */ /* 0x000ea20000002400 */
[----:B------:R-:W-:Y:S01]  /*5140*/  FMUL.FTZ R209, R53, UR6 ;  /* 0x0000000635d17c20 */ /* 0x000fe20008410000 */
[----:B------:R-:W-:Y:S01]  /*5150*/  FMUL.FTZ R211, R56, UR6 ;  /* 0x0000000638d37c20 */ /* 0x000fe20008410000 */
[----:B------:R-:W-:Y:S01]  /*5160*/  ULOP3.LUT UR10, UR10, 0x3fff, URZ, 0xc0, !UPT ;  /* 0x00003fff0a0a7892 */ /* 0x000fe2000f8ec03f */
[----:B------:R-:W-:Y:S01]  /*5170*/  FMUL.FTZ R213, R57, UR6 ;  /* 0x0000000639d57c20 */ /* 0x000fe20008410000 */
[----:B------:R-:W-:Y:S01]  /*5180*/  FMUL.FTZ R215, R60, UR6 ;  /* 0x000000063cd77c20 */ /* 0x000fe20008410000 */
[----:B------:R-:W-:Y:S01]  /*5190*/  FMUL.FTZ R217, R61, UR6 ;  /* 0x000000063dd97c20 */ /* 0x000fe20008410000 */
[----:B------:R-:W-:Y:S01]  /*51a0*/  ULOP3.LUT UR10, UR10, 0x4000000, URZ, 0xfc, !UPT ;  /* 0x040000000a0a7892 */ /* 0x000fe2000f8efc3f */
[----:B------:R-:W3:Y:S01]  /*51b0*/  MUFU.TANH R21, R21 ;  /* 0x0000001500157308 */ /* 0x000ee20000002400 */
[----:B01----:R-:W-:Y:S01]  /*51c0*/  FMNMX.FTZ R6, R5, R12, !PT ;  /* 0x0000000c05067209 */ /* 0x003fe20007810000 */
[----:B------:R-:W-:Y:S01]  /*51d0*/  FMUL.FTZ R219, R64, UR6 ;  /* 0x0000000640db7c20 */ /* 0x000fe20008410000 */
[----:B------:R-:W-:Y:S01]  /*51e0*/  ULEA UR4, UR4, UR10, 0xb ;  /* 0x0000000a04047291 */ /* 0x000fe2000f8e583f */
[----:B------:R-:W-:Y:S01]  /*51f0*/  FMUL.FTZ R221, R69, UR6 ;  /* 0x0000000645dd7c20 */ /* 0x000fe20008410000 */
[----:B------:R-:W-:Y:S01]  /*5200*/  FMUL.FTZ R223, R72, UR6 ;  /* 0x0000000648df7c20 */ /* 0x000fe20008410000 */
[----:B------:R-:W-:Y:S01]  /*5210*/  FMUL.FTZ R225, R73, UR6 ;  /* 0x0000000649e17c20 */ /* 0x000fe20008410000 */
[----:B------:R-:W-:Y:S01]  /*5220*/  FMUL.FTZ R227, R76, UR6 ;  /* 0x000000064ce37c20 */ /* 0x000fe20008410000 */
[----:B------:R-:W0:Y:S01]  /*5230*/  MUFU.TANH R29, R29 ;  /* 0x0000001d001d7308 */ /* 0x000e220000002400 */
[----:B--2---:R-:W-:Y:S01]  /*5240*/  FMNMX.FTZ R6, R11, R6, !PT ;  /* 0x000000060b067209 */ /* 0x004fe20007810000 */
[----:B------:R-:W-:Y:S01]  /*5250*/  UMOV UR10, UR4 ;  /* 0x00000004000a7c82 */ /* 0x000fe20008000000 */
[----:B------:R-:W-:Y:S01]  /*5260*/  FMUL.FTZ R229, R77, UR6 ;  /* 0x000000064de57c20 */ /* 0x000fe20008410000 */
[----:B------:R-:W-:Y:S01]  /*5270*/  HGMMA.64x128x16.F32.BF16 R88, R180, gdesc[UR8].tnspB, R88, gsb0 ;  /* 0x41e00008b4587df0 */ /* 0x000fe20008001858 */
[----:B------:R-:W-:Y:S01]  /*5280*/  UIADD3 UR10, UR4, 0x80, URZ ;  /* 0x00000080040a7890 */ /* 0x000fe2000fffe03f */
[----:B------:R-:W-:Y:S01]  /*5290*/  FMUL.FTZ R231, R80, UR6 ;  /* 0x0000000650e77c20 */ /* 0x000fe20008410000 */
[----:B------:R-:W-:Y:S01]  /*52a0*/  UMOV UR11, 0x40000040 ;  /* 0x40000040000b7882 */ /* 0x000fe20000000000 */
[----:B------:R-:W-:Y:S01]  /*52b0*/  MUFU.TANH R33, R33 ;  /* 0x0000002100217308 */ /* 0x000fe20000002400 */
[----:B---3--:R-:W-:Y:S01]  /*52c0*/  FMNMX.FTZ R6, R21, R6, !PT ;  /* 0x0000000615067209 */ /* 0x008fe20007810000 */
[----:B------:R-:W-:Y:S01]  /*52d0*/  FMUL.FTZ R233, R81, UR6 ;  /* 0x0000000651e97c20 */ /* 0x000fe20008410000 */
[----:B------:R-:W-:Y:S01]  /*52e0*/  FMUL.FTZ R235, R84, UR6 ;  /* 0x0000000654eb7c20 */ /* 0x000fe20008410000 */
[----:B------:R-:W-:Y:S01]  /*52f0*/  FMUL.FTZ R85, R85, UR6 ;  /* 0x0000000655557c20 */ /* 0x000fe20008410000 */
[----:B------:R-:W-:Y:S01]  /*5300*/  FMUL.FTZ R13, R26, UR6 ;  /* 0x000000061a0d7c20 */ /* 0x000fe20008410000 */
[----:B------:R-:W-:Y:S01]  /*5310*/  FMUL.FTZ R15, R27, UR6 ;  /* 0x000000061b0f7c20 */ /* 0x000fe20008410000 */
[----:B------:R-:W-:Y:S01]  /*5320*/  FMUL.FTZ R25, R30, UR6 ;  /* 0x000000061e197c20 */ /* 0x000fe20008410000 */
[----:B------:R-:W-:Y:S01]  /*5330*/  MUFU.TANH R197, R197 ;  /* 0x000000c500c57308 */ /* 0x000fe20000002400 */
[----:B0-----:R-:W-:Y:S01]  /*5340*/  FMNMX.FTZ R6, R29, R6, !PT ;  /* 0x000000061d067209 */ /* 0x001fe20007810000 */
        /* <DEDUP_REMOVED lines=29> */
[----:B------:R-:W-:Y:S01]  /*5520*/  ISETP.LT.AND P2, PT, RZ, UR5, PT ;  /* 0x00000005ff007c0c */ /* 0x000fe2000bf41270 */
[----:B------:R-:W-:Y:S01]  /*5530*/  MUFU.TANH R45, R45 ;  /* 0x0000002d002d7308 */ /* 0x000fe20000002400 */
[----:B------:R-:W-:-:S07]  /*5540*/  UIADD3 UR5, UR5, -0x1, URZ ;  /* 0xffffffff05057890 */ /* 0x000fce000fffe03f */
[----:B------:R-:W-:Y:S08]  /*5550*/  MUFU.TANH R205, R205 ;  /* 0x000000cd00cd7308 */ /* 0x000ff00000002400 */
        /* <DEDUP_REMOVED lines=10> */
[----:B------:R-:W-:Y:S01]  /*5600*/  MUFU.TANH R227, R227 ;  /* 0x000000e300e37308 */ /* 0x000fe20000002400 */
[----:B------:R-:W-:-:S02]  /*5610*/  WARPGROUP.DEPBAR.LE gsb0, 0x0 ;  /* 0x00008000000079c5 */ /* 0x000fc40000010000 */
[----:B------:R-:W-:Y:S01]  /*5620*/  WARPGROUP.ARRIVE ;  /* 0x00000000000079c5 */ /* 0x000fe20000000000 */
[----:B------:R-:W-:Y:S01]  /*5630*/  FMUL.FTZ R181, R32, UR6 ;  /* 0x0000000620b57c20 */ /* 0x000fe20008410000 */
[----:B------:R-:W-:-:S03]  /*5640*/  FMUL.FTZ R183, R36, UR6 ;  /* 0x0000000624b77c20 */ /* 0x000fc60008410000 */
[----:B------:R-:W-:Y:S01]  /*5650*/  MUFU.TANH R229, R229 ;  /* 0x000000e500e57308 */ /* 0x000fe20000002400 */
[----:B------:R-:W-:Y:S01]  /*5660*/  HGMMA.64x128x16.F32.BF16 R88, R176, gdesc[UR8].tnspB, R88, gsb0 ;  /* 0x41e00008b0587df0 */ /* 0x000fe20008001858 */
[----:B------:R-:W-:Y:S01]  /*5670*/  UIADD3 UR10, UR4, 0x100, URZ ;  /* 0x00000100040a7890 */ /* 0x000fe2000fffe03f */
[----:B------:R-:W-:-:S05]  /*5680*/  UMOV UR11, 0x40000040 ;  /* 0x40000040000b7882 */ /* 0x000fca0000000000 */
[----:B------:R-:W0:Y:S08]  /*5690*/  MUFU.TANH R181, R181 ;  /* 0x000000b500b57308 */ /* 0x000e300000002400 */
[----:B------:R-:W1:Y:S08]  /*56a0*/  MUFU.TANH R183, R183 ;  /* 0x000000b700b77308 */ /* 0x000e700000002400 */
[----:B------:R-:W-:Y:S01]  /*56b0*/  MUFU.TANH R231, R231 ;  /* 0x000000e700e77308 */ /* 0x000fe20000002400 */
[----:B0-----:R-:W-:-:S04]  /*56c0*/  FMNMX.FTZ R6, R181, R6, !PT ;  /* 0x00000006b5067209 */ /* 0x001fc80007810000 */
[----:B------:R-:W-:-:S03]  /*56d0*/  FMNMX.FTZ R6, R33, R6, !PT ;  /* 0x0000000621067209 */ /* 0x000fc60007810000 */
[----:B------:R-:W-:Y:S01]  /*56e0*/  MUFU.TANH R233, R233 ;  /* 0x000000e900e97308 */ /* 0x000fe20000002400 */
[----:B-1----:R-:W-:-:S04]  /*56f0*/  FMNMX.FTZ R6, R183, R6, !PT ;  /* 0x00000006b7067209 */ /* 0x002fc80007810000 */
[----:B------:R-:W-:-:S03]  /*5700*/  FMNMX.FTZ R6, R197, R6, !PT ;  /* 0x00000006c5067209 */ /* 0x000fc60007810000 */
[----:B------:R-:W-:Y:S01]  /*5710*/  MUFU.TANH R235, R235 ;  /* 0x000000eb00eb7308 */ /* 0x000fe20000002400 */
[----:B------:R-:W-:-:S04]  /*5720*/  FMNMX.FTZ R6, R199, R6, !PT ;  /* 0x00000006c7067209 */ /* 0x000fc80007810000 */
[----:B------:R-:W-:-:S03]  /*5730*/  FMNMX.FTZ R6, R201, R6, !PT ;  /* 0x00000006c9067209 */ /* 0x000fc60007810000 */
[----:B------:R-:W-:Y:S01]  /*5740*/  MUFU.TANH R85, R85 ;  /* 0x0000005500557308 */ /* 0x000fe20000002400 */
[----:B------:R-:W-:-:S04]  /*5750*/  FMNMX.FTZ R6, R203, R6, !PT ;  /* 0x00000006cb067209 */ /* 0x000fc80007810000 */
[----:B------:R-:W-:-:S03]  /*5760*/  FMNMX.FTZ R6, R45, R6, !PT ;  /* 0x000000062d067209 */ /* 0x000fc60007810000 */
        /* <DEDUP_REMOVED lines=20> */
[----:B------:R-:W-:Y:S08]  /*58b0*/  MUFU.TANH R177, R177 ;  /* 0x000000b100b17308 */ /* 0x000ff00000002400 */
[----:B------:R-:W-:Y:S01]  /*58c0*/  MUFU.TANH R51, R51 ;  /* 0x0000003300337308 */ /* 0x000fe20000002400 */
[----:B0-----:R-:W-:-:S04]  /*58d0*/  FMNMX.FTZ R6, R179, R6, !PT ;  /* 0x00000006b3067209 */ /* 0x001fc80007810000 */
[----:B------:R-:W-:-:S03]  /*58e0*/  FMNMX.FTZ R6, R205, R6, !PT ;  /* 0x00000006cd067209 */ /* 0x000fc60007810000 */
[----:B------:R-:W-:Y:S01]  /*58f0*/  MUFU.TANH R53, R53 ;  /* 0x0000003500357308 */ /* 0x000fe20000002400 */
[----:B------:R-:W-:-:S04]  /*5900*/  FMNMX.FTZ R6, R207, R6, !PT ;  /* 0x00000006cf067209 */ /* 0x000fc80007810000 */
        /* <DEDUP_REMOVED lines=8> */
[----:B------:R-:W-:-:S07]  /*5990*/  FMNMX.FTZ R6, R219, R6, !PT ;  /* 0x00000006db067209 */ /* 0x000fce0007810000 */
        /* <DEDUP_REMOVED lines=14> */
[----:B------:R-:W-:Y:S01]  /*5a80*/  FMUL.FTZ R175, R68, UR6 ;  /* 0x0000000644af7c20 */ /* 0x000fe20008410000 */
[----:B------:R-:W-:Y:S02]  /*5a90*/  FMUL.FTZ R65, R66, UR6 ;  /* 0x0000000642417c20 */ /* 0x000fe40008410000 */
        /* <DEDUP_REMOVED lines=8> */
[----:B-1----:R-:W-:-:S04]  /*5b20*/  FMNMX.FTZ R6, R175, R6, !PT ;  /* 0x00000006af067209 */ /* 0x002fc80007810000 */
[----:B------:R-:W-:-:S04]  /*5b30*/  FMNMX.FTZ R6, R221, R6, !PT ;  /* 0x00000006dd067209 */ /* 0x000fc80007810000 */
[----:B------:R-:W-:-:S04]  /*5b40*/  FMNMX.FTZ R6, R223, R6, !PT ;  /* 0x00000006df067209 */ /* 0x000fc80007810000 */
[----:B------:R-:W-:-:S04]  /*5b50*/  FMNMX.FTZ R6, R225, R6, !PT ;  /* 0x00000006e1067209 */ /* 0x000fc80007810000 */
[----:B------:R-:W-:-:S04]  /*5b60*/  FMNMX.FTZ R6, R227, R6, !PT ;  /* 0x00000006e3067209 */ /* 0x000fc80007810000 */
[----:B------:R-:W-:-:S04]  /*5b70*/  FMNMX.FTZ R6, R229, R6, !PT ;  /* 0x00000006e5067209 */ /* 0x000fc80007810000 */
[----:B------:R-:W-:-:S04]  /*5b80*/  FMNMX.FTZ R6, R231, R6, !PT ;  /* 0x00000006e7067209 */ /* 0x000fc80007810000 */
[----:B------:R-:W-:-:S04]  /*5b90*/  FMNMX.FTZ R6, R233, R6, !PT ;  /* 0x00000006e9067209 */ /* 0x000fc80007810000 */
[----:B------:R-:W-:-:S04]  /*5ba0*/  FMNMX.FTZ R6, R235, R6, !PT ;  /* 0x00000006eb067209 */ /* 0x000fc80007810000 */
[----:B------:R-:W-:-:S05]  /*5bb0*/  FMNMX.FTZ R6, R85, R6, !PT ;  /* 0x0000000655067209 */ /* 0x000fca0007810000 */
[----:B------:R-:W0:Y:S02]  /*5bc0*/  SHFL.BFLY PT, R7, R6, 0x2, 0x1f ;  /* 0x0c401f0006077f89 */ /* 0x000e2400000e0000 */
[----:B0-----:R-:W-:Y:S02]  /*5bd0*/  FMNMX.FTZ R7, R6, R7, !PT ;  /* 0x0000000706077209 */ /* 0x001fe40007810000 */
[----:B------:R-:W0:Y:S03]  /*5be0*/  LDC R6, c[0x0][0x988] ;  /* 0x00026200ff067b82 */ /* 0x000e260000000800 */
[----:B------:R-:W1:Y:S02]  /*5bf0*/  SHFL.BFLY PT, R14, R7, 0x1, 0x1f ;  /* 0x0c201f00070e7f89 */ /* 0x000e6400000e0000 */
[----:B-1----:R-:W-:Y:S02]  /*5c00*/  FMNMX.FTZ R9, R7, R14, !PT ;  /* 0x0000000e07097209 */ /* 0x002fe40007810000 */
[----:B------:R-:W-:-:S03]  /*5c10*/  FMNMX.FTZ R14, R13, R8, !PT ;  /* 0x000000080d0e7209 */ /* 0x000fc60007810000 */
[----:B------:R-:W-:Y:S01]  /*5c20*/  FADD.FTZ R7, -R9, R12 ;  /* 0x0000000c09077221 */ /* 0x000fe20000010100 */
[----:B------:R-:W-:Y:S01]  /*5c30*/  FMNMX.FTZ R14, R15, R14, !PT ;  /* 0x0000000e0f0e7209 */ /* 0x000fe20007810000 */
[-C--:B0-----:R-:W-:Y:S02]  /*5c40*/  FMUL.FTZ R12, R9, R6.reuse ;  /* 0x00000006090c7220 */ /* 0x081fe40000410000 */
[----:B------:R-:W-:Y:S01]  /*5c50*/  FMUL.FTZ R7, R7, R6 ;  /* 0x0000000607077220 */ /* 0x000fe20000410000 */
[----:B------:R-:W-:Y:S01]  /*5c60*/  FMNMX.FTZ R14, R25, R14, !PT ;  /* 0x0000000e190e7209 */ /* 0x000fe20007810000 */
[-CC-:B------:R-:W-:Y:S01]  /*5c70*/  FFMA.FTZ R180, R5, R6.reuse, -R12.reuse ;  /* 0x0000000605b47223 */ /* 0x180fe2000001080c */
[-CC-:B------:R-:W-:Y:S01]  /*5c80*/  FFMA.FTZ R182, R21, R6.reuse, -R12.reuse ;  /* 0x0000000615b67223 */ /* 0x180fe2000001080c */
[--C-:B------:R-:W-:Y:S01]  /*5c90*/  FFMA.FTZ R21, R29, R6, -R12.reuse ;  /* 0x000000061d157223 */ /* 0x100fe2000001080c */
[----:B------:R-:W-:Y:S01]  /*5ca0*/  FMNMX.FTZ R14, R27, R14, !PT ;  /* 0x0000000e1b0e7209 */ /* 0x000fe20007810000 */
[----:B------:R-:W-:Y:S01]  /*5cb0*/  FFMA.FTZ R29, R33, R6, -R12 ;  /* 0x00000006211d7223 */ /* 0x000fe2000001080c */
[----:B------:R-:W-:-:S02]  /*5cc0*/  WARPGROUP.DEPBAR.LE gsb0, 0x0 ;  /* 0x00008000000079c5 */ /* 0x000fc40000010000 */
[----:B------:R-:W-:Y:S01]  /*5cd0*/  WARPGROUP.ARRIVE ;  /* 0x00000000000079c5 */ /* 0x000fe20000000000 */
[----:B------:R-:W-:Y:S01]  /*5ce0*/  FMNMX.FTZ R14, R31, R14, !PT ;  /* 0x0000000e1f0e7209 */ /* 0x000fe20007810000 */
[----:B------:R-:W-:Y:S01]  /*5cf0*/  FMUL.FTZ R169, R86, UR6 ;  /* 0x0000000656a97c20 */ /* 0x000fe20008410000 */
[-CC-:B------:R-:W-:Y:S01]  /*5d00*/  FFMA.FTZ R171, R11, R6.reuse, -R12.reuse ;  /* 0x000000060bab7223 */ /* 0x180fe2000001080c */
[--C-:B------:R-:W-:Y:S01]  /*5d10*/  FFMA.FTZ R33, R197, R6, -R12.reuse ;  /* 0x00000006c5217223 */ /* 0x100fe2000001080c */
[----:B------:R-:W-:Y:S01]  /*5d20*/  FMNMX.FTZ R14, R35, R14, !PT ;  /* 0x0000000e230e7209 */ /* 0x000fe20007810000 */
[----:B------:R-:W-:Y:S01]  /*5d30*/  HGMMA.64x128x16.F32.BF16 R88, R152, gdesc[UR8].tnspB, R88, gsb0 ;  /* 0x41e0000898587df0 */ /* 0x000fe20008001858 */
[----:B------:R-:W-:Y:S01]  /*5d40*/  UIADD3 UR10, UR4, 0x280, URZ ;  /* 0x00000280040a7890 */ /* 0x000fe2000fffe03f */
[----:B------:R-:W-:Y:S01]  /*5d50*/  MUFU.TANH R169, R169 ;  /* 0x000000a900a97308 */ /* 0x000fe20000002400 */
[----:B------:R-:W-:Y:S01]  /*5d60*/  UMOV UR11, 0x40000040 ;  /* 0x40000040000b7882 */ /* 0x000fe20000000000 */
[----:B------:R-:W-:Y:S01]  /*5d70*/  FMNMX.FTZ R14, R37, R14, !PT ;  /* 0x0000000e250e7209 */ /* 0x000fe20007810000 */
[-CC-:B------:R-:W-:Y:S01]  /*5d80*/  FFMA.FTZ R172, R199, R6.reuse, -R12.reuse ;  /* 0x00000006c7ac7223 */ /* 0x180fe2000001080c */
[-CC-:B------:R-:W-:Y:S01]  /*5d90*/  FFMA.FTZ R174, R203, R6.reuse, -R12.reuse ;  /* 0x00000006cbae7223 */ /* 0x180fe2000001080c */
[--C-:B------:R-:W-:Y:S01]  /*5da0*/  FFMA.FTZ R170, R207, R6, -R12.reuse ;  /* 0x00000006cfaa7223 */ /* 0x100fe2000001080c */
        /* <DEDUP_REMOVED lines=14> */
[----:B------:R-:W-:Y:S01]  /*5e90*/  FFMA.FTZ R85, R85, R6, -R12 ;  /* 0x0000000655557223 */ /* 0x000fe2000001080c */
[----:B------:R-:W-:Y:S01]  /*5ea0*/  MUFU.EX2 R7, R7 ;  /* 0x0000000700077308 */ /* 0x000fe20000000800 */
[----:B------:R-:W-:-:S04]  /*5eb0*/  FMNMX.FTZ R14, R47, R14, !PT ;  /* 0x0000000e2f0e7209 */ /* 0x000fc80007810000 */
[----:B------:R-:W-:-:S03]  /*5ec0*/  FMNMX.FTZ R14, R49, R14, !PT ;  /* 0x0000000e310e7209 */ /* 0x000fc60007810000 */
[----:B------:R-:W0:Y:S01]  /*5ed0*/  MUFU.EX2 R180, R180 ;  /* 0x000000b400b47308 */ /* 0x000e220000000800 */
[----:B------:R-:W-:-:S04]  /*5ee0*/  FMNMX.FTZ R14, R51, R14, !PT ;  /* 0x0000000e330e7209 */ /* 0x000fc80007810000 */
[----:B------:R-:W-:-:S03]  /*5ef0*/  FMNMX.FTZ R14, R53, R14, !PT ;  /* 0x0000000e350e7209 */ /* 0x000fc60007810000 */
[----:B------:R-:W1:Y:S01]  /*5f00*/  MUFU.EX2 R171, R171 ;  /* 0x000000ab00ab7308 */ /* 0x000e620000000800 */
[----:B------:R-:W-:-:S04]  /*5f10*/  FMNMX.FTZ R14, R55, R14, !PT ;  /* 0x0000000e370e7209 */ /* 0x000fc80007810000 */
[----:B------:R-:W-:-:S03]  /*5f20*/  FMNMX.FTZ R14, R57, R14, !PT ;  /* 0x0000000e390e7209 */ /* 0x000fc60007810000 */
[----:B------:R-:W-:Y:S01]  /*5f30*/  MUFU.EX2 R182, R182 ;  /* 0x000000b600b67308 */ /* 0x000fe20000000800 */
[----:B------:R-:W-:Y:S01]  /*5f40*/  FMNMX.FTZ R14, R59, R14, !PT ;  /* 0x0000000e3b0e7209 */ /* 0x000fe20007810000 */
[----:B0-----:R-:W-:-:S03]  /*5f50*/  FFMA.FTZ R4, R7, R4, R180 ;  /* 0x0000000407047223 */ /* 0x001fc600000100b4 */
[----:B------:R-:W-:-:S03]  /*5f60*/  FMNMX.FTZ R14, R61, R14, !PT ;  /* 0x0000000e3d0e7209 */ /* 0x000fc60007810000 */
[----:B------:R-:W-:Y:S01]  /*5f70*/  MUFU.EX2 R21, R21 ;  /* 0x0000001500157308 */ /* 0x000fe20000000800 */
[----:B------:R-:W-:Y:S02]  /*5f80*/  FMNMX.FTZ R14, R63, R14, !PT ;  /* 0x0000000e3f0e7209 */ /* 0x000fe40007810000 */
[----:B-1----:R-:W-:Y:S02]  /*5f90*/  F2FP.BF16.F32.PACK_AB R180, R171, R180 ;  /* 0x000000b4abb4723e */ /* 0x002fe400000010ff */
[----:B------:R-:W-:-:S03]  /*5fa0*/  FMNMX.FTZ R14, R65, R14, !PT ;  /* 0x0000000e410e7209 */ /* 0x000fc60007810000 */
[----:B------:R-:W-:Y:S01]  /*5fb0*/  MUFU.EX2 R176, R176 ;  /* 0x000000b000b07308 */ /* 0x000fe20000000800 */
[----:B------:R-:W-:-:S04]  /*5fc0*/  FMNMX.FTZ R14, R67, R14, !PT ;  /* 0x0000000e430e7209 */ /* 0x000fc80007810000 */
        /* <DEDUP_REMOVED lines=14> */
[----:B------:R-:W-:Y:S01]  /*60b0*/  FMNMX.FTZ R5, R87, R14, !PT ;  /* 0x0000000e57057209 */ /* 0x000fe20007810000 */
[----:B------:R-:W-:-:S04]  /*60c0*/  FFMA.FTZ R14, R223, R6, -R12 ;  /* 0x00000006df0e7223 */ /* 0x000fc8000001080c */
[----:B------:R-:W0:Y:S02]  /*60d0*/  SHFL.BFLY PT, R20, R5, 0x2, 0x1f ;  /* 0x0c401f0005147f89 */ /* 0x000e2400000e0000 */
[----:B------:R-:W-:Y:S08]  /*60e0*/  MUFU.EX2 R45, R45 ;  /* 0x0000002d002d7308 */ /* 0x000ff00000000800 */
[----:B------:R-:W-:Y:S08]  /*60f0*/  MUFU.EX2 R168, R168 ;  /* 0x000000a800a87308 */ /* 0x000ff00000000800 */
[----:B------:R-:W-:Y:S01]  /*6100*/  MUFU.EX2 R170, R170 ;  /* 0x000000aa00aa7308 */ /* 0x000fe20000000800 */
[----:B0-----:R-:W-:Y:S01]  /*6110*/  FMNMX.FTZ R28, R5, R20, !PT ;  /* 0x00000014051c7209 */ /* 0x001fe20007810000 */
[----:B------:R-:W-:-:S06]  /*6120*/  FFMA.FTZ R20, R227, R6, -R12 ;  /* 0x00000006e3147223 */ /* 0x000fcc000001080c */
[----:B------:R-:W-:Y:S01]  /*6130*/  MUFU.EX2 R197, R197 ;  /* 0x000000c500c57308 */ /* 0x000fe20000000800 */
[----:B------:R-:W0:Y:S01]  /*6140*/  SHFL.BFLY PT, R11, R28, 0x1, 0x1f ;  /* 0x0c201f001c0b7f89 */ /* 0x000e2200000e0000 */
[----:B------:R-:W-:Y:S02]  /*6150*/  WARPGROUP.DEPBAR.LE gsb0, 0x0 ;  /* 0x00008000000079c5 */ /* 0x000fe40000010000 */
[----:B------:R-:W-:Y:S01]  /*6160*/  WARPGROUP.ARRIVE ;  /* 0x00000000000079c5 */ /* 0x000fe20000000000 */
[-CC-:B------:R-:W-:Y:S01]  /*6170*/  FFMA.FTZ R153, R201, R6.reuse, -R12.reuse ;  /* 0x00000006c9997223 */ /* 0x180fe2000001080c */
[-CC-:B------:R-:W-:Y:S01]  /*6180*/  FFMA.FTZ R155, R205, R6.reuse, -R12.reuse ;  /* 0x00000006cd9b7223 */ /* 0x180fe2000001080c */
[-CC-:B------:R-:W-:Y:S01]  /*6190*/  FFMA.FTZ R152, R211, R6.reuse, -R12.reuse ;  /* 0x00000006d3987223 */ /* 0x180fe2000001080c */
[-CC-:B------:R-:W-:Y:S01]  /*61a0*/  FFMA.FTZ R154, R215, R6.reuse, -R12.reuse ;  /* 0x00000006d79a7223 */ /* 0x180fe2000001080c */
[-CC-:B------:R-:W-:Y:S01]  /*61b0*/  FFMA.FTZ R201, R221, R6.reuse, -R12.reuse ;  /* 0x00000006ddc97223 */ /* 0x180fe2000001080c */
[----:B------:R-:W-:Y:S01]  /*61c0*/  HGMMA.64x128x16.F32.BF16 R88, R156, gdesc[UR8].tnspB, R88, gsb0 ;  /* 0x41e000089c587df0 */ /* 0x000fe20008001858 */
[----:B------:R-:W-:Y:S01]  /*61d0*/  UIADD3 UR10, UR4, 0x300, URZ ;  /* 0x00000300040a7890 */ /* 0x000fe2000fffe03f */
[----:B------:R-:W-:Y:S01]  /*61e0*/  FFMA.FTZ R205, R229, R6, -R12 ;  /* 0x00000006e5cd7223 */ /* 0x000fe2000001080c */
[----:B------:R-:W-:Y:S01]  /*61f0*/  UMOV UR11, 0x40000040 ;  /* 0x40000040000b7882 */ /* 0x000fe20000000000 */
[----:B------:R-:W-:Y:S01]  /*6200*/  UIADD3 UR4, UR4, 0x380, URZ ;  /* 0x0000038004047890 */ /* 0x000fe2000fffe03f */
[----:B------:R-:W-:Y:S01]  /*6210*/  MUFU.EX2 R153, R153 ;  /* 0x0000009900997308 */ /* 0x000fe20000000800 */
[----:B0-----:R-:W-:-:S07]  /*6220*/  FMNMX.FTZ R11, R28, R11, !PT ;  /* 0x0000000b1c0b7209 */ /* 0x001fce0007810000 */
[----:B------:R-:W-:Y:S01]  /*6230*/  MUFU.EX2 R155, R155 ;  /* 0x0000009b009b7308 */ /* 0x000fe20000000800 */
[----:B------:R-:W-:-:S04]  /*6240*/  FADD.FTZ R5, -R11, R8 ;  /* 0x000000080b057221 */ /* 0x000fc80000010100 */
[----:B------:R-:W-:-:S03]  /*6250*/  FMUL.FTZ R5, R5, R6 ;  /* 0x0000000605057220 */ /* 0x000fc60000410000 */
        /* <DEDUP_REMOVED lines=17> */
[-CC-:B------:R-:W-:Y:S01]  /*6370*/  FFMA.FTZ R156, R219, R6.reuse, -R12.reuse ;  /* 0x00000006db9c7223 */ /* 0x180fe2000001080c */
[-C--:B------:R-:W-:Y:S01]  /*6380*/  FFMA.FTZ R158, R175, R6.reuse, -R12 ;  /* 0x00000006af9e7223 */ /* 0x080fe2000001080c */
[-C--:B------:R-:W-:Y:S01]  /*6390*/  FMUL.FTZ R12, R11, R6.reuse ;  /* 0x000000060b0c7220 */ /* 0x080fe20000410000 */
[----:B------:R-:W-:Y:S01]  /*63a0*/  HGMMA.64x128x16.F32.BF16 R88, R160, gdesc[UR8].tnspB, R88, gsb0 ;  /* 0x41e00008a0587df0 */ /* 0x000fe20008001858 */
[----:B------:R-:W-:Y:S01]  /*63b0*/  UMOV UR10, UR4 ;  /* 0x00000004000a7c82 */ /* 0x000fe20008000000 */
[----:B------:R-:W-:Y:S01]  /*63c0*/  UMOV UR11, 0x40000040 ;  /* 0x40000040000b7882 */ /* 0x000fe20000000000 */
[-CC-:B------:R-:W-:Y:S01]  /*63d0*/  FFMA.FTZ R8, R13, R6.reuse, -R12.reuse ;  /* 0x000000060d087223 */ /* 0x180fe2000001080c */
[-CC-:B------:R-:W-:Y:S01]  /*63e0*/  FFMA.FTZ R181, R15, R6.reuse, -R12.reuse ;  /* 0x000000060fb57223 */ /* 0x180fe2000001080c */
[-CC-:B------:R-:W-:Y:S01]  /*63f0*/  FFMA.FTZ R183, R25, R6.reuse, -R12.reuse ;  /* 0x0000000619b77223 */ /* 0x180fe2000001080c */
[-CC-:B------:R-:W-:Y:S01]  /*6400*/  FFMA.FTZ R13, R31, R6.reuse, -R12.reuse ;  /* 0x000000061f0d7223 */ /* 0x180fe2000001080c */
[-CC-:B------:R-:W-:Y:S01]  /*6410*/  FFMA.FTZ R28, R27, R6.reuse, -R12.reuse ;  /* 0x000000061b1c7223 */ /* 0x180fe2000001080c */
[----:B------:R-:W-:Y:S01]  /*6420*/  IMAD.U32 R31, RZ, RZ, UR7 ;  /* 0x00000007ff1f7e24 */ /* 0x000fe2000f8e00ff */
[----:B------:R-:W0:Y:S01]  /*6430*/  MUFU.EX2 R8, R8 ;  /* 0x0000000800087308 */ /* 0x000e220000000800 */
[----:B------:R-:W-:Y:S01]  /*6440*/  FFMA.FTZ R30, R35, R6, -R12 ;  /* 0x00000006231e7223 */ /* 0x000fe2000001080c */
[----:B------:R-:W-:-:S02]  /*6450*/  @!P1 VIADD R35, R10, 0x34860 ;  /* 0x000348600a239836 */ /* 0x000fc40000000000 */
[-CC-:B------:R-:W-:Y:S01]  /*6460*/  FFMA.FTZ R179, R37, R6.reuse, -R12.reuse ;  /* 0x0000000625b37223 */ /* 0x180fe2000001080c */
[----:B------:R-:W-:Y:S02]  /*6470*/  @!P1 VIADD R31, R31, 0x34840 ;  /* 0x000348401f1f9836 */ /* 0x000fe40000000000 */
[-CC-:B------:R-:W-:Y:S01]  /*6480*/  FFMA.FTZ R32, R39, R6.reuse, -R12.reuse ;  /* 0x0000000627207223 */ /* 0x180fe2000001080c */
[-CC-:B------:R-:W-:Y:S01]  /*6490*/  FFMA.FTZ R173, R41, R6.reuse, -R12.reuse ;  /* 0x0000000629ad7223 */ /* 0x180fe2000001080c */
[----:B------:R-:W-:Y:S01]  /*64a0*/  @!P1 PRMT R35, RZ, 0x654, R35 ;  /* 0x00000654ff239816 */ /* 0x000fe20000000023 */
[----:B------:R-:W1:Y:S01]  /*64b0*/  MUFU.EX2 R181, R181 ;  /* 0x000000b500b57308 */ /* 0x000e620000000800 */
[----:B------:R-:W-:Y:S01]  /*64c0*/  @!P1 PRMT R31, RZ, 0x654, R31 ;  /* 0x00000654ff1f9816 */ /* 0x000fe2000000001f */
[-CC-:B------:R-:W-:Y:S01]  /*64d0*/  FFMA.FTZ R34, R43, R6.reuse, -R12.reuse ;  /* 0x000000062b227223 */ /* 0x180fe2000001080c */
[-CC-:B------:R-:W-:Y:S01]  /*64e0*/  FFMA.FTZ R175, R177, R6.reuse, -R12.reuse ;  /* 0x00000006b1af7223 */ /* 0x180fe2000001080c */
[-CC-:B------:R-:W-:Y:S01]  /*64f0*/  FFMA.FTZ R36, R47, R6.reuse, -R12.reuse ;  /* 0x000000062f247223 */ /* 0x180fe2000001080c */
[-CC-:B------:R-:W-:Y:S01]  /*6500*/  FFMA.FTZ R15, R49, R6.reuse, -R12.reuse ;  /* 0x00000006310f7223 */ /* 0x180fe2000001080c */
[-CC-:B------:R-:W-:Y:S01]  /*6510*/  FFMA.FTZ R38, R51, R6.reuse, -R12.reuse ;  /* 0x0000000633267223 */ /* 0x180fe2000001080c */
[-C--:B------:R-:W-:Y:S01]  /*6520*/  FFMA.FTZ R25, R53, R6.reuse, -R12 ;  /* 0x0000000635197223 */ /* 0x080fe2000001080c */
[----:B------:R-:W-:Y:S01]  /*6530*/  MUFU.EX2 R183, R183 ;  /* 0x000000b700b77308 */ /* 0x000fe20000000800 */
[----:B0-----:R-:W-:Y:S01]  /*6540*/  FFMA.FTZ R10, R5, R3, R8 ;  /* 0x00000003050a7223 */ /* 0x001fe20000010008 */
[-CC-:B------:R-:W-:Y:S01]  /*6550*/  FFMA.FTZ R40, R55, R6.reuse, -R12.reuse ;  /* 0x0000000637287223 */ /* 0x180fe2000001080c */
[-CC-:B------:R-:W-:Y:S01]  /*6560*/  FFMA.FTZ R27, R57, R6.reuse, -R12.reuse ;  /* 0x00000006391b7223 */ /* 0x180fe2000001080c */
[-CC-:B------:R-:W-:Y:S01]  /*6570*/  FFMA.FTZ R42, R59, R6.reuse, -R12.reuse ;  /* 0x000000063b2a7223 */ /* 0x180fe2000001080c */
[-CC-:B------:R-:W-:Y:S01]  /*6580*/  FFMA.FTZ R61, R61, R6.reuse, -R12.reuse ;  /* 0x000000063d3d7223 */ /* 0x180fe2000001080c */
[-CC-:B------:R-:W-:Y:S01]  /*6590*/  FFMA.FTZ R65, R65, R6.reuse, -R12.reuse ;  /* 0x0000000641417223 */ /* 0x180fe2000001080c */
[----:B------:R-:W-:Y:S01]  /*65a0*/  FFMA.FTZ R67, R67, R6, -R12 ;  /* 0x0000000643437223 */ /* 0x000fe2000001080c */
[----:B------:R-:W-:Y:S01]  /*65b0*/  MUFU.EX2 R28, R28 ;  /* 0x0000001c001c7308 */ /* 0x000fe20000000800 */
[C---:B-1----:R-:W-:Y:S01]  /*65c0*/  FADD.FTZ R10, R181.reuse, R10 ;  /* 0x0000000ab50a7221 */ /* 0x042fe20000010000 */
[----:B------:R-:W-:Y:S01]  /*65d0*/  F2FP.BF16.F32.PACK_AB R181, R181, R8 ;  /* 0x00000008b5b5723e */ /* 0x000fe200000010ff */
        /* <DEDUP_REMOVED lines=8> */
[----:B------:R-:W-:Y:S01]  /*6660*/  FFMA.FTZ R83, R83, R6, -R12 ;  /* 0x0000000653537223 */ /* 0x000fe2000001080c */
[----:B------:R-:W-:-:S04]  /*6670*/  R2UR UR4, R2 ;  /* 0x00000000020472ca */ /* 0x000fc800000e0000 */
[----:B------:R-:W0:Y:S08]  /*6680*/  MUFU.EX2 R30, R30 ;  /* 0x0000001e001e7308 */ /* 0x000e300000000800 */
[----:B------:R-:W-:Y:S08]  /*6690*/  MUFU.EX2 R179, R179 ;  /* 0x000000b300b37308 */ /* 0x000ff00000000800 */
        /* <DEDUP_REMOVED lines=8> */
[----:B------:R-:W-:Y:S08]  /*6720*/  MUFU.EX2 R25, R25 ;  /* 0x0000001900197308 */ /* 0x000ff00000000800 */
[----:B------:R-:W0:Y:S08]  /*6730*/  MUFU.EX2 R40, R40 ;  /* 0x0000002800287308 */ /* 0x000e300000000800 */
[----:B------:R-:W-:Y:S01]  /*6740*/  MUFU.EX2 R27, R27 ;  /* 0x0000001b001b7308 */ /* 0x000fe20000000800 */
[----:B------:R-:W-:-:S02]  /*6750*/  WARPGROUP.DEPBAR.LE gsb0, 0x0 ;  /* 0x00008000000079c5 */ /* 0x000fc40000010000 */
[----:B------:R-:W-:-:S05]  /*6760*/  WARPGROUP.ARRIVE ;  /* 0x00000000000079c5 */ /* 0x000fca0000000000 */
[----:B------:R-:W-:Y:S01]  /*6770*/  MUFU.EX2 R42, R42 ;  /* 0x0000002a002a7308 */ /* 0x000fe20000000800 */
[----:B------:R-:W-:Y:S02]  /*6780*/  F2FP.BF16.F32.PACK_AB R160, R203, R14 ;  /* 0x0000000ecba0723e */ /* 0x000fe400000010ff */
[----:B------:R-:W-:Y:S01]  /*6790*/  F2FP.BF16.F32.PACK_AB R162, R205, R20 ;  /* 0x00000014cda2723e */ /* 0x000fe200000010ff */
[----:B------:R-:W-:Y:S04]  /*67a0*/  HGMMA.64x128x16.F32.BF16 R88, R164, gdesc[UR8].tnspB, R88, gsb0 ;  /* 0x41e00008a4587df0 */ /* 0x000fe80008001858 */
        /* <DEDUP_REMOVED lines=13> */
[----:B------:R1:W-:Y:S01]  /*6880*/  @!P1 SYNCS.ARRIVE.TRANS64.RED.A1T0 RZ, [R31+URZ], RZ ;  /* 0x000000ff1fff99a7 */ /* 0x0003e2000810043f */
[----:B------:R-:W-:Y:S02]  /*6890*/  F2FP.BF16.F32.PACK_AB R164, R207, R24 ;  /* 0x00000018cfa4723e */ /* 0x000fe400000010ff */
[----:B------:R-:W-:Y:S01]  /*68a0*/  F2FP.BF16.F32.PACK_AB R166, R85, R26 ;  /* 0x0000001a55a6723e */ /* 0x000fe200000010ff */
[----:B-1----:R-:W-:Y:S01]  /*68b0*/  FADD.FTZ R31, R171, R4 ;  /* 0x00000004ab1f7221 */ /* 0x002fe20000010000 */
[----:B------:R1:W-:Y:S01]  /*68c0*/  @!P1 SYNCS.ARRIVE.TRANS64.RED.A1T0 RZ, [R35+URZ], RZ ;  /* 0x000000ff23ff99a7 */ /* 0x0003e2000810043f */
[----:B------:R-:W-:Y:S01]  /*68d0*/  FFMA.FTZ R4, R63, R6, -R12 ;  /* 0x000000063f047223 */ /* 0x000fe2000001080c */
[----:B0-----:R-:W-:Y:S01]  /*68e0*/  F2FP.BF16.F32.PACK_AB R171, R40, R25 ;  /* 0x0000001928ab723e */ /* 0x001fe200000010ff */
[----:B------:R-:W-:Y:S01]  /*68f0*/  FADD.FTZ R44, R182, R31 ;  /* 0x0000001fb62c7221 */ /* 0x000fe20000010000 */
[----:B------:R-:W-:Y:S01]  /*6900*/  FADD.FTZ R31, R183, R10 ;  /* 0x0000000ab71f7221 */ /* 0x000fe20000010000 */
[----:B------:R-:W-:-:S02]  /*6910*/  F2FP.BF16.F32.PACK_AB R182, R21, R182 ;  /* 0x000000b615b6723e */ /* 0x000fc400000010ff */
[----:B------:R-:W0:Y:S01]  /*6920*/  MUFU.EX2 R4, R4 ;  /* 0x0000000400047308 */ /* 0x000e220000000800 */
[----:B-1----:R-:W-:Y:S01]  /*6930*/  FADD.FTZ R35, R21, R44 ;  /* 0x0000002c15237221 */ /* 0x002fe20000010000 */
[C---:B------:R-:W-:Y:S01]  /*6940*/  FADD.FTZ R10, R28.reuse, R31 ;  /* 0x0000001f1c0a7221 */ /* 0x040fe20000010000 */
[----:B------:R-:W-:Y:S02]  /*6950*/  F2FP.BF16.F32.PACK_AB R183, R28, R183 ;  /* 0x000000b71cb7723e */ /* 0x000fe400000010ff */
[----:B------:R-:W-:Y:S01]  /*6960*/  FADD.FTZ R44, R176, R35 ;  /* 0x00000023b02c7221 */ /* 0x000fe20000010000 */
[----:B------:R-:W-:Y:S01]  /*6970*/  FADD.FTZ R31, R13, R10 ;  /* 0x0000000a0d1f7221 */ /* 0x000fe20000010000 */
[C---:B------:R-:W-:Y:S02]  /*6980*/  F2FP.BF16.F32.PACK_AB R176, R29.reuse, R176 ;  /* 0x000000b01db0723e */ /* 0x040fe400000010ff */
[----:B------:R-:W-:Y:S01]  /*6990*/  FADD.FTZ R35, R29, R44 ;  /* 0x0000002c1d237221 */ /* 0x000fe20000010000 */
[----:B------:R-:W-:-:S02]  /*69a0*/  FADD.FTZ R10, R30, R31 ;  /* 0x0000001f1e0a7221 */ /* 0x000fc40000010000 */
[----:B------:R-:W-:Y:S01]  /*69b0*/  MUFU.EX2 R30, R77 ;  /* 0x0000004d001e7308 */ /* 0x000fe20000000800 */
[----:B------:R-:W-:Y:S01]  /*69c0*/  FADD.FTZ R44, R178, R35 ;  /* 0x00000023b22c7221 */ /* 0x000fe20000010000 */
[----:B------:R-:W-:Y:S01]  /*69d0*/  FADD.FTZ R31, R179, R10 ;  /* 0x0000000ab31f7221 */ /* 0x000fe20000010000 */
[C---:B------:R-:W-:Y:S02]  /*69e0*/  F2FP.BF16.F32.PACK_AB R178, R33.reuse, R178 ;  /* 0x000000b221b2723e */ /* 0x040fe400000010ff */
[----:B------:R-:W-:Y:S01]  /*69f0*/  FADD.FTZ R35, R33, R44 ;  /* 0x0000002c21237221 */ /* 0x000fe20000010000 */
[C---:B------:R-:W-:Y:S01]  /*6a00*/  FADD.FTZ R10, R32.reuse, R31 ;  /* 0x0000001f200a7221 */ /* 0x040fe20000010000 */
[----:B------:R-:W-:Y:S02]  /*6a10*/  F2FP.BF16.F32.PACK_AB R179, R32, R179 ;  /* 0x000000b320b3723e */ /* 0x000fe400000010ff */
[----:B------:R-:W-:Y:S01]  /*6a20*/  FADD.FTZ R44, R172, R35 ;  /* 0x00000023ac2c7221 */ /* 0x000fe20000010000 */
[----:B------:R-:W-:Y:S01]  /*6a30*/  FADD.FTZ R31, R173, R10 ;  /* 0x0000000aad1f7221 */ /* 0x000fe20000010000 */
[-C--:B------:R-:W-:Y:S01]  /*6a40*/  FFMA.FTZ R10, R169, R6.reuse, -R12 ;  /* 0x00000006a90a7223 */ /* 0x080fe2000001080c */
[----:B------:R-:W-:Y:S01]  /*6a50*/  F2FP.BF16.F32.PACK_AB R169, R38, R15 ;  /* 0x0000000f26a9723e */ /* 0x000fe200000010ff */
[----:B------:R-:W-:Y:S01]  /*6a60*/  FADD.FTZ R35, R153, R44 ;  /* 0x0000002c99237221 */ /* 0x000fe20000010000 */
[----:B------:R-:W-:Y:S01]  /*6a70*/  FADD.FTZ R44, R34, R31 ;  /* 0x0000001f222c7221 */ /* 0x000fe20000010000 */
[----:B------:R-:W-:Y:S01]  /*6a80*/  FFMA.FTZ R12, R87, R6, -R12 ;  /* 0x00000006570c7223 */ /* 0x000fe2000001080c */
[----:B------:R-:W-:Y:S01]  /*6a90*/  F2FP.BF16.F32.PACK_AB R172, R153, R172 ;  /* 0x000000ac99ac723e */ /* 0x000fe200000010ff */
[----:B------:R-:W-:Y:S01]  /*6aa0*/  FADD.FTZ R46, R174, R35 ;  /* 0x00000023ae2e7221 */ /* 0x000fe20000010000 */
[----:B------:R-:W-:Y:S01]  /*6ab0*/  FADD.FTZ R31, R175, R44 ;  /* 0x0000002caf1f7221 */ /* 0x000fe20000010000 */
[----:B------:R-:W-:Y:S01]  /*6ac0*/  MUFU.EX2 R10, R10 ;  /* 0x0000000a000a7308 */ /* 0x000fe20000000800 */
[----:B------:R-:W-:Y:S01]  /*6ad0*/  F2FP.BF16.F32.PACK_AB R173, R34, R173 ;  /* 0x000000ad22ad723e */ /* 0x000fe200000010ff */
[C---:B------:R-:W-:Y:S01]  /*6ae0*/  FADD.FTZ R35, R45.reuse, R46 ;  /* 0x0000002e2d237221 */ /* 0x040fe20000010000 */
[----:B------:R-:W-:Y:S01]  /*6af0*/  FADD.FTZ R44, R36, R31 ;  /* 0x0000001f242c7221 */ /* 0x000fe20000010000 */
[----:B------:R-:W-:-:S02]  /*6b00*/  F2FP.BF16.F32.PACK_AB R174, R45, R174 ;  /* 0x000000ae2dae723e */ /* 0x000fc400000010ff */
[----:B------:R-:W-:Y:S01]  /*6b10*/  FADD.FTZ R46, R168, R35 ;  /* 0x00000023a82e7221 */ /* 0x000fe20000010000 */
[----:B------:R-:W-:Y:S01]  /*6b20*/  FADD.FTZ R21, R15, R44 ;  /* 0x0000002c0f157221 */ /* 0x000fe20000010000 */
[C---:B------:R-:W-:Y:S01]  /*6b30*/  F2FP.BF16.F32.PACK_AB R168, R155.reuse, R168 ;  /* 0x000000a89ba8723e */ /* 0x040fe200000010ff */
[----:B------:R-:W1:Y:S01]  /*6b40*/  MUFU.EX2 R12, R12 ;  /* 0x0000000c000c7308 */ /* 0x000e620000000800 */
[----:B------:R-:W-:Y:S01]  /*6b50*/  FADD.FTZ R29, R155, R46 ;  /* 0x0000002e9b1d7221 */ /* 0x000fe20000010000 */
[----:B------:R-:W-:Y:S01]  /*6b60*/  FADD.FTZ R8, R38, R21 ;  /* 0x0000001526087221 */ /* 0x000fe20000010000 */
[----:B0-----:R-:W-:Y:S02]  /*6b70*/  F2FP.BF16.F32.PACK_AB R155, R4, R3 ;  /* 0x00000003049b723e */ /* 0x001fe400000010ff */
[----:B------:R-:W-:Y:S01]  /*6b80*/  FADD.FTZ R44, R170, R29 ;  /* 0x0000001daa2c7221 */ /* 0x000fe20000010000 */
[----:B------:R-:W-:Y:S01]  /*6b90*/  FADD.FTZ R13, R25, R8 ;  /* 0x00000008190d7221 */ /* 0x000fe20000010000 */
[----:B------:R-:W-:Y:S01]  /*6ba0*/  F2FP.BF16.F32.PACK_AB R175, R36, R175 ;  /* 0x000000af24af723e */ /* 0x000fe200000010ff */
[----:B------:R-:W0:Y:S01]  /*6bb0*/  MUFU.EX2 R46, R73 ;  /* 0x00000049002e7308 */ /* 0x000e220000000800 */
[C---:B------:R-:W-:Y:S01]  /*6bc0*/  FADD.FTZ R21, R197.reuse, R44 ;  /* 0x0000002cc5157221 */ /* 0x040fe20000010000 */
[----:B------:R-:W-:Y:S01]  /*6bd0*/  FADD.FTZ R8, R40, R13 ;  /* 0x0000000d28087221 */ /* 0x000fe20000010000 */
[----:B------:R-:W-:-:S02]  /*6be0*/  F2FP.BF16.F32.PACK_AB R170, R197, R170 ;  /* 0x000000aac5aa723e */ /* 0x000fc400000010ff */
[----:B------:R-:W-:Y:S01]  /*6bf0*/  FADD.FTZ R28, R152, R21 ;  /* 0x00000015981c7221 */ /* 0x000fe20000010000 */
[----:B------:R-:W-:Y:S01]  /*6c00*/  FADD.FTZ R13, R27, R8 ;  /* 0x000000081b0d7221 */ /* 0x000fe20000010000 */
[C---:B------:R-:W-:Y:S02]  /*6c10*/  F2FP.BF16.F32.PACK_AB R152, R157.reuse, R152 ;  /* 0x000000989d98723e */ /* 0x040fe400000010ff */
[----:B------:R-:W-:Y:S01]  /*6c20*/  FADD.FTZ R21, R157, R28 ;  /* 0x0000001c9d157221 */ /* 0x000fe20000010000 */
[----:B------:R-:W-:Y:S01]  /*6c30*/  FADD.FTZ R8, R42, R13 ;  /* 0x0000000d2a087221 */ /* 0x000fe20000010000 */
[----:B-1----:R-:W-:Y:S02]  /*6c40*/  F2FP.BF16.F32.PACK_AB R167, R12, R10 ;  /* 0x0000000a0ca7723e */ /* 0x002fe400000010ff */
[----:B------:R-:W-:Y:S01]  /*6c50*/  FADD.FTZ R28, R154, R21 ;  /* 0x000000159a1c7221 */ /* 0x000fe20000010000 */
[----:B------:R-:W-:Y:S01]  /*6c60*/  FADD.FTZ R13, R3, R8 ;  /* 0x00000008030d7221 */ /* 0x000fe20000010000 */
[----:B------:R-:W-:-:S02]  /*6c70*/  F2FP.BF16.F32.PACK_AB R154, R159, R154 ;  /* 0x0000009a9f9a723e */ /* 0x000fc400000010ff */
[----:B------:R-:W-:Y:S01]  /*6c80*/  FADD.FTZ R21, R159, R28 ;  /* 0x0000001c9f157221 */ /* 0x000fe20000010000 */
[----:B------:R-:W-:Y:S01]  /*6c90*/  FADD.FTZ R13, R4, R13 ;  /* 0x0000000d040d7221 */ /* 0x000fe20000010000 */
[----:B------:R-:W1:Y:S01]  /*6ca0*/  MUFU.EX2 R28, R81 ;  /* 0x00000051001c7308 */ /* 0x000e620000000800 */
[----:B------:R-:W-:Y:S01]  /*6cb0*/  F2FP.BF16.F32.PACK_AB R153, R42, R27 ;  /* 0x0000001b2a99723e */ /* 0x000fe200000010ff */
[----:B------:R-:W-:Y:S01]  /*6cc0*/  FADD.FTZ R8, R156, R21 ;  /* 0x000000159c087221 */ /* 0x000fe20000010000 */
[----:B------:R-:W-:Y:S01]  /*6cd0*/  FADD.FTZ R13, R48, R13 ;  /* 0x0000000d300d7221 */ /* 0x000fe20000010000 */
[C---:B------:R-:W-:Y:S02]  /*6ce0*/  F2FP.BF16.F32.PACK_AB R156, R199.reuse, R156 ;  /* 0x0000009cc79c723e */ /* 0x040fe400000010ff */
[----:B------:R-:W-:Y:S01]  /*6cf0*/  FADD.FTZ R15, R199, R8 ;  /* 0x00000008c70f7221 */ /* 0x000fe20000010000 */
[C---:B------:R-:W-:Y:S01]  /*6d00*/  FADD.FTZ R13, R67.reuse, R13 ;  /* 0x0000000d430d7221 */ /* 0x040fe20000010000 */
[----:B------:R-:W-:-:S02]  /*6d10*/  F2FP.BF16.F32.PACK_AB R157, R67, R48 ;  /* 0x00000030439d723e */ /* 0x000fc400000010ff */
[----:B------:R-:W-:Y:S01]  /*6d20*/  FADD.FTZ R8, R158, R15 ;  /* 0x0000000f9e087221 */ /* 0x000fe20000010000 */
[----:B------:R-:W-:Y:S01]  /*6d30*/  FADD.FTZ R13, R50, R13 ;  /* 0x0000000d320d7221 */ /* 0x000fe20000010000 */
[C---:B------:R-:W-:Y:S02]  /*6d40*/  F2FP.BF16.F32.PACK_AB R158, R201.reuse, R158 ;  /* 0x0000009ec99e723e */ /* 0x040fe400000010ff */
[----:B------:R-:W-:Y:S01]  /*6d50*/  FADD.FTZ R15, R201, R8 ;  /* 0x00000008c90f7221 */ /* 0x000fe20000010000 */
[C---:B------:R-:W-:Y:S01]  /*6d60*/  FADD.FTZ R13, R71.reuse, R13 ;  /* 0x0000000d470d7221 */ /* 0x040fe20000010000 */
[----:B------:R-:W-:Y:S02]  /*6d70*/  F2FP.BF16.F32.PACK_AB R159, R71, R50 ;  /* 0x00000032479f723e */ /* 0x000fe400000010ff */
[----:B------:R-:W-:Y:S01]  /*6d80*/  FADD.FTZ R8, R14, R15 ;  /* 0x0000000f0e087221 */ /* 0x000fe20000010000 */
[----:B0-----:R-:W-:Y:S01]  /*6d90*/  FADD.FTZ R13, R46, R13 ;  /* 0x0000000d2e0d7221 */ /* 0x001fe20000010000 */
[----:B------:R-:W-:-:S02]  /*6da0*/  F2FP.BF16.F32.PACK_AB R161, R75, R46 ;  /* 0x0000002e4ba1723e */ /* 0x000fc400000010ff */
[----:B------:R-:W-:Y:S01]  /*6db0*/  FADD.FTZ R3, R203, R8 ;  /* 0x00000008cb037221 */ /* 0x000fe20000010000 */
[----:B------:R-:W-:Y:S01]  /*6dc0*/  FADD.FTZ R13, R75, R13 ;  /* 0x0000000d4b0d7221 */ /* 0x000fe20000010000 */
[----:B------:R-:W-:Y:S01]  /*6dd0*/  F2FP.BF16.F32.PACK_AB R163, R79, R30 ;  /* 0x0000001e4fa3723e */ /* 0x000fe200000010ff */
[----:B------:R-:W-:Y:S02]  /*6de0*/  IMAD.MOV.U32 R8, RZ, RZ, R11 ;  /* 0x000000ffff087224 */ /* 0x000fe400078e000b */
[----:B------:R-:W-:Y:S01]  /*6df0*/  FADD.FTZ R4, R20, R3 ;  /* 0x0000000314047221 */ /* 0x000fe20000010000 */
[----:B------:R-:W-:Y:S01]  /*6e00*/  FADD.FTZ R13, R30, R13 ;  /* 0x0000000d1e0d7221 */ /* 0x000fe20000010000 */
[----:B-1----:R-:W-:Y:S02]  /*6e10*/  F2FP.BF16.F32.PACK_AB R165, R83, R28 ;  /* 0x0000001c53a5723e */ /* 0x002fe400000010ff */
[----:B------:R-:W-:Y:S01]  /*6e20*/  FADD.FTZ R3, R205, R4 ;  /* 0x00000004cd037221 */ /* 0x000fe20000010000 */
[----:B------:R-:W-:-:S03]  /*6e30*/  FADD.FTZ R13, R79, R13 ;  /* 0x0000000d4f0d7221 */ /* 0x000fc60000010000 */
[----:B------:R-:W-:Y:S01]  /*6e40*/  FADD.FTZ R4, R24, R3 ;  /* 0x0000000318047221 */ /* 0x000fe20000010000 */
[----:B------:R-:W-:-:S03]  /*6e50*/  FADD.FTZ R13, R28, R13 ;  /* 0x0000000d1c0d7221 */ /* 0x000fc60000010000 */
[----:B------:R-:W-:Y:S01]  /*6e60*/  FADD.FTZ R3, R207, R4 ;  /* 0x00000004cf037221 */ /* 0x000fe20000010000 */
[----:B------:R-:W-:-:S03]  /*6e70*/  FADD.FTZ R13, R83, R13 ;  /* 0x0000000d530d7221 */ /* 0x000fc60000010000 */
[----:B------:R-:W-:Y:S01]  /*6e80*/  FADD.FTZ R4, R26, R3 ;  /* 0x000000031a047221 */ /* 0x000fe20000010000 */
[----:B------:R-:W-:Y:S01]  /*6e90*/  FADD.FTZ R13, R10, R13 ;  /* 0x0000000d0a0d7221 */ /* 0x000fe20000010000 */
[----:B------:R-:W-:Y:S02]  /*6ea0*/  IMAD.MOV.U32 R10, RZ, RZ, R16 ;  /* 0x000000ffff0a7224 */ /* 0x000fe400078e0010 */
[----:B------:R-:W-:Y:S01]  /*6eb0*/  FADD.FTZ R4, R85, R4 ;  /* 0x0000000455047221 */ /* 0x000fe20000010000 */
[----:B------:R-:W-:Y:S01]  /*6ec0*/  FADD.FTZ R3, R12, R13 ;  /* 0x0000000d0c037221 */ /* 0x000fe20000010000 */
[----:B------:R-:W-:Y:S01]  /*6ed0*/  IMAD.MOV.U32 R12, RZ, RZ, R9 ;  /* 0x000000ffff0c7224 */ /* 0x000fe200078e0009 */
[----:B------:R-:W-:Y:S06]  /*6ee0*/  @P2 BRA `(.L_x_385) ;  /* 0xffffffd400b02947 */ /* 0x000fec000383ffff */
.L_x_376:
        /* <DEDUP_REMOVED lines=67> */
.L_x_386:
[----:B------:R-:W-:Y:S02]  /*7320*/  LEA R20, R2, R0, 0x3 ;  /* 0x0000000002147211 */ /* 0x000fe400078e18ff */
[----:B------:R-:W-:-:S04]  /*7330*/  SHF.L.U32 R5, R16, 0x1f, RZ ;  /* 0x0000001f10057819 */ /* 0x000fc800000006ff */
[----:B------:R0:W1:Y:S01]  /*7340*/  SYNCS.PHASECHK.TRANS64.TRYWAIT P2, [R20+URZ+0x34850], R5 ;  /* 0x03485005140075a7 */ /* 0x000062000804017f */
[----:B------:R-:W-:Y:S05]  /*7350*/  @!P0 BRA `(.L_x_387) ;  /* 0x0000000000048947 */ /* 0x000fea0003800000 */
[----:B------:R-:W-:Y:S01]  /*7360*/  BPT.TRAP 0x1 ;  /* 0x000000040000795c */ /* 0x000fe20000300000 */
.L_x_387:
[----:B-1----:R-:W-:Y:S05]  /*7370*/  @P2 BRA `(.L_x_388) ;  /* 0x0000000000082947 */ /* 0x002fea0003800000 */
[----:B------:R-:W1:Y:S02]  /*7380*/  SYNCS.PHASECHK.TRANS64.TRYWAIT P0, [R20+URZ+0x34850], R5 ;  /* 0x03485005140075a7 */ /* 0x000e64000800017f */
[----:B-1----:R-:W-:Y:S05]  /*7390*/  @!P0 BRA `(.L_x_389) ;  /* 0x0000009000208947 */ /* 0x002fea0003800000 */
.L_x_388:
[----:B------:R-:W-:Y:S05]  /*73a0*/  WARPSYNC.ALL ;  /* 0x0000000000007948 */ /* 0x000fea0003800000 */
[----:B------:R-:W-:Y:S01]  /*73b0*/  VIADD R0, R0, 0x400 ;  /* 0x0000040000007836 */ /* 0x000fe20000000000 */
[----:B------:R-:W-:Y:S01]  /*73c0*/  WARPGROUP.ARRIVE ;  /* 0x00000000000079c5 */ /* 0x000fe20000000000 */
[----:B------:R-:W-:Y:S01]  /*73d0*/  IMAD.MOV.U32 R15, RZ, RZ, 0x40000040 ;  /* 0x40000040ff0f7424 */ /* 0x000fe200078e00ff */
[----:B01----:R-:W0:Y:S01]  /*73e0*/  SHFL.BFLY PT, R5, R4, 0x2, 0x1f ;  /* 0x0c401f0004057f89 */ /* 0x003e2200000e0000 */
[----:B------:R-:W-:Y:S01]  /*73f0*/  VIADD R185, R185, 0x1 ;  /* 0x00000001b9b97836 */ /* 0x000fe20000000000 */
[----:B------:R-:W-:-:S04]  /*7400*/  SHF.R.U32.HI R0, RZ, 0x4, R0 ;  /* 0x00000004ff007819 */ /* 0x000fc80000011600 */
[----:B------:R-:W-:-:S04]  /*7410*/  LOP3.LUT R0, R0, 0x3fff, RZ, 0xc0, !PT ;  /* 0x00003fff00007812 */ /* 0x000fc800078ec0ff */
[----:B------:R-:W-:Y:S02]  /*7420*/  LOP3.LUT R13, R0, 0x4000000, RZ, 0xfc, !PT ;  /* 0x04000000000d7812 */ /* 0x000fe400078efcff */
[----:B------:R-:W1:Y:S03]  /*7430*/  SHFL.BFLY PT, R0, R3, 0x2, 0x1f ;  /* 0x0c401f0003007f89 */ /* 0x000e6600000e0000 */
[----:B------:R-:W-:Y:S02]  /*7440*/  IMAD R12, R2, 0x800, R13 ;  /* 0x00000800020c7824 */ /* 0x000fe400078e020d */
[----:B------:R-:W-:Y:S02]  /*7450*/  IMAD.MOV.U32 R13, RZ, RZ, 0x40000040 ;  /* 0x40000040ff0d7424 */ /* 0x000fe400078e00ff */
[C---:B------:R-:W-:Y:S01]  /*7460*/  VIADD R14, R12.reuse, 0x80 ;  /* 0x000000800c0e7836 */ /* 0x040fe20000000000 */
[----:B------:R-:W-:-:S02]  /*7470*/  R2UR UR6, R12 ;  /* 0x000000000c0672ca */ /* 0x000fc400000e0000 */
[----:B------:R-:W-:Y:S01]  /*7480*/  R2UR UR7, R13 ;  /* 0x000000000d0772ca */ /* 0x000fe200000e0000 */
[----:B------:R-:W-:Y:S02]  /*7490*/  IMAD.MOV.U32 R13, RZ, RZ, 0x40000040 ;  /* 0x40000040ff0d7424 */ /* 0x000fe400078e00ff */
[----:B0-----:R-:W-:-:S10]  /*74a0*/  FADD.FTZ R5, R5, R4 ;  /* 0x0000000405057221 */ /* 0x001fd40000010000 */
[----:B------:R-:W-:Y:S01]  /*74b0*/  HGMMA.64x128x16.F32.BF16 R24, R180, gdesc[UR4].tnspB, R24, gsb0 ;  /* 0x41e00004b4187df0 */ /* 0x000fe20008001818 */
[----:B------:R-:W-:Y:S01]  /*74c0*/  R2UR UR6, R14 ;  /* 0x000000000e0672ca */ /* 0x000fe200000e0000 */
[----:B------:R-:W-:Y:S01]  /*74d0*/  VIADD R14, R12, 0x100 ;  /* 0x000001000c0e7836 */ /* 0x000fe20000000000 */
[----:B------:R-:W-:Y:S01]  /*74e0*/  R2UR UR7, R15 ;  /* 0x000000000f0772ca */ /* 0x000fe200000e0000 */
[----:B------:R-:W-:Y:S02]  /*74f0*/  IMAD.MOV.U32 R15, RZ, RZ, 0x40000040 ;  /* 0x40000040ff0f7424 */ /* 0x000fe400078e00ff */
[----:B-1----:R-:W-:Y:S02]  /*7500*/  FADD.FTZ R7, R0, R3 ;  /* 0x0000000300077221 */ /* 0x002fe40000010000 */
[----:B------:R-:W-:Y:S04]  /*7510*/  SHFL.BFLY PT, R0, R5, 0x1, 0x1f ;  /* 0x0c201f0005007f89 */ /* 0x000fe800000e0000 */
[----:B------:R-:W0:Y:S01]  /*7520*/  SHFL.BFLY PT, R8, R7, 0x1, 0x1f ;  /* 0x0c201f0007087f89 */ /* 0x000e2200000e0000 */
[----:B------:R-:W-:-:S02]  /*7530*/  WARPGROUP.DEPBAR.LE gsb0, 0x0 ;  /* 0x00008000000079c5 */ /* 0x000fc40000010000 */
[----:B------:R-:W-:-:S06]  /*7540*/  WARPGROUP.ARRIVE ;  /* 0x00000000000079c5 */ /* 0x000fcc0000000000 */
[----:B------:R-:W-:Y:S01]  /*7550*/  HGMMA.64x128x16.F32.BF16 R24, R176, gdesc[UR4].tnspB, R24, gsb0 ;  /* 0x41e00004b0187df0 */ /* 0x000fe20008001818 */
[----:B------:R-:W-:Y:S01]  /*7560*/  R2UR UR6, R14 ;  /* 0x000000000e0672ca */ /* 0x000fe200000e0000 */
[----:B------:R-:W-:Y:S01]  /*7570*/  VIADD R14, R12, 0x180 ;  /* 0x000001800c0e7836 */ /* 0x000fe20000000000 */
[----:B------:R-:W-:Y:S01]  /*7580*/  R2UR UR7, R15 ;  /* 0x000000000f0772ca */ /* 0x000fe200000e0000 */
[----:B------:R-:W-:Y:S01]  /*7590*/  IMAD.MOV.U32 R15, RZ, RZ, 0x40000040 ;  /* 0x40000040ff0f7424 */ /* 0x000fe200078e00ff */
[----:B------:R-:W-:Y:S02]  /*75a0*/  WARPGROUP.DEPBAR.LE gsb0, 0x0 ;  /* 0x00008000000079c5 */ /* 0x000fe40000010000 */
[----:B------:R-:W-:-:S09]  /*75b0*/  WARPGROUP.ARRIVE ;  /* 0x00000000000079c5 */ /* 0x000fd20000000000 */
[----:B------:R-:W-:Y:S01]  /*75c0*/  HGMMA.64x128x16.F32.BF16 R24, R172, gdesc[UR4].tnspB, R24, gsb0 ;  /* 0x41e00004ac187df0 */ /* 0x000fe20008001818 */
[----:B------:R-:W-:Y:S02]  /*75d0*/  R2UR UR6, R14 ;  /* 0x000000000e0672ca */ /* 0x000fe400000e0000 */
[----:B------:R-:W-:Y:S01]  /*75e0*/  R2UR UR7, R15 ;  /* 0x000000000f0772ca */ /* 0x000fe200000e0000 */
[----:B------:R-:W-:Y:S01]  /*75f0*/  IMAD.MOV.U32 R15, RZ, RZ, 0x40000040 ;  /* 0x40000040ff0f7424 */ /* 0x000fe200078e00ff */
[----:B------:R-:W-:Y:S01]  /*7600*/  IADD3 R14, R12, 0x200, RZ ;  /* 0x000002000c0e7810 */ /* 0x000fe20007ffe0ff */
[----:B------:R-:W-:Y:S02]  /*7610*/  WARPGROUP.DEPBAR.LE gsb0, 0x0 ;  /* 0x00008000000079c5 */ /* 0x000fe40000010000 */
[----:B------:R-:W-:-:S08]  /*7620*/  WARPGROUP.ARRIVE ;  /* 0x00000000000079c5 */ /* 0x000fd00000000000 */
        /* <DEDUP_REMOVED lines=8> */
[----:B------:R-:W-:Y:S01]  /*76b0*/  R2UR UR6, R14 ;  /* 0x000000000e0672ca */ /* 0x000fe200000e0000 */
[C---:B------:R-:W-:Y:S01]  /*76c0*/  VIADD R14, R12.reuse, 0x300 ;  /* 0x000003000c0e7836 */ /* 0x040fe20000000000 */
[----:B------:R-:W-:Y:S01]  /*76d0*/  R2UR UR7, R15 ;  /* 0x000000000f0772ca */ /* 0x000fe200000e0000 */
[----:B------:R-:W-:Y:S02]  /*76e0*/  IMAD.MOV.U32 R15, RZ, RZ, 0x40000040 ;  /* 0x40000040ff0f7424 */ /* 0x000fe400078e00ff */
[----:B------:R-:W-:Y:S01]  /*76f0*/  VIADD R12, R12, 0x380 ;  /* 0x000003800c0c7836 */ /* 0x000fe20000000000 */
[----:B------:R-:W-:Y:S02]  /*7700*/  WARPGROUP.DEPBAR.LE gsb0, 0x0 ;  /* 0x00008000000079c5 */ /* 0x000fe40000010000 */
[----:B------:R-:W-:-:S07]  /*7710*/  WARPGROUP.ARRIVE ;  /* 0x00000000000079c5 */ /* 0x000fce0000000000 */
[----:B------:R-:W-:Y:S01]  /*7720*/  HGMMA.64x128x16.F32.BF16 R24, R156, gdesc[UR4].tnspB, R24, gsb0 ;  /* 0x41e000049c187df0 */ /* 0x000fe20008001818 */
[----:B------:R-:W-:Y:S01]  /*7730*/  R2UR UR6, R14 ;  /* 0x000000000e0672ca */ /* 0x000fe200000e0000 */
[----:B------:R-:W-:Y:S01]  /*7740*/  VIADD R14, R2, 0x1 ;  /* 0x00000001020e7836 */ /* 0x000fe20000000000 */
[----:B------:R-:W-:Y:S01]  /*7750*/  R2UR UR7, R15 ;  /* 0x000000000f0772ca */ /* 0x000fe200000e0000 */
[----:B0-----:R-:W-:Y:S01]  /*7760*/  FADD.FTZ R15, R7, R8 ;  /* 0x00000008070f7221 */ /* 0x001fe20000010000 */
[----:B------:R-:W-:Y:S01]  /*7770*/  IMAD.MOV.U32 R2, RZ, RZ, RZ ;  /* 0x000000ffff027224 */ /* 0x000fe200078e00ff */
[----:B------:R-:W-:Y:S02]  /*7780*/  @!P1 IADD3 R7, R20, 0x34860, RZ ;  /* 0x0003486014079810 */ /* 0x000fe40007ffe0ff */
[----:B------:R-:W-:Y:S02]  /*7790*/  ISETP.NE.AND P2, PT, R14, 0x2, PT ;  /* 0x000000020e00780c */ /* 0x000fe40003f45270 */
[----:B------:R-:W-:-:S02]  /*77a0*/  FSETP.NE.FTZ.AND P3, PT, R15, RZ, PT ;  /* 0x000000ff0f00720b */ /* 0x000fc40003f75000 */
[----:B------:R-:W-:Y:S02]  /*77b0*/  SEL R3, RZ, 0x1, P2 ;  /* 0x00000001ff037807 */ /* 0x000fe40001000000 */
[----:B------:R-:W-:Y:S02]  /*77c0*/  @!P1 PRMT R7, RZ, 0x654, R7 ;  /* 0x00000654ff079816 */ /* 0x000fe40000000007 */
[----:B------:R-:W-:Y:S01]  /*77d0*/  LOP3.LUT R16, R16, R3, RZ, 0x3c, !PT ;  /* 0x0000000310107212 */ /* 0x000fe200078e3cff */
[----:B------:R-:W-:-:S06]  /*77e0*/  IMAD.MOV.U32 R3, RZ, RZ, -0x800000 ;  /* 0xff800000ff037424 */ /* 0x000fcc00078e00ff */
[----:B------:R-:W0:Y:S01]  /*77f0*/  @P3 MUFU.LG2 R10, R15 ;  /* 0x0000000f000a3308 */ /* 0x000e220000000c00 */
[----:B------:R-:W-:Y:S01]  /*7800*/  @P3 FMUL.FTZ R21, R6, 0.69314718246459960938 ;  /* 0x3f31721806153820 */ /* 0x000fe20000410000 */
[----:B0-----:R-:W-:Y:S01]  /*7810*/  @P3 FMUL.FTZ R10, R10, 0.69314718246459960938 ;  /* 0x3f3172180a0a3820 */ /* 0x001fe20000410000 */
[----:B------:R-:W-:Y:S02]  /*7820*/  WARPGROUP.DEPBAR.LE gsb0, 0x0 ;  /* 0x00008000000079c5 */ /* 0x000fe40000010000 */
[----:B------:R-:W-:-:S06]  /*7830*/  WARPGROUP.ARRIVE ;  /* 0x00000000000079c5 */ /* 0x000fcc0000000000 */
[----:B------:R-:W-:Y:S01]  /*7840*/  HGMMA.64x128x16.F32.BF16 R24, R160, gdesc[UR4].tnspB, R24, gsb0 ;  /* 0x41e00004a0187df0 */ /* 0x000fe20008001818 */
[----:B------:R-:W-:Y:S01]  /*7850*/  R2UR UR6, R12 ;  /* 0x000000000c0672ca */ /* 0x000fe200000e0000 */
[----:B------:R-:W-:Y:S01]  /*7860*/  FADD.FTZ R12, R5, R0 ;  /* 0x00000000050c7221 */ /* 0x000fe20000010000 */
[----:B------:R-:W-:Y:S01]  /*7870*/  R2UR UR7, R13 ;  /* 0x000000000d0772ca */ /* 0x000fe200000e0000 */
[----:B------:R-:W-:Y:S02]  /*7880*/  IMAD.MOV.U32 R13, RZ, RZ, RZ ;  /* 0x000000ffff0d7224 */ /* 0x000fe400078e00ff */
[----:B------:R-:W-:Y:S01]  /*7890*/  IMAD.MOV.U32 R0, RZ, RZ, -0x800000 ;  /* 0xff800000ff007424 */ /* 0x000fe200078e00ff */
[----:B------:R-:W-:Y:S01]  /*78a0*/  FSETP.NE.FTZ.AND P0, PT, R12, RZ, PT ;  /* 0x000000ff0c00720b */ /* 0x000fe20003f15000 */
[----:B------:R-:W-:Y:S02]  /*78b0*/  @P3 FFMA.FTZ R0, R21, R11, R10 ;  /* 0x0000000b15003223 */ /* 0x000fe4000001000a */
[----:B------:R-:W-:Y:S10]  /*78c0*/  @P3 MUFU.RCP R13, R15 ;  /* 0x0000000f000d3308 */ /* 0x000ff40000001000 */
[----:B------:R-:W0:Y:S01]  /*78d0*/  @P0 MUFU.LG2 R8, R12 ;  /* 0x0000000c00080308 */ /* 0x000e220000000c00 */
[----:B------:R-:W-:-:S07]  /*78e0*/  @P0 FMUL.FTZ R4, R6, 0.69314718246459960938 ;  /* 0x3f31721806040820 */ /* 0x000fce0000410000 */
[----:B------:R-:W1:Y:S01]  /*78f0*/  @P0 MUFU.RCP R2, R12 ;  /* 0x0000000c00020308 */ /* 0x000e620000001000 */
[----:B0-----:R-:W-:-:S04]  /*7900*/  @P0 FMUL.FTZ R5, R8, 0.69314718246459960938 ;  /* 0x3f31721808050820 */ /* 0x001fc80000410000 */
[----:B------:R-:W-:Y:S01]  /*7910*/  @P0 FFMA.FTZ R3, R4, R9, R5 ;  /* 0x0000000904030223 */ /* 0x000fe20000010005 */
[----:B------:R-:W-:Y:S01]  /*7920*/  PLOP3.LUT P0, PT, PT, PT, PT, 0x8, 0x0 ;  /* 0x000000000000781c */ /* 0x000fe20003f0e170 */
[----:B------:R-:W-:Y:S02]  /*7930*/  WARPGROUP.DEPBAR.LE gsb0, 0x0 ;  /* 0x00008000000079c5 */ /* 0x000fe40000010000 */
[----:B------:R-:W-:-:S06]  /*7940*/  WARPGROUP.ARRIVE ;  /* 0x00000000000079c5 */ /* 0x000fcc0000000000 */
[----:B------:R-:W-:Y:S03]  /*7950*/  HGMMA.64x128x16.F32.BF16 R24, R164, gdesc[UR4].tnspB, R24, gsb0 ;  /* 0x41e00004a4187df0 */ /* 0x000fe60008001818 */
[----:B------:R-:W-:Y:S02]  /*7960*/  WARPGROUP.DEPBAR.LE gsb0, 0x0 ;  /* 0x00008000000079c5 */ /* 0x000fe40000010000 */
[-C--:B-1----:R-:W-:Y:S01]  /*7970*/  FMUL.FTZ R89, R33, R2.reuse ;  /* 0x0000000221597220 */ /* 0x082fe20000410000 */
[-C--:B------:R-:W-:Y:S01]  /*7980*/  FMUL.FTZ R88, R36, R2.reuse ;  /* 0x0000000224587220 */ /* 0x080fe20000410000 */
[----:B------:R0:W-:Y:S01]  /*7990*/  @!P1 SYNCS.ARRIVE.TRANS64.RED.A1T0 RZ, [R7+URZ], RZ ;  /* 0x000000ff07ff99a7 */ /* 0x0001e2000810043f */
        /* <DEDUP_REMOVED lines=33> */
[-C--:B0-----:R-:W-:Y:S01]  /*7bb0*/  FMUL.FTZ R7, R31, R13.reuse ;  /* 0x0000000d1f077220 */ /* 0x081fe20000410000 */
        /* <DEDUP_REMOVED lines=28> */
[----:B------:R-:W-:-:S07]  /*7d80*/  SEL R2, R14, RZ, P2 ;  /* 0x000000ff0e027207 */ /* 0x000fce0001000000 */
.L_x_368:
[----:B------:R-:W0:Y:S01]  /*7d90*/  S2R R5, SR_CgaCtaId ;  /* 0x0000000000057919 */ /* 0x000e220000008800 */
[----:B------:R-:W-:Y:S01]  /*7da0*/  MOV R28, 0x400 ;  /* 0x00000400001c7802 */ /* 0x000fe20000000f00 */
[----:B------:R-:W-:Y:S01]  /*7db0*/  BSSY B0, `(.L_x_390) ;  /* 0x000022d000007945 */ /* 0x000fe20003800000 */
[----:B------:R-:W-:Y:S02]  /*7dc0*/  BAR.SYNC.DEFER_BLOCKING 0x5, 0x180 ;  /* 0x0146000000007b1d */ /* 0x000fe40000010000 */
[----:B0-----:R-:W-:-:S05]  /*7dd0*/  LEA R28, R5, R28, 0x18 ;  /* 0x0000001c051c7211 */ /* 0x001fca00078ec0ff */
[----:B------:R-:W0:Y:S02]  /*7de0*/  LDS.128 R44, [R28+0x348d0] ;  /* 0x0348d0001c2c7984 */ /* 0x000e240000000c00 */
[----:B0-----:R-:W-:Y:S02]  /*7df0*/  R2UR UR6, R45 ;  /* 0x000000002d0672ca */ /* 0x001fe400000e0000 */
[----:B------:R-:W-:Y:S01]  /*7e00*/  R2UR UR5, R46 ;  /* 0x000000002e0572ca */ /* 0x000fe200000e0000 */
[----:B------:R-:W-:Y:S06]  /*7e10*/  BAR.ARV 0x4, 0x180 ;  /* 0x0106000000007b1d */ /* 0x000fec0000002000 */
[----:B------:R-:W-:Y:S08]  /*7e20*/  @P0 BRA `(.L_x_391) ;  /* 0x0000001400780947 */ /* 0x000ff00003800000 */
[----:B------:R-:W0:Y:S01]  /*7e30*/  S2R R5, SR_SWINHI ;  /* 0x0000000000057919 */ /* 0x000e220000002f00 */
[----:B------:R-:W-:Y:S01]  /*7e40*/  F2FP.BF16.F32.PACK_AB R7, R7, R8 ;  /* 0x000000080707723e */ /* 0x000fe200000010ff */
[----:B------:R-:W-:Y:S01]  /*7e50*/  ULDC.64 UR8, c[0x0][0xc00] ;  /* 0x0003000000087ab9 */ /* 0x000fe20000000a00 */
[----:B------:R-:W-:Y:S01]  /*7e60*/  F2FP.BF16.F32.PACK_AB R6, R6, R91 ;  /* 0x0000005b0606723e */ /* 0x000fe200000010ff */
[----:B------:R-:W-:Y:S01]  /*7e70*/  UISETP.NE.U32.AND UP0, UPT, UR8, URZ, UPT ;  /* 0x0000003f0800728c */ /* 0x000fe2000bf05070 */
[----:B------:R-:W-:Y:S01]  /*7e80*/  F2FP.BF16.F32.PACK_AB R64, R65, R64 ;  /* 0x000000404140723e */ /* 0x000fe200000010ff */
[----:B------:R-:W-:Y:S01]  /*7e90*/  USHF.L.U32 UR10, UR61, 0x2, URZ ;  /* 0x000000023d0a7899 */ /* 0x000fe2000800063f */
[----:B------:R-:W-:Y:S01]  /*7ea0*/  F2FP.BF16.F32.PACK_AB R65, R67, R66 ;  /* 0x000000424341723e */ /* 0x000fe200000010ff */
[----:B------:R-:W-:Y:S01]  /*7eb0*/  UISETP.NE.AND.EX UP0, UPT, UR9, URZ, UPT, UP0 ;  /* 0x0000003f0900728c */ /* 0x000fe2000bf05300 */
[----:B------:R-:W-:Y:S01]  /*7ec0*/  F2FP.BF16.F32.PACK_AB R72, R73, R72 ;  /* 0x000000484948723e */ /* 0x000fe200000010ff */
[----:B------:R-:W-:Y:S01]  /*7ed0*/  ULDC.64 UR12, c[0x0][0x208] ;  /* 0x00008200000c7ab9 */ /* 0x000fe20000000a00 */
        /* <DEDUP_REMOVED lines=9> */
[----:B------:R-:W-:Y:S02]  /*7f70*/  R2UR UR4, R186 ;  /* 0x00000000ba0472ca */ /* 0x000fe400000e0000 */
[----:B------:R-:W-:Y:S02]  /*7f80*/  R2UR UR14, R22 ;  /* 0x00000000160e72ca */ /* 0x000fe400000e0000 */
[----:B------:R-:W-:Y:S02]  /*7f90*/  MOV R20, R28 ;  /* 0x0000001c00147202 */ /* 0x000fe40000000f00 */
[----:B0-----:R-:W-:-:S03]  /*7fa0*/  MOV R21, R5 ;  /* 0x0000000500157202 */ /* 0x001fc60000000f00 */
[----:B------:R-:W-:-:S04]  /*7fb0*/  IMAD.WIDE R4, R192, 0x2, R20 ;  /* 0x00000002c0047825 */ /* 0x000fc800078e0214 */
[----:B------:R-:W-:Y:S01]  /*7fc0*/  USHF.L.U64.HI UR11, UR61, 0x2, UR4 ;  /* 0x000000023d0b7899 */ /* 0x000fe20008010204 */
[C---:B------:R-:W-:Y:S01]  /*7fd0*/  LOP3.LUT R9, R4.reuse, 0x380, RZ, 0xc0, !PT ;  /* 0x0000038004097812 */ /* 0x040fe200078ec0ff */
[----:B------:R-:W-:Y:S01]  /*7fe0*/  UIADD3 UR4, UP1, UR10, UR8, URZ ;  /* 0x000000080a047290 */ /* 0x000fe2000ff3e03f */
[C---:B------:R-:W-:Y:S02]  /*7ff0*/  IADD3 R97, P5, R4.reuse, 0x40, RZ ;  /* 0x0000004004617810 */ /* 0x040fe40007fbe0ff */
[C---:B------:R-:W-:Y:S01]  /*8000*/  IADD3 R45, P6, R4.reuse, 0x20, RZ ;  /* 0x00000020042d7810 */ /* 0x040fe20007fde0ff */
[----:B------:R-:W-:Y:S01]  /*8010*/  UIADD3.X UR7, UR11, UR9, URZ, UP1, !UPT ;  /* 0x000000090b077290 */ /* 0x000fe20008ffe43f */
[----:B------:R-:W-:Y:S01]  /*8020*/  IADD3 R99, P4, R4, 0x60, RZ ;  /* 0x0000006004637810 */ /* 0x000fe20007f9e0ff */
[--C-:B------:R-:W-:Y:S01]  /*8030*/  IMAD.X R27, RZ, RZ, R5.reuse, P5 ;  /* 0x000000ffff1b7224 */ /* 0x100fe200028e0605 */
[----:B------:R-:W-:Y:S01]  /*8040*/  SHF.R.U64 R9, R9, 0x3, RZ ;  /* 0x0000000309097819 */ /* 0x000fe200000012ff */
[--C-:B------:R-:W-:Y:S01]  /*8050*/  IMAD.X R31, RZ, RZ, R5.reuse, P6 ;  /* 0x000000ffff1f7224 */ /* 0x100fe200030e0605 */
[----:B------:R-:W-:Y:S01]  /*8060*/  LOP3.LUT R24, R97, 0x380, RZ, 0xc0, !PT ;  /* 0x0000038061187812 */ /* 0x000fe200078ec0ff */
[----:B------:R-:W-:Y:S01]  /*8070*/  IMAD.X R25, RZ, RZ, R5, P4 ;  /* 0x000000ffff197224 */ /* 0x000fe200020e0605 */
[----:B------:R-:W-:Y:S01]  /*8080*/  LOP3.LUT R14, R45, 0x380, RZ, 0xc0, !PT ;  /* 0x000003802d0e7812 */ /* 0x000fe200078ec0ff */
[----:B------:R-:W-:Y:S01]  /*8090*/  ULDC.64 UR8, c[0x0][0xc08] ;  /* 0x0003020000087ab9 */ /* 0x000fe20000000a00 */
[----:B------:R-:W-:-:S02]  /*80a0*/  LOP3.LUT R44, R99, 0x380, RZ, 0xc0, !PT ;  /* 0x00000380632c7812 */ /* 0x000fc400078ec0ff */
[C---:B------:R-:W-:Y:S02]  /*80b0*/  IADD3 R101, P3, R4.reuse, 0x4000, RZ ;  /* 0x0000400004657810 */ /* 0x040fe40007f7e0ff */
[C---:B------:R-:W-:Y:S02]  /*80c0*/  IADD3 R103, P2, R4.reuse, 0x4020, RZ ;  /* 0x0000402004677810 */ /* 0x040fe40007f5e0ff */
[C---:B------:R-:W-:Y:S01]  /*80d0*/  IADD3 R105, P1, R4.reuse, 0x4040, RZ ;  /* 0x0000404004697810 */ /* 0x040fe20007f3e0ff */
[--C-:B------:R-:W-:Y:S01]  /*80e0*/  IMAD.X R15, RZ, RZ, R5.reuse, P3 ;  /* 0x000000ffff0f7224 */ /* 0x100fe200018e0605 */
[----:B------:R-:W-:Y:S01]  /*80f0*/  IADD3 R92, P0, R4, 0x4060, RZ ;  /* 0x00004060045c7810 */ /* 0x000fe20007f1e0ff */
[--C-:B------:R-:W-:Y:S01]  /*8100*/  IMAD.X R13, RZ, RZ, R5.reuse, P2 ;  /* 0x000000ffff0d7224 */ /* 0x100fe200010e0605 */
[----:B------:R-:W-:Y:S02]  /*8110*/  LOP3.LUT R4, R9, R4, RZ, 0x3c, !PT ;  /* 0x0000000409047212 */ /* 0x000fe400078e3cff */
[----:B------:R-:W-:Y:S01]  /*8120*/  SHF.R.U64 R24, R24, 0x3, RZ ;  /* 0x0000000318187819 */ /* 0x000fe200000012ff */
[----:B------:R-:W-:Y:S01]  /*8130*/  IMAD.X R9, RZ, RZ, R5, P0 ;  /* 0x000000ffff097224 */ /* 0x000fe200000e0605 */
[----:B------:R-:W-:-:S02]  /*8140*/  SHF.R.U64 R14, R14, 0x3, RZ ;  /* 0x000000030e0e7819 */ /* 0x000fc400000012ff */
[----:B------:R-:W-:Y:S02]  /*8150*/  SHF.R.U64 R44, R44, 0x3, RZ ;  /* 0x000000032c2c7819 */ /* 0x000fe400000012ff */
[-C--:B------:R-:W-:Y:S02]  /*8160*/  IADD3.X R11, RZ, R5.reuse, RZ, P1, !PT ;  /* 0x00000005ff0b7210 */ /* 0x080fe40000ffe4ff */
[----:B------:R-:W-:Y:S02]  /*8170*/  MOV R94, R4 ;  /* 0x00000004005e7202 */ /* 0x000fe40000000f00 */
[----:B------:R-:W-:Y:S02]  /*8180*/  LOP3.LUT R26, R24, R97, RZ, 0x3c, !PT ;  /* 0x00000061181a7212 */ /* 0x000fe400078e3cff */
[----:B------:R-:W-:Y:S02]  /*8190*/  F2FP.BF16.F32.PACK_AB R5, R10, R93 ;  /* 0x0000005d0a05723e */ /* 0x000fe400000010ff */
[----:B------:R-:W-:-:S02]  /*81a0*/  LOP3.LUT R30, R14, R45, RZ, 0x3c, !PT ;  /* 0x0000002d0e1e7212 */ /* 0x000fc400078e3cff */
[----:B------:R-:W-:Y:S02]  /*81b0*/  LOP3.LUT R24, R44, R99, RZ, 0x3c, !PT ;  /* 0x000000632c187212 */ /* 0x000fe400078e3cff */
[----:B------:R-:W-:Y:S02]  /*81c0*/  LOP3.LUT R10, R103, 0x380, RZ, 0xc0, !PT ;  /* 0x00000380670a7812 */ /* 0x000fe400078ec0ff */
[----:B------:R-:W-:Y:S02]  /*81d0*/  LOP3.LUT R44, R105, 0x380, RZ, 0xc0, !PT ;  /* 0x00000380692c7812 */ /* 0x000fe400078ec0ff */
[----:B------:R-:W-:Y:S02]  /*81e0*/  LOP3.LUT R45, R92, 0x380, RZ, 0xc0, !PT ;  /* 0x000003805c2d7812 */ /* 0x000fe400078ec0ff */
[----:B------:R-:W-:Y:S02]  /*81f0*/  LOP3.LUT R46, R101, 0x380, RZ, 0xc0, !PT ;  /* 0x00000380652e7812 */ /* 0x000fe400078ec0ff */
[----:B------:R-:W-:-:S02]  /*8200*/  SHF.R.U64 R10, R10, 0x3, RZ ;  /* 0x000000030a0a7819 */ /* 0x000fc400000012ff */
[----:B------:R-:W-:Y:S02]  /*8210*/  SHF.R.U64 R44, R44, 0x3, RZ ;  /* 0x000000032c2c7819 */ /* 0x000fe400000012ff */
[----:B------:R-:W-:Y:S02]  /*8220*/  SHF.R.U64 R45, R45, 0x3, RZ ;  /* 0x000000032d2d7819 */ /* 0x000fe400000012ff */
[----:B------:R-:W-:Y:S02]  /*8230*/  SHF.R.U64 R46, R46, 0x3, RZ ;  /* 0x000000032e2e7819 */ /* 0x000fe400000012ff */
[----:B------:R-:W-:Y:S01]  /*8240*/  F2FP.BF16.F32.PACK_AB R4, R12, R95 ;  /* 0x0000005f0c04723e */ /* 0x000fe200000010ff */
[----:B------:R-:W-:Y:S01]  /*8250*/  BAR.SYNC.DEFER_BLOCKING 0x1, 0x100 ;  /* 0x0044000000007b1d */ /* 0x000fe20000010000 */
[----:B------:R-:W-:Y:S02]  /*8260*/  LOP3.LUT R12, R10, R103, RZ, 0x3c, !PT ;  /* 0x000000670a0c7212 */ /* 0x000fe400078e3cff */
[----:B------:R-:W-:-:S02]  /*8270*/  LOP3.LUT R10, R44, R105, RZ, 0x3c, !PT ;  /* 0x000000692c0a7212 */ /* 0x000fc400078e3cff */
[----:B------:R-:W-:Y:S02]  /*8280*/  LOP3.LUT R8, R45, R92, RZ, 0x3c, !PT ;  /* 0x0000005c2d087212 */ /* 0x000fe400078e3cff */
[----:B------:R-:W-:Y:S02]  /*8290*/  LOP3.LUT R14, R46, R101, RZ, 0x3c, !PT ;  /* 0x000000652e0e7212 */ /* 0x000fe400078e3cff */
[----:B------:R-:W-:Y:S02]  /*82a0*/  MOV R92, R30 ;  /* 0x0000001e005c7202 */ /* 0x000fe40000000f00 */
[----:B------:R-:W-:Y:S02]  /*82b0*/  MOV R31, R10 ;  /* 0x0000000a001f7202 */ /* 0x000fe40000000f00 */
[----:B------:R-:W-:Y:S02]  /*82c0*/  MOV R30, R8 ;  /* 0x00000008001e7202 */ /* 0x000fe40000000f00 */
[----:B------:R-:W-:-:S02]  /*82d0*/  F2FP.BF16.F32.PACK_AB R8, R89, R90 ;  /* 0x0000005a5908723e */ /* 0x000fc400000010ff */
[----:B------:R-:W-:Y:S02]  /*82e0*/  F2FP.BF16.F32.PACK_AB R9, R35, R34 ;  /* 0x000000222309723e */ /* 0x000fe400000010ff */
[----:B------:R-:W-:Y:S02]  /*82f0*/  F2FP.BF16.F32.PACK_AB R10, R37, R88 ;  /* 0x00000058250a723e */ /* 0x000fe400000010ff */
[----:B------:R-:W-:Y:S02]  /*8300*/  F2FP.BF16.F32.PACK_AB R11, R39, R38 ;  /* 0x00000026270b723e */ /* 0x000fe400000010ff */
[----:B------:R-:W-:Y:S01]  /*8310*/  MOV R91, R26 ;  /* 0x0000001a005b7202 */ /* 0x000fe20000000f00 */
[----:B------:R0:W-:Y:S01]  /*8320*/  STSM.16.M88.4 [R94], R4 ;  /* 0x000000045e007844 */ /* 0x0001e20000000200 */
[----:B------:R-:W-:Y:S02]  /*8330*/  MOV R45, R14 ;  /* 0x0000000e002d7202 */ /* 0x000fe40000000f00 */
[----:B------:R-:W-:Y:S01]  /*8340*/  MOV R44, R12 ;  /* 0x0000000c002c7202 */ /* 0x000fe20000000f00 */
[----:B------:R-:W-:Y:S01]  /*8350*/  STSM.16.M88.4 [R92], R8 ;  /* 0x000000085c007844 */ /* 0x000fe20000000200 */
[----:B------:R-:W-:-:S02]  /*8360*/  MOV R46, R24 ;  /* 0x00000018002e7202 */ /* 0x000fc40000000f00 */
[----:B------:R-:W-:Y:S02]  /*8370*/  F2FP.BF16.F32.PACK_AB R12, R49, R48 ;  /* 0x00000030310c723e */ /* 0x000fe400000010ff */
[----:B------:R-:W-:Y:S02]  /*8380*/  F2FP.BF16.F32.PACK_AB R13, R51, R50 ;  /* 0x00000032330d723e */ /* 0x000fe400000010ff */
[----:B------:R-:W-:Y:S02]  /*8390*/  F2FP.BF16.F32.PACK_AB R14, R53, R52 ;  /* 0x00000034350e723e */ /* 0x000fe400000010ff */
[----:B------:R-:W-:Y:S02]  /*83a0*/  F2FP.BF16.F32.PACK_AB R15, R55, R54 ;  /* 0x00000036370f723e */ /* 0x000fe400000010ff */
[----:B------:R-:W-:Y:S02]  /*83b0*/  F2FP.BF16.F32.PACK_AB R24, R57, R56 ;  /* 0x000000383918723e */ /* 0x000fe400000010ff */
[----:B0-----:R-:W-:-:S02]  /*83c0*/  F2FP.BF16.F32.PACK_AB R4, R41, R40 ;  /* 0x000000282904723e */ /* 0x001fc400000010ff */
[----:B------:R-:W-:Y:S02]  /*83d0*/  F2FP.BF16.F32.PACK_AB R5, R43, R42 ;  /* 0x0000002a2b05723e */ /* 0x000fe400000010ff */
[----:B------:R-:W-:Y:S02]  /*83e0*/  F2FP.BF16.F32.PACK_AB R6, R33, R36 ;  /* 0x000000242106723e */ /* 0x000fe400000010ff */
[----:B------:R-:W-:Y:S02]  /*83f0*/  F2FP.BF16.F32.PACK_AB R7, R29, R32 ;  /* 0x000000201d07723e */ /* 0x000fe400000010ff */
[----:B------:R-:W-:Y:S02]  /*8400*/  F2FP.BF16.F32.PACK_AB R25, R59, R58 ;  /* 0x0000003a3b19723e */ /* 0x000fe400000010ff */
[----:B------:R-:W-:Y:S01]  /*8410*/  F2FP.BF16.F32.PACK_AB R26, R61, R60 ;  /* 0x0000003c3d1a723e */ /* 0x000fe200000010ff */
[----:B------:R0:W-:Y:S01]  /*8420*/  STSM.16.M88.4 [R91], R4 ;  /* 0x000000045b007844 */ /* 0x0001e20000000200 */
[----:B------:R-:W-:-:S02]  /*8430*/  F2FP.BF16.F32.PACK_AB R27, R63, R62 ;  /* 0x0000003e3f1b723e */ /* 0x000fc400000010ff */
[----:B------:R-:W-:Y:S01]  /*8440*/  PLOP3.LUT P0, PT, PT, PT, UP0, 0x80, 0x0 ;  /* 0x000000000000781c */ /* 0x000fe20003f0f008 */
[----:B------:R1:W-:Y:S04]  /*8450*/  STSM.16.M88.4 [R46], R12 ;  /* 0x0000000c2e007844 */ /* 0x0003e80000000200 */
[----:B------:R2:W-:Y:S04]  /*8460*/  STSM.16.M88.4 [R45], R24 ;  /* 0x000000182d007844 */ /* 0x0005e80000000200 */
[----:B------:R2:W-:Y:S04]  /*8470*/  STSM.16.M88.4 [R44], R64 ;  /* 0x000000402c007844 */ /* 0x0005e80000000200 */
[----:B------:R2:W-:Y:S01]  /*8480*/  STSM.16.M88.4 [R31], R72 ;  /* 0x000000481f007844 */ /* 0x0005e20000000200 */
[----:B0-----:R-:W-:-:S02]  /*8490*/  IMAD.U32 R4, RZ, RZ, UR4 ;  /* 0x00000004ff047e24 */ /* 0x001fc4000f8e00ff */
[----:B------:R-:W-:Y:S01]  /*84a0*/  IMAD.U32 R5, RZ, RZ, UR7 ;  /* 0x00000007ff057e24 */ /* 0x000fe2000f8e00ff */
[----:B------:R2:W-:Y:S01]  /*84b0*/  STSM.16.M88.4 [R30], R80 ;  /* 0x000000501e007844 */ /* 0x0005e20000000200 */
[----:B-1----:R-:W0:Y:S08]  /*84c0*/  LDC R46, c[0x0][0xbe8] ;  /* 0x0002fa00ff2e7b82 */ /* 0x002e300000000800 */
[----:B------:R-:W-:Y:S06]  /*84d0*/  BAR.SYNC.DEFER_BLOCKING 0x1, 0x100 ;  /* 0x0044000000007b1d */ /* 0x000fec0000010000 */
[----:B------:R-:W3:Y:S01]  /*84e0*/  @P0 LDG.E R6, desc[UR12][R4.64] ;  /* 0x0000000c04060981 */ /* 0x000ee2000c1e1900 */
[----:B0-----:R-:W-:Y:S01]  /*84f0*/  ISETP.NE.AND P1, PT, R46, 0x1, PT ;  /* 0x000000012e00780c */ /* 0x001fe20003f25270 */
[----:B------:R-:W-:Y:S01]  /*8500*/  UISETP.NE.U32.AND UP1, UPT, UR8, URZ, UPT ;  /* 0x0000003f0800728c */ /* 0x000fe2000bf25070 */
[----:B------:R-:W-:Y:S01]  /*8510*/  IMAD.U32 R12, RZ, RZ, UR14 ;  /* 0x0000000eff0c7e24 */ /* 0x000fe2000f8e00ff */
[----:B------:R-:W-:Y:S01]  /*8520*/  ULDC UR7, c[0x0][0xa88] ;  /* 0x0002a20000077ab9 */ /* 0x000fe20000000800 */
[----:B------:R-:W-:Y:S01]  /*8530*/  UMOV UR4, URZ ;  /* 0x0000003f00047c82 */ /* 0x000fe20008000000 */
[----:B------:R-:W-:Y:S01]  /*8540*/  UISETP.NE.AND.EX UP1, UPT, UR9, URZ, UPT, UP1 ;  /* 0x0000003f0900728c */ /* 0x000fe2000bf25310 */
[----:B------:R-:W-:-:S05]  /*8550*/  IMAD.U32 R7, RZ, RZ, UR7 ;  /* 0x00000007ff077e24 */ /* 0x000fca000f8e00ff */
[----:B------:R-:W-:Y:S02]  /*8560*/  PLOP3.LUT P2, PT, PT, PT, UP1, 0x80, 0x0 ;  /* 0x000000000000781c */ /* 0x000fe40003f4f018 */
[----:B------:R-:W0:Y:S03]  /*8570*/  @P1 LDC R8, c[0x0][0xbec] ;  /* 0x0002fb00ff081b82 */ /* 0x000e260000000800 */
[----:B------:R-:W-:-:S04]  /*8580*/  @UP1 UIADD3 UR8, UP2, UR10, UR8, URZ ;  /* 0x000000080a081290 */ /* 0x000fc8000ff5e03f */
[----:B------:R-:W-:Y:S01]  /*8590*/  @UP1 UIADD3.X UR9, UR11, UR9, URZ, UP2, !UPT ;  /* 0x000000090b091290 */ /* 0x000fe200097fe43f */
[----:B------:R-:W1:Y:S01]  /*85a0*/  @P1 LDC R10, c[0x0][0xbf0] ;  /* 0x0002fc00ff0a1b82 */ /* 0x000e620000000800 */
[----:B------:R-:W-:-:S04]  /*85b0*/  IMAD.U32 R14, RZ, RZ, UR8 ;  /* 0x00000008ff0e7e24 */ /* 0x000fc8000f8e00ff */
[----:B------:R-:W-:-:S05]  /*85c0*/  IMAD.U32 R15, RZ, RZ, UR9 ;  /* 0x00000009ff0f7e24 */ /* 0x000fca000f8e00ff */
[----:B------:R2:W5:Y:S01]  /*85d0*/  @P2 LDG.E R7, desc[UR12][R14.64] ;  /* 0x0000000c0e072981 */ /* 0x000562000c1e1900 */
[----:B---3--:R-:W-:Y:S01]  /*85e0*/  @P0 R2UR UR4, R6 ;  /* 0x00000000060402ca */ /* 0x008fe200000e0000 */
[----:B012---:R-:W-:-:S14]  /*85f0*/  @P2 BRA `(.L_x_392) ;  /* 0x0000000000142947 */ /* 0x007fdc0003800000 */
[----:B------:R-:W-:Y:S05]  /*8600*/  @!P0 BRA `(.L_x_392) ;  /* 0x0000000000108947 */ /* 0x000fea0003800000 */
[----:B------:R-:W-:Y:S02]  /*8610*/  ULDC.64 UR8, c[0x0][0x208] ;  /* 0x0000820000087ab9 */ /* 0x000fe40000000a00 */
[----:B------:R-:W2:Y:S04]  /*8620*/  LDG.E R6, desc[UR8][R4.64] ;  /* 0x0000000804067981 */ /* 0x000ea8000c1e1900 */
[----:B-----5:R-:W2:Y:S02]  /*8630*/  LDG.E R7, desc[UR8][R4.64+0x4] ;  /* 0x0000040804077981 */ /* 0x020ea4000c1e1900 */
[----:B--2---:R-:W-:-:S07]  /*8640*/  IMAD.IADD R7, R7, 0x1, -R6 ;  /* 0x0000000107077824 */ /* 0x004fce00078e0a06 */
.L_x_392:
[----:B------:R-:W-:Y:S01]  /*8650*/  R2UR UR17, R23 ;  /* 0x00000000171172ca */ /* 0x000fe200000e0000 */
[----:B------:R-:W-:Y:S01]  /*8660*/  ULDC.64 UR12, c[0x0][0xb90] ;  /* 0x0002e400000c7ab9 */ /* 0x000fe20000000a00 */
[----:B------:R-:W-:Y:S01]  /*8670*/  R2UR UR15, R186 ;  /* 0x00000000ba0f72ca */ /* 0x000fe200000e0000 */
[----:B------:R-:W-:Y:S01]  /*8680*/  USHF.R.S32.HI UR11, URZ, 0x1f, UR4 ;  /* 0x0000001f3f0b7899 */ /* 0x000fe20008011404 */
[----:B------:R-:W-:Y:S01]  /*8690*/  IMAD R11, R12, 0x80, R191 ;  /* 0x000000800c0b7824 */ /* 0x000fe200078e02bf */
[----:B------:R-:W-:Y:S01]  /*86a0*/  UMOV UR10, UR4 ;  /* 0x00000004000a7c82 */ /* 0x000fe20008000000 */
[----:B------:R-:W-:Y:S01]  /*86b0*/  USEL UR61, UR61, URZ, !UP0 ;  /* 0x0000003f3d3d7287 */ /* 0x000fe2000c000000 */
[----:B------:R-:W-:Y:S01]  /*86c0*/  R2UR UR16, R22 ;  /* 0x00000000161072ca */ /* 0x000fe200000e0000 */
[----:B------:R-:W-:Y:S01]  /*86d0*/  @P1 IMAD.HI.U32 R5, R11, R8, RZ ;  /* 0x000000080b051227 */ /* 0x000fe200078e00ff */
[----:B------:R-:W-:Y:S01]  /*86e0*/  MOV R4, R11 ;  /* 0x0000000b00047202 */ /* 0x000fe20000000f00 */
[----:B------:R-:W0:Y:S01]  /*86f0*/  @P1 LDC R29, c[0x0][0xbec] ;  /* 0x0002fb00ff1d1b82 */ /* 0x000e220000000800 */
[----:B------:R-:W-:Y:S01]  /*8700*/  ULDC.64 UR18, c[0x0][0x208] ;  /* 0x0000820000127ab9 */ /* 0x000fe20000000a00 */
[----:B-----5:R-:W-:Y:S01]  /*8710*/  IMAD R49, R7, R46, RZ ;  /* 0x0000002e07317224 */ /* 0x020fe200078e02ff */
[----:B------:R-:W-:Y:S01]  /*8720*/  USHF.R.S32.HI UR14, URZ, 0x1f, UR17 ;  /* 0x0000001f3f0e7899 */ /* 0x000fe20008011411 */
[----:B------:R-:W-:Y:S01]  /*8730*/  @P1 SHF.R.U32.HI R4, RZ, R10, R5 ;  /* 0x0000000aff041219 */ /* 0x000fe20000011605 */
[----:B------:R-:W-:Y:S01]  /*8740*/  UIMAD.WIDE.U32 UR8, UR17, UR12, UR10 ;  /* 0x0000000c110872a5 */ /* 0x000fe2000f8e000a */
[----:B------:R-:W-:Y:S01]  /*8750*/  IMAD R5, R184, 0x40, R17 ;  /* 0x00000040b8057824 */ /* 0x000fe200078e0211 */
[----:B------:R-:W-:-:S02]  /*8760*/  UIMAD UR7, UR14, UR12, URZ ;  /* 0x0000000c0e0772a4 */ /* 0x000fc4000f8e023f */
[----:B------:R-:W-:Y:S01]  /*8770*/  USEL UR15, UR15, URZ, !UP0 ;  /* 0x0000003f0f0f7287 */ /* 0x000fe2000c000000 */
[----:B------:R-:W-:Y:S01]  /*8780*/  IMAD.MOV R9, RZ, RZ, -R4 ;  /* 0x000000ffff097224 */ /* 0x000fe200078e0a04 */
[----:B------:R-:W-:Y:S01]  /*8790*/  UIMAD UR7, UR17, UR13, UR7 ;  /* 0x0000000d110772a4 */ /* 0x000fe2000f8e0207 */
[----:B------:R-:W-:Y:S01]  /*87a0*/  IMAD.WIDE R20, R5, 0x2, R20 ;  /* 0x0000000205147825 */ /* 0x000fe200078e0214 */
[----:B------:R-:W-:Y:S01]  /*87b0*/  SHF.R.S32.HI R5, RZ, 0x1f, R4 ;  /* 0x0000001fff057819 */ /* 0x000fe20000011404 */
[----:B------:R-:W-:Y:S01]  /*87c0*/  ULDC.64 UR12, c[0x0][0xb98] ;  /* 0x0002e600000c7ab9 */ /* 0x000fe20000000a00 */
[----:B------:R-:W-:Y:S01]  /*87d0*/  UIADD3 UR9, UR9, UR7, URZ ;  /* 0x0000000709097290 */ /* 0x000fe2000fffe03f */
[----:B------:R-:W-:Y:S01]  /*87e0*/  IMAD R9, R46, R9, R11 ;  /* 0x000000092e097224 */ /* 0x000fe200078e020b */
[----:B------:R-:W-:Y:S01]  /*87f0*/  UIMAD UR7, UR15, UR12, URZ ;  /* 0x0000000c0f0772a4 */ /* 0x000fe2000f8e023f */
[C---:B------:R-:W-:Y:S01]  /*8800*/  IADD3 R13, P3, R20.reuse, 0x2000, RZ ;  /* 0x00002000140d7810 */ /* 0x040fe20007f7e0ff */
[----:B------:R-:W-:Y:S01]  /*8810*/  UIMAD.WIDE.U32 UR8, UR61, UR12, UR8 ;  /* 0x0000000c3d0872a5 */ /* 0x000fe2000f8e0008 */
[----:B------:R-:W-:Y:S01]  /*8820*/  IADD3 R15, P0, R20, 0x1000, RZ ;  /* 0x00001000140f7810 */ /* 0x000fe20007f1e0ff */
[----:B------:R-:W-:Y:S01]  /*8830*/  UIMAD UR7, UR61, UR13, UR7 ;  /* 0x0000000d3d0772a4 */ /* 0x000fe2000f8e0207 */
[----:B------:R-:W-:Y:S01]  /*8840*/  LOP3.LUT R8, R13, 0x380, RZ, 0xc0, !PT ;  /* 0x000003800d087812 */ /* 0x000fe200078ec0ff */
[----:B------:R-:W-:Y:S01]  /*8850*/  IMAD.U32 R22, RZ, RZ, UR16 ;  /* 0x00000010ff167e24 */ /* 0x000fe2000f8e00ff */
[----:B------:R-:W-:Y:S01]  /*8860*/  ULDC.64 UR12, c[0x0][0xaa0] ;  /* 0x0002a800000c7ab9 */ /* 0x000fe20000000a00 */
[----:B------:R-:W-:-:S02]  /*8870*/  IADD3 R4, P2, R4, UR8, RZ ;  /* 0x0000000804047c10 */ /* 0x000fc4000ff5e0ff */
[----:B------:R-:W-:Y:S01]  /*8880*/  IMAD.U32 R6, RZ, RZ, UR7 ;  /* 0x00000007ff067e24 */ /* 0x000fe2000f8e00ff */
[----:B------:R-:W-:Y:S01]  /*8890*/  SHF.R.U64 R8, R8, 0x3, RZ ;  /* 0x0000000308087819 */ /* 0x000fe200000012ff */
[----:B------:R-:W-:Y:S01]  /*88a0*/  IMAD R22, R22, 0x80, R189 ;  /* 0x0000008016167824 */ /* 0x000fe200078e02bd */
[----:B------:R-:W-:Y:S02]  /*88b0*/  IADD3 R41, P6, R20, 0x4000, RZ ;  /* 0x0000400014297810 */ /* 0x000fe40007fde0ff */
[----:B------:R-:W-:Y:S01]  /*88c0*/  IADD3.X R5, R5, UR9, R6, P2, !PT ;  /* 0x0000000905057c10 */ /* 0x000fe200097fe406 */
[----:B------:R-:W-:Y:S01]  /*88d0*/  ULDC.64 UR8, c[0x0][0xb88] ;  /* 0x0002e20000087ab9 */ /* 0x000fe20000000a00 */
[----:B------:R-:W-:Y:S02]  /*88e0*/  SHF.R.S32.HI R6, RZ, 0x1f, R9 ;  /* 0x0000001fff067819 */ /* 0x000fe40000011409 */
[----:B------:R-:W-:Y:S01]  /*88f0*/  LOP3.LUT R8, R8, R13, RZ, 0x3c, !PT ;  /* 0x0000000d08087212 */ /* 0x000fe200078e3cff */
[----:B------:R-:W-:Y:S01]  /*8900*/  IMAD.WIDE.U32 R4, R9, UR8, R4 ;  /* 0x0000000809047c25 */ /* 0x000fe2000f8e0004 */
[C---:B------:R-:W-:Y:S01]  /*8910*/  IADD3 R11, P2, R20.reuse, 0x3000, RZ ;  /* 0x00003000140b7810 */ /* 0x040fe20007f5e0ff */
[----:B------:R-:W-:Y:S01]  /*8920*/  UIMAD UR7, UR11, UR12, URZ ;  /* 0x0000000c0b0772a4 */ /* 0x000fe2000f8e023f */
[----:B------:R-:W-:Y:S01]  /*8930*/  IADD3 R37, P5, R20, 0x5000, RZ ;  /* 0x0000500014257810 */ /* 0x000fe20007fbe0ff */
[----:B------:R-:W-:Y:S01]  /*8940*/  IMAD R10, R6, UR8, RZ ;  /* 0x00000008060a7c24 */ /* 0x000fe2000f8e02ff */
[----:B------:R-:W-:Y:S01]  /*8950*/  IADD3.X R7, RZ, R21, RZ, P2, !PT ;  /* 0x00000015ff077210 */ /* 0x000fe200017fe4ff */
[----:B------:R-:W-:Y:S01]  /*8960*/  UIMAD UR7, UR4, UR13, UR7 ;  /* 0x0000000d040772a4 */ /* 0x000fe2000f8e0207 */
[----:B------:R-:W-:Y:S01]  /*8970*/  LOP3.LUT R6, R11, 0x380, RZ, 0xc0, !PT ;  /* 0x000003800b067812 */ /* 0x000fe200078ec0ff */
[----:B------:R-:W-:Y:S01]  /*8980*/  IMAD R13, R9, UR9, R10 ;  /* 0x00000009090d7c24 */ /* 0x000fe2000f8e020a */
[----:B------:R-:W-:Y:S01]  /*8990*/  ULDC.64 UR8, c[0x0][0xb50] ;  /* 0x0002d40000087ab9 */ /* 0x000fe20000000a00 */
[----:B------:R-:W-:Y:S01]  /*89a0*/  ULDC.64 UR10, c[0x0][0xae8] ;  /* 0x0002ba00000a7ab9 */ /* 0x000fe20000000a00 */
[----:B------:R-:W-:Y:S01]  /*89b0*/  LEA R10, P4, R4, UR8, 0x2 ;  /* 0x00000008040a7c11 */ /* 0x000fe2000f8810ff */
[----:B------:R-:W-:Y:S01]  /*89c0*/  IMAD.IADD R5, R5, 0x1, R13 ;  /* 0x0000000105057824 */ /* 0x000fe200078e020d */
[----:B------:R-:W-:Y:S01]  /*89d0*/  SHF.R.U64 R6, R6, 0x3, RZ ;  /* 0x0000000306067819 */ /* 0x000fe200000012ff */
[----:B------:R-:W-:Y:S01]  /*89e0*/  IMAD.X R13, RZ, RZ, R21, P0 ;  /* 0x000000ffff0d7224 */ /* 0x000fe200000e0615 */
[----:B------:R-:W-:Y:S01]  /*89f0*/  LOP3.LUT P0, RZ, R187, 0x3, RZ, 0xc0, !PT ;  /* 0x00000003bbff7812 */ /* 0x000fe2000780c0ff */
[----:B------:R-:W-:Y:S01]  /*8a00*/  SHFL.IDX PT, R30, R10, RZ, 0x1c1f ;  /* 0x001c1fff0a1e7589 */ /* 0x000fe200000e0000 */
[----:B------:R-:W-:Y:S01]  /*8a10*/  LEA.HI.X R14, R4, UR9, R5, 0x2, P4 ;  /* 0x00000009040e7c11 */ /* 0x000fe2000a0f1405 */
[C---:B------:R-:W-:Y:S01]  /*8a20*/  VIADD R4, R22.reuse, 0x8 ;  /* 0x0000000816047836 */ /* 0x040fe20000000000 */
[-C--:B------:R-:W-:Y:S01]  /*8a30*/  ISETP.GE.OR P2, PT, R22, R49.reuse, P0 ;  /* 0x000000311600720c */ /* 0x080fe20000746670 */
[----:B------:R-:W-:Y:S01]  /*8a40*/  SHFL.IDX PT, R44, R10, 0x1, 0x1c1f ;  /* 0x003c1f000a2c7f89 */ /* 0x000fe200000e0000 */
[----:B------:R-:W-:Y:S01]  /*8a50*/  UIMAD.WIDE.U32 UR8, UR4, UR12, URZ ;  /* 0x0000000c040872a5 */ /* 0x000fe2000f8e003f */
[----:B------:R-:W-:Y:S01]  /*8a60*/  IADD3 R33, P4, R20, 0x6000, RZ ;  /* 0x0000600014217810 */ /* 0x000fe20007f9e0ff */
[----:B------:R-:W-:Y:S01]  /*8a70*/  IMAD.X R9, RZ, RZ, R21, P3 ;  /* 0x000000ffff097224 */ /* 0x000fe200018e0615 */
[----:B------:R-:W1:Y:S01]  /*8a80*/  SHFL.IDX PT, R31, R14, RZ, 0x1c1f ;  /* 0x001c1fff0e1f7589 */ /* 0x000e6200000e0000 */
[----:B------:R-:W-:-:S02]  /*8a90*/  ISETP.GE.OR P0, PT, R4, R49, P0 ;  /* 0x000000310400720c */ /* 0x000fc40000706670 */
[----:B------:R-:W-:Y:S01]  /*8aa0*/  LOP3.LUT R6, R6, R11, RZ, 0x3c, !PT ;  /* 0x0000000b06067212 */ /* 0x000fe200078e3cff */
[----:B------:R-:W2:Y:S01]  /*8ab0*/  SHFL.IDX PT, R45, R14, 0x1, 0x1c1f ;  /* 0x003c1f000e2d7f89 */ /* 0x000ea200000e0000 */
[----:B------:R-:W-:Y:S01]  /*8ac0*/  UIADD3 UR9, UR9, UR7, URZ ;  /* 0x0000000709097290 */ /* 0x000fe2000fffe03f */
[C---:B------:R-:W-:Y:S01]  /*8ad0*/  IADD3 R5, P3, R20.reuse, 0x7000, RZ ;  /* 0x0000700014057810 */ /* 0x040fe20007f7e0ff */
[----:B------:R-:W-:Y:S01]  /*8ae0*/  UIMAD UR4, UR14, UR10, URZ ;  /* 0x0000000a0e0472a4 */ /* 0x000fe2000f8e023f */
[----:B------:R-:W-:Y:S02]  /*8af0*/  LOP3.LUT R40, R41, 0x380, RZ, 0xc0, !PT ;  /* 0x0000038029287812 */ /* 0x000fe400078ec0ff */
[----:B------:R-:W-:Y:S02]  /*8b00*/  LOP3.LUT R36, R37, 0x380, RZ, 0xc0, !PT ;  /* 0x0000038025247812 */ /* 0x000fe400078ec0ff */
[----:B------:R-:W-:Y:S02]  /*8b10*/  LOP3.LUT R32, R33, 0x380, RZ, 0xc0, !PT ;  /* 0x0000038021207812 */ /* 0x000fe400078ec0ff */
[----:B------:R-:W-:Y:S01]  /*8b20*/  LOP3.LUT R12, R15, 0x380, RZ, 0xc0, !PT ;  /* 0x000003800f0c7812 */ /* 0x000fe200078ec0ff */
[----:B-1----:R1:W-:Y:S01]  /*8b30*/  @!P2 ST.E desc[UR18][R30.64], R3 ;  /* 0x000000031e00a985 */ /* 0x0023e2000c101912 */
[----:B------:R-:W-:Y:S01]  /*8b40*/  UIMAD UR4, UR17, UR11, UR4 ;  /* 0x0000000b110472a4 */ /* 0x000fe2000f8e0204 */
[----:B------:R-:W-:Y:S01]  /*8b50*/  LOP3.LUT R11, R20, 0x380, RZ, 0xc0, !PT ;  /* 0x00000380140b7812 */ /* 0x000fe200078ec0ff */
[----:B------:R-:W-:Y:S01]  /*8b60*/  UIMAD.WIDE.U32 UR8, UR17, UR10, UR8 ;  /* 0x0000000a110872a5 */ /* 0x000fe2000f8e0008 */
[----:B--2---:R2:W-:Y:S01]  /*8b70*/  @!P0 ST.E desc[UR18][R44.64], R0 ;  /* 0x000000002c008985 */ /* 0x0045e2000c101912 */
[----:B------:R-:W-:Y:S01]  /*8b80*/  LOP3.LUT R4, R5, 0x380, RZ, 0xc0, !PT ;  /* 0x0000038005047812 */ /* 0x000fe200078ec0ff */
[----:B------:R-:W-:Y:S01]  /*8b90*/  ULDC.64 UR10, c[0x0][0xaf0] ;  /* 0x0002bc00000a7ab9 */ /* 0x000fe20000000a00 */
[----:B------:R-:W-:Y:S01]  /*8ba0*/  SHF.R.U64 R40, R40, 0x3, RZ ;  /* 0x0000000328287819 */ /* 0x000fe200000012ff */
[----:B------:R-:W-:Y:S01]  /*8bb0*/  IMAD.X R25, RZ, RZ, R21, P3 ;  /* 0x000000ffff197224 */ /* 0x000fe200018e0615 */
[----:B------:R-:W-:-:S02]  /*8bc0*/  SHF.R.U64 R36, R36, 0x3, RZ ;  /* 0x0000000324247819 */ /* 0x000fc400000012ff */
[----:B------:R-:W-:Y:S01]  /*8bd0*/  SHF.R.U64 R32, R32, 0x3, RZ ;  /* 0x0000000320207819 */ /* 0x000fe200000012ff */
[----:B-1----:R-:W1:Y:S01]  /*8be0*/  @P1 LDC R31, c[0x0][0xbf0] ;  /* 0x0002fc00ff1f1b82 */ /* 0x002e620000000800 */
[----:B------:R-:W-:Y:S01]  /*8bf0*/  IMAD.U32 R3, RZ, RZ, UR16 ;  /* 0x00000010ff037e24 */ /* 0x000fe2000f8e00ff */
[----:B------:R-:W-:Y:S01]  /*8c00*/  UIADD3 UR9, UR9, UR4, URZ ;  /* 0x0000000409097290 */ /* 0x000fe2000fffe03f */
[----:B------:R-:W-:Y:S01]  /*8c10*/  SHF.R.U64 R12, R12, 0x3, RZ ;  /* 0x000000030c0c7819 */ /* 0x000fe200000012ff */
[----:B--2---:R-:W-:Y:S01]  /*8c20*/  IMAD R0, R19, 0x20, R184 ;  /* 0x0000002013007824 */ /* 0x004fe200078e02b8 */
[----:B------:R-:W-:Y:S01]  /*8c30*/  UIMAD UR4, UR15, UR10, URZ ;  /* 0x0000000a0f0472a4 */ /* 0x000fe2000f8e023f */
[----:B------:R-:W-:Y:S02]  /*8c40*/  SHF.R.U64 R11, R11, 0x3, RZ ;  /* 0x000000030b0b7819 */ /* 0x000fe400000012ff */
[----:B------:R-:W-:Y:S01]  /*8c50*/  IMAD R44, R3, 0x80, R0 ;  /* 0x00000080032c7824 */ /* 0x000fe200078e0200 */
[----:B------:R-:W-:Y:S01]  /*8c60*/  UIMAD.WIDE.U32 UR8, UR61, UR10, UR8 ;  /* 0x0000000a3d0872a5 */ /* 0x000fe2000f8e0008 */
[----:B------:R-:W-:-:S02]  /*8c70*/  SHF.R.U64 R4, R4, 0x3, RZ ;  /* 0x0000000304047819 */ /* 0x000fc400000012ff */
[----:B0-----:R-:W-:Y:S01]  /*8c80*/  @P1 IMAD.HI.U32 R0, R44, R29, RZ ;  /* 0x0000001d2c001227 */ /* 0x001fe200078e00ff */
[----:B------:R-:W-:Y:S01]  /*8c90*/  UIMAD UR4, UR61, UR11, UR4 ;  /* 0x0000000b3d0472a4 */ /* 0x000fe2000f8e0204 */
[----:B------:R-:W-:Y:S02]  /*8ca0*/  LOP3.LUT R40, R40, R41, RZ, 0x3c, !PT ;  /* 0x0000002928287212 */ /* 0x000fe400078e3cff */
[----:B------:R-:W-:Y:S01]  /*8cb0*/  IMAD.MOV.U32 R3, RZ, RZ, R44 ;  /* 0x000000ffff037224 */ /* 0x000fe200078e002c */
[----:B------:R-:W-:Y:S01]  /*8cc0*/  LOP3.LUT R36, R36, R37, RZ, 0x3c, !PT ;  /* 0x0000002524247212 */ /* 0x000fe200078e3cff */
[----:B------:R-:W-:Y:S01]  /*8cd0*/  UIADD3 UR4, UR9, UR4, URZ ;  /* 0x0000000409047290 */ /* 0x000fe2000fffe03f */
[----:B------:R-:W-:Y:S01]  /*8ce0*/  LOP3.LUT R32, R32, R33, RZ, 0x3c, !PT ;  /* 0x0000002120207212 */ /* 0x000fe200078e3cff */
[--C-:B------:R-:W-:Y:S01]  /*8cf0*/  IMAD.X R41, RZ, RZ, R21.reuse, P6 ;  /* 0x000000ffff297224 */ /* 0x100fe200030e0615 */
[----:B------:R-:W-:Y:S01]  /*8d00*/  LOP3.LUT R12, R12, R15, RZ, 0x3c, !PT ;  /* 0x0000000f0c0c7212 */ /* 0x000fe200078e3cff */
[--C-:B------:R-:W-:Y:S01]  /*8d10*/  IMAD.X R37, RZ, RZ, R21.reuse, P5 ;  /* 0x000000ffff257224 */ /* 0x100fe200028e0615 */
[----:B------:R-:W-:Y:S01]  /*8d20*/  LOP3.LUT R20, R11, R20, RZ, 0x3c, !PT ;  /* 0x000000140b147212 */ /* 0x000fe200078e3cff */
[----:B------:R-:W-:Y:S01]  /*8d30*/  IMAD.X R33, RZ, RZ, R21, P4 ;  /* 0x000000ffff217224 */ /* 0x000fe200020e0615 */
[----:B-1----:R-:W-:Y:S01]  /*8d40*/  @P1 SHF.R.U32.HI R3, RZ, R31, R0 ;  /* 0x0000001fff031219 */ /* 0x002fe20000011600 */
[----:B------:R-:W-:Y:S01]  /*8d50*/  IMAD.U32 R30, RZ, RZ, UR8 ;  /* 0x00000008ff1e7e24 */ /* 0x000fe2000f8e00ff */
[----:B------:R-:W-:Y:S01]  /*8d60*/  LOP3.LUT R24, R4, R5, RZ, 0x3c, !PT ;  /* 0x0000000504187212 */ /* 0x000fe200078e3cff */
[----:B------:R-:W5:Y:S01]  /*8d70*/  LD.E.128 R12, desc[UR18][R12.64] ;  /* 0x000000120c0c7980 */ /* 0x000f62000c101d00 */
[--C-:B------:R-:W-:Y:S01]  /*8d80*/  SHF.R.S32.HI R0, RZ, 0x1f, R3.reuse ;  /* 0x0000001fff007819 */ /* 0x100fe20000011403 */
[----:B------:R-:W-:Y:S01]  /*8d90*/  IMAD.MOV R29, RZ, RZ, -R3 ;  /* 0x000000ffff1d7224 */ /* 0x000fe200078e0a03 */
[----:B------:R-:W-:Y:S01]  /*8da0*/  MOV R31, UR9 ;  /* 0x00000009001f7c02 */ /* 0x000fe20008000f00 */
[----:B------:R-:W-:Y:S01]  /*8db0*/  ULDC.64 UR8, c[0x0][0xae0] ;  /* 0x0002b80000087ab9 */ /* 0x000fe20000000a00 */
[----:B------:R-:W5:Y:S01]  /*8dc0*/  LD.E.128 R20, desc[UR18][R20.64] ;  /* 0x0000001214147980 */ /* 0x000f62000c101d00 */
[----:B------:R-:W-:-:S02]  /*8dd0*/  IMAD R0, R0, UR8, RZ ;  /* 0x0000000800007c24 */ /* 0x000fc4000f8e02ff */
[----:B------:R-:W-:Y:S01]  /*8de0*/  IMAD R29, R46, R29, R44 ;  /* 0x0000001d2e1d7224 */ /* 0x000fe200078e022c */
[----:B------:R-:W5:Y:S01]  /*8df0*/  LD.E.128 R8, desc[UR18][R8.64] ;  /* 0x0000001208087980 */ /* 0x000f62000c101d00 */
[----:B------:R-:W-:Y:S02]  /*8e00*/  IMAD.U32 R31, RZ, RZ, UR4 ;  /* 0x00000004ff1f7e24 */ /* 0x000fe4000f8e00ff */
[----:B------:R-:W-:Y:S01]  /*8e10*/  IMAD R45, R3, UR9, R0 ;  /* 0x00000009032d7c24 */ /* 0x000fe2000f8e0200 */
[----:B------:R-:W5:Y:S01]  /*8e20*/  LD.E.128 R4, desc[UR18][R6.64] ;  /* 0x0000001206047980 */ /* 0x000f62000c101d00 */
[----:B------:R-:W-:-:S03]  /*8e30*/  SHF.R.S32.HI R0, RZ, 0x1f, R29 ;  /* 0x0000001fff007819 */ /* 0x000fc6000001141d */
[----:B------:R-:W5:Y:S01]  /*8e40*/  LD.E.128 R40, desc[UR18][R40.64] ;  /* 0x0000001228287980 */ /* 0x000f62000c101d00 */
[----:B------:R-:W-:Y:S01]  /*8e50*/  IMAD.WIDE.U32 R30, R3, UR8, R30 ;  /* 0x00000008031e7c25 */ /* 0x000fe2000f8e001e */
[----:B------:R-:W-:Y:S02]  /*8e60*/  ULDC.64 UR8, c[0x0][0xad8] ;  /* 0x0002b60000087ab9 */ /* 0x000fe40000000a00 */
[----:B------:R-:W5:Y:S04]  /*8e70*/  LD.E.128 R36, desc[UR18][R36.64] ;  /* 0x0000001224247980 */ /* 0x000f68000c101d00 */
[----:B------:R-:W5:Y:S04]  /*8e80*/  LD.E.128 R32, desc[UR18][R32.64] ;  /* 0x0000001220207980 */ /* 0x000f68000c101d00 */
[----:B------:R-:W5:Y:S01]  /*8e90*/  LD.E.128 R24, desc[UR18][R24.64] ;  /* 0x0000001218187980 */ /* 0x000f62000c101d00 */
[----:B------:R-:W-:Y:S01]  /*8ea0*/  IMAD.U32 R51, RZ, RZ, UR16 ;  /* 0x00000010ff337e24 */ /* 0x000fe2000f8e00ff */
[----:B------:R-:W-:Y:S01]  /*8eb0*/  @!PT LDS RZ, [RZ] ;  /* 0x00000000fffff984 */ /* 0x000fe20000000800 */
[----:B------:R-:W-:Y:S01]  /*8ec0*/  @!PT LDS RZ, [RZ] ;  /* 0x00000000fffff984 */ /* 0x000fe20000000800 */
[----:B------:R-:W-:Y:S01]  /*8ed0*/  @!PT LDS RZ, [RZ] ;  /* 0x00000000fffff984 */ /* 0x000fe20000000800 */
[----:B------:R-:W-:Y:S01]  /*8ee0*/  @!PT LDS RZ, [RZ] ;  /* 0x00000000fffff984 */ /* 0x000fe20000000800 */
[----:B------:R0:W-:Y:S06]  /*8ef0*/  MEMBAR.ALL.CTA ;  /* 0x0000000000007992 */ /* 0x0001ec0000008000 */
[----:B0-----:R-:W0:Y:S01]  /*8f00*/  FENCE.VIEW.ASYNC.S ;  /* 0x00000000000073c6 */ /* 0x001e220000000000 */
[----:B------:R-:W-:-:S02]  /*8f10*/  IMAD.IADD R31, R31, 0x1, R45 ;  /* 0x000000011f1f7824 */ /* 0x000fc400078e022d */
[----:B------:R-:W-:Y:S02]  /*8f20*/  IMAD R44, R0, UR8, RZ ;  /* 0x00000008002c7c24 */ /* 0x000fe4000f8e02ff */
[----:B------:R-:W-:Y:S02]  /*8f30*/  IMAD R46, R51, 0x80, R184 ;  /* 0x00000080332e7824 */ /* 0x000fe400078e02b8 */
[C---:B------:R-:W-:Y:S02]  /*8f40*/  IMAD R3, R29.reuse, UR9, R44 ;  /* 0x000000091d037c24 */ /* 0x040fe4000f8e022c */
[----:B------:R-:W-:Y:S01]  /*8f50*/  IMAD.WIDE.U32 R30, R29, UR8, R30 ;  /* 0x000000081d1e7c25 */ /* 0x000fe2000f8e001e */
[C---:B------:R-:W-:Y:S01]  /*8f60*/  ISETP.GE.AND P2, PT, R46.reuse, R49, PT ;  /* 0x000000312e00720c */ /* 0x040fe20003f46270 */
[----:B------:R-:W-:Y:S02]  /*8f70*/  ULDC.64 UR8, c[0x0][0xa80] ;  /* 0x0002a00000087ab9 */ /* 0x000fe40000000a00 */
[----:B------:R-:W-:Y:S01]  /*8f80*/  VIADD R0, R46, 0x20 ;  /* 0x000000202e007836 */ /* 0x000fe20000000000 */
[----:B------:R-:W-:Y:S01]  /*8f90*/  LEA R44, P3, R30, UR8, 0x1 ;  /* 0x000000081e2c7c11 */ /* 0x000fe2000f8608ff */
[----:B------:R-:W-:-:S02]  /*8fa0*/  IMAD.IADD R3, R31, 0x1, R3 ;  /* 0x000000011f037824 */ /* 0x000fc400078e0203 */
[----:B------:R-:W-:Y:S01]  /*8fb0*/  VIADD R28, R28, 0x34820 ;  /* 0x000348201c1c7836 */ /* 0x000fe20000000000 */
[-C--:B------:R-:W-:Y:S01]  /*8fc0*/  ISETP.GE.AND P0, PT, R0, R49.reuse, PT ;  /* 0x000000310000720c */ /* 0x080fe20003f06270 */
[----:B------:R-:W-:Y:S01]  /*8fd0*/  VIADD R0, R46, 0x40 ;  /* 0x000000402e007836 */ /* 0x000fe20000000000 */
[----:B------:R-:W-:Y:S02]  /*8fe0*/  LEA.HI.X R3, R30, UR9, R3, 0x1, P3 ;  /* 0x000000091e037c11 */ /* 0x000fe400098f0c03 */
[----:B------:R-:W-:Y:S01]  /*8ff0*/  PRMT R28, RZ, 0x654, R28 ;  /* 0x00000654ff1c7816 */ /* 0x000fe2000000001c */
[----:B0-----:R0:W1:Y:S01]  /*9000*/  SHFL.IDX PT, R30, R44, RZ, 0x181f ;  /* 0x00181fff2c1e7589 */ /* 0x00106200000e0000 */
[----:B------:R-:W-:Y:S01]  /*9010*/  ISETP.GE.AND P1, PT, R0, R49, PT ;  /* 0x000000310000720c */ /* 0x000fe20003f26270 */
[----:B------:R-:W-:Y:S01]  /*9020*/  BSSY B1, `(.L_x_393) ;  /* 0x000000e000017945 */ /* 0x000fe20003800000 */
[----:B------:R0:W-:Y:S01]  /*9030*/  SYNCS.ARRIVE.TRANS64.RED.A1T0 RZ, [R28+URZ], RZ ;  /* 0x000000ff1cff79a7 */ /* 0x0001e2000810043f */
[----:B------:R0:W2:Y:S02]  /*9040*/  SHFL.IDX PT, R0, R3, RZ, 0x181f ;  /* 0x00181fff03007589 */ /* 0x0000a400000e0000 */
[----:B------:R-:W-:Y:S08]  /*9050*/  @P2 BRA `(.L_x_394) ;  /* 0x0000000000282947 */ /* 0x000ff00003800000 */
[----:B------:R-:W-:Y:S01]  /*9060*/  ULDC UR4, c[0x0][0xac8] ;  /* 0x0002b20000047ab9 */ /* 0x000fe20000000800 */
[----:B------:R-:W-:Y:S01]  /*9070*/  ULDC.64 UR8, c[0x0][0x208] ;  /* 0x0000820000087ab9 */ /* 0x000fe20000000a00 */
[----:B------:R-:W-:Y:S02]  /*9080*/  ISETP.GE.AND P2, PT, R17, UR4, PT ;  /* 0x0000000411007c0c */ /* 0x000fe4000bf46270 */
[----:B------:R-:W-:-:S11]  /*9090*/  ISETP.GE.AND P3, PT, R18, UR4, PT ;  /* 0x0000000412007c0c */ /* 0x000fd6000bf66270 */
[CC--:B01----:R-:W-:Y:S02]  /*90a0*/  @!P2 LEA R28, P4, R17.reuse, R30.reuse, 0x1 ;  /* 0x0000001e111ca211 */ /* 0x0c3fe400078808ff */
[C---:B------:R-:W-:Y:S02]  /*90b0*/  @!P3 LEA R30, P5, R18.reuse, R30, 0x1 ;  /* 0x0000001e121eb211 */ /* 0x040fe400078a08ff */
[-C--:B--2---:R-:W-:Y:S02]  /*90c0*/  @!P2 LEA.HI.X R29, R17, R0.reuse, R195, 0x1, P4 ;  /* 0x00000000111da211 */ /* 0x084fe400020f0cc3 */
[----:B------:R-:W-:-:S03]  /*90d0*/  @!P3 LEA.HI.X R31, R18, R0, R194, 0x1, P5 ;  /* 0x00000000121fb211 */ /* 0x000fc600028f0cc2 */
[----:B-----5:R3:W-:Y:S04]  /*90e0*/  @!P2 ST.E.128 desc[UR8][R28.64], R20 ;  /* 0x000000141c00a985 */ /* 0x0207e8000c101d08 */
[----:B------:R3:W-:Y:S02]  /*90f0*/  @!P3 ST.E.128 desc[UR8][R30.64], R40 ;  /* 0x000000281e00b985 */ /* 0x0007e4000c101d08 */
.L_x_394:
[----:B------:R-:W-:Y:S05]  /*9100*/  BSYNC B1 ;  /* 0x0000000000017941 */ /* 0x000fea0003800000 */
.L_x_393:
[----:B--2---:R2:W4:Y:S01]  /*9110*/  SHFL.IDX PT, R0, R3, 0x1, 0x181f ;  /* 0x00381f0003007f89 */ /* 0x00452200000e0000 */
[----:B------:R-:W-:Y:S03]  /*9120*/  BSSY B1, `(.L_x_395) ;  /* 0x000000d000017945 */ /* 0x000fe60003800000 */
[----:B---3-5:R2:W3:Y:S01]  /*9130*/  SHFL.IDX PT, R22, R44, 0x1, 0x181f ;  /* 0x00381f002c167f89 */ /* 0x0284e200000e0000 */
[----:B------:R-:W-:Y:S05]  /*9140*/  @P0 BRA `(.L_x_396) ;  /* 0x0000000000280947 */ /* 0x000fea0003800000 */
[----:B------:R-:W-:Y:S01]  /*9150*/  ULDC UR4, c[0x0][0xac8] ;  /* 0x0002b20000047ab9 */ /* 0x000fe20000000800 */
[----:B------:R-:W-:Y:S01]  /*9160*/  ULDC.64 UR8, c[0x0][0x208] ;  /* 0x0000820000087ab9 */ /* 0x000fe20000000a00 */
[----:B------:R-:W-:Y:S02]  /*9170*/  ISETP.GE.AND P3, PT, R17, UR4, PT ;  /* 0x0000000411007c0c */ /* 0x000fe4000bf66270 */
[----:B------:R-:W-:-:S11]  /*9180*/  ISETP.GE.AND P4, PT, R18, UR4, PT ;  /* 0x0000000412007c0c */ /* 0x000fd6000bf86270 */
[CC--:B---3--:R-:W-:Y:S02]  /*9190*/  @!P3 LEA R20, P0, R17.reuse, R22.reuse, 0x1 ;  /* 0x000000161114b211 */ /* 0x0c8fe400078008ff */
[C---:B------:R-:W-:Y:S02]  /*91a0*/  @!P4 LEA R22, P2, R18.reuse, R22, 0x1 ;  /* 0x000000161216c211 */ /* 0x040fe400078408ff */
[-C--:B----4-:R-:W-:Y:S02]  /*91b0*/  @!P3 LEA.HI.X R21, R17, R0.reuse, R195, 0x1, P0 ;  /* 0x000000001115b211 */ /* 0x090fe400000f0cc3 */
[----:B------:R-:W-:-:S03]  /*91c0*/  @!P4 LEA.HI.X R23, R18, R0, R194, 0x1, P2 ;  /* 0x000000001217c211 */ /* 0x000fc600010f0cc2 */
[----:B------:R3:W-:Y:S04]  /*91d0*/  @!P3 ST.E.128 desc[UR8][R20.64], R12 ;  /* 0x0000000c1400b985 */ /* 0x0007e8000c101d08 */
[----:B------:R3:W-:Y:S02]  /*91e0*/  @!P4 ST.E.128 desc[UR8][R22.64], R36 ;  /* 0x000000241600c985 */ /* 0x0007e4000c101d08 */
.L_x_396:
[----:B------:R-:W-:Y:S05]  /*91f0*/  BSYNC B1 ;  /* 0x0000000000017941 */ /* 0x000fea0003800000 */
.L_x_395:
[----:B----4-:R4:W0:Y:S01]  /*9200*/  SHFL.IDX PT, R0, R3, 0x2, 0x181f ;  /* 0x00581f0003007f89 */ /* 0x01082200000e0000 */
[----:B------:R-:W-:Y:S03]  /*9210*/  BSSY B1, `(.L_x_397) ;  /* 0x000000d000017945 */ /* 0x000fe60003800000 */
[----:B---3--:R4:W3:Y:S01]  /*9220*/  SHFL.IDX PT, R14, R44, 0x2, 0x181f ;  /* 0x00581f002c0e7f89 */ /* 0x0088e200000e0000 */
[----:B------:R-:W-:Y:S05]  /*9230*/  @P1 BRA `(.L_x_398) ;  /* 0x0000000000281947 */ /* 0x000fea0003800000 */
[----:B------:R-:W-:Y:S01]  /*9240*/  ULDC UR4, c[0x0][0xac8] ;  /* 0x0002b20000047ab9 */ /* 0x000fe20000000800 */
[----:B------:R-:W-:Y:S01]  /*9250*/  ULDC.64 UR8, c[0x0][0x208] ;  /* 0x0000820000087ab9 */ /* 0x000fe20000000a00 */
[----:B------:R-:W-:Y:S02]  /*9260*/  ISETP.GE.AND P2, PT, R17, UR4, PT ;  /* 0x0000000411007c0c */ /* 0x000fe4000bf46270 */
[----:B------:R-:W-:-:S11]  /*9270*/  ISETP.GE.AND P3, PT, R18, UR4, PT ;  /* 0x0000000412007c0c */ /* 0x000fd6000bf66270 */
[CC--:B---3--:R-:W-:Y:S02]  /*9280*/  @!P2 LEA R12, P0, R17.reuse, R14.reuse, 0x1 ;  /* 0x0000000e110ca211 */ /* 0x0c8fe400078008ff */
[C---:B------:R-:W-:Y:S02]  /*9290*/  @!P3 LEA R14, P1, R18.reuse, R14, 0x1 ;  /* 0x0000000e120eb211 */ /* 0x040fe400078208ff */
[-C--:B0-----:R-:W-:Y:S02]  /*92a0*/  @!P2 LEA.HI.X R13, R17, R0.reuse, R195, 0x1, P0 ;  /* 0x00000000110da211 */ /* 0x081fe400000f0cc3 */
[----:B------:R-:W-:-:S03]  /*92b0*/  @!P3 LEA.HI.X R15, R18, R0, R194, 0x1, P1 ;  /* 0x00000000120fb211 */ /* 0x000fc600008f0cc2 */
[----:B------:R0:W-:Y:S04]  /*92c0*/  @!P2 ST.E.128 desc[UR8][R12.64], R8 ;  /* 0x000000080c00a985 */ /* 0x0001e8000c101d08 */
[----:B------:R0:W-:Y:S02]  /*92d0*/  @!P3 ST.E.128 desc[UR8][R14.64], R32 ;  /* 0x000000200e00b985 */ /* 0x0001e4000c101d08 */
.L_x_398:
[----:B------:R-:W-:Y:S05]  /*92e0*/  BSYNC B1 ;  /* 0x0000000000017941 */ /* 0x000fea0003800000 */
.L_x_397:
[----:B0-----:R-:W-:Y:S01]  /*92f0*/  IADD3 R0, R46, 0x60, RZ ;  /* 0x000000602e007810 */ /* 0x001fe20007ffe0ff */
[----:B--2-4-:R-:W0:Y:S03]  /*9300*/  SHFL.IDX PT, R3, R3, 0x3, 0x181f ;  /* 0x00781f0003037f89 */ /* 0x014e2600000e0000 */
[----:B------:R-:W-:Y:S01]  /*9310*/  ISETP.GE.AND P0, PT, R0, R49, PT ;  /* 0x000000310000720c */ /* 0x000fe20003f06270 */
[----:B------:R-:W2:-:S12]  /*9320*/  SHFL.IDX PT, R44, R44, 0x3, 0x181f ;  /* 0x00781f002c2c7f89 */ /* 0x000e9800000e0000 */
[----:B------:R-:W-:Y:S05]  /*9330*/  @P0 BRA `(.L_x_399) ;  /* 0x0000000c00500947 */ /* 0x000fea0003800000 */
[----:B------:R-:W-:Y:S01]  /*9340*/  ULDC UR4, c[0x0][0xac8] ;  /* 0x0002b20000047ab9 */ /* 0x000fe20000000800 */
[----:B------:R-:W-:Y:S01]  /*9350*/  ULDC.64 UR8, c[0x0][0x208] ;  /* 0x0000820000087ab9 */ /* 0x000fe20000000a00 */
[----:B------:R-:W-:-:S13]  /*9360*/  ISETP.GE.AND P1, PT, R17, UR4, PT ;  /* 0x0000000411007c0c */ /* 0x000fda000bf26270 */
[----:B--2---:R-:W-:-:S04]  /*9370*/  @!P1 LEA R8, P0, R17, R44, 0x1 ;  /* 0x0000002c11089211 */ /* 0x004fc800078008ff */
[----:B0-----:R-:W-:Y:S02]  /*9380*/  @!P1 LEA.HI.X R9, R17, R3, R195, 0x1, P0 ;  /* 0x0000000311099211 */ /* 0x001fe400000f0cc3 */
[----:B------:R-:W-:-:S03]  /*9390*/  ISETP.GE.AND P0, PT, R18, UR4, PT ;  /* 0x0000000412007c0c */ /* 0x000fc6000bf06270 */
[----:B------:R4:W-:Y:S10]  /*93a0*/  @!P1 ST.E.128 desc[UR8][R8.64], R4 ;  /* 0x0000000408009985 */ /* 0x0009f4000c101d08 */
[----:B------:R-:W-:Y:S05]  /*93b0*/  @P0 BRA `(.L_x_399) ;  /* 0x0000000c00300947 */ /* 0x000fea0003800000 */
[----:B----4-:R-:W-:Y:S01]  /*93c0*/  LEA R4, P0, R18, R44, 0x1 ;  /* 0x0000002c12047211 */ /* 0x010fe200078008ff */
[----:B------:R-:W-:-:S03]  /*93d0*/  ULDC.64 UR8, c[0x0][0x208] ;  /* 0x0000820000087ab9 */ /* 0x000fc60000000a00 */
[----:B------:R-:W-:-:S05]  /*93e0*/  LEA.HI.X R5, R18, R3, R194, 0x1, P0 ;  /* 0x0000000312057211 */ /* 0x000fca00000f0cc2 */
[----:B------:R0:W-:Y:S01]  /*93f0*/  ST.E.128 desc[UR8][R4.64], R24 ;  /* 0x0000001804007985 */ /* 0x0001e2000c101d08 */
[----:B------:R-:W-:Y:S05]  /*9400*/  BRA `(.L_x_399) ;  /* 0x0000000c001c7947 */ /* 0x000fea0003800000 */
.L_x_391:
[----:B------:R-:W-:Y:S01]  /*9410*/  ULDC.64 UR8, c[0x0][0xc00] ;  /* 0x0003000000087ab9 */ /* 0x000fe20000000a00 */
[----:B------:R-:W-:Y:S01]  /*9420*/  ULDC.64 UR10, c[0x0][0x208] ;  /* 0x00008200000a7ab9 */ /* 0x000fe20000000a00 */
[----:B------:R-:W-:Y:S01]  /*9430*/  UISETP.NE.U32.AND UP0, UPT, UR8, URZ, UPT ;  /* 0x0000003f0800728c */ /* 0x000fe2000bf05070 */
[----:B------:R-:W0:Y:S01]  /*9440*/  LDC R11, c[0x0][0xbe8] ;  /* 0x0002fa00ff0b7b82 */ /* 0x000e220000000800 */
[----:B------:R-:W-:Y:S02]  /*9450*/  R2UR UR7, R23 ;  /* 0x00000000170772ca */ /* 0x000fe400000e0000 */
[----:B------:R-:W-:-:S03]  /*9460*/  UISETP.NE.AND.EX UP0, UPT, UR9, URZ, UPT, UP0 ;  /* 0x0000003f0900728c */ /* 0x000fc6000bf05300 */
[----:B------:R-:W-:Y:S02]  /*9470*/  ULDC.64 UR8, c[0x0][0xc00] ;  /* 0x0003000000087ab9 */ /* 0x000fe40000000a00 */
[----:B------:R-:W-:Y:S01]  /*9480*/  UIMAD.WIDE UR8, UR61, 0x4, UR8 ;  /* 0x000000043d0878a5 */ /* 0x000fe2000f8e0208 */
[----:B------:R-:W-:-:S05]  /*9490*/  PLOP3.LUT P2, PT, PT, PT, UP0, 0x80, 0x0 ;  /* 0x000000000000781c */ /* 0x000fca0003f4f008 */
[----:B------:R-:W-:Y:S02]  /*94a0*/  IMAD.U32 R4, RZ, RZ, UR8 ;  /* 0x00000008ff047e24 */ /* 0x000fe4000f8e00ff */
[----:B------:R-:W-:Y:S01]  /*94b0*/  IMAD.U32 R5, RZ, RZ, UR9 ;  /* 0x00000009ff057e24 */ /* 0x000fe2000f8e00ff */
[----:B------:R-:W-:-:S05]  /*94c0*/  ULDC.64 UR8, c[0x0][0xc08] ;  /* 0x0003020000087ab9 */ /* 0x000fca0000000a00 */
[----:B------:R-:W2:Y:S01]  /*94d0*/  @P2 LDG.E R3, desc[UR10][R4.64] ;  /* 0x0000000a04032981 */ /* 0x000ea2000c1e1900 */
[----:B------:R-:W-:Y:S01]  /*94e0*/  UISETP.NE.U32.AND UP1, UPT, UR8, URZ, UPT ;  /* 0x0000003f0800728c */ /* 0x000fe2000bf25070 */
[----:B0-----:R-:W-:Y:S01]  /*94f0*/  ISETP.NE.AND P0, PT, R11, 0x1, PT ;  /* 0x000000010b00780c */ /* 0x001fe20003f05270 */
[----:B------:R-:W-:Y:S02]  /*9500*/  ULDC UR4, c[0x0][0xa88] ;  /* 0x0002a20000047ab9 */ /* 0x000fe40000000800 */
[----:B------:R-:W-:Y:S01]  /*9510*/  UISETP.NE.AND.EX UP1, UPT, UR9, URZ, UPT, UP1 ;  /* 0x0000003f0900728c */ /* 0x000fe2000bf25310 */
[----:B------:R-:W-:Y:S01]  /*9520*/  IMAD.U32 R0, RZ, RZ, UR4 ;  /* 0x00000004ff007e24 */ /* 0x000fe2000f8e00ff */
[----:B------:R-:W-:-:S04]  /*9530*/  UMOV UR4, URZ ;  /* 0x0000003f00047c82 */ /* 0x000fc80008000000 */
[----:B------:R-:W-:-:S04]  /*9540*/  PLOP3.LUT P3, PT, PT, PT, UP1, 0x80, 0x0 ;  /* 0x000000000000781c */ /* 0x000fc80003f6f018 */
[----:B------:R-:W0:Y:S01]  /*9550*/  @P0 LDC R9, c[0x0][0xbec] ;  /* 0x0002fb00ff090b82 */ /* 0x000e220000000800 */
[----:B------:R-:W-:Y:S02]  /*9560*/  @UP1 ULDC.64 UR8, c[0x0][0xc08] ;  /* 0x0003020000081ab9 */ /* 0x000fe40000000a00 */
[----:B------:R-:W-:-:S06]  /*9570*/  @UP1 UIMAD.WIDE UR8, UR61, 0x4, UR8 ;  /* 0x000000043d0818a5 */ /* 0x000fcc000f8e0208 */
[----:B------:R-:W-:Y:S02]  /*9580*/  IMAD.U32 R6, RZ, RZ, UR8 ;  /* 0x00000008ff067e24 */ /* 0x000fe4000f8e00ff */
[----:B------:R-:W-:Y:S01]  /*9590*/  IMAD.U32 R7, RZ, RZ, UR9 ;  /* 0x00000009ff077e24 */ /* 0x000fe2000f8e00ff */
[----:B------:R-:W-:-:S04]  /*95a0*/  ISETP.GE.AND P1, PT, R196, 0x80, PT ;  /* 0x00000080c400780c */ /* 0x000fc80003f26270 */
[----:B------:R1:W5:Y:S01]  /*95b0*/  @P3 LDG.E R0, desc[UR10][R6.64] ;  /* 0x0000000a06003981 */ /* 0x000362000c1e1900 */
[----:B------:R-:W-:Y:S01]  /*95c0*/  USHF.R.S32.HI UR11, URZ, 0x1f, UR7 ;  /* 0x0000001f3f0b7899 */ /* 0x000fe20008011407 */
[----:B--2---:R-:W-:-:S13]  /*95d0*/  @P2 R2UR UR4, R3 ;  /* 0x00000000030422ca */ /* 0x004fda00000e0000 */
[----:B------:R-:W-:Y:S01]  /*95e0*/  USHF.R.S32.HI UR10, URZ, 0x1f, UR4 ;  /* 0x0000001f3f0a7899 */ /* 0x000fe20008011404 */
[----:B01----:R-:W-:Y:S11]  /*95f0*/  @P3 BRA `(.L_x_400) ;  /* 0x0000000000143947 */ /* 0x003ff60003800000 */
[----:B------:R-:W-:Y:S05]  /*9600*/  @!P2 BRA `(.L_x_400) ;  /* 0x000000000010a947 */ /* 0x000fea0003800000 */
[----:B------:R-:W-:Y:S02]  /*9610*/  ULDC.64 UR8, c[0x0][0x208] ;  /* 0x0000820000087ab9 */ /* 0x000fe40000000a00 */
[----:B------:R-:W2:Y:S04]  /*9620*/  LDG.E R3, desc[UR8][R4.64] ;  /* 0x0000000804037981 */ /* 0x000ea8000c1e1900 */
[----:B-----5:R-:W2:Y:S02]  /*9630*/  LDG.E R0, desc[UR8][R4.64+0x4] ;  /* 0x0000040804007981 */ /* 0x020ea4000c1e1900 */
[----:B--2---:R-:W-:-:S07]  /*9640*/  IMAD.IADD R0, R0, 0x1, -R3 ;  /* 0x0000000100007824 */ /* 0x004fce00078e0a03 */
.L_x_400:
[----:B------:R-:W-:Y:S01]  /*9650*/  R2UR UR7, R186 ;  /* 0x00000000ba0772ca */ /* 0x000fe200000e0000 */
[----:B------:R-:W-:Y:S01]  /*9660*/  USEL UR61, UR61, URZ, !UP0 ;  /* 0x0000003f3d3d7287 */ /* 0x000fe2000c000000 */
[----:B------:R-:W-:Y:S11]  /*9670*/  BSSY B1, `(.L_x_401) ;  /* 0x0000030000017945 */ /* 0x000ff60003800000 */
[----:B------:R-:W-:Y:S01]  /*9680*/  USEL UR12, UR7, URZ, !UP0 ;  /* 0x0000003f070c7287 */ /* 0x000fe2000c000000 */
[----:B------:R-:W-:Y:S11]  /*9690*/  @P1 BRA `(.L_x_402) ;  /* 0x0000000000b41947 */ /* 0x000ff60003800000 */
[----:B------:R-:W0:Y:S01]  /*96a0*/  S2R R4, SR_TID.X ;  /* 0x0000000000047919 */ /* 0x000e220000002100 */
[----:B------:R-:W1:Y:S01]  /*96b0*/  LDC R6, c[0x0][0xbe8] ;  /* 0x0002fa00ff067b82 */ /* 0x000e620000000800 */
[----:B------:R-:W-:-:S13]  /*96c0*/  R2UR UR7, R22 ;  /* 0x00000000160772ca */ /* 0x000fda00000e0000 */
[----:B------:R-:W-:-:S04]  /*96d0*/  IMAD.U32 R3, RZ, RZ, UR7 ;  /* 0x00000007ff037e24 */ /* 0x000fc8000f8e00ff */
[----:B0-----:R-:W-:Y:S02]  /*96e0*/  IMAD R3, R3, 0x80, R4 ;  /* 0x0000008003037824 */ /* 0x001fe400078e0204 */
[----:B-1---5:R-:W-:Y:S02]  /*96f0*/  IMAD R4, R0, R6, RZ ;  /* 0x0000000600047224 */ /* 0x022fe400078e02ff */
[----:B------:R-:W-:-:S05]  /*9700*/  VIADD R5, R3, 0xffffff80 ;  /* 0xffffff8003057836 */ /* 0x000fca0000000000 */
[----:B------:R-:W-:-:S13]  /*9710*/  ISETP.GE.AND P1, PT, R5, R4, PT ;  /* 0x000000040500720c */ /* 0x000fda0003f26270 */
[----:B------:R-:W-:Y:S05]  /*9720*/  @P1 BRA `(.L_x_402) ;  /* 0x0000000000901947 */ /* 0x000fea0003800000 */
[----:B------:R-:W-:Y:S01]  /*9730*/  ISETP.NE.AND P1, PT, R6, 0x1, PT ;  /* 0x000000010600780c */ /* 0x000fe20003f25270 */
[----:B------:R-:W-:Y:S01]  /*9740*/  ULDC.64 UR14, c[0x0][0xb90] ;  /* 0x0002e400000e7ab9 */ /* 0x000fe20000000a00 */
[----:B------:R-:W-:Y:S01]  /*9750*/  R2UR UR13, R23 ;  /* 0x00000000170d72ca */ /* 0x000fe200000e0000 */
[----:B------:R-:W-:Y:S01]  /*9760*/  UIMAD UR7, UR11, UR14, URZ ;  /* 0x0000000e0b0772a4 */ /* 0x000fe2000f8e023f */
[----:B------:R-:W-:Y:S01]  /*9770*/  UMOV UR8, UR4 ;  /* 0x0000000400087c82 */ /* 0x000fe20008000000 */
[----:B------:R-:W-:Y:S01]  /*9780*/  UMOV UR9, UR10 ;  /* 0x0000000a00097c82 */ /* 0x000fe20008000000 */
[----:B------:R-:W-:-:S07]  /*9790*/  ULDC.64 UR16, c[0x0][0x208] ;  /* 0x0000820000107ab9 */ /* 0x000fce0000000a00 */
[----:B------:R-:W0:Y:S02]  /*97a0*/  @P1 LDC R4, c[0x0][0xbec] ;  /* 0x0002fb00ff041b82 */ /* 0x000e240000000800 */
[----:B------:R-:W-:Y:S02]  /*97b0*/  UIMAD.WIDE.U32 UR8, UR13, UR14, UR8 ;  /* 0x0000000e0d0872a5 */ /* 0x000fe4000f8e0008 */
[----:B------:R-:W-:-:S03]  /*97c0*/  UIMAD UR7, UR13, UR15, UR7 ;  /* 0x0000000f0d0772a4 */ /* 0x000fc6000f8e0207 */
[----:B------:R-:W-:Y:S01]  /*97d0*/  ULDC.64 UR14, c[0x0][0xb98] ;  /* 0x0002e600000e7ab9 */ /* 0x000fe20000000a00 */
[----:B------:R-:W1:Y:S01]  /*97e0*/  @P1 LDC R8, c[0x0][0xbf0] ;  /* 0x0002fc00ff081b82 */ /* 0x000e620000000800 */
[----:B------:R-:W-:Y:S02]  /*97f0*/  UIADD3 UR9, UR9, UR7, URZ ;  /* 0x0000000709097290 */ /* 0x000fe4000fffe03f */
[----:B------:R-:W-:Y:S02]  /*9800*/  UIMAD UR7, UR12, UR14, URZ ;  /* 0x0000000e0c0772a4 */ /* 0x000fe4000f8e023f */
[----:B------:R-:W-:Y:S02]  /*9810*/  UIMAD.WIDE.U32 UR8, UR61, UR14, UR8 ;  /* 0x0000000e3d0872a5 */ /* 0x000fe4000f8e0008 */
[----:B------:R-:W-:-:S03]  /*9820*/  UIMAD UR7, UR61, UR15, UR7 ;  /* 0x0000000f3d0772a4 */ /* 0x000fc6000f8e0207 */
[----:B------:R-:W-:Y:S01]  /*9830*/  ULDC.64 UR14, c[0x0][0xb88] ;  /* 0x0002e200000e7ab9 */ /* 0x000fe20000000a00 */
[----:B0-----:R-:W-:Y:S01]  /*9840*/  @P1 IMAD.HI.U32 R3, R5, R4, RZ ;  /* 0x0000000405031227 */ /* 0x001fe200078e00ff */
[----:B------:R-:W-:-:S04]  /*9850*/  MOV R4, R5 ;  /* 0x0000000500047202 */ /* 0x000fc80000000f00 */
[----:B-1----:R-:W-:Y:S01]  /*9860*/  @P1 SHF.R.U32.HI R4, RZ, R8, R3 ;  /* 0x00000008ff041219 */ /* 0x002fe20000011603 */
[----:B------:R-:W-:-:S04]  /*9870*/  IMAD.U32 R8, RZ, RZ, UR7 ;  /* 0x00000007ff087e24 */ /* 0x000fc8000f8e00ff */
[----:B------:R-:W-:-:S04]  /*9880*/  IMAD.MOV R3, RZ, RZ, -R4 ;  /* 0x000000ffff037224 */ /* 0x000fc800078e0a04 */
[----:B------:R-:W-:Y:S01]  /*9890*/  IMAD R3, R6, R3, R5 ;  /* 0x0000000306037224 */ /* 0x000fe200078e0205 */
[----:B------:R-:W-:Y:S02]  /*98a0*/  SHF.R.S32.HI R5, RZ, 0x1f, R4 ;  /* 0x0000001fff057819 */ /* 0x000fe40000011404 */
[----:B------:R-:W-:Y:S02]  /*98b0*/  IADD3 R4, P1, R4, UR8, RZ ;  /* 0x0000000804047c10 */ /* 0x000fe4000ff3e0ff */
[----:B------:R-:W-:Y:S02]  /*98c0*/  SHF.R.S32.HI R6, RZ, 0x1f, R3 ;  /* 0x0000001fff067819 */ /* 0x000fe40000011403 */
[----:B------:R-:W-:Y:S01]  /*98d0*/  IADD3.X R5, R5, UR9, R8, P1, !PT ;  /* 0x0000000905057c10 */ /* 0x000fe20008ffe408 */
[----:B------:R-:W-:Y:S02]  /*98e0*/  ULDC.64 UR8, c[0x0][0xb50] ;  /* 0x0002d40000087ab9 */ /* 0x000fe40000000a00 */
[----:B------:R-:W-:-:S02]  /*98f0*/  IMAD R6, R6, UR14, RZ ;  /* 0x0000000e06067c24 */ /* 0x000fc4000f8e02ff */
[----:B------:R-:W-:-:S04]  /*9900*/  IMAD.WIDE.U32 R4, R3, UR14, R4 ;  /* 0x0000000e03047c25 */ /* 0x000fc8000f8e0004 */
[----:B------:R-:W-:Y:S01]  /*9910*/  IMAD R7, R3, UR15, R6 ;  /* 0x0000000f03077c24 */ /* 0x000fe2000f8e0206 */
[----:B------:R-:W-:-:S03]  /*9920*/  LEA R6, P1, R4, UR8, 0x2 ;  /* 0x0000000804067c11 */ /* 0x000fc6000f8210ff */
[----:B------:R-:W-:-:S05]  /*9930*/  IMAD.IADD R3, R5, 0x1, R7 ;  /* 0x0000000105037824 */ /* 0x000fca00078e0207 */
[----:B------:R-:W-:Y:S01]  /*9940*/  LEA.HI.X R7, R4, UR9, R3, 0x2, P1 ;  /* 0x0000000904077c11 */ /* 0x000fe200088f1403 */
[----:B------:R-:W-:-:S05]  /*9950*/  IMAD.MOV.U32 R3, RZ, RZ, -0x800000 ;  /* 0xff800000ff037424 */ /* 0x000fca00078e00ff */
[----:B------:R0:W-:Y:S02]  /*9960*/  STG.E desc[UR16][R6.64], R3 ;  /* 0x0000000306007986 */ /* 0x0001e4000c101910 */
.L_x_402:
[----:B------:R-:W-:Y:S05]  /*9970*/  BSYNC B1 ;  /* 0x0000000000017941 */ /* 0x000fea0003800000 */
.L_x_401:
[----:B------:R-:W-:Y:S01]  /*9980*/  R2UR UR13, R22 ;  /* 0x00000000160d72ca */ /* 0x000fe200000e0000 */
[----:B------:R-:W1:Y:S01]  /*9990*/  @P0 LDC R5, c[0x0][0xbf0] ;  /* 0x0002fc00ff050b82 */ /* 0x000e620000000800 */
[----:B------:R-:W-:Y:S01]  /*99a0*/  ULDC.64 UR14, c[0x0][0xaa0] ;  /* 0x0002a800000e7ab9 */ /* 0x000fe20000000a00 */
[----:B------:R-:W-:Y:S01]  /*99b0*/  R2UR UR16, R23 ;  /* 0x00000000171072ca */ /* 0x000fe200000e0000 */
[----:B------:R-:W-:Y:S01]  /*99c0*/  UIMAD UR7, UR10, UR14, URZ ;  /* 0x0000000e0a0772a4 */ /* 0x000fe2000f8e023f */
[----:B0-----:R-:W-:Y:S01]  /*99d0*/  IMAD R3, R19, 0x20, R184 ;  /* 0x0000002013037824 */ /* 0x001fe200078e02b8 */
[----:B------:R-:W-:Y:S01]  /*99e0*/  UIMAD.WIDE.U32 UR8, UR4, UR14, URZ ;  /* 0x0000000e040872a5 */ /* 0x000fe2000f8e003f */
[----:B------:R-:W-:Y:S01]  /*99f0*/  BSSY B1, `(.L_x_403) ;  /* 0x000003b000017945 */ /* 0x000fe20003800000 */
[----:B------:R-:W-:-:S03]  /*9a00*/  UIMAD UR7, UR4, UR15, UR7 ;  /* 0x0000000f040772a4 */ /* 0x000fc6000f8e0207 */
[----:B------:R-:W-:Y:S01]  /*9a10*/  ULDC.64 UR14, c[0x0][0xae8] ;  /* 0x0002ba00000e7ab9 */ /* 0x000fe20000000a00 */
[----:B------:R-:W-:Y:S01]  /*9a20*/  UIADD3 UR9, UR9, UR7, URZ ;  /* 0x0000000709097290 */ /* 0x000fe2000fffe03f */
[----:B------:R-:W-:Y:S01]  /*9a30*/  IMAD.U32 R8, RZ, RZ, UR13 ;  /* 0x0000000dff087e24 */ /* 0x000fe2000f8e00ff */
[----:B------:R-:W-:Y:S01]  /*9a40*/  UIMAD UR4, UR11, UR14, URZ ;  /* 0x0000000e0b0472a4 */ /* 0x000fe2000f8e023f */
[----:B------:R-:W-:Y:S01]  /*9a50*/  IMAD.U32 R13, RZ, RZ, UR13 ;  /* 0x0000000dff0d7e24 */ /* 0x000fe2000f8e00ff */
[----:B------:R-:W-:Y:S01]  /*9a60*/  UIMAD.WIDE.U32 UR8, UR16, UR14, UR8 ;  /* 0x0000000e100872a5 */ /* 0x000fe2000f8e0008 */
[----:B------:R-:W-:Y:S01]  /*9a70*/  IMAD R8, R8, 0x80, R3 ;  /* 0x0000008008087824 */ /* 0x000fe200078e0203 */
[----:B------:R-:W-:Y:S01]  /*9a80*/  UIMAD UR4, UR16, UR15, UR4 ;  /* 0x0000000f100472a4 */ /* 0x000fe2000f8e0204 */
[----:B------:R-:W-:Y:S02]  /*9a90*/  ULDC.64 UR10, c[0x0][0xaf0] ;  /* 0x0002bc00000a7ab9 */ /* 0x000fe40000000a00 */
[----:B------:R-:W-:Y:S01]  /*9aa0*/  @P0 IMAD.HI.U32 R4, R8, R9, RZ ;  /* 0x0000000908040227 */ /* 0x000fe200078e00ff */
[----:B------:R-:W-:-:S02]  /*9ab0*/  UIADD3 UR9, UR9, UR4, URZ ;  /* 0x0000000409097290 */ /* 0x000fc4000fffe03f */
[----:B------:R-:W-:Y:S01]  /*9ac0*/  UIMAD UR4, UR12, UR10, URZ ;  /* 0x0000000a0c0472a4 */ /* 0x000fe2000f8e023f */
[----:B------:R-:W-:Y:S01]  /*9ad0*/  IMAD.MOV.U32 R3, RZ, RZ, R8 ;  /* 0x000000ffff037224 */ /* 0x000fe200078e0008 */
[----:B-1----:R-:W-:Y:S01]  /*9ae0*/  @P0 SHF.R.U32.HI R3, RZ, R5, R4 ;  /* 0x00000005ff030219 */ /* 0x002fe20000011604 */
[----:B------:R-:W-:Y:S02]  /*9af0*/  UIMAD.WIDE.U32 UR8, UR61, UR10, UR8 ;  /* 0x0000000a3d0872a5 */ /* 0x000fe4000f8e0008 */
[----:B------:R-:W-:Y:S01]  /*9b00*/  UIMAD UR4, UR61, UR11, UR4 ;  /* 0x0000000b3d0472a4 */ /* 0x000fe2000f8e0204 */
[--C-:B------:R-:W-:Y:S01]  /*9b10*/  SHF.R.S32.HI R4, RZ, 0x1f, R3.reuse ;  /* 0x0000001fff047819 */ /* 0x100fe20000011403 */
[----:B------:R-:W-:Y:S01]  /*9b20*/  IMAD.MOV R7, RZ, RZ, -R3 ;  /* 0x000000ffff077224 */ /* 0x000fe200078e0a03 */
[----:B------:R-:W-:Y:S01]  /*9b30*/  ULDC.64 UR10, c[0x0][0xae0] ;  /* 0x0002b800000a7ab9 */ /* 0x000fe20000000a00 */
[----:B------:R-:W-:Y:S02]  /*9b40*/  UIADD3 UR4, UR9, UR4, URZ ;  /* 0x0000000409047290 */ /* 0x000fe4000fffe03f */
[----:B------:R-:W-:-:S02]  /*9b50*/  IMAD.U32 R5, RZ, RZ, UR9 ;  /* 0x00000009ff057e24 */ /* 0x000fc4000f8e00ff */
[----:B------:R-:W-:Y:S01]  /*9b60*/  IMAD R6, R4, UR10, RZ ;  /* 0x0000000a04067c24 */ /* 0x000fe2000f8e02ff */
[----:B------:R-:W-:Y:S01]  /*9b70*/  MOV R4, UR8 ;  /* 0x0000000800047c02 */ /* 0x000fe20008000f00 */
[----:B------:R-:W-:Y:S01]  /*9b80*/  IMAD R7, R11, R7, R8 ;  /* 0x000000070b077224 */ /* 0x000fe200078e0208 */
[----:B------:R-:W-:Y:S01]  /*9b90*/  ULDC.64 UR8, c[0x0][0xad8] ;  /* 0x0002b60000087ab9 */ /* 0x000fe20000000a00 */
[----:B------:R-:W-:Y:S02]  /*9ba0*/  IMAD.U32 R5, RZ, RZ, UR4 ;  /* 0x00000004ff057e24 */ /* 0x000fe4000f8e00ff */
[C---:B------:R-:W-:Y:S02]  /*9bb0*/  IMAD R9, R3.reuse, UR11, R6 ;  /* 0x0000000b03097c24 */ /* 0x040fe4000f8e0206 */
[----:B------:R-:W-:Y:S01]  /*9bc0*/  IMAD.WIDE.U32 R4, R3, UR10, R4 ;  /* 0x0000000a03047c25 */ /* 0x000fe2000f8e0004 */
[----:B------:R-:W-:-:S03]  /*9bd0*/  SHF.R.S32.HI R3, RZ, 0x1f, R7 ;  /* 0x0000001fff037819 */ /* 0x000fc60000011407 */
[----:B------:R-:W-:Y:S02]  /*9be0*/  IMAD.IADD R5, R5, 0x1, R9 ;  /* 0x0000000105057824 */ /* 0x000fe400078e0209 */
[----:B------:R-:W-:Y:S02]  /*9bf0*/  IMAD R6, R3, UR8, RZ ;  /* 0x0000000803067c24 */ /* 0x000fe4000f8e02ff */
[----:B------:R-:W-:Y:S02]  /*9c00*/  IMAD R8, R13, 0x80, R184 ;  /* 0x000000800d087824 */ /* 0x000fe400078e02b8 */
[----:B-----5:R-:W-:Y:S02]  /*9c10*/  IMAD R11, R0, R11, RZ ;  /* 0x0000000b000b7224 */ /* 0x020fe400078e02ff */
[C---:B------:R-:W-:Y:S02]  /*9c20*/  IMAD R3, R7.reuse, UR9, R6 ;  /* 0x0000000907037c24 */ /* 0x040fe4000f8e0206 */
[----:B------:R-:W-:Y:S01]  /*9c30*/  IMAD.WIDE.U32 R4, R7, UR8, R4 ;  /* 0x0000000807047c25 */ /* 0x000fe2000f8e0004 */
[----:B------:R-:W-:Y:S01]  /*9c40*/  ISETP.GE.AND P2, PT, R8, R11, PT ;  /* 0x0000000b0800720c */ /* 0x000fe20003f46270 */
[----:B------:R-:W-:-:S02]  /*9c50*/  ULDC.64 UR8, c[0x0][0xa80] ;  /* 0x0002a00000087ab9 */ /* 0x000fc40000000a00 */
[----:B------:R-:W-:Y:S01]  /*9c60*/  VIADD R0, R8, 0x20 ;  /* 0x0000002008007836 */ /* 0x000fe20000000000 */
[----:B------:R-:W-:Y:S01]  /*9c70*/  LEA R6, P3, R4, UR8, 0x1 ;  /* 0x0000000804067c11 */ /* 0x000fe2000f8608ff */
[----:B------:R-:W-:-:S03]  /*9c80*/  IMAD.IADD R3, R5, 0x1, R3 ;  /* 0x0000000105037824 */ /* 0x000fc600078e0203 */
[-C--:B------:R-:W-:Y:S01]  /*9c90*/  ISETP.GE.AND P1, PT, R0, R11.reuse, PT ;  /* 0x0000000b0000720c */ /* 0x080fe20003f26270 */
[----:B------:R-:W-:Y:S01]  /*9ca0*/  VIADD R0, R8, 0x40 ;  /* 0x0000004008007836 */ /* 0x000fe20000000000 */
[----:B------:R-:W-:Y:S02]  /*9cb0*/  LEA.HI.X R3, R4, UR9, R3, 0x1, P3 ;  /* 0x0000000904037c11 */ /* 0x000fe400098f0c03 */
[----:B------:R0:W1:Y:S02]  /*9cc0*/  SHFL.IDX PT, R4, R6, RZ, 0x181f ;  /* 0x00181fff06047589 */ /* 0x00006400000e0000 */
[----:B------:R-:W-:Y:S02]  /*9cd0*/  ISETP.GE.AND P0, PT, R0, R11, PT ;  /* 0x0000000b0000720c */ /* 0x000fe40003f06270 */
[----:B------:R0:W2:Y:S01]  /*9ce0*/  SHFL.IDX PT, R0, R3, RZ, 0x181f ;  /* 0x00181fff03007589 */ /* 0x0000a200000e0000 */
[----:B------:R-:W-:Y:S10]  /*9cf0*/  @P2 BRA `(.L_x_404) ;  /* 0x0000000000282947 */ /* 0x000ff40003800000 */
[----:B------:R-:W-:Y:S01]  /*9d00*/  ULDC UR4, c[0x0][0xac8] ;  /* 0x0002b20000047ab9 */ /* 0x000fe20000000800 */
[----:B------:R-:W-:Y:S01]  /*9d10*/  ULDC.64 UR8, c[0x0][0x208] ;  /* 0x0000820000087ab9 */ /* 0x000fe20000000a00 */
[----:B------:R-:W-:Y:S02]  /*9d20*/  ISETP.GE.AND P4, PT, R17, UR4, PT ;  /* 0x0000000411007c0c */ /* 0x000fe4000bf86270 */
[----:B------:R-:W-:-:S11]  /*9d30*/  ISETP.GE.AND P5, PT, R18, UR4, PT ;  /* 0x0000000412007c0c */ /* 0x000fd6000bfa6270 */
[CC--:B-1----:R-:W-:Y:S02]  /*9d40*/  @!P4 LEA R12, P2, R17.reuse, R4.reuse, 0x1 ;  /* 0x00000004110cc211 */ /* 0x0c2fe400078408ff */
[C---:B------:R-:W-:Y:S02]  /*9d50*/  @!P5 LEA R4, P3, R18.reuse, R4, 0x1 ;  /* 0x000000041204d211 */ /* 0x040fe400078608ff */
[-C--:B--2---:R-:W-:Y:S02]  /*9d60*/  @!P4 LEA.HI.X R13, R17, R0.reuse, R195, 0x1, P2 ;  /* 0x00000000110dc211 */ /* 0x084fe400010f0cc3 */
[----:B------:R-:W-:-:S03]  /*9d70*/  @!P5 LEA.HI.X R5, R18, R0, R194, 0x1, P3 ;  /* 0x000000001205d211 */ /* 0x000fc600018f0cc2 */
[----:B------:R3:W-:Y:S04]  /*9d80*/  @!P4 ST.E.128 desc[UR8][R12.64], RZ ;  /* 0x000000ff0c00c985 */ /* 0x0007e8000c101d08 */
[----:B------:R3:W-:Y:S02]  /*9d90*/  @!P5 ST.E.128 desc[UR8][R4.64], RZ ;  /* 0x000000ff0400d985 */ /* 0x0007e4000c101d08 */
.L_x_404:
[----:B------:R-:W-:Y:S05]  /*9da0*/  BSYNC B1 ;  /* 0x0000000000017941 */ /* 0x000fea0003800000 */
.L_x_403:
[----:B--2---:R2:W4:Y:S01]  /*9db0*/  SHFL.IDX PT, R0, R3, 0x1, 0x181f ;  /* 0x00381f0003007f89 */ /* 0x00452200000e0000 */
[----:B------:R-:W-:Y:S03]  /*9dc0*/  BSSY B1, `(.L_x_405) ;  /* 0x000000d000017945 */ /* 0x000fe60003800000 */
[----:B-1-3--:R2:W1:Y:S01]  /*9dd0*/  SHFL.IDX PT, R4, R6, 0x1, 0x181f ;  /* 0x00381f0006047f89 */ /* 0x00a46200000e0000 */
[----:B------:R-:W-:Y:S05]  /*9de0*/  @P1 BRA `(.L_x_406) ;  /* 0x0000000000281947 */ /* 0x000fea0003800000 */
[----:B------:R-:W-:Y:S01]  /*9df0*/  ULDC UR4, c[0x0][0xac8] ;  /* 0x0002b20000047ab9 */ /* 0x000fe20000000800 */
[----:B------:R-:W-:Y:S01]  /*9e00*/  ULDC.64 UR8, c[0x0][0x208] ;  /* 0x0000820000087ab9 */ /* 0x000fe20000000a00 */
[----:B------:R-:W-:Y:S02]  /*9e10*/  ISETP.GE.AND P3, PT, R17, UR4, PT ;  /* 0x0000000411007c0c */ /* 0x000fe4000bf66270 */
[----:B------:R-:W-:-:S11]  /*9e20*/  ISETP.GE.AND P4, PT, R18, UR4, PT ;  /* 0x0000000412007c0c */ /* 0x000fd6000bf86270 */
[CC--:B-1----:R-:W-:Y:S02]  /*9e30*/  @!P3 LEA R12, P1, R17.reuse, R4.reuse, 0x1 ;  /* 0x00000004110cb211 */ /* 0x0c2fe400078208ff */
[C---:B------:R-:W-:Y:S02]  /*9e40*/  @!P4 LEA R4, P2, R18.reuse, R4, 0x1 ;  /* 0x000000041204c211 */ /* 0x040fe400078408ff */
[-C--:B----4-:R-:W-:Y:S02]  /*9e50*/  @!P3 LEA.HI.X R13, R17, R0.reuse, R195, 0x1, P1 ;  /* 0x00000000110db211 */ /* 0x090fe400008f0cc3 */
[----:B------:R-:W-:-:S03]  /*9e60*/  @!P4 LEA.HI.X R5, R18, R0, R194, 0x1, P2 ;  /* 0x000000001205c211 */ /* 0x000fc600010f0cc2 */
[----:B------:R3:W-:Y:S04]  /*9e70*/  @!P3 ST.E.128 desc[UR8][R12.64], RZ ;  /* 0x000000ff0c00b985 */ /* 0x0007e8000c101d08 */
[----:B------:R3:W-:Y:S02]  /*9e80*/  @!P4 ST.E.128 desc[UR8][R4.64], RZ ;  /* 0x000000ff0400c985 */ /* 0x0007e4000c101d08 */
.L_x_406:
[----:B------:R-:W-:Y:S05]  /*9e90*/  BSYNC B1 ;  /* 0x0000000000017941 */ /* 0x000fea0003800000 */
.L_x_405:
[----:B----4-:R4:W0:Y:S01]  /*9ea0*/  SHFL.IDX PT, R0, R3, 0x2, 0x181f ;  /* 0x00581f0003007f89 */ /* 0x01082200000e0000 */
        /* <DEDUP_REMOVED lines=9> */
[-C--:B0-----:R-:W-:Y:S02]  /*9f40*/  @!P2 LEA.HI.X R13, R17, R0.reuse, R195, 0x1, P0 ;  /* 0x00000000110da211 */ /* 0x081fe400000f0cc3 */
[----:B------:R-:W-:-:S03]  /*9f50*/  @!P3 LEA.HI.X R5, R18, R0, R194, 0x1, P1 ;  /* 0x000000001205b211 */ /* 0x000fc600008f0cc2 */
[----:B------:R3:W-:Y:S04]  /*9f60*/  @!P2 ST.E.128 desc[UR8][R12.64], RZ ;  /* 0x000000ff0c00a985 */ /* 0x0007e8000c101d08 */
[----:B------:R3:W-:Y:S02]  /*9f70*/  @!P3 ST.E.128 desc[UR8][R4.64], RZ ;  /* 0x000000ff0400b985 */ /* 0x0007e4000c101d08 */
.L_x_408:
[----:B------:R-:W-:Y:S05]  /*9f80*/  BSYNC B1 ;  /* 0x0000000000017941 */ /* 0x000fea0003800000 */
.L_x_407:
[----:B0-----:R-:W-:Y:S01]  /*9f90*/  VIADD R0, R8, 0x60 ;  /* 0x0000006008007836 */ /* 0x001fe20000000000 */
[----:B--2-4-:R-:W0:Y:S04]  /*9fa0*/  SHFL.IDX PT, R3, R3, 0x3, 0x181f ;  /* 0x00781f0003037f89 */ /* 0x014e2800000e0000 */
[----:B------:R-:W-:Y:S01]  /*9fb0*/  ISETP.GE.AND P0, PT, R0, R11, PT ;  /* 0x0000000b0000720c */ /* 0x000fe20003f06270 */
[----:B-1-3--:R1:W2:-:S12]  /*9fc0*/  SHFL.IDX PT, R4, R6, 0x3, 0x181f ;  /* 0x00781f0006047f89 */ /* 0x00a29800000e0000 */
[----:B-1----:R-:W-:Y:S05]  /*9fd0*/  @P0 BRA `(.L_x_399) ;  /* 0x0000000000280947 */ /* 0x002fea0003800000 */
[----:B------:R-:W-:Y:S01]  /*9fe0*/  ULDC UR4, c[0x0][0xac8] ;  /* 0x0002b20000047ab9 */ /* 0x000fe20000000800 */
[----:B------:R-:W-:Y:S01]  /*9ff0*/  ULDC.64 UR8, c[0x0][0x208] ;  /* 0x0000820000087ab9 */ /* 0x000fe20000000a00 */
[----:B------:R-:W-:Y:S02]  /*a000*/  ISETP.GE.AND P2, PT, R17, UR4, PT ;  /* 0x0000000411007c0c */ /* 0x000fe4000bf46270 */
[----:B------:R-:W-:-:S11]  /*a010*/  ISETP.GE.AND P3, PT, R18, UR4, PT ;  /* 0x0000000412007c0c */ /* 0x000fd6000bf66270 */
[CC--:B--2---:R-:W-:Y:S02]  /*a020*/  @!P2 LEA R6, P0, R17.reuse, R4.reuse, 0x1 ;  /* 0x000000041106a211 */ /* 0x0c4fe400078008ff */
[C---:B------:R-:W-:Y:S02]  /*a030*/  @!P3 LEA R4, P1, R18.reuse, R4, 0x1 ;  /* 0x000000041204b211 */ /* 0x040fe400078208ff */
[-C--:B0-----:R-:W-:Y:S02]  /*a040*/  @!P2 LEA.HI.X R7, R17, R3.reuse, R195, 0x1, P0 ;  /* 0x000000031107a211 */ /* 0x081fe400000f0cc3 */
[----:B------:R-:W-:-:S03]  /*a050*/  @!P3 LEA.HI.X R5, R18, R3, R194, 0x1, P1 ;  /* 0x000000031205b211 */ /* 0x000fc600008f0cc2 */
[----:B------:R0:W-:Y:S04]  /*a060*/  @!P2 ST.E.128 desc[UR8][R6.64], RZ ;  /* 0x000000ff0600a985 */ /* 0x0001e8000c101d08 */
[----:B------:R0:W-:Y:S02]  /*a070*/  @!P3 ST.E.128 desc[UR8][R4.64], RZ ;  /* 0x000000ff0400b985 */ /* 0x0001e4000c101d08 */
.L_x_399:
[----:B------:R-:W-:Y:S05]  /*a080*/  BSYNC B0 ;  /* 0x0000000000007941 */ /* 0x000fea0003800000 */
.L_x_390:
[----:B------:R-:W-:Y:S02]  /*a090*/  ULDC UR4, c[0x0][0xc3c] ;  /* 0x00030f0000047ab9 */ /* 0x000fe40000000800 */
[----:B------:R-:W-:-:S13]  /*a0a0*/  ISETP.GE.AND P0, PT, R47, UR4, PT ;  /* 0x000000042f007c0c */ /* 0x000fda000bf06270 */
[----:B------:R-:W-:Y:S05]  /*a0b0*/  @!P0 BRA `(.L_x_409) ;  /* 0xffffff6c005c8947 */ /* 0x000fea000383ffff */
[----:B------:R-:W-:Y:S05]  /*a0c0*/  EXIT ;  /* 0x000000000000794d */ /* 0x000fea0003800000 */
.L_x_365:
[----:B------:R-:W-:-:S08]  /*a0d0*/  NOP ;  /* 0x0000000000007918 */ /* 0x000fd00000000000 */
[----:B0-----:R-:W0:-:S00]  /*a0e0*/  USETMAXREG.DEALLOC.CTAPOOL 0x18 ;  /* 0x00000018000079c8 */ /* 0x001e0000080e0500 */
[----:B0-----:R-:W-:-:S06]  /*a0f0*/  LOP3.LUT R0, R0, 0x3, RZ, 0xc0, !PT ;  /* 0x0000000300007812 */ /* 0x001fcc00078ec0ff */
[----:B------:R-:W0:Y:S02]  /*a100*/  SHFL.IDX PT, R0, R0, RZ, 0x1f ;  /* 0x00001fff00007589 */ /* 0x000e2400000e0000 */
[----:B0-----:R-:W-:Y:S02]  /*a110*/  ISETP.NE.AND P0, PT, R0, RZ, PT ;  /* 0x000000ff0000720c */ /* 0x001fe40003f05270 */
[----:B------:R-:W-:Y:S02]  /*a120*/  MOV R0, RZ ;  /* 0x000000ff00007202 */ /* 0x000fe40000000f00 */
[----:B------:R-:W-:-:S05]  /*a130*/  P2R R2, PR, RZ, 0x1 ;  /* 0x00000001ff027803 */ /* 0x000fca0000000000 */
[----:B------:R0:W-:Y:S04]  /*a140*/  STL [R1+0x58], R2 ;  /* 0x0000580201007387 */ /* 0x0001e80000100800 */
[----:B------:R-:W-:Y:S05]  /*a150*/  @!P0 BRA `(.L_x_410) ;  /* 0x00000000001c8947 */ /* 0x000fea0003800000 */
[----:B------:R-:W1:Y:S08]  /*a160*/  S2UR UR5, SR_CgaCtaId ;  /* 0x00000000000579c3 */ /* 0x000e700000008800 */
[----:B------:R-:W-:Y:S06]  /*a170*/  BAR.SYNC.DEFER_BLOCKING 0x5, 0x180 ;  /* 0x0146000000007b1d */ /* 0x000fec0000010000 */
[----:B------:R-:W-:-:S02]  /*a180*/  UMOV UR4, 0x400 ;  /* 0x0000040000047882 */ /* 0x000fc40000000000 */
[----:B-1----:R-:W-:-:S09]  /*a190*/  ULEA UR4, UR5, UR4, 0x18 ;  /* 0x0000000405047291 */ /* 0x002fd2000f8ec03f */
[----:B------:R-:W1:Y:S01]  /*a1a0*/  LDS.128 R16, [UR4+0x348d0] ;  /* 0x0348d004ff107984 */ /* 0x000e620008000c00 */
[----:B------:R-:W-:Y:S06]  /*a1b0*/  BAR.ARV 0x4, 0x180 ;  /* 0x0106000000007b1d */ /* 0x000fec0000002000 */
[----:B------:R-:W-:Y:S05]  /*a1c0*/  BRA `(.L_x_411) ;  /* 0x0000000800047947 */ /* 0x000fea0003800000 */
.L_x_410:
[----:B0-----:R-:W0:Y:S01]  /*a1d0*/  S2R R2, SR_TID.X ;  /* 0x0000000000027919 */ /* 0x001e220000002100 */
[----:B------:R-:W-:Y:S01]  /*a1e0*/  ULDC UR4, c[0x0][0xc3c] ;  /* 0x00030f0000047ab9 */ /* 0x000fe20000000800 */
[----:B------:R-:W-:Y:S01]  /*a1f0*/  ULDC.64 UR6, c[0x0][0x208] ;  /* 0x0000820000067ab9 */ /* 0x000fe20000000a00 */
[----:B------:R-:W-:Y:S01]  /*a200*/  ULDC UR5, c[0x0][0xc38] ;  /* 0x00030e0000057ab9 */ /* 0x000fe20000000800 */
[----:B0-----:R-:W-:-:S04]  /*a210*/  LOP3.LUT R5, R2, 0x1f, RZ, 0xc0, !PT ;  /* 0x0000001f02057812 */ /* 0x001fc800078ec0ff */
[----:B------:R-:W-:-:S04]  /*a220*/  ISETP.NE.AND P0, PT, R5, 0x1f, PT ;  /* 0x0000001f0500780c */ /* 0x000fc80003f05270 */
[----:B------:R-:W-:-:S13]  /*a230*/  ISETP.GE.OR P1, PT, R5, UR4, !P0 ;  /* 0x0000000405007c0c */ /* 0x000fda000c726670 */
[----:B------:R-:W0:Y:S02]  /*a240*/  @!P1 LDC.64 R2, c[0x0][0xc80] ;  /* 0x00032000ff029b82 */ /* 0x000e240000000a00 */
[----:B0-----:R-:W-:-:S05]  /*a250*/  @!P1 IMAD.WIDE.U32 R2, R5, 0x4, R2 ;  /* 0x0000000405029825 */ /* 0x001fca00078e0002 */
[----:B------:R-:W2:Y:S01]  /*a260*/  @!P1 LDG.E R0, desc[UR6][R2.64] ;  /* 0x0000000602009981 */ /* 0x000ea2000c1e1900 */
[C---:B------:R-:W-:Y:S01]  /*a270*/  ISETP.NE.AND P1, PT, R5.reuse, RZ, PT ;  /* 0x000000ff0500720c */ /* 0x040fe20003f25270 */
[----:B------:R-:W0:Y:S01]  /*a280*/  S2UR UR6, SR_CTAID.X ;  /* 0x00000000000679c3 */ /* 0x000e220000002500 */
[C---:B------:R-:W-:Y:S01]  /*a290*/  ISETP.GE.U32.AND P2, PT, R5.reuse, 0x2, PT ;  /* 0x000000020500780c */ /* 0x040fe20003f46070 */
[----:B------:R-:W-:Y:S01]  /*a2a0*/  UMOV UR4, URZ ;  /* 0x0000003f00047c82 */ /* 0x000fe20008000000 */
[C---:B------:R-:W-:Y:S01]  /*a2b0*/  ISETP.GE.U32.AND P3, PT, R5.reuse, 0x4, PT ;  /* 0x000000040500780c */ /* 0x040fe20003f66070 */
[----:B------:R-:W-:Y:S01]  /*a2c0*/  IMAD.MOV.U32 R16, RZ, RZ, RZ ;  /* 0x000000ffff107224 */ /* 0x000fe200078e00ff */
[C---:B------:R-:W-:Y:S02]  /*a2d0*/  ISETP.GE.U32.AND P4, PT, R5.reuse, 0x8, PT ;  /* 0x000000080500780c */ /* 0x040fe40003f86070 */
[----:B------:R-:W-:Y:S01]  /*a2e0*/  ISETP.GE.U32.AND P5, PT, R5, 0x10, PT ;  /* 0x000000100500780c */ /* 0x000fe20003fa6070 */
[----:B--2---:R-:W1:Y:S02]  /*a2f0*/  SHFL.UP PT, R4, R0, 0x1, RZ ;  /* 0x0420000000047989 */ /* 0x004e6400000e00ff */
[----:B-1----:R-:W-:-:S05]  /*a300*/  SEL R7, R4, RZ, P1 ;  /* 0x000000ff04077207 */ /* 0x002fca0000800000 */
[----:B------:R-:W-:-:S05]  /*a310*/  IMAD.IADD R7, R0, 0x1, R7 ;  /* 0x0000000100077824 */ /* 0x000fca00078e0207 */
[----:B------:R-:W1:Y:S02]  /*a320*/  SHFL.UP PT, R4, R7, 0x2, RZ ;  /* 0x0440000007047989 */ /* 0x000e6400000e00ff */
        /* <DEDUP_REMOVED lines=11> */
[----:B------:R-:W1:Y:S02]  /*a3e0*/  SHFL.IDX PT, R4, R2, 0x1f, 0x1f ;  /* 0x03e01f0002047f89 */ /* 0x000e6400000e0000 */
[----:B-1----:R-:W-:-:S04]  /*a3f0*/  IMAD R4, R4, UR5, RZ ;  /* 0x0000000504047c24 */ /* 0x002fc8000f8e02ff */
[----:B------:R-:W-:Y:S01]  /*a400*/  IMAD.MOV.U32 R7, RZ, RZ, R4 ;  /* 0x000000ffff077224 */ /* 0x000fe200078e0004 */
[----:B0-----:R-:W-:-:S13]  /*a410*/  ISETP.GT.AND P6, PT, R4, UR6, PT ;  /* 0x0000000604007c0c */ /* 0x001fda000bfc4270 */
[----:B------:R-:W-:Y:S05]  /*a420*/  @P6 BRA `(.L_x_412) ;  /* 0x0000000000a46947 */ /* 0x000fea0003800000 */
[----:B------:R-:W0:Y:S01]  /*a430*/  LDC R6, c[0x0][0xc3c] ;  /* 0x00030f00ff067b82 */ /* 0x000e220000000800 */
[----:B------:R-:W-:Y:S01]  /*a440*/  IMAD.MOV.U32 R4, RZ, RZ, R7 ;  /* 0x000000ffff047224 */ /* 0x000fe200078e0007 */
[----:B------:R-:W-:Y:S01]  /*a450*/  UMOV UR4, URZ ;  /* 0x0000003f00047c82 */ /* 0x000fe20008000000 */
[----:B------:R-:W-:Y:S01]  /*a460*/  ULDC UR7, c[0x0][0xc3c] ;  /* 0x00030f0000077ab9 */ /* 0x000fe20000000800 */
[----:B------:R-:W-:-:S05]  /*a470*/  ULDC UR5, c[0x0][0xc38] ;  /* 0x00030e0000057ab9 */ /* 0x000fca0000000800 */
.L_x_416:
[----:B------:R-:W-:Y:S01]  /*a480*/  UIADD3 UR4, UR4, 0x1f, URZ ;  /* 0x0000001f04047890 */ /* 0x000fe2000fffe03f */
[----:B------:R-:W-:-:S05]  /*a490*/  IMAD.U32 R19, RZ, RZ, UR7 ;  /* 0x00000007ff137e24 */ /* 0x000fca000f8e00ff */
[----:B0-----:R-:W-:-:S13]  /*a4a0*/  ISETP.LE.AND P6, PT, R6, UR4, PT ;  /* 0x0000000406007c0c */ /* 0x001fda000bfc3270 */
[----:B------:R-:W-:Y:S05]  /*a4b0*/  @P6 BRA `(.L_x_413) ;  /* 0x0000000400246947 */ /* 0x000fea0003800000 */
[----:B------:R-:W-:Y:S01]  /*a4c0*/  IADD3 R7, R5, UR4, RZ ;  /* 0x0000000405077c10 */ /* 0x000fe2000fffe0ff */
[----:B------:R-:W-:Y:S01]  /*a4d0*/  BSSY B0, `(.L_x_414) ;  /* 0x0000008000007945 */ /* 0x000fe20003800000 */
[----:B------:R-:W-:Y:S02]  /*a4e0*/  IMAD.MOV.U32 R0, RZ, RZ, RZ ;  /* 0x000000ffff007224 */ /* 0x000fe400078e00ff */
[----:B------:R-:W-:-:S13]  /*a4f0*/  ISETP.GE.OR P6, PT, R7, R6, !P0 ;  /* 0x000000060700720c */ /* 0x000fda00047c6670 */
[----:B------:R-:W-:Y:S05]  /*a500*/  @P6 BRA `(.L_x_415) ;  /* 0x0000000000106947 */ /* 0x000fea0003800000 */
[----:B------:R-:W0:Y:S01]  /*a510*/  LDC.64 R2, c[0x0][0xc80] ;  /* 0x00032000ff027b82 */ /* 0x000e220000000a00 */
[----:B------:R-:W-:Y:S01]  /*a520*/  ULDC.64 UR8, c[0x0][0x208] ;  /* 0x0000820000087ab9 */ /* 0x000fe20000000a00 */
[----:B0-----:R-:W-:-:S05]  /*a530*/  IMAD.WIDE R2, R7, 0x4, R2 ;  /* 0x0000000407027825 */ /* 0x001fca00078e0202 */
[----:B------:R0:W5:Y:S02]  /*a540*/  LDG.E R0, desc[UR8][R2.64] ;  /* 0x0000000802007981 */ /* 0x000164000c1e1900 */
.L_x_415:
[----:B------:R-:W-:Y:S05]  /*a550*/  BSYNC B0 ;  /* 0x0000000000007941 */ /* 0x000fea0003800000 */
.L_x_414:
[----:B0----5:R-:W0:Y:S02]  /*a560*/  SHFL.UP PT, R2, R0, 0x1, RZ ;  /* 0x0420000000027989 */ /* 0x021e2400000e00ff */
[----:B0-----:R-:W-:-:S05]  /*a570*/  SEL R3, R2, RZ, P1 ;  /* 0x000000ff02037207 */ /* 0x001fca0000800000 */
[----:B------:R-:W-:-:S05]  /*a580*/  IMAD.IADD R3, R0, 0x1, R3 ;  /* 0x0000000100037824 */ /* 0x000fca00078e0203 */
[----:B------:R-:W0:Y:S02]  /*a590*/  SHFL.UP PT, R2, R3, 0x2, RZ ;  /* 0x0440000003027989 */ /* 0x000e2400000e00ff */
        /* <DEDUP_REMOVED lines=11> */
[----:B------:R-:W0:Y:S02]  /*a650*/  SHFL.IDX PT, R3, R9, 0x1f, 0x1f ;  /* 0x03e01f0009037f89 */ /* 0x000e2400000e0000 */
[----:B0-----:R-:W-:-:S04]  /*a660*/  IMAD R3, R3, UR5, RZ ;  /* 0x0000000503037c24 */ /* 0x001fc8000f8e02ff */
[----:B------:R-:W-:-:S05]  /*a670*/  IMAD.IADD R4, R3, 0x1, R4 ;  /* 0x0000000103047824 */ /* 0x000fca00078e0204 */
[----:B------:R-:W-:-:S13]  /*a680*/  ISETP.GT.AND P6, PT, R4, UR6, PT ;  /* 0x0000000604007c0c */ /* 0x000fda000bfc4270 */
[----:B------:R-:W-:Y:S05]  /*a690*/  @!P6 BRA `(.L_x_416) ;  /* 0xfffffffc0078e947 */ /* 0x000fea000383ffff */
[----:B------:R-:W-:Y:S02]  /*a6a0*/  IMAD.MOV.U32 R2, RZ, RZ, R9 ;  /* 0x000000ffff027224 */ /* 0x000fe400078e0009 */
[----:B------:R-:W-:-:S07]  /*a6b0*/  IMAD.MOV.U32 R7, RZ, RZ, R3 ;  /* 0x000000ffff077224 */ /* 0x000fce00078e0003 */
.L_x_412:
[----:B------:R-:W-:-:S05]  /*a6c0*/  IADD3 R7, -R7, R4, RZ ;  /* 0x0000000407077210 */ /* 0x000fca0007ffe1ff */
[----:B------:R-:W-:-:S05]  /*a6d0*/  IMAD R3, R2, UR5, R7 ;  /* 0x0000000502037c24 */ /* 0x000fca000f8e0207 */
[----:B------:R-:W-:-:S13]  /*a6e0*/  ISETP.GT.AND P0, PT, R3, UR6, PT ;  /* 0x0000000603007c0c */ /* 0x000fda000bf04270 */
[----:B------:R-:W-:-:S04]  /*a6f0*/  VOTE.ANY R6, PT, !P0 ;  /* 0x0000000000067806 */ /* 0x000fc800040e0100 */
[----:B------:R-:W0:Y:S01]  /*a700*/  POPC R19, R6 ;  /* 0x0000000600137309 */ /* 0x000e220000000000 */
[----:B------:R-:W-:Y:S01]  /*a710*/  ISETP.NE.AND P0, PT, R6, RZ, PT ;  /* 0x000000ff0600720c */ /* 0x000fe20003f05270 */
[----:B0-----:R-:W0:Y:S02]  /*a720*/  SHFL.IDX PT, R0, R0, R19, 0x1f ;  /* 0x00001f1300007589 */ /* 0x001e2400000e0000 */
[----:B0-----:R-:W-:-:S04]  /*a730*/  IABS R4, R0 ;  /* 0x0000000000047213 */ /* 0x001fc80000000000 */
[----:B------:R-:W0:Y:S08]  /*a740*/  I2F.RP R8, R4 ;  /* 0x0000000400087306 */ /* 0x000e300000209400 */
[----:B0-----:R-:W0:Y:S02]  /*a750*/  MUFU.RCP R8, R8 ;  /* 0x0000000800087308 */ /* 0x001e240000001000 */
[----:B0-----:R-:W-:-:S06]  /*a760*/  VIADD R3, R8, 0xffffffe ;  /* 0x0ffffffe08037836 */ /* 0x001fcc0000000000 */
[----:B------:R-:W0:Y:S02]  /*a770*/  F2I.FTZ.U32.TRUNC.NTZ R3, R3 ;  /* 0x0000000300037305 */ /* 0x000e24000021f000 */
[----:B0-----:R-:W-:Y:S01]  /*a780*/  IMAD.MOV R11, RZ, RZ, -R3 ;  /* 0x000000ffff0b7224 */ /* 0x001fe200078e0a03 */
[----:B------:R-:W-:Y:S06]  /*a790*/  @!P0 BRA `(.L_x_417) ;  /* 0x0000000000088947 */ /* 0x000fec0003800000 */
[----:B------:R-:W-:-:S05]  /*a7a0*/  VIADD R9, R19, 0xffffffff ;  /* 0xffffffff13097836 */ /* 0x000fca0000000000 */
[----:B------:R0:W1:Y:S02]  /*a7b0*/  SHFL.IDX PT, R16, R2, R9, 0x1f ;  /* 0x00001f0902107589 */ /* 0x00006400000e0000 */
.L_x_417:
[----:B-1----:R-:W-:Y:S01]  /*a7c0*/  IMAD R16, R16, UR5, R7 ;  /* 0x0000000510107c24 */ /* 0x002fe2000f8e0207 */
[----:B------:R-:W-:Y:S01]  /*a7d0*/  IABS R6, R0 ;  /* 0x0000000000067213 */ /* 0x000fe20000000000 */
[----:B------:R-:W-:Y:S02]  /*a7e0*/  IMAD R7, R11, R4, RZ ;  /* 0x000000040b077224 */ /* 0x000fe400078e02ff */
[----:B0-----:R-:W-:Y:S01]  /*a7f0*/  IMAD.MOV.U32 R2, RZ, RZ, RZ ;  /* 0x000000ffff027224 */ /* 0x001fe200078e00ff */
[----:B------:R-:W-:Y:S01]  /*a800*/  IADD3 R17, -R16, UR6, RZ ;  /* 0x0000000610117c10 */ /* 0x000fe2000fffe1ff */
[----:B------:R-:W-:Y:S02]  /*a810*/  IMAD.MOV R6, RZ, RZ, -R6 ;  /* 0x000000ffff067224 */ /* 0x000fe400078e0a06 */
[----:B------:R-:W-:Y:S01]  /*a820*/  IMAD.HI.U32 R2, R3, R7, R2 ;  /* 0x0000000703027227 */ /* 0x000fe200078e0002 */
[----:B------:R-:W-:-:S03]  /*a830*/  IABS R3, R17 ;  /* 0x0000001100037213 */ /* 0x000fc60000000000 */
[----:B------:R-:W-:Y:S02]  /*a840*/  VIADD R19, R19, UR4 ;  /* 0x0000000413137c36 */ /* 0x000fe40008000000 */
[----:B------:R-:W-:-:S04]  /*a850*/  IMAD.HI.U32 R2, R2, R3, RZ ;  /* 0x0000000302027227 */ /* 0x000fc800078e00ff */
[----:B------:R-:W-:-:S05]  /*a860*/  IMAD R3, R2, R6, R3 ;  /* 0x0000000602037224 */ /* 0x000fca00078e0203 */
[----:B------:R-:W-:-:S13]  /*a870*/  ISETP.GT.U32.AND P1, PT, R4, R3, PT ;  /* 0x000000030400720c */ /* 0x000fda0003f24070 */
[----:B------:R-:W-:Y:S02]  /*a880*/  @!P1 IMAD.IADD R3, R3, 0x1, -R4 ;  /* 0x0000000103039824 */ /* 0x000fe400078e0a04 */
[----:B------:R-:W-:Y:S01]  /*a890*/  @!P1 VIADD R2, R2, 0x1 ;  /* 0x0000000102029836 */ /* 0x000fe20000000000 */
[----:B------:R-:W-:Y:S02]  /*a8a0*/  ISETP.NE.AND P1, PT, R0, RZ, PT ;  /* 0x000000ff0000720c */ /* 0x000fe40003f25270 */
[----:B------:R-:W-:Y:S02]  /*a8b0*/  ISETP.GE.U32.AND P0, PT, R3, R4, PT ;  /* 0x000000040300720c */ /* 0x000fe40003f06070 */
[----:B------:R-:W-:-:S04]  /*a8c0*/  LOP3.LUT R3, R17, R0, RZ, 0x3c, !PT ;  /* 0x0000000011037212 */ /* 0x000fc800078e3cff */
[----:B------:R-:W-:-:S07]  /*a8d0*/  ISETP.GE.AND P2, PT, R3, RZ, PT ;  /* 0x000000ff0300720c */ /* 0x000fce0003f46270 */
[----:B------:R-:W-:-:S06]  /*a8e0*/  @P0 VIADD R2, R2, 0x1 ;  /* 0x0000000102020836 */ /* 0x000fcc0000000000 */
[----:B------:R-:W-:Y:S01]  /*a8f0*/  @!P2 IMAD.MOV R2, RZ, RZ, -R2 ;  /* 0x000000ffff02a224 */ /* 0x000fe200078e0a02 */
[----:B------:R-:W-:-:S04]  /*a900*/  @!P1 LOP3.LUT R2, RZ, R0, RZ, 0x33, !PT ;  /* 0x00000000ff029212 */ /* 0x000fc800078e33ff */
[----:B------:R-:W-:Y:S01]  /*a910*/  IADD3 R3, -R2, RZ, RZ ;  /* 0x000000ff02037210 */ /* 0x000fe20007ffe1ff */
[----:B------:R-:W-:-:S04]  /*a920*/  IMAD.MOV.U32 R18, RZ, RZ, R2 ;  /* 0x000000ffff127224 */ /* 0x000fc800078e0002 */
[----:B------:R-:W-:Y:S01]  /*a930*/  IMAD R17, R0, R3, R17 ;  /* 0x0000000300117224 */ /* 0x000fe200078e0211 */
[----:B------:R-:W-:Y:S06]  /*a940*/  BRA `(.L_x_418) ;  /* 0x00000000000c7947 */ /* 0x000fec0003800000 */
.L_x_413:
[----:B------:R-:W-:Y:S02]  /*a950*/  IMAD.MOV.U32 R17, RZ, RZ, RZ ;  /* 0x000000ffff117224 */ /* 0x000fe400078e00ff */
[----:B------:R-:W-:Y:S02]  /*a960*/  IMAD.U32 R16, RZ, RZ, UR6 ;  /* 0x00000006ff107e24 */ /* 0x000fe4000f8e00ff */
[----:B------:R-:W-:-:S07]  /*a970*/  IMAD.MOV.U32 R18, RZ, RZ, RZ ;  /* 0x000000ffff127224 */ /* 0x000fce00078e00ff */
.L_x_418:
[----:B------:R-:W-:-:S13]  /*a980*/  ISETP.NE.AND P0, PT, R5, RZ, PT ;  /* 0x000000ff0500720c */ /* 0x000fda0003f05270 */
[----:B------:R-:W0:Y:S01]  /*a990*/  @!P0 S2R R3, SR_CgaCtaId ;  /* 0x0000000000038919 */ /* 0x000e220000008800 */
[----:B------:R-:W-:-:S04]  /*a9a0*/  @!P0 MOV R0, 0x400 ;  /* 0x0000040000008802 */ /* 0x000fc80000000f00 */
[----:B0-----:R-:W-:-:S05]  /*a9b0*/  @!P0 LEA R0, R3, R0, 0x18 ;  /* 0x0000000003008211 */ /* 0x001fca00078ec0ff */
[----:B------:R0:W-:Y:S01]  /*a9c0*/  @!P0 STS.128 [R0+0x348d0], R16 ;  /* 0x0348d01000008388 */ /* 0x0001e20000000c00 */
[----:B------:R-:W-:Y:S06]  /*a9d0*/  BAR.ARV 0x5, 0x180 ;  /* 0x0146000000007b1d */ /* 0x000fec0000002000 */
.L_x_411:
[----:B0-----:R-:W-:Y:S01]  /*a9e0*/  IMAD.MOV.U32 R0, RZ, RZ, 0x1 ;  /* 0x00000001ff007424 */ /* 0x001fe200078e00ff */
[----:B------:R0:W-:Y:S01]  /*a9f0*/  STL [R1+0x50], RZ ;  /* 0x000050ff01007387 */ /* 0x0001e20000100800 */
[----:B------:R-:W-:Y:S02]  /*aa00*/  ULDC UR4, c[0x0][0xc3c] ;  /* 0x00030f0000047ab9 */ /* 0x000fe40000000800 */
[----:B-1----:R-:W-:Y:S01]  /*aa10*/  ISETP.GE.AND P0, PT, R19, UR4, PT ;  /* 0x0000000413007c0c */ /* 0x002fe2000bf06270 */
[----:B------:R0:W-:Y:S04]  /*aa20*/  STL [R1+0x10], R0 ;  /* 0x0000100001007387 */ /* 0x0001e80000100800 */
[----:B------:R0:W-:Y:S08]  /*aa30*/  STL [R1+0x8], RZ ;  /* 0x000008ff01007387 */ /* 0x0001f00000100800 */
[----:B0-----:R-:W-:Y:S05]  /*aa40*/  @P0 BRA `(.L_x_419) ;  /* 0x0000005400240947 */ /* 0x001fea0003800000 */
[----:B------:R-:W0:Y:S01]  /*aa50*/  S2R R5, SR_TID.X ;  /* 0x0000000000057919 */ /* 0x000e220000002100 */
[----:B------:R-:W1:Y:S01]  /*aa60*/  S2UR UR5, SR_CgaCtaId ;  /* 0x00000000000579c3 */ /* 0x000e620000008800 */
[----:B------:R-:W-:Y:S01]  /*aa70*/  UMOV UR4, 0x400 ;  /* 0x0000040000047882 */ /* 0x000fe20000000000 */
[----:B------:R-:W-:Y:S01]  /*aa80*/  BSSY B8, `(.L_x_419) ;  /* 0x0000545000087945 */ /* 0x000fe20003800000 */
[----:B------:R-:W-:Y:S01]  /*aa90*/  ULDC UR38, c[0x0][0xc] ;  /* 0x0000030000267ab9 */ /* 0x000fe20000000800 */
[----:B------:R-:W-:Y:S01]  /*aaa0*/  ULDC.64 UR36, c[0x0][0x198] ;  /* 0x0000660000247ab9 */ /* 0x000fe20000000a00 */
[----:B-1----:R-:W-:Y:S01]  /*aab0*/  ULEA UR4, UR5, UR4, 0x18 ;  /* 0x0000000405047291 */ /* 0x002fe2000f8ec03f */
[C---:B0-----:R-:W-:Y:S01]  /*aac0*/  IMAD.SHL.U32 R0, R5.reuse, 0x8, RZ ;  /* 0x0000000805007824 */ /* 0x041fe200078e00ff */
[----:B------:R-:W-:-:S04]  /*aad0*/  LOP3.LUT R4, R5, 0x7f, RZ, 0xc0, !PT ;  /* 0x0000007f05047812 */ /* 0x000fc800078ec0ff */
[C---:B------:R-:W-:Y:S02]  /*aae0*/  LOP3.LUT R2, R0.reuse, 0x1f8, RZ, 0xc0, !PT ;  /* 0x000001f800027812 */ /* 0x040fe400078ec0ff */
[----:B------:R-:W-:Y:S02]  /*aaf0*/  LOP3.LUT R0, R0, 0x38, RZ, 0xc0, !PT ;  /* 0x0000003800007812 */ /* 0x000fe400078ec0ff */
[----:B------:R-:W-:Y:S01]  /*ab00*/  LOP3.LUT R3, R2, 0x38, R5, 0x78, !PT ;  /* 0x0000003802037812 */ /* 0x000fe200078e7805 */
[----:B------:R-:W-:-:S05]  /*ab10*/  IMAD.SHL.U32 R2, R4, 0x8, RZ ;  /* 0x0000000804027824 */ /* 0x000fca00078e00ff */
[----:B------:R-:W-:Y:S01]  /*ab20*/  LOP3.LUT R3, R3, 0x200, R2, 0xf8, !PT ;  /* 0x0000020003037812 */ /* 0x000fe200078ef802 */
[----:B------:R-:W-:Y:S01]  /*ab30*/  IMAD.SHL.U32 R2, R5, 0x10, RZ ;  /* 0x0000001005027824 */ /* 0x000fe200078e00ff */
[----:B------:R-:W-:Y:S02]  /*ab40*/  SHF.R.U32.HI R5, RZ, 0x3, R4 ;  /* 0x00000003ff057819 */ /* 0x000fe40000011604 */
[----:B------:R-:W-:Y:S02]  /*ab50*/  MOV R4, UR4 ;  /* 0x0000000400047c02 */ /* 0x000fe40008000f00 */
[----:B------:R-:W-:Y:S01]  /*ab60*/  LOP3.LUT R2, R5, 0x70, R2, 0xf8, !PT ;  /* 0x0000007005027812 */ /* 0x000fe200078ef802 */
[----:B------:R-:W-:Y:S02]  /*ab70*/  IMAD.MOV.U32 R2, RZ, RZ, 0x1 ;  /* 0x00000001ff027424 */ /* 0x000fe400078e00ff */
[----:B------:R-:W-:Y:S01]  /*ab80*/  IMAD R3, R3, 0x2, R4 ;  /* 0x0000000203037824 */ /* 0x000fe200078e0204 */
[----:B------:R-:W-:Y:S04]  /*ab90*/  STL [R1+0x4], R4 ;  /* 0x0000040401007387 */ /* 0x000fe80000100800 */
[----:B------:R-:W-:Y:S04]  /*aba0*/  STL [R1+0x24], R3 ;  /* 0x0000240301007387 */ /* 0x000fe80000100800 */
[----:B------:R-:W-:Y:S04]  /*abb0*/  STL [R1+0x8], RZ ;  /* 0x000008ff01007387 */ /* 0x000fe80000100800 */
[----:B------:R0:W-:Y:S04]  /*abc0*/  STL [R1+0x10], R2 ;  /* 0x0000100201007387 */ /* 0x0001e80000100800 */
[----:B------:R1:W-:Y:S01]  /*abd0*/  STL [R1+0x50], RZ ;  /* 0x000050ff01007387 */ /* 0x0003e20000100800 */
[----:B0-----:R-:W-:-:S02]  /*abe0*/  LOP3.LUT R2, R0, 0x40, RZ, 0xfc, !PT ;  /* 0x0000004000027812 */ /* 0x001fc400078efcff */
[----:B-1----:R-:W-:-:S07]  /*abf0*/  LOP3.LUT R0, R0, 0x80, RZ, 0xfc, !PT ;  /* 0x0000008000007812 */ /* 0x002fce00078efcff */
.L_x_521:
[----:B0--3--:R-:W0:Y:S01]  /*ac00*/  LDC.64 R2, c[0x0][0xc88] ;  /* 0x00032200ff027b82 */ /* 0x009e220000000a00 */
[----:B------:R-:W-:Y:S01]  /*ac10*/  ULDC.64 UR4, c[0x0][0x208] ;  /* 0x0000820000047ab9 */ /* 0x000fe20000000a00 */
[----:B0-----:R-:W-:-:S05]  /*ac20*/  IMAD.WIDE R2, R19, 0x4, R2 ;  /* 0x0000000413027825 */ /* 0x001fca00078e0202 */
[----:B------:R-:W2:Y:S01]  /*ac30*/  LDG.E R11, desc[UR4][R2.64] ;  /* 0x00000004020b7981 */ /* 0x000ea2000c1e1900 */
[----:B------:R-:W-:Y:S05]  /*ac40*/  YIELD ;  /* 0x0000000000007946 */ /* 0x000fea0003800000 */
[----:B------:R-:W-:Y:S01]  /*ac50*/  ULDC.64 UR4, c[0x0][0xa28] ;  /* 0x00028a0000047ab9 */ /* 0x000fe20000000a00 */
[----:B------:R-:W-:Y:S01]  /*ac60*/  IMAD.MOV.U32 R0, RZ, RZ, RZ ;  /* 0x000000ffff007224 */ /* 0x000fe200078e00ff */
[----:B------:R-:W-:Y:S01]  /*ac70*/  ISETP.NE.U32.AND P0, PT, RZ, UR4, PT ;  /* 0x00000004ff007c0c */ /* 0x000fe2000bf05070 */
[----:B------:R-:W-:Y:S01]  /*ac80*/  ULDC.64 UR10, c[0x0][0x208] ;  /* 0x00008200000a7ab9 */ /* 0x000fe20000000a00 */
[----:B------:R-:W-:Y:S01]  /*ac90*/  IMAD.MOV.U32 R6, RZ, RZ, RZ ;  /* 0x000000ffff067224 */ /* 0x000fe200078e00ff */
[----:B------:R-:W-:Y:S01]  /*aca0*/  ULDC.64 UR6, c[0x0][0xa18] ;  /* 0x0002860000067ab9 */ /* 0x000fe20000000a00 */
[----:B------:R-:W-:Y:S01]  /*acb0*/  ISETP.NE.AND.EX P0, PT, RZ, UR5, PT, P0 ;  /* 0x00000005ff007c0c */ /* 0x000fe2000bf05300 */
[----:B------:R-:W-:Y:S01]  /*acc0*/  ULDC.64 UR8, c[0x0][0xa08] ;  /* 0x0002820000087ab9 */ /* 0x000fe20000000a00 */
[----:B--2---:R-:W-:Y:S01]  /*acd0*/  SHF.R.S32.HI R4, RZ, 0x1f, R11 ;  /* 0x0000001fff047819 */ /* 0x004fe2000001140b */
[----:B------:R-:W-:-:S10]  /*ace0*/  IMAD.SHL.U32 R10, R11, 0x4, RZ ;  /* 0x000000040b0a7824 */ /* 0x000fd400078e00ff */
[C---:B------:R-:W-:Y:S01]  /*acf0*/  @P0 LEA R2, P1, R11.reuse, UR4, 0x2 ;  /* 0x000000040b020c11 */ /* 0x040fe2000f8210ff */
[----:B------:R-:W-:Y:S03]  /*ad00*/  STL [R1+0x28], R11 ;  /* 0x0000280b01007387 */ /* 0x000fe60000100800 */
[C-C-:B------:R-:W-:Y:S01]  /*ad10*/  @P0 LEA.HI.X R3, R11.reuse, UR5, R4.reuse, 0x2, P1 ;  /* 0x000000050b030c11 */ /* 0x140fe200088f1404 */
[----:B------:R-:W-:Y:S01]  /*ad20*/  ULDC.64 UR4, c[0x0][0xa00] ;  /* 0x0002800000047ab9 */ /* 0x000fe20000000a00 */
[----:B------:R-:W-:Y:S01]  /*ad30*/  SHF.L.U64.HI R9, R11, 0x2, R4 ;  /* 0x000000020b097819 */ /* 0x000fe20000010204 */
[----:B------:R0:W-:Y:S01]  /*ad40*/  STL [R1+0x38], R4 ;  /* 0x0000380401007387 */ /* 0x0001e20000100800 */
[----:B------:R-:W-:-:S03]  /*ad50*/  ISETP.NE.U32.AND P1, PT, RZ, UR4, PT ;  /* 0x00000004ff007c0c */ /* 0x000fc6000bf25070 */
[----:B-1---5:R1:W5:Y:S01]  /*ad60*/  @P0 LDG.E R0, desc[UR10][R2.64] ;  /* 0x0000000a02000981 */ /* 0x022362000c1e1900 */
[----:B------:R-:W-:Y:S01]  /*ad70*/  ISETP.NE.AND.EX P1, PT, RZ, UR5, PT, P1 ;  /* 0x00000005ff007c0c */ /* 0x000fe2000bf25310 */
[----:B----4-:R-:W-:Y:S01]  /*ad80*/  IMAD.MOV.U32 R8, RZ, RZ, RZ ;  /* 0x000000ffff087224 */ /* 0x010fe200078e00ff */
[----:B------:R-:W-:Y:S01]  /*ad90*/  ISETP.NE.U32.AND P2, PT, RZ, UR6, PT ;  /* 0x00000006ff007c0c */ /* 0x000fe2000bf45070 */
[----:B------:R-:W-:Y:S01]  /*ada0*/  STL [R1], R10 ;  /* 0x0000000a01007387 */ /* 0x000fe20000100800 */
[----:B------:R-:W-:Y:S02]  /*adb0*/  ISETP.NE.U32.AND P0, PT, RZ, UR8, PT ;  /* 0x00000008ff007c0c */ /* 0x000fe4000bf05070 */
[----:B------:R-:W-:Y:S01]  /*adc0*/  ISETP.NE.AND.EX P2, PT, RZ, UR7, PT, P2 ;  /* 0x00000007ff007c0c */ /* 0x000fe2000bf45320 */
[----:B------:R-:W-:Y:S01]  /*add0*/  STL [R1+0x1c], R9 ;  /* 0x00001c0901007387 */ /* 0x000fe20000100800 */
[----:B------:R-:W-:Y:S02]  /*ade0*/  ISETP.NE.AND.EX P0, PT, RZ, UR9, PT, P0 ;  /* 0x00000009ff007c0c */ /* 0x000fe4000bf05300 */
[----:B-1----:R-:W-:-:S02]  /*adf0*/  IADD3 R2, P3, R10, UR4, RZ ;  /* 0x000000040a027c10 */ /* 0x002fc4000ff7e0ff */
[----:B0-----:R-:W-:Y:S02]  /*ae00*/  IADD3 R4, P4, R10, UR8, RZ ;  /* 0x000000080a047c10 */ /* 0x001fe4000ff9e0ff */
[C---:B------:R-:W-:Y:S01]  /*ae10*/  IADD3.X R3, R9.reuse, UR5, RZ, P3, !PT ;  /* 0x0000000509037c10 */ /* 0x040fe20009ffe4ff */
[----:B------:R-:W-:Y:S01]  /*ae20*/  ULDC UR4, c[0x0][0x288] ;  /* 0x0000a20000047ab9 */ /* 0x000fe20000000800 */
[----:B------:R-:W-:-:S03]  /*ae30*/  IADD3.X R5, R9, UR9, RZ, P4, !PT ;  /* 0x0000000909057c10 */ /* 0x000fc6000a7fe4ff */
[----:B------:R-:W2:Y:S01]  /*ae40*/  @P1 LDG.E R6, desc[UR10][R2.64] ;  /* 0x0000000a02061981 */ /* 0x000ea2000c1e1900 */
[----:B------:R-:W-:Y:S01]  /*ae50*/  IMAD.U32 R12, RZ, RZ, UR4 ;  /* 0x00000004ff0c7e24 */ /* 0x000fe2000f8e00ff */
[----:B------:R-:W-:Y:S02]  /*ae60*/  ULDC.64 UR4, c[0x0][0x418] ;  /* 0x0001060000047ab9 */ /* 0x000fe40000000a00 */
[----:B------:R-:W5:Y:S04]  /*ae70*/  @P0 LDG.E R8, desc[UR10][R4.64] ;  /* 0x0000000a04080981 */ /* 0x000f68000c1e1900 */
[----:B--2---:R0:W-:Y:S02]  /*ae80*/  STL [R1+0x34], R6 ;  /* 0x0000340601007387 */ /* 0x0041e40000100800 */
[----:B0-----:R-:W-:-:S04]  /*ae90*/  @P2 IADD3 R6, P3, R10, UR6, RZ ;  /* 0x000000060a062c10 */ /* 0x001fc8000ff7e0ff */
[----:B------:R-:W-:-:S05]  /*aea0*/  @P2 IADD3.X R7, R9, UR7, RZ, P3, !PT ;  /* 0x0000000709072c10 */ /* 0x000fca0009ffe4ff */
[----:B------:R0:W2:Y:S01]  /*aeb0*/  @P2 LDG.E R12, desc[UR10][R6.64] ;  /* 0x0000000a060c2981 */ /* 0x0000a2000c1e1900 */
[----:B------:R-:W-:-:S03]  /*aec0*/  UISETP.NE.U32.AND UP0, UPT, UR4, URZ, UPT ;  /* 0x0000003f0400728c */ /* 0x000fc6000bf05070 */
[----:B------:R-:W-:Y:S01]  /*aed0*/  ULDC UR4, c[0x0][0x424] ;  /* 0x0001090000047ab9 */ /* 0x000fe20000000800 */
[----:B------:R-:W-:-:S03]  /*aee0*/  UISETP.NE.AND.EX UP0, UPT, UR5, URZ, UPT, UP0 ;  /* 0x0000003f0500728c */ /* 0x000fc6000bf05300 */
[----:B------:R-:W-:Y:S01]  /*aef0*/  ULDC UR5, c[0x0][0x2f0] ;  /* 0x0000bc0000057ab9 */ /* 0x000fe20000000800 */
[----:B------:R-:W-:-:S04]  /*af00*/  USEL UR4, UR4, 0x1, UP0 ;  /* 0x0000000104047887 */ /* 0x000fc80008000000 */
[----:B------:R-:W-:-:S06]  /*af10*/  UIMAD UR4, UR4, UR5, URZ ;  /* 0x00000005040472a4 */ /* 0x000fcc000f8e023f */
[----:B0-----:R-:W-:Y:S01]  /*af20*/  IMAD.U32 R6, RZ, RZ, UR4 ;  /* 0x00000004ff067e24 */ /* 0x001fe2000f8e00ff */
[----:B--2---:R0:W-:Y:S01]  /*af30*/  STL [R1+0x40], R12 ;  /* 0x0000400c01007387 */ /* 0x0041e20000100800 */
[----:B------:R-:W-:Y:S05]  /*af40*/  @P2 BRA `(.L_x_420) ;  /* 0x0000000000182947 */ /* 0x000fea0003800000 */
[----:B------:R-:W-:Y:S05]  /*af50*/  @!P1 BRA `(.L_x_420) ;  /* 0x0000000000149947 */ /* 0x000fea0003800000 */
[----:B------:R-:W-:Y:S02]  /*af60*/  ULDC.64 UR4, c[0x0][0x208] ;  /* 0x0000820000047ab9 */ /* 0x000fe40000000a00 */
[----:B------:R-:W2:Y:S04]  /*af70*/  LDG.E R7, desc[UR4][R2.64] ;  /* 0x0000000402077981 */ /* 0x000ea8000c1e1900 */
[----:B------:R-:W2:Y:S02]  /*af80*/  LDG.E R2, desc[UR4][R2.64+0x4] ;  /* 0x0000040402027981 */ /* 0x000ea4000c1e1900 */
[----:B--2---:R-:W-:-:S05]  /*af90*/  IMAD.IADD R2, R2, 0x1, -R7 ;  /* 0x0000000102027824 */ /* 0x004fca00078e0a07 */
[----:B------:R1:W-:Y:S02]  /*afa0*/  STL [R1+0x40], R2 ;  /* 0x0000400201007387 */ /* 0x0003e40000100800 */
.L_x_420:
[----:B-1----:R-:W-:Y:S01]  /*afb0*/  IMAD.MOV.U32 R2, RZ, RZ, R11 ;  /* 0x000000ffff027224 */ /* 0x002fe200078e000b */
[----:B-----5:R-:W-:Y:S01]  /*afc0*/  IADD3 R3, R8, R0, RZ ;  /* 0x0000000008037210 */ /* 0x020fe20007ffe0ff */
[----:B------:R-:W-:Y:S02]  /*afd0*/  ULDC.64 UR4, c[0x0][0xa20] ;  /* 0x0002880000047ab9 */ /* 0x000fe40000000a00 */
[----:B------:R-:W-:Y:S01]  /*afe0*/  ISETP.NE.U32.AND P1, PT, RZ, UR4, PT ;  /* 0x00000004ff007c0c */ /* 0x000fe2000bf25070 */
[----:B------:R1:W-:Y:S03]  /*aff0*/  STL [R1+0xc], R2 ;  /* 0x00000c0201007387 */ /* 0x0003e60000100800 */
[----:B------:R-:W-:Y:S01]  /*b000*/  ISETP.NE.AND.EX P1, PT, RZ, UR5, PT, P1 ;  /* 0x00000005ff007c0c */ /* 0x000fe2000bf25310 */
[----:B------:R1:W-:-:S12]  /*b010*/  STL [R1+0x18], R3 ;  /* 0x0000180301007387 */ /* 0x0003d80000100800 */
[----:B-1----:R-:W-:Y:S05]  /*b020*/  @!P1 BRA `(.L_x_421) ;  /* 0x0000000000149947 */ /* 0x002fea0003800000 */
[----:B------:R-:W-:Y:S01]  /*b030*/  IADD3 R6, P0, R10, UR4, RZ ;  /* 0x000000040a067c10 */ /* 0x000fe2000ff1e0ff */
[----:B------:R-:W-:-:S03]  /*b040*/  ULDC.64 UR6, c[0x0][0x208] ;  /* 0x0000820000067ab9 */ /* 0x000fc60000000a00 */
[----:B------:R-:W-:-:S05]  /*b050*/  IADD3.X R7, R9, UR5, RZ, P0, !PT ;  /* 0x0000000509077c10 */ /* 0x000fca00087fe4ff */
[----:B------:R1:W5:Y:S01]  /*b060*/  LDG.E R6, desc[UR6][R6.64] ;  /* 0x0000000606067981 */ /* 0x000362000c1e1900 */
[----:B------:R-:W-:Y:S05]  /*b070*/  BRA `(.L_x_422) ;  /* 0x0000000000147947 */ /* 0x000fea0003800000 */
.L_x_421:
[----:B------:R-:W-:Y:S05]  /*b080*/  @!P0 BRA `(.L_x_422) ;  /* 0x0000000000108947 */ /* 0x000fea0003800000 */
[----:B------:R-:W-:Y:S02]  /*b090*/  ULDC.64 UR4, c[0x0][0x208] ;  /* 0x0000820000047ab9 */ /* 0x000fe40000000a00 */
[----:B------:R-:W2:Y:S04]  /*b0a0*/  LDG.E R6, desc[UR4][R4.64] ;  /* 0x0000000404067981 */ /* 0x000ea8000c1e1900 */
[----:B------:R-:W2:Y:S02]  /*b0b0*/  LDG.E R4, desc[UR4][R4.64+0x4] ;  /* 0x0000040404047981 */ /* 0x000ea4000c1e1900 */
[----:B--2---:R-:W-:-:S07]  /*b0c0*/  IMAD.IADD R6, R4, 0x1, -R6 ;  /* 0x0000000104067824 */ /* 0x004fce00078e0a06 */
.L_x_422:
[----:B-----5:R-:W-:Y:S01]  /*b0d0*/  IMAD.IADD R3, R6, 0x1, -R0 ;  /* 0x0000000106037824 */ /* 0x020fe200078e0a00 */
[----:B------:R-:W-:Y:S03]  /*b0e0*/  BSSY B7, `(.L_x_423) ;  /* 0x000043a000077945 */ /* 0x000fe60003800000 */
[C---:B------:R-:W-:Y:S01]  /*b0f0*/  VIADD R0, R3.reuse, 0x7f ;  /* 0x0000007f03007836 */ /* 0x040fe20000000000 */
[----:B------:R2:W-:Y:S01]  /*b100*/  STL [R1+0x3c], R3 ;  /* 0x00003c0301007387 */ /* 0x0005e20000100800 */
[----:B------:R-:W-:-:S03]  /*b110*/  ISETP.GT.AND P0, PT, R3, RZ, PT ;  /* 0x000000ff0300720c */ /* 0x000fc60003f04270 */
[----:B------:R-:W-:-:S04]  /*b120*/  SHF.R.S32.HI R2, RZ, 0x1f, R0 ;  /* 0x0000001fff027819 */ /* 0x000fc80000011400 */
[----:B------:R-:W-:-:S04]  /*b130*/  LEA.HI R2, R2, R0, RZ, 0x7 ;  /* 0x0000000002027211 */ /* 0x000fc800078f38ff */
[----:B------:R-:W-:-:S05]  /*b140*/  SHF.R.S32.HI R0, RZ, 0x7, R2 ;  /* 0x00000007ff007819 */ /* 0x000fca0000011402 */
[----:B------:R2:W-:Y:S01]  /*b150*/  STL [R1+0x30], R0 ;  /* 0x0000300001007387 */ /* 0x0005e20000100800 */
[----:B------:R-:W-:Y:S05]  /*b160*/  @P0 BRA `(.L_x_424) ;  /* 0x0000000000480947 */ /* 0x000fea0003800000 */
[----:B--2---:R-:W2:Y:S02]  /*b170*/  S2R R3, SR_TID.X ;  /* 0x0000000000037919 */ /* 0x004ea40000002100 */
[----:B--2---:R-:W-:-:S04]  /*b180*/  LOP3.LUT R3, R3, 0x7f, RZ, 0xc0, !PT ;  /* 0x0000007f03037812 */ /* 0x004fc800078ec0ff */
[----:B------:R-:W-:-:S13]  /*b190*/  ISETP.NE.AND P0, PT, R3, RZ, PT ;  /* 0x000000ff0300720c */ /* 0x000fda0003f05270 */
[----:B------:R-:W-:Y:S05]  /*b1a0*/  @P0 BRA `(.L_x_425) ;  /* 0x0000004000b40947 */ /* 0x000fea0003800000 */
[----:B------:R-:W2:Y:S01]  /*b1b0*/  S2R R3, SR_LANEID ;  /* 0x0000000000037919 */ /* 0x000ea20000000000 */
[----:B------:R-:W-:Y:S01]  /*b1c0*/  VOTEU.ANY UR4, UPT, PT ;  /* 0x0000000000047886 */ /* 0x000fe200038e0100 */
[----:B------:R-:W-:Y:S01]  /*b1d0*/  ULDC.64 UR6, c[0x0][0x208] ;  /* 0x0000820000067ab9 */ /* 0x000fe20000000a00 */
[----:B------:R-:W2:Y:S08]  /*b1e0*/  FLO.U32 R0, UR4 ;  /* 0x0000000400007d00 */ /* 0x000eb000080e0000 */
[----:B------:R-:W3:Y:S01]  /*b1f0*/  POPC R5, UR4 ;  /* 0x0000000400057d09 */ /* 0x000ee20008000000 */
[----:B--2---:R-:W-:-:S02]  /*b200*/  ISETP.EQ.U32.AND P0, PT, R0, R3, PT ;  /* 0x000000030000720c */ /* 0x004fc40003f02070 */
[----:B------:R-:W3:Y:S11]  /*b210*/  LDC.64 R2, c[0x0][0xc60] ;  /* 0x00031800ff027b82 */ /* 0x000ef60000000a00 */
[----:B---3--:R-:W2:Y:S01]  /*b220*/  @P0 ATOMG.E.ADD.STRONG.GPU PT, R3, desc[UR6][R2.64], R5 ;  /* 0x00000005020309a8 */ /* 0x008ea200081ee1c6 */
[----:B------:R-:W3:Y:S02]  /*b230*/  S2R R4, SR_LTMASK ;  /* 0x0000000000047919 */ /* 0x000ee40000003900 */
[----:B---3--:R-:W-:-:S04]  /*b240*/  LOP3.LUT R4, R4, UR4, RZ, 0xc0, !PT ;  /* 0x0000000404047c12 */ /* 0x008fc8000f8ec0ff */
[----:B-1----:R-:W1:Y:S01]  /*b250*/  POPC R7, R4 ;  /* 0x0000000400077309 */ /* 0x002e620000000000 */
[----:B--2---:R-:W1:Y:S02]  /*b260*/  SHFL.IDX PT, R0, R3, R0, 0x1f ;  /* 0x00001f0003007589 */ /* 0x004e6400000e0000 */
[----:B-1----:R-:W-:Y:S01]  /*b270*/  IADD3 R16, R0, UR38, R7 ;  /* 0x0000002600107c10 */ /* 0x002fe2000fffe007 */
[----:B------:R-:W-:Y:S06]  /*b280*/  BRA `(.L_x_425) ;  /* 0x00000040007c7947 */ /* 0x000fec0003800000 */
.L_x_424:
[----:B--2---:R-:W2:Y:S01]  /*b290*/  LDL R0, [R1+0x4] ;  /* 0x0000040001007983 */ /* 0x004ea20000100800 */
[----:B------:R-:W-:Y:S01]  /*b2a0*/  BSSY B6, `(.L_x_426) ;  /* 0x0000014000067945 */ /* 0x000fe20003800000 */
[----:B--2---:R-:W-:-:S05]  /*b2b0*/  VIADD R0, R0, 0x1c400 ;  /* 0x0001c40000007836 */ /* 0x004fca0000000000 */
[----:B------:R-:W-:-:S13]  /*b2c0*/  LOP3.LUT P0, RZ, R0, 0x3ff, RZ, 0xc0, !PT ;  /* 0x000003ff00ff7812 */ /* 0x000fda000780c0ff */
[----:B------:R-:W-:Y:S05]  /*b2d0*/  @!P0 BRA `(.L_x_427) ;  /* 0x0000000000408947 */ /* 0x000fea0003800000 */
[----:B------:R-:W-:Y:S01]  /*b2e0*/  MOV R2, 0x0 ;  /* 0x0000000000027802 */ /* 0x000fe20000000f00 */
[----:B------:R-:W-:Y:S01]  /*b2f0*/  ULDC.64 UR6, c[0x4][0xb8] ;  /* 0x01002e0000067ab9 */ /* 0x000fe20000000a00 */
[----:B------:R-:W-:Y:S01]  /*b300*/  ULDC.64 UR8, c[0x4][0xc0] ;  /* 0x0100300000087ab9 */ /* 0x000fe20000000a00 */
[----:B------:R-:W-:Y:S01]  /*b310*/  ULDC.64 UR4, c[0x4][0x8] ;  /* 0x0100020000047ab9 */ /* 0x000fe20000000a00 */
[----:B------:R-:W-:Y:S01]  /*b320*/  IMAD.U32 R4, RZ, RZ, UR6 ;  /* 0x00000006ff047e24 */ /* 0x000fe2000f8e00ff */
[----:B-1----:R-:W-:Y:S01]  /*b330*/  MOV R7, UR9 ;  /* 0x0000000900077c02 */ /* 0x002fe20008000f00 */
[----:B------:R-:W1:Y:S01]  /*b340*/  LDC.64 R2, c[0x4][R2] ;  /* 0x0100000002027b82 */ /* 0x000e620000000a00 */
[----:B------:R-:W-:Y:S02]  /*b350*/  IMAD.U32 R5, RZ, RZ, UR7 ;  /* 0x00000007ff057e24 */ /* 0x000fe4000f8e00ff */
[----:B------:R-:W-:Y:S02]  /*b360*/  IMAD.U32 R6, RZ, RZ, UR8 ;  /* 0x00000008ff067e24 */ /* 0x000fe4000f8e00ff */
[----:B------:R-:W-:-:S02]  /*b370*/  IMAD.U32 R10, RZ, RZ, UR4 ;  /* 0x00000004ff0a7e24 */ /* 0x000fc4000f8e00ff */
[----:B------:R-:W-:Y:S02]  /*b380*/  IMAD.U32 R11, RZ, RZ, UR5 ;  /* 0x00000005ff0b7e24 */ /* 0x000fe4000f8e00ff */
[----:B------:R-:W-:Y:S02]  /*b390*/  IMAD.MOV.U32 R8, RZ, RZ, 0x70 ;  /* 0x00000070ff087424 */ /* 0x000fe400078e00ff */
[----:B0-----:R-:W-:Y:S02]  /*b3a0*/  IMAD.MOV.U32 R12, RZ, RZ, 0x1 ;  /* 0x00000001ff0c7424 */ /* 0x001fe400078e00ff */
[----:B------:R-:W-:-:S07]  /*b3b0*/  IMAD.MOV.U32 R13, RZ, RZ, RZ ;  /* 0x000000ffff0d7224 */ /* 0x000fce00078e00ff */
[----:B------:R-:W-:-:S07]  /*b3c0*/  LEPC R20, `(.L_x_427) ;  /* 0x000000001014794e */ /* 0x000fce0000000000 */
[----:B-1----:R-:W-:Y:S05]  /*b3d0*/  CALL.ABS.NOINC R2 ;  /* 0x0000000002007343 */ /* 0x002fea0003c00000 */
.L_x_427:
[----:B------:R-:W-:Y:S05]  /*b3e0*/  BSYNC B6 ;  /* 0x0000000000067941 */ /* 0x000fea0003800000 */
.L_x_426:
[----:B------:R-:W2:Y:S01]  /*b3f0*/  LDL R2, [R1+0x4] ;  /* 0x0000040001027983 */ /* 0x000ea20000100800 */
        /* <DEDUP_REMOVED lines=8> */
[----:B------:R2:W3:Y:S01]  /*b480*/  LDC.64 R2, c[0x4][R0] ;  /* 0x0100000000027b82 */ /* 0x0004e20000000a00 */
[----:B------:R-:W-:Y:S01]  /*b490*/  IMAD.U32 R4, RZ, RZ, UR6 ;  /* 0x00000006ff047e24 */ /* 0x000fe2000f8e00ff */
[----:B------:R-:W-:Y:S01]  /*b4a0*/  MOV R6, UR8 ;  /* 0x0000000800067c02 */ /* 0x000fe20008000f00 */
[----:B------:R-:W-:Y:S02]  /*b4b0*/  IMAD.U32 R5, RZ, RZ, UR7 ;  /* 0x00000007ff057e24 */ /* 0x000fe4000f8e00ff */
[----:B-1----:R-:W-:Y:S02]  /*b4c0*/  IMAD.U32 R7, RZ, RZ, UR9 ;  /* 0x00000009ff077e24 */ /* 0x002fe4000f8e00ff */
[----:B------:R-:W-:-:S02]  /*b4d0*/  IMAD.U32 R10, RZ, RZ, UR4 ;  /* 0x00000004ff0a7e24 */ /* 0x000fc4000f8e00ff */
[----:B------:R-:W-:Y:S02]  /*b4e0*/  IMAD.U32 R11, RZ, RZ, UR5 ;  /* 0x00000005ff0b7e24 */ /* 0x000fe4000f8e00ff */
[----:B------:R-:W-:Y:S02]  /*b4f0*/  IMAD.MOV.U32 R8, RZ, RZ, 0x70 ;  /* 0x00000070ff087424 */ /* 0x000fe400078e00ff */
[----:B0-----:R-:W-:Y:S02]  /*b500*/  IMAD.MOV.U32 R12, RZ, RZ, 0x1 ;  /* 0x00000001ff0c7424 */ /* 0x001fe400078e00ff */
[----:B--2---:R-:W-:-:S07]  /*b510*/  IMAD.MOV.U32 R13, RZ, RZ, RZ ;  /* 0x000000ffff0d7224 */ /* 0x004fce00078e00ff */
[----:B------:R-:W-:-:S07]  /*b520*/  LEPC R20, `(.L_x_430) ;  /* 0x000000001014794e */ /* 0x000fce0000000000 */
[----:B---3--:R-:W-:Y:S05]  /*b530*/  CALL.ABS.NOINC R2 ;  /* 0x0000000002007343 */ /* 0x008fea0003c00000 */
.L_x_430:
[----:B------:R-:W-:Y:S01]  /*b540*/  MOV R2, 0x0 ;  /* 0x0000000000027802 */ /* 0x000fe20000000f00 */
[----:B------:R-:W-:Y:S01]  /*b550*/  ULDC.64 UR6, c[0x4][0xb8] ;  /* 0x01002e0000067ab9 */ /* 0x000fe20000000a00 */
[----:B------:R-:W-:Y:S01]  /*b560*/  ULDC.64 UR8, c[0x4][0xc0] ;  /* 0x0100300000087ab9 */ /* 0x000fe20000000a00 */
[----:B------:R-:W-:Y:S01]  /*b570*/  ULDC.64 UR4, c[0x4][0x18] ;  /* 0x0100060000047ab9 */ /* 0x000fe20000000a00 */
[----:B------:R-:W-:Y:S01]  /*b580*/  IMAD.U32 R4, RZ, RZ, UR6 ;  /* 0x00000006ff047e24 */ /* 0x000fe2000f8e00ff */
[----:B------:R-:W-:Y:S01]  /*b590*/  MOV R6, UR8 ;  /* 0x0000000800067c02 */ /* 0x000fe20008000f00 */
[----:B------:R-:W0:Y:S01]  /*b5a0*/  LDC.64 R2, c[0x4][R2] ;  /* 0x0100000002027b82 */ /* 0x000e220000000a00 */
[----:B------:R-:W-:Y:S02]  /*b5b0*/  IMAD.U32 R5, RZ, RZ, UR7 ;  /* 0x00000007ff057e24 */ /* 0x000fe4000f8e00ff */
[----:B------:R-:W-:Y:S02]  /*b5c0*/  IMAD.U32 R7, RZ, RZ, UR9 ;  /* 0x00000009ff077e24 */ /* 0x000fe4000f8e00ff */
[----:B------:R-:W-:-:S02]  /*b5d0*/  IMAD.U32 R10, RZ, RZ, UR4 ;  /* 0x00000004ff0a7e24 */ /* 0x000fc4000f8e00ff */
[----:B------:R-:W-:Y:S02]  /*b5e0*/  IMAD.U32 R11, RZ, RZ, UR5 ;  /* 0x00000005ff0b7e24 */ /* 0x000fe4000f8e00ff */
[----:B------:R-:W-:Y:S02]  /*b5f0*/  IMAD.MOV.U32 R8, RZ, RZ, 0x70 ;  /* 0x00000070ff087424 */ /* 0x000fe400078e00ff */
[----:B------:R-:W-:Y:S02]  /*b600*/  IMAD.MOV.U32 R12, RZ, RZ, 0x1 ;  /* 0x00000001ff0c7424 */ /* 0x000fe400078e00ff */
[----:B------:R-:W-:-:S07]  /*b610*/  IMAD.MOV.U32 R13, RZ, RZ, RZ ;  /* 0x000000ffff0d7224 */ /* 0x000fce00078e00ff */
[----:B------:R-:W-:-:S07]  /*b620*/  LEPC R20, `(.L_x_429) ;  /* 0x000000001014794e */ /* 0x000fce0000000000 */
[----:B0-----:R-:W-:Y:S05]  /*b630*/  CALL.ABS.NOINC R2 ;  /* 0x0000000002007343 */ /* 0x001fea0003c00000 */
.L_x_429:
[----:B------:R-:W-:Y:S05]  /*b640*/  BSYNC B6 ;  /* 0x0000000000067941 */ /* 0x000fea0003800000 */
.L_x_428:
[----:B------:R-:W2:Y:S01]  /*b650*/  LDL.LU R2, [R1] ;  /* 0x0000000001027983 */ /* 0x000ea20000300800 */
[----:B------:R-:W-:-:S03]  /*b660*/  ULDC.64 UR4, c[0x0][0x9f8] ;  /* 0x00027e0000047ab9 */ /* 0x000fc60000000a00 */
[----:B------:R-:W3:Y:S04]  /*b670*/  LDL.LU R4, [R1+0x1c] ;  /* 0x00001c0001047983 */ /* 0x000ee80000300800 */
[----:B-1----:R-:W4:Y:S01]  /*b680*/  LDL R7, [R1+0xc] ;  /* 0x00000c0001077983 */ /* 0x002f220000100800 */
[----:B------:R-:W-:Y:S01]  /*b690*/  ISETP.NE.U32.AND P0, PT, RZ, UR4, PT ;  /* 0x00000004ff007c0c */ /* 0x000fe2000bf05070 */
[----:B------:R-:W-:Y:S02]  /*b6a0*/  ULDC.64 UR6, c[0x0][0x208] ;  /* 0x0000820000067ab9 */ /* 0x000fe40000000a00 */
[----:B------:R-:W5:Y:S01]  /*b6b0*/  LDL R0, [R1+0x30] ;  /* 0x0000300001007983 */ /* 0x000f620000100800 */
[----:B------:R-:W-:-:S13]  /*b6c0*/  ISETP.NE.AND.EX P0, PT, RZ, UR5, PT, P0 ;  /* 0x00000005ff007c0c */ /* 0x000fda000bf05300 */
[----:B--2---:R-:W-:-:S04]  /*b6d0*/  @P0 IADD3 R2, P1, R2, UR4, RZ ;  /* 0x0000000402020c10 */ /* 0x004fc8000ff3e0ff */
[----:B---3--:R-:W-:Y:S01]  /*b6e0*/  @P0 IADD3.X R3, R4, UR5, RZ, P1, !PT ;  /* 0x0000000504030c10 */ /* 0x008fe20008ffe4ff */
[----:B------:R-:W-:-:S04]  /*b6f0*/  ULDC.64 UR4, c[0x0][0xa08] ;  /* 0x0002820000047ab9 */ /* 0x000fc80000000a00 */
[----:B----4-:R1:W2:Y:S01]  /*b700*/  @P0 LDG.E R7, desc[UR6][R2.64] ;  /* 0x0000000602070981 */ /* 0x0102a2000c1e1900 */
[----:B-----5:R-:W-:Y:S01]  /*b710*/  VIADD R9, R0, 0xffffffff ;  /* 0xffffffff00097836 */ /* 0x020fe20000000000 */
[----:B-1----:R-:W1:Y:S01]  /*b720*/  LDC.64 R2, c[0x0][0x418] ;  /* 0x00010600ff027b82 */ /* 0x002e620000000a00 */
[----:B--2---:R-:W-:Y:S01]  /*b730*/  SHF.R.S32.HI R8, RZ, 0x1f, R7 ;  /* 0x0000001fff087819 */ /* 0x004fe20000011407 */
[----:B------:R2:W-:Y:S04]  /*b740*/  @P0 STL [R1+0xc], R7 ;  /* 0x00000c0701000387 */ /* 0x0005e80000100800 */
[----:B------:R2:W-:Y:S04]  /*b750*/  STL [R1+0x2c], R9 ;  /* 0x00002c0901007387 */ /* 0x0005e80000100800 */
[----:B------:R2:W-:Y:S01]  /*b760*/  STL [R1+0x1c], R8 ;  /* 0x00001c0801007387 */ /* 0x0005e20000100800 */
[----:B-1----:R-:W-:Y:S01]  /*b770*/  LOP3.LUT P0, RZ, R2, UR4, RZ, 0xfc, !PT ;  /* 0x0000000402ff7c12 */ /* 0x002fe2000f80fcff */
[----:B------:R-:W-:-:S03]  /*b780*/  UMOV UR4, 0xffffffff ;  /* 0xffffffff00047882 */ /* 0x000fc60000000000 */
[----:B------:R-:W-:-:S04]  /*b790*/  LOP3.LUT P0, RZ, R3, UR5, RZ, 0xfc, P0 ;  /* 0x0000000503ff7c12 */ /* 0x000fc8000800fcff */
[----:B------:R-:W-:Y:S01]  /*b7a0*/  SEL R0, R7, RZ, !P0 ;  /* 0x000000ff07007207 */ /* 0x000fe20004000000 */
[----:B--2---:R-:W-:Y:S08]  /*b7b0*/  BRA.DIV UR4, `(.L_x_431) ;  /* 0x0000004e042c7947 */ /* 0x004ff0000b800000 */
[----:B------:R-:W1:Y:S02]  /*b7c0*/  S2R R4, SR_TID.X ;  /* 0x0000000000047919 */ /* 0x000e640000002100 */
[----:B-1----:R-:W-:-:S04]  /*b7d0*/  SHF.R.U32.HI R4, RZ, 0x5, R4 ;  /* 0x00000005ff047819 */ /* 0x002fc80000011604 */
[----:B------:R-:W-:-:S05]  /*b7e0*/  LOP3.LUT R4, R4, 0x3, RZ, 0xc0, !PT ;  /* 0x0000000304047812 */ /* 0x000fca00078ec0ff */
[----:B------:R1:W2:Y:S02]  /*b7f0*/  SHFL.IDX PT, R14, R4, RZ, 0x1f ;  /* 0x00001fff040e7589 */ /* 0x0002a400000e0000 */
.L_x_537:
[----:B------:R-:W-:Y:S01]  /*b800*/  PLOP3.LUT P1, PT, PT, PT, PT, 0x8, 0x0 ;  /* 0x000000000000781c */ /* 0x000fe20003f2e170 */
[----:B------:R3:W-:Y:S01]  /*b810*/  STL [R1], R0 ;  /* 0x0000000001007387 */ /* 0x0007e20000100800 */
[----:B--2---:R-:W-:Y:S02]  /*b820*/  ISETP.NE.AND P0, PT, R14, RZ, PT ;  /* 0x000000ff0e00720c */ /* 0x004fe40003f05270 */
[----:B---3--:R-:W-:-:S05]  /*b830*/  P2R R0, PR, RZ, 0x2 ;  /* 0x00000002ff007803 */ /* 0x008fca0000000000 */
[----:B------:R2:W-:Y:S06]  /*b840*/  STL [R1+0x20], R0 ;  /* 0x0000200001007387 */ /* 0x0005ec0000100800 */
[----:B------:R-:W-:Y:S05]  /*b850*/  @P0 BRA `(.L_x_432) ;  /* 0x00000004004c0947 */ /* 0x000fea0003800000 */
[----:B------:R-:W-:-:S03]  /*b860*/  UMOV UR4, 0xffffffff ;  /* 0xffffffff00047882 */ /* 0x000fc60000000000 */
[----:B------:R-:W-:Y:S05]  /*b870*/  BRA.DIV UR4, `(.L_x_433) ;  /* 0x0000004e04307947 */ /* 0x000fea000b800000 */
[----:B------:R-:W-:-:S13]  /*b880*/  ELECT P6, URZ, PT ;  /* 0x00000000003f782f */ /* 0x000fda00038c0000 */
.L_x_540:
[----:B------:R-:W-:Y:S05]  /*b890*/  @!P6 BRA `(.L_x_432) ;  /* 0x00000004003ce947 */ /* 0x000fea0003800000 */
[----:B------:R3:W-:Y:S01]  /*b8a0*/  STL [R1+0x14], R9 ;  /* 0x0000140901007387 */ /* 0x0007e20000100800 */
[----:B------:R-:W-:-:S04]  /*b8b0*/  ISETP.NE.U32.AND P0, PT, R2, RZ, PT ;  /* 0x000000ff0200720c */ /* 0x000fc80003f05070 */
[----:B------:R-:W-:-:S13]  /*b8c0*/  ISETP.NE.AND.EX P0, PT, R3, RZ, PT, P0 ;  /* 0x000000ff0300720c */ /* 0x000fda0003f05300 */
[----:B---3--:R-:W-:Y:S05]  /*b8d0*/  @!P0 BRA `(.L_x_434) ;  /* 0x0000000000548947 */ /* 0x008fea0003800000 */
[----:B------:R-:W3:Y:S01]  /*b8e0*/  LDC R6, c[0x0][0x43c] ;  /* 0x00010f00ff067b82 */ /* 0x000ee20000000800 */
[----:B--2---:R-:W-:Y:S01]  /*b8f0*/  IMAD.MOV.U32 R0, RZ, RZ, R9 ;  /* 0x000000ffff007224 */ /* 0x004fe200078e0009 */
[----:B------:R-:W-:Y:S01]  /*b900*/  ULDC.64 UR4, c[0x0][0x428] ;  /* 0x00010a0000047ab9 */ /* 0x000fe20000000a00 */
[----:B------:R-:W-:Y:S01]  /*b910*/  ULDC.64 UR6, c[0x0][0x208] ;  /* 0x0000820000067ab9 */ /* 0x000fe20000000a00 */
[----:B---3--:R-:W-:-:S13]  /*b920*/  ISETP.NE.AND P0, PT, R6, 0x1, PT ;  /* 0x000000010600780c */ /* 0x008fda0003f05270 */
[----:B-1----:R-:W1:Y:S02]  /*b930*/  @P0 LDC.64 R4, c[0x0][0x440] ;  /* 0x00011000ff040b82 */ /* 0x002e640000000a00 */
[----:B-1----:R-:W-:-:S05]  /*b940*/  @P0 IMAD.HI.U32 R4, R9, R4, RZ ;  /* 0x0000000409040227 */ /* 0x002fca00078e00ff */
[----:B------:R-:W-:-:S04]  /*b950*/  @P0 SHF.R.U32.HI R0, RZ, R5, R4 ;  /* 0x00000005ff000219 */ /* 0x000fc80000011604 */
[----:B------:R-:W-:Y:S02]  /*b960*/  IADD3 R4, -R0, RZ, RZ ;  /* 0x000000ff00047210 */ /* 0x000fe40007ffe1ff */
[----:B------:R-:W-:-:S03]  /*b970*/  SHF.R.S32.HI R5, RZ, 0x1f, R0 ;  /* 0x0000001fff057819 */ /* 0x000fc60000011400 */
[----:B------:R-:W-:Y:S02]  /*b980*/  IMAD R6, R6, R4, R9 ;  /* 0x0000000406067224 */ /* 0x000fe400078e0209 */
[----:B------:R-:W-:-:S03]  /*b990*/  IMAD.MOV.U32 R4, RZ, RZ, R0 ;  /* 0x000000ffff047224 */ /* 0x000fc600078e0000 */
[----:B------:R1:W-:Y:S01]  /*b9a0*/  STL [R1+0x14], R6 ;  /* 0x0000140601007387 */ /* 0x0003e20000100800 */
[----:B------:R-:W-:-:S03]  /*b9b0*/  IMAD.WIDE.U32 R4, R7, UR4, R4 ;  /* 0x0000000407047c25 */ /* 0x000fc6000f8e0004 */
[----:B------:R-:W-:Y:S01]  /*b9c0*/  LEA R2, P0, R4, R2, 0x2 ;  /* 0x0000000204027211 */ /* 0x000fe200078010ff */
[----:B-1----:R-:W-:-:S04]  /*b9d0*/  IMAD R6, R8, UR4, RZ ;  /* 0x0000000408067c24 */ /* 0x002fc8000f8e02ff */
[----:B------:R-:W-:-:S04]  /*b9e0*/  IMAD R0, R7, UR5, R6 ;  /* 0x0000000507007c24 */ /* 0x000fc8000f8e0206 */
[----:B------:R-:W-:-:S05]  /*b9f0*/  IMAD.IADD R0, R5, 0x1, R0 ;  /* 0x0000000105007824 */ /* 0x000fca00078e0200 */
[----:B------:R-:W-:-:S05]  /*ba00*/  LEA.HI.X R3, R4, R3, R0, 0x2, P0 ;  /* 0x0000000304037211 */ /* 0x000fca00000f1400 */
[----:B------:R-:W2:Y:S04]  /*ba10*/  LDG.E R0, desc[UR6][R2.64] ;  /* 0x0000000602007981 */ /* 0x000ea8000c1e1900 */
[----:B--2---:R3:W-:Y:S02]  /*ba20*/  STL [R1], R0 ;  /* 0x0000000001007387 */ /* 0x0047e40000100800 */
.L_x_434:
[----:B------:R-:W4:Y:S04]  /*ba30*/  LDL R7, [R1+0x4] ;  /* 0x0000040001077983 */ /* 0x000f280000100800 */
[----:B--23--:R-:W4:Y:S04]  /*ba40*/  LDL R0, [R1+0x8] ;  /* 0x0000080001007983 */ /* 0x00cf280000100800 */
[----:B------:R-:W2:Y:S01]  /*ba50*/  LDL R2, [R1+0x10] ;  /* 0x0000100001027983 */ /* 0x000ea20000100800 */
[----:B----4-:R-:W-:Y:S01]  /*ba60*/  IMAD R0, R0, 0x8, R7 ;  /* 0x0000000800007824 */ /* 0x010fe200078e0207 */
[----:B--2---:R-:W-:-:S04]  /*ba70*/  SHF.L.U32 R2, R2, 0x1f, RZ ;  /* 0x0000001f02027819 */ /* 0x004fc800000006ff */
[----:B------:R-:W2:Y:S02]  /*ba80*/  SYNCS.PHASECHK.TRANS64.TRYWAIT P0, [R0+URZ+0x34840], R2 ;  /* 0x03484002000075a7 */ /* 0x000ea4000800017f */
[----:B--2---:R-:W-:Y:S05]  /*ba90*/  @!P0 BRA `(.L_x_435) ;  /* 0x0000004800c88947 */ /* 0x004fea0003800000 */
.L_x_541:
[----:B------:R-:W3:Y:S02]  /*baa0*/  S2R R3, SR_TID.X ;  /* 0x0000000000037919 */ /* 0x000ee40000002100 */
[----:B---3--:R-:W-:-:S04]  /*bab0*/  LOP3.LUT R3, R3, 0x7f, RZ, 0xc0, !PT ;  /* 0x0000007f03037812 */ /* 0x008fc800078ec0ff */
[----:B------:R-:W-:-:S13]  /*bac0*/  ISETP.NE.AND P0, PT, R3, RZ, PT ;  /* 0x000000ff0300720c */ /* 0x000fda0003f05270 */
[----:B------:R-:W-:Y:S05]  /*bad0*/  @P0 BRA `(.L_x_436) ;  /* 0x00000000001c0947 */ /* 0x000fea0003800000 */
[----:B------:R-:W3:Y:S01]  /*bae0*/  S2R R3, SR_TID.X ;  /* 0x0000000000037919 */ /* 0x000ee20000002100 */
[----:B--2---:R-:W-:-:S04]  /*baf0*/  IMAD.MOV.U32 R2, RZ, RZ, 0xc000 ;  /* 0x0000c000ff027424 */ /* 0x004fc800078e00ff */
[----:B------:R4:W-:Y:S01]  /*bb00*/  SYNCS.ARRIVE.TRANS64 RZ, [R0+URZ+0x34830], R2 ;  /* 0x0348300200ff79a7 */ /* 0x0009e2000800003f */
[----:B---3--:R-:W-:-:S04]  /*bb10*/  LOP3.LUT R3, R3, 0x1f, RZ, 0xc0, !PT ;  /* 0x0000001f03037812 */ /* 0x008fc800078ec0ff */
[----:B------:R-:W-:-:S13]  /*bb20*/  ISETP.NE.AND P0, PT, R3, RZ, PT ;  /* 0x000000ff0300720c */ /* 0x000fda0003f05270 */
[----:B----4-:R-:W-:Y:S05]  /*bb30*/  @!P0 BRA `(.L_x_436) ;  /* 0x0000000000048947 */ /* 0x010fea0003800000 */
[----:B------:R-:W-:Y:S01]  /*bb40*/  BPT.TRAP 0x1 ;  /* 0x000000040000795c */ /* 0x000fe20000300000 */
.L_x_436:
[----:B------:R-:W3:Y:S04]  /*bb50*/  LDL R6, [R1+0x4] ;  /* 0x0000040001067983 */ /* 0x000ee80000100800 */
[----:B------:R-:W3:Y:S04]  /*bb60*/  LDL R5, [R1+0x8] ;  /* 0x0000080001057983 */ /* 0x000ee80000100800 */
[----:B-1----:R-:W4:Y:S04]  /*bb70*/  LDL R4, [R1+0x14] ;  /* 0x0000140001047983 */ /* 0x002f280000100800 */
[----:B------:R-:W5:Y:S04]  /*bb80*/  LDL R3, [R1+0x18] ;  /* 0x0000180001037983 */ /* 0x000f680000100800 */
[----:B--2---:R-:W2:Y:S01]  /*bb90*/  LDL R2, [R1] ;  /* 0x0000000001027983 */ /* 0x004ea20000100800 */
[----:B------:R-:W-:Y:S01]  /*bba0*/  R2UR UR9, R0 ;  /* 0x00000000000972ca */ /* 0x000fe200000e0000 */
[----:B------:R-:W-:Y:S01]  /*bbb0*/  UIADD3 UR4, UP0, UR36, 0x370, URZ ;  /* 0x0000037024047890 */ /* 0x000fe2000ff1e03f */
[----:B------:R-:W-:Y:S01]  /*bbc0*/  R2UR UR12, R18 ;  /* 0x00000000120c72ca */ /* 0x000fe200000e0000 */
[----:B------:R-:W-:Y:S01]  /*bbd0*/  UMOV UR10, URZ ;  /* 0x0000003f000a7c82 */ /* 0x000fe20008000000 */
[----:B------:R-:W-:Y:S01]  /*bbe0*/  PLOP3.LUT P0, PT, PT, PT, PT, 0x80, 0x0 ;  /* 0x000000000000781c */ /* 0x000fe20003f0f070 */
[----:B------:R-:W-:Y:S01]  /*bbf0*/  UMOV UR6, 0x0 ;  /* 0x0000000000067882 */ /* 0x000fe20000000000 */
[----:B------:R-:W-:Y:S01]  /*bc00*/  UMOV UR7, 0x14f00000 ;  /* 0x14f0000000077882 */ /* 0x000fe20000000000 */
[----:B------:R-:W-:-:S06]  /*bc10*/  UMOV UR16, 0x40 ;  /* 0x0000004000107882 */ /* 0x000fcc0000000000 */
[----:B------:R-:W-:Y:S01]  /*bc20*/  UIADD3 UR9, UR9, 0x34830, URZ ;  /* 0x0003483009097890 */ /* 0x000fe2000fffe03f */
[----:B---3--:R-:W-:Y:S01]  /*bc30*/  IMAD R0, R5, 0xc000, R6 ;  /* 0x0000c00005007824 */ /* 0x008fe200078e0206 */
[----:B----4-:R-:W-:-:S04]  /*bc40*/  R2UR UR11, R4 ;  /* 0x00000000040b72ca */ /* 0x010fc800000e0000 */
[----:B------:R-:W-:Y:S02]  /*bc50*/  R2UR UR8, R0 ;  /* 0x00000000000872ca */ /* 0x000fe400000e0000 */
[----:B-----5:R-:W-:Y:S02]  /*bc60*/  R2UR UR5, R3 ;  /* 0x00000000030572ca */ /* 0x020fe400000e0000 */
[----:B------:R-:W-:Y:S02]  /*bc70*/  P2R R0, PR, RZ, 0x1 ;  /* 0x00000001ff007803 */ /* 0x000fe40000000000 */
[----:B--2---:R-:W-:-:S03]  /*bc80*/  R2UR UR13, R2 ;  /* 0x00000000020d72ca */ /* 0x004fc600000e0000 */
[----:B------:R3:W-:Y:S04]  /*bc90*/  STL [R1+0x20], R0 ;  /* 0x0000200001007387 */ /* 0x0007e80000100800 */
[----:B------:R-:W-:Y:S02]  /*bca0*/  UIADD3 UR14, UR8, 0x1c400, URZ ;  /* 0x0001c400080e7890 */ /* 0x000fe4000fffe03f */
[----:B------:R-:W-:Y:S02]  /*bcb0*/  ULEA UR11, UR11, UR5, 0x7 ;  /* 0x000000050b0b7291 */ /* 0x000fe4000f8e383f */
[----:B------:R-:W-:Y:S02]  /*bcc0*/  UIADD3.X UR5, URZ, UR37, URZ, UP0, !UPT ;  /* 0x000000253f057290 */ /* 0x000fe400087fe43f */
[----:B------:R-:W-:-:S02]  /*bcd0*/  UIADD3 UR15, UR8, 0x20400, URZ ;  /* 0x00020400080f7890 */ /* 0x000fc4000fffe03f */
[----:B------:R-:W-:-:S03]  /*bce0*/  UIADD3 UR17, UR8, 0x24400, URZ ;  /* 0x0002440008117890 */ /* 0x000fc6000fffe03f */
[----:B------:R-:W-:Y:S01]  /*bcf0*/  UMOV UR8, UR14 ;  /* 0x0000000e00087c82 */ /* 0x000fe20008000000 */
[----:B------:R-:W-:Y:S01]  /*bd00*/  UMOV UR14, 0x80 ;  /* 0x00000080000e7882 */ /* 0x000fe20000000000 */
[----:B------:R1:W-:Y:S02]  /*bd10*/  UTMALDG.4D [UR8], [UR4], desc[UR6] ;  /* 0x00000608040075b4 */ /* 0x0003e40008019000 */
[----:B-1----:R-:W-:Y:S01]  /*bd20*/  UMOV UR8, UR15 ;  /* 0x0000000f00087c82 */ /* 0x002fe20008000000 */
[----:B------:R-:W-:Y:S02]  /*bd30*/  UMOV UR10, UR16 ;  /* 0x00000010000a7c82 */ /* 0x000fe40008000000 */
[----:B------:R1:W-:Y:S02]  /*bd40*/  UTMALDG.4D [UR8], [UR4], desc[UR6] ;  /* 0x00000608040075b4 */ /* 0x0003e40008019000 */
[----:B-1----:R-:W-:Y:S01]  /*bd50*/  UMOV UR8, UR17 ;  /* 0x0000001100087c82 */ /* 0x002fe20008000000 */
[----:B------:R-:W-:-:S02]  /*bd60*/  UMOV UR10, UR14 ;  /* 0x0000000e000a7c82 */ /* 0x000fc40008000000 */
[----:B------:R3:W-:Y:S02]  /*bd70*/  UTMALDG.4D [UR8], [UR4], desc[UR6] ;  /* 0x00000608040075b4 */ /* 0x0007e40008019000 */
[----:B---3--:R-:W-:Y:S01]  /*bd80*/  NOP ;  /* 0x0000000000007918 */ /* 0x008fe20000000000 */
.L_x_432:
[----:B------:R-:W3:Y:S04]  /*bd90*/  LDL R2, [R1+0x4] ;  /* 0x0000040001027983 */ /* 0x000ee80000100800 */
[----:B------:R-:W2:Y:S04]  /*bda0*/  LDL.LU R3, [R1+0x34] ;  /* 0x0000340001037983 */ /* 0x000ea80000300800 */
[----:B------:R-:W4:Y:S04]  /*bdb0*/  LDL.LU R5, [R1+0x28] ;  /* 0x0000280001057983 */ /* 0x000f280000300800 */
[----:B-1----:R-:W5:Y:S01]  /*bdc0*/  LDL.LU R4, [R1+0x38] ;  /* 0x0000380001047983 */ /* 0x002f620000300800 */
[----:B------:R-:W-:Y:S05]  /*bdd0*/  WARPSYNC.ALL ;  /* 0x0000000000007948 */ /* 0x000fea0003800000 */
[----:B------:R-:W-:Y:S01]  /*bde0*/  ULDC.64 UR4, c[0x0][0x298] ;  /* 0x0000a60000047ab9 */ /* 0x000fe20000000a00 */
[----:B------:R-:W-:Y:S01]  /*bdf0*/  ULDC.64 UR6, c[0x0][0xa00] ;  /* 0x0002800000067ab9 */ /* 0x000fe20000000a00 */
[----:B------:R-:W-:Y:S01]  /*be00*/  BSSY B6, `(.L_x_437) ;  /* 0x0000024000067945 */ /* 0x000fe20003800000 */
[----:B------:R-:W-:Y:S01]  /*be10*/  BAR.SYNC.DEFER_BLOCKING 0x8, 0x180 ;  /* 0x0206000000007b1d */ /* 0x000fe20000010000 */
[----:B------:R-:W-:-:S04]  /*be20*/  ISETP.NE.U32.AND P0, PT, RZ, UR6, PT ;  /* 0x00000006ff007c0c */ /* 0x000fc8000bf05070 */
[----:B------:R-:W-:Y:S01]  /*be30*/  ISETP.NE.AND.EX P0, PT, RZ, UR7, PT, P0 ;  /* 0x00000007ff007c0c */ /* 0x000fe2000bf05300 */
[----:B---3--:R-:W-:Y:S01]  /*be40*/  VIADD R2, R2, 0x10400 ;  /* 0x0001040002027836 */ /* 0x008fe20000000000 */
[----:B--2---:R-:W-:-:S04]  /*be50*/  SHF.R.S32.HI R0, RZ, 0x1f, R3 ;  /* 0x0000001fff007819 */ /* 0x004fc80000011403 */
[----:B------:R-:W-:Y:S02]  /*be60*/  LOP3.LUT P1, RZ, R2, 0x3ff, RZ, 0xc0, !PT ;  /* 0x000003ff02ff7812 */ /* 0x000fe4000782c0ff */
[----:B----4-:R-:W-:Y:S01]  /*be70*/  SEL R5, R5, RZ, !P0 ;  /* 0x000000ff05057207 */ /* 0x010fe20004000000 */
[----:B------:R-:W-:Y:S01]  /*be80*/  IMAD R0, R0, UR4, RZ ;  /* 0x0000000400007c24 */ /* 0x000fe2000f8e02ff */
[----:B-----5:R-:W-:-:S03]  /*be90*/  SEL R4, R4, RZ, !P0 ;  /* 0x000000ff04047207 */ /* 0x020fc60004000000 */
[C---:B------:R-:W-:Y:S02]  /*bea0*/  IMAD R0, R3.reuse, UR5, R0 ;  /* 0x0000000503007c24 */ /* 0x040fe4000f8e0200 */
[----:B------:R-:W-:-:S05]  /*beb0*/  IMAD.WIDE.U32 R2, R3, UR4, RZ ;  /* 0x0000000403027c25 */ /* 0x000fca000f8e00ff */
[----:B------:R1:W-:Y:S04]  /*bec0*/  STL.64 [R1+0x48], R2 ;  /* 0x0000480201007387 */ /* 0x0003e80000100a00 */
[----:B------:R2:W-:Y:S04]  /*bed0*/  STL [R1+0x28], R5 ;  /* 0x0000280501007387 */ /* 0x0005e80000100800 */
[----:B------:R2:W-:Y:S01]  /*bee0*/  STL [R1+0x54], R4 ;  /* 0x0000540401007387 */ /* 0x0005e20000100800 */
[----:B-1----:R-:W-:Y:S01]  /*bef0*/  IMAD.IADD R2, R3, 0x1, R0 ;  /* 0x0000000103027824 */ /* 0x002fe200078e0200 */
[----:B------:R-:W-:-:S05]  /*bf00*/  SHF.R.S32.HI R0, RZ, 0x1f, R18 ;  /* 0x0000001fff007819 */ /* 0x000fca0000011412 */
[----:B------:R2:W-:Y:S04]  /*bf10*/  STL [R1+0x38], R0 ;  /* 0x0000380001007387 */ /* 0x0005e80000100800 */
[----:B------:R2:W-:Y:S01]  /*bf20*/  STL [R1+0x34], R2 ;  /* 0x0000340201007387 */ /* 0x0005e20000100800 */
[----:B------:R-:W-:Y:S05]  /*bf30*/  @!P1 BRA `(.L_x_438) ;  /* 0x0000000000409947 */ /* 0x000fea0003800000 */
[----:B--2---:R-:W-:Y:S01]  /*bf40*/  MOV R2, 0x0 ;  /* 0x0000000000027802 */ /* 0x004fe20000000f00 */
[----:B------:R-:W-:Y:S01]  /*bf50*/  ULDC.64 UR6, c[0x4][0xb8] ;  /* 0x01002e0000067ab9 */ /* 0x000fe20000000a00 */
[----:B------:R-:W-:Y:S01]  /*bf60*/  ULDC.64 UR8, c[0x4][0xc0] ;  /* 0x0100300000087ab9 */ /* 0x000fe20000000a00 */
[----:B------:R-:W-:Y:S01]  /*bf70*/  ULDC.64 UR4, c[0x4][0x20] ;  /* 0x0100080000047ab9 */ /* 0x000fe20000000a00 */
[----:B------:R-:W-:Y:S01]  /*bf80*/  IMAD.U32 R4, RZ, RZ, UR6 ;  /* 0x00000006ff047e24 */ /* 0x000fe2000f8e00ff */
[----:B------:R-:W-:Y:S01]  /*bf90*/  MOV R6, UR8 ;  /* 0x0000000800067c02 */ /* 0x000fe20008000f00 */
        /* <DEDUP_REMOVED lines=10> */
.L_x_438:
[----:B------:R-:W-:Y:S05]  /*c040*/  BSYNC B6 ;  /* 0x0000000000067941 */ /* 0x000fea0003800000 */
.L_x_437:
[----:B--2---:R-:W2:Y:S01]  /*c050*/  LDL.LU R4, [R1+0x34] ;  /* 0x0000340001047983 */ /* 0x004ea20000300800 */
[----:B------:R-:W1:Y:S01]  /*c060*/  LDC R7, c[0x0][0x448] ;  /* 0x00011200ff077b82 */ /* 0x000e620000000800 */
[----:B------:R-:W-:Y:S01]  /*c070*/  ULDC.64 UR4, c[0x0][0x2d8] ;  /* 0x0000b60000047ab9 */ /* 0x000fe20000000a00 */
[----:B------:R-:W-:Y:S01]  /*c080*/  IMAD.SHL.U32 R17, R17, 0x80, RZ ;  /* 0x0000008011117824 */ /* 0x000fe200078e00ff */
[----:B------:R-:W2:Y:S01]  /*c090*/  LDL.LU.64 R2, [R1+0x48] ;  /* 0x0000480001027983 */ /* 0x000ea20000300a00 */
[----:B------:R-:W-:-:S03]  /*c0a0*/  ULDC.64 UR6, c[0x0][0x280] ;  /* 0x0000a00000067ab9 */ /* 0x000fc60000000a00 */
[----:B------:R-:W3:Y:S04]  /*c0b0*/  LDL.LU R0, [R1+0x38] ;  /* 0x0000380001007983 */ /* 0x000ee80000300800 */
[----:B------:R-:W4:Y:S04]  /*c0c0*/  LDL.LU R6, [R1+0x54] ;  /* 0x0000540001067983 */ /* 0x000f280000300800 */
[----:B------:R-:W4:Y:S01]  /*c0d0*/  LDL.LU R5, [R1+0x28] ;  /* 0x0000280001057983 */ /* 0x000f220000300800 */
[----:B------:R-:W0:Y:S01]  /*c0e0*/  S2R R8, SR_TID.X ;  /* 0x0000000000087919 */ /* 0x000e220000002100 */
[----:B-1----:R-:W-:Y:S01]  /*c0f0*/  ISETP.NE.AND P0, PT, R7, 0x1, PT ;  /* 0x000000010700780c */ /* 0x002fe20003f05270 */
[----:B0-----:R-:W-:-:S05]  /*c100*/  IMAD.SHL.U32 R10, R8, 0x8, RZ ;  /* 0x00000008080a7824 */ /* 0x001fca00078e00ff */
[----:B------:R-:W-:-:S04]  /*c110*/  LOP3.LUT R10, R10, 0x38, RZ, 0xc0, !PT ;  /* 0x000000380a0a7812 */ /* 0x000fc800078ec0ff */
[C---:B------:R-:W-:Y:S02]  /*c120*/  LOP3.LUT R9, R10.reuse, 0x40, RZ, 0xfc, !PT ;  /* 0x000000400a097812 */ /* 0x040fe400078efcff */
[----:B------:R-:W-:Y:S01]  /*c130*/  LOP3.LUT R8, R10, 0x80, RZ, 0xfc, !PT ;  /* 0x000000800a087812 */ /* 0x000fe200078efcff */
[----:B--2---:R-:W-:Y:S02]  /*c140*/  IMAD.MOV.U32 R3, RZ, RZ, R4 ;  /* 0x000000ffff037224 */ /* 0x004fe400078e0004 */
[----:B------:R-:W0:Y:S01]  /*c150*/  S2R R4, SR_TID.X ;  /* 0x0000000000047919 */ /* 0x000e220000002100 */
[----:B---3--:R-:W-:Y:S02]  /*c160*/  IMAD R0, R0, UR4, RZ ;  /* 0x0000000400007c24 */ /* 0x008fe4000f8e02ff */
[----:B------:R-:W-:-:S04]  /*c170*/  IMAD.WIDE.U32 R2, R18, UR4, R2 ;  /* 0x0000000412027c25 */ /* 0x000fc8000f8e0002 */
[----:B------:R-:W-:Y:S01]  /*c180*/  IMAD R0, R18, UR5, R0 ;  /* 0x0000000512007c24 */ /* 0x000fe2000f8e0200 */
[----:B------:R-:W-:-:S03]  /*c190*/  ULDC.64 UR4, c[0x0][0x2e0] ;  /* 0x0000b80000047ab9 */ /* 0x000fc60000000a00 */
[----:B------:R-:W-:Y:S02]  /*c1a0*/  IMAD.IADD R3, R3, 0x1, R0 ;  /* 0x0000000103037824 */ /* 0x000fe400078e0200 */
[----:B----4-:R-:W-:Y:S02]  /*c1b0*/  IMAD R0, R6, UR4, RZ ;  /* 0x0000000406007c24 */ /* 0x010fe4000f8e02ff */
[C---:B------:R-:W-:Y:S01]  /*c1c0*/  IMAD.WIDE.U32 R2, R5.reuse, UR4, R2 ;  /* 0x0000000405027c25 */ /* 0x040fe2000f8e0002 */
[----:B------:R-:W1:Y:S03]  /*c1d0*/  @P0 LDC R6, c[0x0][0x450] ;  /* 0x00011400ff060b82 */ /* 0x000e660000000800 */
[----:B------:R-:W-:Y:S01]  /*c1e0*/  IMAD R0, R5, UR5, R0 ;  /* 0x0000000505007c24 */ /* 0x000fe2000f8e0200 */
[----:B------:R-:W-:-:S04]  /*c1f0*/  ULDC.64 UR4, c[0x0][0x2d0] ;  /* 0x0000b40000047ab9 */ /* 0x000fc80000000a00 */
[----:B------:R-:W-:Y:S02]  /*c200*/  IADD3 R3, R3, R0, RZ ;  /* 0x0000000003037210 */ /* 0x000fe40007ffe0ff */
[C---:B0-----:R-:W-:Y:S01]  /*c210*/  LOP3.LUT R5, R4.reuse, 0x7f, RZ, 0xc0, !PT ;  /* 0x0000007f04057812 */ /* 0x041fe200078ec0ff */
[----:B------:R-:W-:-:S03]  /*c220*/  IMAD.SHL.U32 R4, R4, 0x10, RZ ;  /* 0x0000001004047824 */ /* 0x000fc600078e00ff */
[----:B------:R-:W-:-:S04]  /*c230*/  SHF.R.U32.HI R5, RZ, 0x3, R5 ;  /* 0x00000003ff057819 */ /* 0x000fc80000011605 */
[----:B------:R-:W-:Y:S02]  /*c240*/  LOP3.LUT R4, R5, 0x70, R4, 0xf8, !PT ;  /* 0x0000007005047812 */ /* 0x000fe400078ef804 */
[----:B------:R-:W0:Y:S02]  /*c250*/  @P0 LDC R5, c[0x0][0x44c] ;  /* 0x00011300ff050b82 */ /* 0x000e240000000800 */
[----:B------:R-:W-:-:S05]  /*c260*/  LOP3.LUT R0, R4, R17, RZ, 0xfc, !PT ;  /* 0x0000001104007212 */ /* 0x000fca00078efcff */
[----:B------:R-:W-:Y:S02]  /*c270*/  IMAD.MOV.U32 R4, RZ, RZ, R0 ;  /* 0x000000ffff047224 */ /* 0x000fe400078e0000 */
[----:B0-----:R-:W-:-:S05]  /*c280*/  @P0 IMAD.HI.U32 R5, R0, R5, RZ ;  /* 0x0000000500050227 */ /* 0x001fca00078e00ff */
[----:B-1----:R-:W-:-:S05]  /*c290*/  @P0 SHF.R.U32.HI R4, RZ, R6, R5 ;  /* 0x00000006ff040219 */ /* 0x002fca0000011605 */
[----:B------:R-:W-:Y:S02]  /*c2a0*/  IMAD.MOV R5, RZ, RZ, -R4 ;  /* 0x000000ffff057224 */ /* 0x000fe400078e0a04 */
[----:B------:R-:W-:-:S04]  /*c2b0*/  IMAD.WIDE.U32 R2, R4, UR4, R2 ;  /* 0x0000000404027c25 */ /* 0x000fc8000f8e0002 */
[----:B------:R-:W-:Y:S01]  /*c2c0*/  IMAD R0, R7, R5, R0 ;  /* 0x0000000507007224 */ /* 0x000fe200078e0200 */
[----:B------:R-:W-:-:S05]  /*c2d0*/  SHF.R.S32.HI R5, RZ, 0x1f, R4 ;  /* 0x0000001fff057819 */ /* 0x000fca0000011404 */
[----:B------:R-:W-:-:S04]  /*c2e0*/  IMAD R5, R5, UR4, RZ ;  /* 0x0000000405057c24 */ /* 0x000fc8000f8e02ff */
[----:B------:R-:W-:Y:S01]  /*c2f0*/  IMAD R4, R4, UR5, R5 ;  /* 0x0000000504047c24 */ /* 0x000fe2000f8e0205 */
[----:B------:R-:W-:-:S03]  /*c300*/  ULDC.64 UR4, c[0x0][0x2c8] ;  /* 0x0000b20000047ab9 */ /* 0x000fc60000000a00 */
[----:B------:R-:W-:Y:S01]  /*c310*/  IMAD.IADD R3, R3, 0x1, R4 ;  /* 0x0000000103037824 */ /* 0x000fe200078e0204 */
[----:B------:R-:W-:Y:S01]  /*c320*/  SHF.R.S32.HI R4, RZ, 0x1f, R0 ;  /* 0x0000001fff047819 */ /* 0x000fe20000011400 */
[----:B------:R-:W-:-:S04]  /*c330*/  IMAD.WIDE.U32 R2, R0, UR4, R2 ;  /* 0x0000000400027c25 */ /* 0x000fc8000f8e0002 */
[----:B------:R-:W-:Y:S01]  /*c340*/  IMAD R4, R4, UR4, RZ ;  /* 0x0000000404047c24 */ /* 0x000fe2000f8e02ff */
[----:B------:R-:W-:Y:S02]  /*c350*/  ULDC UR4, c[0x0][0x2b8] ;  /* 0x0000ae0000047ab9 */ /* 0x000fe40000000800 */
[----:B------:R-:W-:Y:S01]  /*c360*/  ISETP.GE.AND P2, PT, R10, UR4, PT ;  /* 0x000000040a007c0c */ /* 0x000fe2000bf46270 */
[----:B------:R-:W-:Y:S01]  /*c370*/  IMAD R0, R0, UR5, R4 ;  /* 0x0000000500007c24 */ /* 0x000fe2000f8e0204 */
[----:B------:R0:W5:Y:S01]  /*c380*/  LDL R10, [R1+0x24] ;  /* 0x00002400010a7983 */ /* 0x0001620000100800 */
[----:B------:R-:W-:Y:S02]  /*c390*/  LEA R4, P3, R2, UR6, 0x1 ;  /* 0x0000000602047c11 */ /* 0x000fe4000f8608ff */
[----:B------:R-:W-:Y:S01]  /*c3a0*/  IMAD.IADD R0, R3, 0x1, R0 ;  /* 0x0000000103007824 */ /* 0x000fe200078e0200 */
[----:B------:R-:W-:Y:S02]  /*c3b0*/  ISETP.GE.AND P1, PT, R9, UR4, PT ;  /* 0x0000000409007c0c */ /* 0x000fe4000bf26270 */
[----:B------:R-:W-:Y:S01]  /*c3c0*/  ISETP.GE.AND P0, PT, R8, UR4, PT ;  /* 0x0000000408007c0c */ /* 0x000fe2000bf06270 */
[----:B------:R-:W-:Y:S01]  /*c3d0*/  UMOV UR4, 0xffffffff ;  /* 0xffffffff00047882 */ /* 0x000fe20000000000 */
[----:B------:R-:W-:-:S02]  /*c3e0*/  LEA.HI.X R0, R2, UR7, R0, 0x1, P3 ;  /* 0x0000000702007c11 */ /* 0x000fc400098f0c00 */
[----:B0-----:R-:W-:Y:S09]  /*c3f0*/  BRA.DIV UR4, `(.L_x_439) ;  /* 0x0000004204847947 */ /* 0x001ff2000b800000 */
[----:B------:R-:W0:Y:S02]  /*c400*/  S2R R5, SR_TID.X ;  /* 0x0000000000057919 */ /* 0x000e240000002100 */
[----:B0-----:R-:W-:-:S04]  /*c410*/  LOP3.LUT R5, R5, 0x7f, RZ, 0xc0, !PT ;  /* 0x0000007f05057812 */ /* 0x001fc800078ec0ff */
[----:B------:R-:W-:Y:S02]  /*c420*/  SHF.R.U32.HI R6, RZ, 0x3, R5 ;  /* 0x00000003ff067819 */ /* 0x000fe40000011605 */
[----:B------:R-:W2:Y:S01]  /*c430*/  LDL.LU R5, [R1+0x40] ;  /* 0x0000400001057983 */ /* 0x000ea20000300800 */
[----:B------:R-:W-:Y:S02]  /*c440*/  ULDC.64 UR4, c[0x0][0x208] ;  /* 0x0000820000047ab9 */ /* 0x000fe40000000a00 */
[----:B------:R-:W-:Y:S01]  /*c450*/  IMAD.IADD R2, R6, 0x1, R17 ;  /* 0x0000000106027824 */ /* 0x000fe200078e0211 */
[----:B------:R-:W-:Y:S01]  /*c460*/  SHFL.IDX PT, R9, R0, 0x1, 0x181f ;  /* 0x00381f0000097f89 */ /* 0x000fe200000e0000 */
[----:B------:R-:W0:Y:S02]  /*c470*/  S2R R6, SR_TID.X ;  /* 0x0000000000067919 */ /* 0x000e240000002100 */
[----:B0-----:R-:W-:Y:S02]  /*c480*/  IMAD.SHL.U32 R11, R6, 0x8, RZ ;  /* 0x00000008060b7824 */ /* 0x001fe400078e00ff */
[----:B------:R-:W-:Y:S03]  /*c490*/  SHFL.IDX PT, R6, R0, RZ, 0x181f ;  /* 0x00181fff00067589 */ /* 0x000fe600000e0000 */
[----:B------:R-:W-:Y:S01]  /*c4a0*/  LOP3.LUT R11, R11, 0x38, RZ, 0xc0, !PT ;  /* 0x000000380b0b7812 */ /* 0x000fe200078ec0ff */
[----:B--2---:R-:W-:Y:S01]  /*c4b0*/  IMAD R3, R5, R7, RZ ;  /* 0x0000000705037224 */ /* 0x004fe200078e02ff */
[C---:B------:R-:W-:Y:S01]  /*c4c0*/  IADD3 R5, R2.reuse, 0x10, RZ ;  /* 0x0000001002057810 */ /* 0x040fe20007ffe0ff */
[----:B------:R-:W0:Y:S03]  /*c4d0*/  SHFL.IDX PT, R7, R4, RZ, 0x181f ;  /* 0x00181fff04077589 */ /* 0x000e2600000e0000 */
[----:B------:R-:W-:-:S02]  /*c4e0*/  ISETP.GE.AND P4, PT, R2, R3, PT ;  /* 0x000000030200720c */ /* 0x000fc40003f86270 */
[----:B------:R-:W-:Y:S02]  /*c4f0*/  ISETP.GE.AND P3, PT, R5, R3, PT ;  /* 0x000000030500720c */ /* 0x000fe40003f66270 */
[----:B------:R-:W1:Y:S09]  /*c500*/  SHFL.IDX PT, R5, R4, 0x1, 0x181f ;  /* 0x00381f0004057f89 */ /* 0x000e7200000e0000 */
[----:B0-----:R-:W-:-:S05]  /*c510*/  @!P4 LEA R7, P5, R11, R7, 0x1 ;  /* 0x000000070b07c211 */ /* 0x001fca00078a08ff */
[----:B------:R-:W-:Y:S01]  /*c520*/  @!P4 IMAD.X R6, RZ, RZ, R6, P5 ;  /* 0x000000ffff06c224 */ /* 0x000fe200028e0606 */
[----:B-1----:R-:W-:-:S04]  /*c530*/  @!P3 LEA R8, P5, R11, R5, 0x1 ;  /* 0x000000050b08b211 */ /* 0x002fc800078a08ff */
[----:B------:R-:W-:Y:S01]  /*c540*/  @!P4 LOP3.LUT R7, R7, R6, RZ, 0x3c, !PT ;  /* 0x000000060707c212 */ /* 0x000fe200078e3cff */
[----:B------:R-:W-:-:S03]  /*c550*/  @!P3 IMAD.X R5, RZ, RZ, R9, P5 ;  /* 0x000000ffff05b224 */ /* 0x000fc600028e0609 */
[----:B------:R-:W-:-:S04]  /*c560*/  @!P4 LOP3.LUT R6, R7, R6, RZ, 0x3c, !PT ;  /* 0x000000060706c212 */ /* 0x000fc800078e3cff */
[----:B------:R-:W-:-:S05]  /*c570*/  @!P4 LOP3.LUT R7, R7, R6, RZ, 0x3c, !PT ;  /* 0x000000060707c212 */ /* 0x000fca00078e3cff */
[----:B-----5:R-:W-:Y:S04]  /*c580*/  @!P4 LDGSTS.E.BYPASS.LTC128B.128 [R10+0x10400], desc[UR4][R6.64], !P2 ;  /* 0x10400000060acfae */ /* 0x020fe8000d101d44 */
[----:B------:R-:W-:Y:S04]  /*c590*/  @!P4 LDGSTS.E.BYPASS.LTC128B.128 [R10+0x14400], desc[UR4][R6.64+0x80], !P1 ;  /* 0x14400080060acfae */ /* 0x000fe8000c901d44 */
[----:B------:R0:W-:Y:S02]  /*c5a0*/  @!P4 LDGSTS.E.BYPASS.LTC128B.128 [R10+0x18400], desc[UR4][R6.64+0x100], !P0 ;  /* 0x18400100060acfae */ /* 0x0001e4000c101d44 */
[----:B0-----:R-:W-:-:S02]  /*c5b0*/  @!P3 IMAD.MOV.U32 R6, RZ, RZ, R8 ;  /* 0x000000ffff06b224 */ /* 0x001fc400078e0008 */
[----:B------:R-:W-:Y:S01]  /*c5c0*/  @!P3 IMAD.MOV.U32 R7, RZ, RZ, R5 ;  /* 0x000000ffff07b224 */ /* 0x000fe200078e0005 */
[----:B------:R-:W-:Y:S01]  /*c5d0*/  SHFL.IDX PT, R8, R0, 0x2, 0x181f ;  /* 0x00581f0000087f89 */ /* 0x000fe200000e0000 */
[----:B------:R-:W-:-:S03]  /*c5e0*/  VIADD R5, R2, 0x20 ;  /* 0x0000002002057836 */ /* 0x000fc60000000000 */
[----:B------:R-:W-:Y:S04]  /*c5f0*/  @!P3 LDGSTS.E.BYPASS.LTC128B.128 [R10+0x10c00], desc[UR4][R6.64], !P2 ;  /* 0x10c00000060abfae */ /* 0x000fe8000d101d44 */
[----:B------:R-:W-:Y:S04]  /*c600*/  @!P3 LDGSTS.E.BYPASS.LTC128B.128 [R10+0x14c00], desc[UR4][R6.64+0x80], !P1 ;  /* 0x14c00080060abfae */ /* 0x000fe8000c901d44 */
[----:B------:R0:W-:Y:S01]  /*c610*/  @!P3 LDGSTS.E.BYPASS.LTC128B.128 [R10+0x18c00], desc[UR4][R6.64+0x100], !P0 ;  /* 0x18c00100060abfae */ /* 0x0001e2000c101d44 */
[----:B------:R-:W-:-:S03]  /*c620*/  ISETP.GE.AND P3, PT, R5, R3, PT ;  /* 0x000000030500720c */ /* 0x000fc60003f66270 */
[----:B------:R-:W1:Y:S10]  /*c630*/  SHFL.IDX PT, R5, R4, 0x2, 0x181f ;  /* 0x00581f0004057f89 */ /* 0x000e7400000e0000 */
[----:B-1----:R-:W-:-:S05]  /*c640*/  @!P3 LEA R5, P4, R11, R5, 0x1 ;  /* 0x000000050b05b211 */ /* 0x002fca00078808ff */
[----:B0-----:R-:W-:-:S04]  /*c650*/  @!P3 IMAD.X R6, RZ, RZ, R8, P4 ;  /* 0x000000ffff06b224 */ /* 0x001fc800020e0608 */
[----:B------:R-:W-:Y:S01]  /*c660*/  @!P3 IMAD.MOV.U32 R7, RZ, RZ, R6 ;  /* 0x000000ffff07b224 */ /* 0x000fe200078e0006 */
[----:B------:R-:W-:Y:S01]  /*c670*/  @!P3 MOV R6, R5 ;  /* 0x000000050006b202 */ /* 0x000fe20000000f00 */
[----:B------:R-:W-:-:S04]  /*c680*/  VIADD R5, R2, 0x30 ;  /* 0x0000003002057836 */ /* 0x000fc80000000000 */
[----:B------:R-:W-:Y:S04]  /*c690*/  @!P3 LDGSTS.E.BYPASS.LTC128B.128 [R10+0x11400], desc[UR4][R6.64], !P2 ;  /* 0x11400000060abfae */ /* 0x000fe8000d101d44 */
[----:B------:R-:W-:Y:S04]  /*c6a0*/  @!P3 LDGSTS.E.BYPASS.LTC128B.128 [R10+0x15400], desc[UR4][R6.64+0x80], !P1 ;  /* 0x15400080060abfae */ /* 0x000fe8000c901d44 */
[----:B------:R0:W-:Y:S01]  /*c6b0*/  @!P3 LDGSTS.E.BYPASS.LTC128B.128 [R10+0x19400], desc[UR4][R6.64+0x100], !P0 ;  /* 0x19400100060abfae */ /* 0x0001e2000c101d44 */
[----:B------:R-:W-:-:S03]  /*c6c0*/  ISETP.GE.AND P3, PT, R5, R3, PT ;  /* 0x000000030500720c */ /* 0x000fc60003f66270 */
[----:B------:R-:W1:Y:S04]  /*c6d0*/  SHFL.IDX PT, R5, R4, 0x3, 0x181f ;  /* 0x00781f0004057f89 */ /* 0x000e6800000e0000 */
[----:B0-----:R-:W0:Y:S06]  /*c6e0*/  SHFL.IDX PT, R6, R0, 0x3, 0x181f ;  /* 0x00781f0000067f89 */ /* 0x001e2c00000e0000 */
[----:B-1----:R-:W-:-:S05]  /*c6f0*/  @!P3 LEA R5, P4, R11, R5, 0x1 ;  /* 0x000000050b05b211 */ /* 0x002fca00078808ff */
[----:B0-----:R-:W-:-:S04]  /*c700*/  @!P3 IMAD.X R6, RZ, RZ, R6, P4 ;  /* 0x000000ffff06b224 */ /* 0x001fc800020e0606 */
[----:B------:R-:W-:Y:S02]  /*c710*/  @!P3 IMAD.MOV.U32 R7, RZ, RZ, R6 ;  /* 0x000000ffff07b224 */ /* 0x000fe400078e0006 */
[----:B------:R-:W-:Y:S02]  /*c720*/  @!P3 IMAD.MOV.U32 R6, RZ, RZ, R5 ;  /* 0x000000ffff06b224 */ /* 0x000fe400078e0005 */
[----:B------:R-:W-:-:S03]  /*c730*/  VIADD R5, R2, 0x40 ;  /* 0x0000004002057836 */ /* 0x000fc60000000000 */
        /* <DEDUP_REMOVED lines=9> */
[----:B------:R-:W-:Y:S01]  /*c7d0*/  @!P3 IMAD.MOV.U32 R6, RZ, RZ, R5 ;  /* 0x000000ffff06b224 */ /* 0x000fe200078e0005 */
[----:B------:R-:W-:-:S04]  /*c7e0*/  IADD3 R5, R2, 0x50, RZ ;  /* 0x0000005002057810 */ /* 0x000fc80007ffe0ff */
        /* <DEDUP_REMOVED lines=11> */
[----:B------:R-:W-:Y:S02]  /*c8a0*/  @!P3 LDGSTS.E.BYPASS.LTC128B.128 [R10+0x12c00], desc[UR4][R6.64], !P2 ;  /* 0x12c00000060abfae */ /* 0x000fe4000d101d44 */
[----:B------:R-:W-:Y:S02]  /*c8b0*/  ISETP.GE.AND P4, PT, R5, R3, PT ;  /* 0x000000030500720c */ /* 0x000fe40003f86270 */
[----:B------:R-:W0:Y:S04]  /*c8c0*/  SHFL.IDX PT, R5, R4, 0x6, 0x181f ;  /* 0x00d81f0004057f89 */ /* 0x000e2800000e0000 */
[----:B------:R-:W-:Y:S04]  /*c8d0*/  @!P3 LDGSTS.E.BYPASS.LTC128B.128 [R10+0x16c00], desc[UR4][R6.64+0x80], !P1 ;  /* 0x16c00080060abfae */ /* 0x000fe8000c901d44 */
[----:B------:R1:W-:Y:S04]  /*c8e0*/  @!P3 LDGSTS.E.BYPASS.LTC128B.128 [R10+0x1ac00], desc[UR4][R6.64+0x100], !P0 ;  /* 0x1ac00100060abfae */ /* 0x0003e8000c101d44 */
[----:B------:R-:W-:Y:S04]  /*c8f0*/  SHFL.IDX PT, R4, R4, 0x7, 0x181f ;  /* 0x00f81f0004047f89 */ /* 0x000fe800000e0000 */
[----:B-1----:R-:W1:Y:S01]  /*c900*/  SHFL.IDX PT, R6, R0, 0x6, 0x181f ;  /* 0x00d81f0000067f89 */ /* 0x002e6200000e0000 */
[----:B0-----:R-:W-:-:S03]  /*c910*/  @!P4 LEA R5, P3, R11, R5, 0x1 ;  /* 0x000000050b05c211 */ /* 0x001fc600078608ff */
[----:B------:R-:W0:Y:S02]  /*c920*/  SHFL.IDX PT, R0, R0, 0x7, 0x181f ;  /* 0x00f81f0000007f89 */ /* 0x000e2400000e0000 */
[----:B-1----:R-:W-:-:S04]  /*c930*/  @!P4 IMAD.X R6, RZ, RZ, R6, P3 ;  /* 0x000000ffff06c224 */ /* 0x002fc800018e0606 */
[----:B------:R-:W-:Y:S02]  /*c940*/  @!P4 IMAD.MOV.U32 R7, RZ, RZ, R6 ;  /* 0x000000ffff07c224 */ /* 0x000fe400078e0006 */
[----:B------:R-:W-:-:S05]  /*c950*/  @!P4 IMAD.MOV.U32 R6, RZ, RZ, R5 ;  /* 0x000000ffff06c224 */ /* 0x000fca00078e0005 */
[----:B------:R1:W-:Y:S04]  /*c960*/  @!P4 LDGSTS.E.BYPASS.LTC128B.128 [R10+0x13400], desc[UR4][R6.64], !P2 ;  /* 0x13400000060acfae */ /* 0x0003e8000d101d44 */
[----:B------:R1:W-:Y:S04]  /*c970*/  @!P4 LDGSTS.E.BYPASS.LTC128B.128 [R10+0x17400], desc[UR4][R6.64+0x80], !P1 ;  /* 0x17400080060acfae */ /* 0x0003e8000c901d44 */
[----:B0-----:R1:W-:Y:S02]  /*c980*/  @!P4 LDGSTS.E.BYPASS.LTC128B.128 [R10+0x1b400], desc[UR4][R6.64+0x100], !P0 ;  /* 0x1b400100060acfae */ /* 0x0013e4000c101d44 */
.L_x_558:
[----:B------:R-:W-:Y:S01]  /*c990*/  VIADD R2, R2, 0x70 ;  /* 0x0000007002027836 */ /* 0x000fe20000000000 */
[----:B------:R-:W-:Y:S04]  /*c9a0*/  BSSY B0, `(.L_x_440) ;  /* 0x000000f000007945 */ /* 0x000fe80003800000 */
[----:B------:R-:W-:-:S13]  /*c9b0*/  ISETP.GE.AND P3, PT, R2, R3, PT ;  /* 0x000000030200720c */ /* 0x000fda0003f66270 */
[----:B------:R-:W-:Y:S05]  /*c9c0*/  @P3 BRA `(.L_x_441) ;  /* 0x0000000000303947 */ /* 0x000fea0003800000 */
[----:B------:R-:W0:Y:S01]  /*c9d0*/  S2R R5, SR_TID.X ;  /* 0x0000000000057919 */ /* 0x000e220000002100 */
[----:B------:R-:W-:Y:S01]  /*c9e0*/  ULDC.64 UR4, c[0x0][0x208] ;  /* 0x0000820000047ab9 */ /* 0x000fe20000000a00 */
[----:B0-----:R-:W-:-:S04]  /*c9f0*/  SHF.L.U32 R5, R5, 0x3, RZ ;  /* 0x0000000305057819 */ /* 0x001fc800000006ff */
[----:B------:R-:W-:-:S04]  /*ca00*/  LOP3.LUT R5, R5, 0x38, RZ, 0xc0, !PT ;  /* 0x0000003805057812 */ /* 0x000fc800078ec0ff */
        /* <DEDUP_REMOVED lines=8> */
.L_x_441:
[----:B------:R-:W-:Y:S05]  /*ca90*/  BSYNC B0 ;  /* 0x0000000000007941 */ /* 0x000fea0003800000 */
.L_x_440:
[----:B01----:R-:W2:Y:S01]  /*caa0*/  LDL R10, [R1+0x4] ;  /* 0x00000400010a7983 */ /* 0x003ea20000100800 */
[----:B------:R-:W-:Y:S01]  /*cab0*/  PLOP3.LUT P0, PT, PT, PT, PT, 0x80, 0x0 ;  /* 0x000000000000781c */ /* 0x000fe20003f0f070 */
[----:B------:R-:W-:Y:S01]  /*cac0*/  NOP ;  /* 0x0000000000007918 */ /* 0x000fe20000000000 */
[----:B--2---:R-:W-:-:S11]  /*cad0*/  VIADD R6, R10, 0x34800 ;  /* 0x000348000a067836 */ /* 0x004fd60000000000 */
.L_x_442:
[----:B------:R-:W2:Y:S01]  /*cae0*/  LDL R2, [R1+0x4] ;  /* 0x0000040001027983 */ /* 0x000ea20000100800 */
[----:B------:R-:W-:Y:S02]  /*caf0*/  PLOP3.LUT P1, PT, P1, P0, PT, 0xa2, 0x0 ;  /* 0x000000000000781c */ /* 0x000fe40000f21472 */
[----:B--2---:R-:W-:-:S08]  /*cb00*/  @P0 R2UR P1, UR4, R2 ;  /* 0x00000000020402ca */ /* 0x004fd00000020000 */
[----:B------:R-:W-:-:S05]  /*cb10*/  @P0 PLOP3.LUT P0, PT, P1, PT, PT, 0x80, 0x0 ;  /* 0x000000000000081c */ /* 0x000fca0000f0f070 */
[----:B------:R-:W-:Y:S01]  /*cb20*/  @!P1 SYNCS.ARRIVE.TRANS64.RED.A0T1 RZ, [UR4+0x34800], RZ ;  /* 0x034800ffffff99a7 */ /* 0x000fe20008200404 */
[----:B------:R-:W-:Y:S07]  /*cb30*/  @!P1 ARRIVES.LDGSTSBAR.64.TRANSCNT [UR4+0x34800] ;  /* 0x03480000ff0099b0 */ /* 0x000fee0008000a84 */
[----:B------:R-:W-:Y:S05]  /*cb40*/  @P0 BRA.U.ANY `(.L_x_442) ;  /* 0xfffffffd00e40947 */ /* 0x000fea000393ffff */
[----:B------:R-:W2:Y:S02]  /*cb50*/  LDL.LU R3, [R1+0x50] ;  /* 0x0000500001037983 */ /* 0x000ea40000300800 */
[----:B--2---:R-:W-:-:S05]  /*cb60*/  VIADD R3, R3, 0x1 ;  /* 0x0000000103037836 */ /* 0x004fca0000000000 */
[----:B------:R0:W-:Y:S01]  /*cb70*/  STL [R1+0x50], R3 ;  /* 0x0000500301007387 */ /* 0x0001e20000100800 */
[----:B------:R-:W-:-:S04]  /*cb80*/  LEA.HI R0, R3, R3, RZ, 0x1 ;  /* 0x0000000303007211 */ /* 0x000fc800078f08ff */
[----:B------:R-:W-:-:S05]  /*cb90*/  LOP3.LUT R0, R0, 0xfffffffe, RZ, 0xc0, !PT ;  /* 0xfffffffe00007812 */ /* 0x000fca00078ec0ff */
[----:B------:R-:W-:-:S05]  /*cba0*/  IMAD.IADD R0, R3, 0x1, -R0 ;  /* 0x0000000103007824 */ /* 0x000fca00078e0a00 */
[----:B------:R-:W-:Y:S01]  /*cbb0*/  SHF.L.U32 R0, R0, 0x1f, RZ ;  /* 0x0000001f00007819 */ /* 0x000fe200000006ff */
[----:B------:R-:W-:Y:S01]  /*cbc0*/  NOP ;  /* 0x0000000000007918 */ /* 0x000fe20000000000 */
[----:B------:R0:W-:Y:S01]  /*cbd0*/  SYNCS.ARRIVE.TRANS64.A1T0 RZ, [R2+URZ+0x34800], RZ ;  /* 0x034800ff02ff79a7 */ /* 0x0001e2000810003f */
[----:B------:R-:W-:Y:S01]  /*cbe0*/  BSSY B0, `(.L_x_443) ;  /* 0x0000003000007945 */ /* 0x000fe20003800000 */
[----:B------:R-:W1:Y:S03]  /*cbf0*/  SYNCS.PHASECHK.TRANS64.TRYWAIT P0, [R2+URZ+0x34820], R0 ;  /* 0x03482000020075a7 */ /* 0x000e66000800017f */
[----:B01----:R-:W-:Y:S05]  /*cc00*/  @!P0 BRA `(.L_x_444) ;  /* 0x00000044007c8947 */ /* 0x003fea0003800000 */
.L_x_559:
[----:B------:R-:W-:Y:S05]  /*cc10*/  BSYNC B0 ;  /* 0x0000000000007941 */ /* 0x000fea0003800000 */
.L_x_443:
[----:B0-----:R-:W2:Y:S01]  /*cc20*/  LDL.LU R2, [R1+0x3c] ;  /* 0x00003c0001027983 */ /* 0x001ea20000300800 */
[----:B------:R-:W-:Y:S01]  /*cc30*/  BSSY B0, `(.L_x_445) ;  /* 0x0000226000007945 */ /* 0x000fe20003800000 */
[----:B--2---:R-:W-:-:S13]  /*cc40*/  ISETP.GE.AND P0, PT, R2, 0x81, PT ;  /* 0x000000810200780c */ /* 0x004fda0003f06270 */
[----:B------:R-:W-:Y:S05]  /*cc50*/  @!P0 BRA `(.L_x_446) ;  /* 0x00000020008c8947 */ /* 0x000fea0003800000 */
[----:B------:R-:W2:Y:S01]  /*cc60*/  LDL R2, [R1+0x30] ;  /* 0x0000300001027983 */ /* 0x000ea20000100800 */
[----:B------:R-:W-:Y:S01]  /*cc70*/  IMAD.MOV.U32 R0, RZ, RZ, 0x1 ;  /* 0x00000001ff007424 */ /* 0x000fe200078e00ff */
[----:B------:R-:W-:Y:S01]  /*cc80*/  BSSY B2, `(.L_x_447) ;  /* 0x00000bc000027945 */ /* 0x000fe20003800000 */
        /* <DEDUP_REMOVED lines=8> */
[----:B------:R-:W3:Y:S04]  /*cd10*/  LDL R3, [R1+0x8] ;  /* 0x0000080001037983 */ /* 0x000ee80000100800 */
[----:B------:R-:W4:Y:S01]  /*cd20*/  LDL R2, [R1+0x10] ;  /* 0x0000100001027983 */ /* 0x000f220000100800 */
[----:B------:R-:W-:Y:S01]  /*cd30*/  BSSY B1, `(.L_x_449) ;  /* 0x00000ac000017945 */ /* 0x000fe20003800000 */
[----:B--2---:R-:W-:-:S02]  /*cd40*/  ISETP.NE.AND P1, PT, R4, RZ, PT ;  /* 0x000000ff0400720c */ /* 0x004fc40003f25270 */
[----:B---3--:R-:W-:-:S04]  /*cd50*/  IADD3 R8, R3, 0x1, RZ ;  /* 0x0000000103087810 */ /* 0x008fc80007ffe0ff */
[----:B------:R-:W-:-:S04]  /*cd60*/  ISETP.NE.AND P0, PT, R8, 0x2, PT ;  /* 0x000000020800780c */ /* 0x000fc80003f05270 */
[----:B------:R-:W-:Y:S02]  /*cd70*/  SEL R10, RZ, 0x1, P0 ;  /* 0x00000001ff0a7807 */ /* 0x000fe40000000000 */
[----:B------:R-:W-:Y:S02]  /*cd80*/  SEL R8, R8, RZ, P0 ;  /* 0x000000ff08087207 */ /* 0x000fe40000000000 */
[----:B----4-:R-:W-:Y:S01]  /*cd90*/  LOP3.LUT R10, R2, R10, RZ, 0x3c, !PT ;  /* 0x0000000a020a7212 */ /* 0x010fe200078e3cff */
[----:B------:R-:W-:Y:S06]  /*cda0*/  @!P1 BRA `(.L_x_450) ;  /* 0x0000000800909947 */ /* 0x000fec0003800000 */
[----:B------:R0:W5:Y:S01]  /*cdb0*/  LDL R4, [R1] ;  /* 0x0000000001047983 */ /* 0x0001620000100800 */
[----:B------:R-:W-:Y:S02]  /*cdc0*/  ULDC.64 UR4, c[0x0][0x418] ;  /* 0x0001060000047ab9 */ /* 0x000fe40000000a00 */
[----:B------:R-:W-:-:S04]  /*cdd0*/  ISETP.NE.U32.AND P0, PT, RZ, UR4, PT ;  /* 0x00000004ff007c0c */ /* 0x000fc8000bf05070 */
[----:B------:R-:W-:-:S13]  /*cde0*/  ISETP.NE.AND.EX P0, PT, RZ, UR5, PT, P0 ;  /* 0x00000005ff007c0c */ /* 0x000fda000bf05300 */
[----:B0-----:R-:W-:Y:S05]  /*cdf0*/  @!P0 BRA `(.L_x_451) ;  /* 0x0000000000508947 */ /* 0x001fea0003800000 */
[----:B------:R-:W2:Y:S01]  /*ce00*/  LDL R11, [R1+0x1c] ;  /* 0x00001c00010b7983 */ /* 0x000ea20000100800 */
[----:B------:R-:W0:Y:S01]  /*ce10*/  LDC R5, c[0x0][0x43c] ;  /* 0x00010f00ff057b82 */ /* 0x000e220000000800 */
[----:B------:R-:W-:Y:S02]  /*ce20*/  ULDC.64 UR6, c[0x0][0x428] ;  /* 0x00010a0000067ab9 */ /* 0x000fe40000000a00 */
[----:B------:R-:W3:Y:S01]  /*ce30*/  LDL R7, [R1+0xc] ;  /* 0x00000c0001077983 */ /* 0x000ee20000100800 */
[----:B------:R-:W-:Y:S01]  /*ce40*/  ULDC.64 UR8, c[0x0][0x208] ;  /* 0x0000820000087ab9 */ /* 0x000fe20000000a00 */
[----:B0-----:R-:W-:-:S13]  /*ce50*/  ISETP.NE.AND P0, PT, R5, 0x1, PT ;  /* 0x000000010500780c */ /* 0x001fda0003f05270 */
[----:B------:R-:W0:Y:S02]  /*ce60*/  @P0 LDC.64 R2, c[0x0][0x440] ;  /* 0x00011000ff020b82 */ /* 0x000e240000000a00 */
[----:B0----5:R-:W-:-:S04]  /*ce70*/  @P0 IMAD.HI.U32 R4, R0, R2, RZ ;  /* 0x0000000200040227 */ /* 0x021fc800078e00ff */
[----:B------:R-:W-:Y:S01]  /*ce80*/  IMAD.MOV.U32 R2, RZ, RZ, R0 ;  /* 0x000000ffff027224 */ /* 0x000fe200078e0000 */
[----:B------:R-:W-:-:S05]  /*ce90*/  @P0 SHF.R.U32.HI R2, RZ, R3, R4 ;  /* 0x00000003ff020219 */ /* 0x000fca0000011604 */
[----:B------:R-:W-:-:S04]  /*cea0*/  IMAD.MOV R3, RZ, RZ, -R2 ;  /* 0x000000ffff037224 */ /* 0x000fc800078e0a02 */
[----:B------:R-:W-:Y:S01]  /*ceb0*/  IMAD R0, R5, R3, R0 ;  /* 0x0000000305007224 */ /* 0x000fe200078e0200 */
[----:B------:R-:W-:Y:S01]  /*cec0*/  SHF.R.S32.HI R3, RZ, 0x1f, R2 ;  /* 0x0000001fff037819 */ /* 0x000fe20000011402 */
[----:B--2---:R-:W-:-:S04]  /*ced0*/  IMAD R4, R11, UR6, RZ ;  /* 0x000000060b047c24 */ /* 0x004fc8000f8e02ff */
[C---:B---3--:R-:W-:Y:S02]  /*cee0*/  IMAD R4, R7.reuse, UR7, R4 ;  /* 0x0000000707047c24 */ /* 0x048fe4000f8e0204 */
[----:B------:R-:W-:-:S04]  /*cef0*/  IMAD.WIDE.U32 R2, R7, UR6, R2 ;  /* 0x0000000607027c25 */ /* 0x000fc8000f8e0002 */
[----:B------:R-:W-:Y:S01]  /*cf00*/  IMAD.IADD R3, R4, 0x1, R3 ;  /* 0x0000000104037824 */ /* 0x000fe200078e0203 */
[----:B------:R-:W-:-:S04]  /*cf10*/  LEA R4, P0, R2, UR4, 0x2 ;  /* 0x0000000402047c11 */ /* 0x000fc8000f8010ff */
[----:B------:R-:W-:-:S05]  /*cf20*/  LEA.HI.X R5, R2, UR5, R3, 0x2, P0 ;  /* 0x0000000502057c11 */ /* 0x000fca00080f1403 */
[----:B------:R0:W5:Y:S04]  /*cf30*/  LDG.E R4, desc[UR8][R4.64] ;  /* 0x0000000804047981 */ /* 0x000168000c1e1900 */
.L_x_451:
[----:B------:R-:W2:Y:S01]  /*cf40*/  LDL R2, [R1+0x4] ;  /* 0x0000040001027983 */ /* 0x000ea20000100800 */
[----:B------:R-:W-:Y:S01]  /*cf50*/  BSSY B3, `(.L_x_452) ;  /* 0x0000005000037945 */ /* 0x000fe20003800000 */
[----:B--2---:R-:W-:Y:S01]  /*cf60*/  IMAD R3, R8, 0x8, R2 ;  /* 0x0000000808037824 */ /* 0x004fe200078e0202 */
[----:B------:R-:W-:-:S04]  /*cf70*/  SHF.L.U32 R2, R10, 0x1f, RZ ;  /* 0x0000001f0a027819 */ /* 0x000fc800000006ff */
[----:B------:R-:W1:Y:S02]  /*cf80*/  SYNCS.PHASECHK.TRANS64.TRYWAIT P0, [R3+URZ+0x34840], R2 ;  /* 0x03484002030075a7 */ /* 0x000e64000800017f */
[----:B-1----:R-:W-:Y:S05]  /*cf90*/  @!P0 BRA `(.L_x_453) ;  /* 0x0000004000b08947 */ /* 0x002fea0003800000 */
.L_x_560:
[----:B------:R-:W-:Y:S05]  /*cfa0*/  BSYNC B3 ;  /* 0x0000000000037941 */ /* 0x000fea0003800000 */
.L_x_452:
[----:B0-----:R-:W0:Y:S01]  /*cfb0*/  S2R R5, SR_TID.X ;  /* 0x0000000000057919 */ /* 0x001e220000002100 */
[----:B------:R-:W-:Y:S01]  /*cfc0*/  BSSY B3, `(.L_x_454) ;  /* 0x000000b000037945 */ /* 0x000fe20003800000 */
[----:B0-----:R-:W-:-:S04]  /*cfd0*/  LOP3.LUT R5, R5, 0x7f, RZ, 0xc0, !PT ;  /* 0x0000007f05057812 */ /* 0x001fc800078ec0ff */
[----:B------:R-:W-:-:S13]  /*cfe0*/  ISETP.NE.AND P1, PT, R5, RZ, PT ;  /* 0x000000ff0500720c */ /* 0x000fda0003f25270 */
[----:B------:R-:W-:Y:S05]  /*cff0*/  @P1 BRA `(.L_x_455) ;  /* 0x00000000001c1947 */ /* 0x000fea0003800000 */
[----:B------:R-:W0:Y:S01]  /*d000*/  S2R R5, SR_TID.X ;  /* 0x0000000000057919 */ /* 0x000e220000002100 */
[----:B-1----:R-:W-:-:S04]  /*d010*/  IMAD.MOV.U32 R2, RZ, RZ, 0xc000 ;  /* 0x0000c000ff027424 */ /* 0x002fc800078e00ff */
[----:B------:R2:W-:Y:S01]  /*d020*/  SYNCS.ARRIVE.TRANS64 RZ, [R3+URZ+0x34830], R2 ;  /* 0x0348300203ff79a7 */ /* 0x0005e2000800003f */
[----:B0-----:R-:W-:-:S04]  /*d030*/  LOP3.LUT R5, R5, 0x1f, RZ, 0xc0, !PT ;  /* 0x0000001f05057812 */ /* 0x001fc800078ec0ff */
[----:B------:R-:W-:-:S13]  /*d040*/  ISETP.NE.AND P0, PT, R5, RZ, PT ;  /* 0x000000ff0500720c */ /* 0x000fda0003f05270 */
[----:B--2---:R-:W-:Y:S05]  /*d050*/  @!P0 BRA `(.L_x_455) ;  /* 0x0000000000048947 */ /* 0x004fea0003800000 */
[----:B------:R-:W-:Y:S01]  /*d060*/  BPT.TRAP 0x1 ;  /* 0x000000040000795c */ /* 0x000fe20000300000 */
.L_x_455:
[----:B------:R-:W-:Y:S05]  /*d070*/  BSYNC B3 ;  /* 0x0000000000037941 */ /* 0x000fea0003800000 */
.L_x_454:
[----:B------:R-:W2:Y:S04]  /*d080*/  LDL R5, [R1+0x4] ;  /* 0x0000040001057983 */ /* 0x000ea80000100800 */
[----:B-1----:R-:W3:Y:S01]  /*d090*/  LDL R2, [R1+0x18] ;  /* 0x0000180001027983 */ /* 0x002ee20000100800 */
        /* <DEDUP_REMOVED lines=8> */
[----:B--2---:R-:W-:-:S02]  /*d120*/  IMAD R7, R8, 0xc000, R5 ;  /* 0x0000c00008077824 */ /* 0x004fc400078e0205 */
[----:B---3--:R-:W-:-:S03]  /*d130*/  IMAD R2, R0, 0x80, R2 ;  /* 0x0000008000027824 */ /* 0x008fc600078e0202 */
[----:B------:R-:W-:-:S07]  /*d140*/  IADD3 R5, R7, 0x1c400, RZ ;  /* 0x0001c40007057810 */ /* 0x000fce0007ffe0ff */
.L_x_456:
        /* <DEDUP_REMOVED lines=16> */
.L_x_457:
        /* <DEDUP_REMOVED lines=15> */
.L_x_458:
        /* <DEDUP_REMOVED lines=10> */
[----:B------:R-:W2:Y:S04]  /*d3e0*/  LDL.LU R12, [R1+0x10] ;  /* 0x00001000010c7983 */ /* 0x000ea80000300800 */
[----:B------:R-:W3:Y:S01]  /*d3f0*/  LDL R7, [R1+0x8] ;  /* 0x0000080001077983 */ /* 0x000ee20000100800 */
[----:B------:R-:W-:Y:S01]  /*d400*/  BSSY B3, `(.L_x_459) ;  /* 0x0000005000037945 */ /* 0x000fe20003800000 */
[----:B--2---:R-:W-:Y:S01]  /*d410*/  SHF.L.U32 R2, R12, 0x1f, RZ ;  /* 0x0000001f0c027819 */ /* 0x004fe200000006ff */
[----:B---3--:R-:W-:-:S04]  /*d420*/  IMAD R3, R7, 0x8, R6 ;  /* 0x0000000807037824 */ /* 0x008fc800078e0206 */
[----:B------:R-:W0:Y:S02]  /*d430*/  SYNCS.PHASECHK.TRANS64.TRYWAIT P0, [R3+URZ+0x60], R2 ;  /* 0x00006002030075a7 */ /* 0x000e24000800017f */
[----:B0-----:R-:W-:Y:S05]  /*d440*/  @!P0 BRA `(.L_x_460) ;  /* 0x0000003c00988947 */ /* 0x001fea0003800000 */
.L_x_561:
[----:B------:R-:W-:Y:S05]  /*d450*/  BSYNC B3 ;  /* 0x0000000000037941 */ /* 0x000fea0003800000 */
.L_x_459:
[----:B------:R1:W5:Y:S04]  /*d460*/  LDL R17, [R1+0x4] ;  /* 0x0000040001117983 */ /* 0x0003680000100800 */
[----:B------:R1:W5:Y:S01]  /*d470*/  LDL R15, [R1+0x8] ;  /* 0x00000800010f7983 */ /* 0x0003620000100800 */
[----:B------:R-:W-:Y:S01]  /*d480*/  BSSY B3, `(.L_x_461) ;  /* 0x000000c000037945 */ /* 0x000fe20003800000 */
[----:B------:R-:W-:Y:S02]  /*d490*/  IMAD.MOV.U32 R12, RZ, RZ, 0x0 ;  /* 0x00000000ff0c7424 */ /* 0x000fe400078e00ff */
[----:B------:R-:W-:Y:S01]  /*d4a0*/  IMAD.MOV.U32 R13, RZ, RZ, 0x14f00000 ;  /* 0x14f00000ff0d7424 */ /* 0x000fe200078e00ff */
[----:B------:R-:W-:Y:S06]  /*d4b0*/  @P1 BRA `(.L_x_462) ;  /* 0x0000000000201947 */ /* 0x000fec0003800000 */
[----:B------:R-:W2:Y:S01]  /*d4c0*/  S2R R5, SR_TID.X ;  /* 0x0000000000057919 */ /* 0x000ea20000002100 */
[----:B0----5:R-:W-:Y:S02]  /*d4d0*/  IMAD R2, R15, 0x8, R17 ;  /* 0x000000080f027824 */ /* 0x021fe400078e0211 */
[----:B------:R-:W-:-:S04]  /*d4e0*/  IMAD.MOV.U32 R3, RZ, RZ, 0x8000 ;  /* 0x00008000ff037424 */ /* 0x000fc800078e00ff */
[----:B------:R3:W-:Y:S01]  /*d4f0*/  SYNCS.ARRIVE.TRANS64 RZ, [R2+URZ+0x34850], R3 ;  /* 0x0348500302ff79a7 */ /* 0x0007e2000800003f */
[----:B--2---:R-:W-:-:S04]  /*d500*/  LOP3.LUT R5, R5, 0x1f, RZ, 0xc0, !PT ;  /* 0x0000001f05057812 */ /* 0x004fc800078ec0ff */
[----:B------:R-:W-:-:S13]  /*d510*/  ISETP.NE.AND P0, PT, R5, RZ, PT ;  /* 0x000000ff0500720c */ /* 0x000fda0003f05270 */
[----:B---3--:R-:W-:Y:S05]  /*d520*/  @!P0 BRA `(.L_x_462) ;  /* 0x0000000000048947 */ /* 0x008fea0003800000 */
[----:B------:R-:W-:Y:S01]  /*d530*/  BPT.TRAP 0x1 ;  /* 0x000000040000795c */ /* 0x000fe20000300000 */
.L_x_462:
[----:B------:R-:W-:Y:S05]  /*d540*/  BSYNC B3 ;  /* 0x0000000000037941 */ /* 0x000fea0003800000 */
.L_x_461:
[----:B------:R-:W2:Y:S04]  /*d550*/  LDL R7, [R1+0x18] ;  /* 0x0000180001077983 */ /* 0x000ea80000100800 */
[----:B0-----:R-:W2:Y:S01]  /*d560*/  LDL.LU R3, [R1+0x14] ;  /* 0x0000140001037983 */ /* 0x001ea20000300800 */
[----:B------:R-:W-:Y:S01]  /*d570*/  R2UR UR10, R11 ;  /* 0x000000000b0a72ca */ /* 0x000fe200000e0000 */
[----:B-----5:R-:W-:Y:S01]  /*d580*/  IMAD R2, R15, 0x8000, R17 ;  /* 0x000080000f027824 */ /* 0x020fe200078e0211 */
[----:B------:R-:W-:Y:S01]  /*d590*/  R2UR UR6, R12 ;  /* 0x000000000c0672ca */ /* 0x000fe200000e0000 */
[----:B------:R-:W-:Y:S01]  /*d5a0*/  UIADD3 UR4, UP0, UR36, 0x470, URZ ;  /* 0x0000047024047890 */ /* 0x000fe2000ff1e03f */
[----:B------:R-:W-:Y:S02]  /*d5b0*/  R2UR UR7, R13 ;  /* 0x000000000d0772ca */ /* 0x000fe400000e0000 */
[----:B------:R-:W-:Y:S01]  /*d5c0*/  LEA R5, R15, R17, 0x3 ;  /* 0x000000110f057211 */ /* 0x000fe200078e18ff */
[----:B------:R-:W-:Y:S01]  /*d5d0*/  UIADD3.X UR5, URZ, UR37, URZ, UP0, !UPT ;  /* 0x000000253f057290 */ /* 0x000fe200087fe43f */
[----:B------:R-:W-:-:S03]  /*d5e0*/  PLOP3.LUT P0, PT, PT, PT, PT, 0x80, 0x0 ;  /* 0x000000000000781c */ /* 0x000fc60003f0f070 */
[----:B------:R-:W-:Y:S02]  /*d5f0*/  VIADD R5, R5, 0x34850 ;  /* 0x0003485005057836 */ /* 0x000fe40000000000 */
[----:B--2---:R-:W-:Y:S02]  /*d600*/  IMAD R3, R3, 0x80, R7 ;  /* 0x0000008003037824 */ /* 0x004fe400078e0207 */
[----:B------:R-:W-:-:S07]  /*d610*/  VIADD R7, R2, 0x400 ;  /* 0x0000040002077836 */ /* 0x000fce0000000000 */
.L_x_463:
[----:B------:R-:W2:Y:S01]  /*d620*/  LDL R11, [R1] ;  /* 0x00000000010b7983 */ /* 0x000ea20000100800 */
[----:B------:R-:W-:-:S13]  /*d630*/  @P0 ELECT P1, URZ, PT ;  /* 0x00000000003f082f */ /* 0x000fda0003820000 */
[----:B------:R-:W-:Y:S02]  /*d640*/  @P1 R2UR UR12, R18 ;  /* 0x00000000120c12ca */ /* 0x000fe400000e0000 */
[----:B------:R-:W-:Y:S02]  /*d650*/  @P1 R2UR UR11, R3 ;  /* 0x00000000030b12ca */ /* 0x000fe400000e0000 */
[----:B------:R-:W-:Y:S02]  /*d660*/  @P1 R2UR UR9, R5 ;  /* 0x00000000050912ca */ /* 0x000fe400000e0000 */
[----:B------:R-:W-:Y:S02]  /*d670*/  @P1 R2UR UR8, R7 ;  /* 0x00000000070812ca */ /* 0x000fe400000e0000 */
[----:B------:R-:W-:Y:S02]  /*d680*/  @P1 PLOP3.LUT P0, PT, P1, PT, PT, 0x8, 0x0 ;  /* 0x000000000000181c */ /* 0x000fe40000f0e170 */
[----:B--2---:R-:W-:-:S02]  /*d690*/  @P1 R2UR UR13, R11 ;  /* 0x000000000b0d12ca */ /* 0x004fc400000e0000 */
[----:B------:R-:W-:-:S11]  /*d6a0*/  PLOP3.LUT P1, PT, PT, PT, PT, 0x8, 0x0 ;  /* 0x000000000000781c */ /* 0x000fd60003f2e170 */
[----:B------:R0:W-:Y:S02]  /*d6b0*/  UTMALDG.4D [UR8], [UR4], desc[UR6] ;  /* 0x00000608040075b4 */ /* 0x0001e40008019000 */
[----:B0-----:R-:W-:Y:S05]  /*d6c0*/  @P0 BRA.U.ANY `(.L_x_463) ;  /* 0xfffffffd00d40947 */ /* 0x001fea000393ffff */
[----:B------:R-:W-:Y:S01]  /*d6d0*/  R2UR UR10, R14 ;  /* 0x000000000e0a72ca */ /* 0x000fe200000e0000 */
[----:B------:R-:W-:Y:S01]  /*d6e0*/  VIADD R2, R2, 0x4400 ;  /* 0x0000440002027836 */ /* 0x000fe20000000000 */
[----:B------:R-:W-:Y:S02]  /*d6f0*/  R2UR UR6, R12 ;  /* 0x000000000c0672ca */ /* 0x000fe400000e0000 */
[----:B------:R-:W-:Y:S02]  /*d700*/  R2UR UR7, R13 ;  /* 0x000000000d0772ca */ /* 0x000fe400000e0000 */
[----:B------:R-:W-:-:S13]  /*d710*/  PLOP3.LUT P0, PT, PT, PT, PT, 0x80, 0x0 ;  /* 0x000000000000781c */ /* 0x000fda0003f0f070 */
.L_x_464:
        /* <DEDUP_REMOVED lines=11> */
[----:B------:R0:W-:Y:S04]  /*d7d0*/  STL [R1], R4 ;  /* 0x0000000401007387 */ /* 0x0001e80000100800 */
[----:B------:R0:W-:Y:S02]  /*d7e0*/  STL [R1+0x14], R0 ;  /* 0x0000140001007387 */ /* 0x0001e40000100800 */
.L_x_450:
[----:B------:R-:W-:Y:S05]  /*d7f0*/  BSYNC B1 ;  /* 0x0000000000017941 */ /* 0x000fea0003800000 */
.L_x_449:
[----:B0-----:R-:W2:Y:S04]  /*d800*/  LDL.LU R0, [R1+0x30] ;  /* 0x0000300001007983 */ /* 0x001ea80000300800 */
[----:B------:R0:W-:Y:S04]  /*d810*/  STL [R1+0x8], R8 ;  /* 0x0000080801007387 */ /* 0x0001e80000100800 */
[----:B------:R0:W-:Y:S02]  /*d820*/  STL [R1+0x10], R10 ;  /* 0x0000100a01007387 */ /* 0x0001e40000100800 */
[----:B0-2---:R-:W-:-:S07]  /*d830*/  VIADD R0, R0, 0xfffffffd ;  /* 0xfffffffd00007836 */ /* 0x005fce0000000000 */
.L_x_448:
[----:B------:R-:W-:Y:S05]  /*d840*/  BSYNC B2 ;  /* 0x0000000000027941 */ /* 0x000fea0003800000 */
.L_x_447:
[----:B------:R-:W2:Y:S01]  /*d850*/  LDL.LU R2, [R1+0x2c] ;  /* 0x00002c0001027983 */ /* 0x000ea20000300800 */
[----:B------:R-:W-:-:S05]  /*d860*/  IMAD.MOV R9, RZ, RZ, -R9 ;  /* 0x000000ffff097224 */ /* 0x000fca00078e0a09 */
[----:B--2---:R-:W-:-:S13]  /*d870*/  ISETP.NE.AND P0, PT, R2, R9, PT ;  /* 0x000000090200720c */ /* 0x004fda0003f05270 */
[----:B------:R-:W-:Y:S05]  /*d880*/  @!P0 BRA `(.L_x_446) ;  /* 0x0000001400808947 */ /* 0x000fea0003800000 */
[----:B------:R0:W5:Y:S02]  /*d890*/  LDL R8, [R1] ;  /* 0x0000000001087983 */ /* 0x0001640000100800 */
.L_x_497:
[----:B--2---:R-:W2:Y:S04]  /*d8a0*/  LDL R4, [R1+0x20] ;  /* 0x0000200001047983 */ /* 0x004ea80000100800 */
[----:B---3--:R-:W3:Y:S04]  /*d8b0*/  LDL R3, [R1+0x8] ;  /* 0x0000080001037983 */ /* 0x008ee80000100800 */
[----:B----4-:R-:W4:Y:S01]  /*d8c0*/  LDL R2, [R1+0x10] ;  /* 0x0000100001027983 */ /* 0x010f220000100800 */
[----:B------:R-:W-:Y:S05]  /*d8d0*/  YIELD ;  /* 0x0000000000007946 */ /* 0x000fea0003800000 */
[----:B------:R-:W-:Y:S01]  /*d8e0*/  BSSY B1, `(.L_x_465) ;  /* 0x00000aa000017945 */ /* 0x000fe20003800000 */
[----:B--2---:R-:W-:Y:S01]  /*d8f0*/  ISETP.NE.AND P1, PT, R4, RZ, PT ;  /* 0x000000ff0400720c */ /* 0x004fe20003f25270 */
[----:B---3--:R-:W-:-:S05]  /*d900*/  VIADD R4, R3, 0x1 ;  /* 0x0000000103047836 */ /* 0x008fca0000000000 */
[----:B------:R-:W-:-:S04]  /*d910*/  ISETP.NE.AND P0, PT, R4, 0x2, PT ;  /* 0x000000020400780c */ /* 0x000fc80003f05270 */
[----:B------:R-:W-:Y:S02]  /*d920*/  SEL R5, RZ, 0x1, P0 ;  /* 0x00000001ff057807 */ /* 0x000fe40000000000 */
[----:B------:R-:W-:Y:S02]  /*d930*/  SEL R4, R4, RZ, P0 ;  /* 0x000000ff04047207 */ /* 0x000fe40000000000 */
[----:B----4-:R-:W-:Y:S01]  /*d940*/  LOP3.LUT R5, R2, R5, RZ, 0x3c, !PT ;  /* 0x0000000502057212 */ /* 0x010fe200078e3cff */
[----:B------:R-:W-:Y:S06]  /*d950*/  @!P1 BRA `(.L_x_466) ;  /* 0x0000000800889947 */ /* 0x000fec0003800000 */
[----:B------:R-:W-:Y:S01]  /*d960*/  ULDC.64 UR4, c[0x0][0x418] ;  /* 0x0001060000047ab9 */ /* 0x000fe20000000a00 */
[----:B------:R-:W-:Y:S02]  /*d970*/  MOV R7, R0 ;  /* 0x0000000000077202 */ /* 0x000fe40000000f00 */
[----:B------:R-:W-:-:S04]  /*d980*/  ISETP.NE.U32.AND P0, PT, RZ, UR4, PT ;  /* 0x00000004ff007c0c */ /* 0x000fc8000bf05070 */
[----:B------:R-:W-:-:S13]  /*d990*/  ISETP.NE.AND.EX P0, PT, RZ, UR5, PT, P0 ;  /* 0x00000005ff007c0c */ /* 0x000fda000bf05300 */
[----:B------:R-:W-:Y:S05]  /*d9a0*/  @!P0 BRA `(.L_x_467) ;  /* 0x0000000000508947 */ /* 0x000fea0003800000 */
[----:B------:R-:W2:Y:S01]  /*d9b0*/  LDL R10, [R1+0x1c] ;  /* 0x00001c00010a7983 */ /* 0x000ea20000100800 */
[----:B-----5:R-:W3:Y:S01]  /*d9c0*/  LDC R8, c[0x0][0x43c] ;  /* 0x00010f00ff087b82 */ /* 0x020ee20000000800 */
[----:B------:R-:W-:Y:S02]  /*d9d0*/  ULDC.64 UR6, c[0x0][0x428] ;  /* 0x00010a0000067ab9 */ /* 0x000fe40000000a00 */
[----:B------:R-:W4:Y:S01]  /*d9e0*/  LDL R9, [R1+0xc] ;  /* 0x00000c0001097983 */ /* 0x000f220000100800 */
[----:B------:R-:W-:Y:S01]  /*d9f0*/  ULDC.64 UR8, c[0x0][0x208] ;  /* 0x0000820000087ab9 */ /* 0x000fe20000000a00 */
[----:B---3--:R-:W-:-:S13]  /*da00*/  ISETP.NE.AND P0, PT, R8, 0x1, PT ;  /* 0x000000010800780c */ /* 0x008fda0003f05270 */
[----:B------:R-:W3:Y:S02]  /*da10*/  @P0 LDC.64 R2, c[0x0][0x440] ;  /* 0x00011000ff020b82 */ /* 0x000ee40000000a00 */
[----:B---3--:R-:W-:-:S04]  /*da20*/  @P0 IMAD.HI.U32 R7, R0, R2, RZ ;  /* 0x0000000200070227 */ /* 0x008fc800078e00ff */
[----:B------:R-:W-:Y:S01]  /*da30*/  IMAD.MOV.U32 R2, RZ, RZ, R0 ;  /* 0x000000ffff027224 */ /* 0x000fe200078e0000 */
[----:B------:R-:W-:-:S04]  /*da40*/  @P0 SHF.R.U32.HI R2, RZ, R3, R7 ;  /* 0x00000003ff020219 */ /* 0x000fc80000011607 */
[--C-:B------:R-:W-:Y:S01]  /*da50*/  SHF.R.S32.HI R3, RZ, 0x1f, R2.reuse ;  /* 0x0000001fff037819 */ /* 0x100fe20000011402 */
[----:B------:R-:W-:-:S04]  /*da60*/  IMAD.MOV R7, RZ, RZ, -R2 ;  /* 0x000000ffff077224 */ /* 0x000fc800078e0a02 */
[----:B------:R-:W-:Y:S02]  /*da70*/  IMAD R7, R8, R7, R0 ;  /* 0x0000000708077224 */ /* 0x000fe400078e0200 */
[----:B--2---:R-:W-:-:S04]  /*da80*/  IMAD R8, R10, UR6, RZ ;  /* 0x000000060a087c24 */ /* 0x004fc8000f8e02ff */
[C---:B----4-:R-:W-:Y:S02]  /*da90*/  IMAD R8, R9.reuse, UR7, R8 ;  /* 0x0000000709087c24 */ /* 0x050fe4000f8e0208 */
[----:B------:R-:W-:-:S04]  /*daa0*/  IMAD.WIDE.U32 R2, R9, UR6, R2 ;  /* 0x0000000609027c25 */ /* 0x000fc8000f8e0002 */
[----:B------:R-:W-:Y:S01]  /*dab0*/  IMAD.IADD R3, R8, 0x1, R3 ;  /* 0x0000000108037824 */ /* 0x000fe200078e0203 */
[----:B------:R-:W-:-:S04]  /*dac0*/  LEA R8, P0, R2, UR4, 0x2 ;  /* 0x0000000402087c11 */ /* 0x000fc8000f8010ff */
[----:B------:R-:W-:-:S05]  /*dad0*/  LEA.HI.X R9, R2, UR5, R3, 0x2, P0 ;  /* 0x0000000502097c11 */ /* 0x000fca00080f1403 */
[----:B------:R2:W5:Y:S04]  /*dae0*/  LDG.E R8, desc[UR8][R8.64] ;  /* 0x0000000808087981 */ /* 0x000568000c1e1900 */
.L_x_467:
[----:B------:R-:W3:Y:S01]  /*daf0*/  LDL R2, [R1+0x4] ;  /* 0x0000040001027983 */ /* 0x000ee20000100800 */
[----:B------:R-:W-:Y:S01]  /*db00*/  BSSY B2, `(.L_x_468) ;  /* 0x0000005000027945 */ /* 0x000fe20003800000 */
[----:B---3--:R-:W-:Y:S01]  /*db10*/  IMAD R3, R4, 0x8, R2 ;  /* 0x0000000804037824 */ /* 0x008fe200078e0202 */
[----:B------:R-:W-:-:S04]  /*db20*/  SHF.L.U32 R2, R5, 0x1f, RZ ;  /* 0x0000001f05027819 */ /* 0x000fc800000006ff */
[----:B------:R-:W3:Y:S02]  /*db30*/  SYNCS.PHASECHK.TRANS64.TRYWAIT P0, [R3+URZ+0x34840], R2 ;  /* 0x03484002030075a7 */ /* 0x000ee4000800017f */
[----:B---3--:R-:W-:Y:S05]  /*db40*/  @!P0 BRA `(.L_x_469) ;  /* 0x0000003400ec8947 */ /* 0x008fea0003800000 */
.L_x_562:
[----:B------:R-:W-:Y:S05]  /*db50*/  BSYNC B2 ;  /* 0x0000000000027941 */ /* 0x000fea0003800000 */
.L_x_468:
[----:B--2---:R-:W2:Y:S01]  /*db60*/  S2R R9, SR_TID.X ;  /* 0x0000000000097919 */ /* 0x004ea20000002100 */
[----:B------:R-:W-:Y:S01]  /*db70*/  BSSY B2, `(.L_x_470) ;  /* 0x000000b000027945 */ /* 0x000fe20003800000 */
[----:B--2---:R-:W-:-:S04]  /*db80*/  LOP3.LUT R9, R9, 0x7f, RZ, 0xc0, !PT ;  /* 0x0000007f09097812 */ /* 0x004fc800078ec0ff */
[----:B------:R-:W-:-:S13]  /*db90*/  ISETP.NE.AND P1, PT, R9, RZ, PT ;  /* 0x000000ff0900720c */ /* 0x000fda0003f25270 */
[----:B------:R-:W-:Y:S05]  /*dba0*/  @P1 BRA `(.L_x_471) ;  /* 0x00000000001c1947 */ /* 0x000fea0003800000 */
[----:B------:R-:W2:Y:S01]  /*dbb0*/  S2R R9, SR_TID.X ;  /* 0x0000000000097919 */ /* 0x000ea20000002100 */
[----:B---3--:R-:W-:-:S04]  /*dbc0*/  IMAD.MOV.U32 R2, RZ, RZ, 0xc000 ;  /* 0x0000c000ff027424 */ /* 0x008fc800078e00ff */
[----:B------:R4:W-:Y:S01]  /*dbd0*/  SYNCS.ARRIVE.TRANS64 RZ, [R3+URZ+0x34830], R2 ;  /* 0x0348300203ff79a7 */ /* 0x0009e2000800003f */
[----:B--2---:R-:W-:-:S04]  /*dbe0*/  LOP3.LUT R9, R9, 0x1f, RZ, 0xc0, !PT ;  /* 0x0000001f09097812 */ /* 0x004fc800078ec0ff */
[----:B------:R-:W-:-:S13]  /*dbf0*/  ISETP.NE.AND P0, PT, R9, RZ, PT ;  /* 0x000000ff0900720c */ /* 0x000fda0003f05270 */
[----:B----4-:R-:W-:Y:S05]  /*dc00*/  @!P0 BRA `(.L_x_471) ;  /* 0x0000000000048947 */ /* 0x010fea0003800000 */
[----:B------:R-:W-:Y:S01]  /*dc10*/  BPT.TRAP 0x1 ;  /* 0x000000040000795c */ /* 0x000fe20000300000 */
.L_x_471:
[----:B------:R-:W-:Y:S05]  /*dc20*/  BSYNC B2 ;  /* 0x0000000000027941 */ /* 0x000fea0003800000 */
.L_x_470:
[----:B------:R-:W2:Y:S04]  /*dc30*/  LDL R9, [R1+0x4] ;  /* 0x0000040001097983 */ /* 0x000ea80000100800 */
[----:B---3--:R-:W3:Y:S01]  /*dc40*/  LDL R2, [R1+0x18] ;  /* 0x0000180001027983 */ /* 0x008ee20000100800 */
        /* <DEDUP_REMOVED lines=11> */
.L_x_472:
        /* <DEDUP_REMOVED lines=9> */
[----:B--2---:R-:W-:Y:S05]  /*dd90*/  @P0 BRA.U.ANY `(.L_x_472) ;  /* 0xfffffffd00d80947 */ /* 0x004fea000393ffff */
[----:B------:R-:W-:Y:S01]  /*dda0*/  IMAD.MOV.U32 R14, RZ, RZ, 0x40 ;  /* 0x00000040ff0e7424 */ /* 0x000fe200078e00ff */
[----:B------:R-:W-:Y:S01]  /*ddb0*/  PLOP3.LUT P0, PT, PT, PT, PT, 0x80, 0x0 ;  /* 0x000000000000781c */ /* 0x000fe20003f0f070 */
[----:B------:R-:W-:Y:S01]  /*ddc0*/  VIADD R10, R9, 0x20400 ;  /* 0x00020400090a7836 */ /* 0x000fe20000000000 */
[----:B------:R-:W-:Y:S01]  /*ddd0*/  UMOV UR6, 0x0 ;  /* 0x0000000000067882 */ /* 0x000fe20000000000 */
[----:B------:R-:W-:Y:S01]  /*dde0*/  UMOV UR7, 0x14f00000 ;  /* 0x14f0000000077882 */ /* 0x000fe20000000000 */
[----:B------:R-:W-:-:S15]  /*ddf0*/  R2UR UR10, R14 ;  /* 0x000000000e0a72ca */ /* 0x000fde00000e0000 */
.L_x_473:
        /* <DEDUP_REMOVED lines=10> */
[----:B------:R-:W-:Y:S01]  /*dea0*/  PLOP3.LUT P0, PT, PT, PT, PT, 0x80, 0x0 ;  /* 0x000000000000781c */ /* 0x000fe20003f0f070 */
[----:B------:R-:W-:Y:S01]  /*deb0*/  VIADD R9, R9, 0x24400 ;  /* 0x0002440009097836 */ /* 0x000fe20000000000 */
[----:B------:R-:W-:Y:S01]  /*dec0*/  UMOV UR6, 0x0 ;  /* 0x0000000000067882 */ /* 0x000fe20000000000 */
[----:B------:R-:W-:Y:S01]  /*ded0*/  UMOV UR7, 0x14f00000 ;  /* 0x14f0000000077882 */ /* 0x000fe20000000000 */
[----:B------:R-:W-:-:S09]  /*dee0*/  UMOV UR10, 0x80 ;  /* 0x00000080000a7882 */ /* 0x000fd20000000000 */
.L_x_474:
        /* <DEDUP_REMOVED lines=10> */
[----:B------:R-:W2:Y:S04]  /*df90*/  LDL.LU R12, [R1+0x10] ;  /* 0x00001000010c7983 */ /* 0x000ea80000300800 */
[----:B------:R-:W3:Y:S01]  /*dfa0*/  LDL R10, [R1+0x8] ;  /* 0x00000800010a7983 */ /* 0x000ee20000100800 */
[----:B------:R-:W-:Y:S01]  /*dfb0*/  BSSY B2, `(.L_x_475) ;  /* 0x0000005000027945 */ /* 0x000fe20003800000 */
[----:B--2---:R-:W-:Y:S01]  /*dfc0*/  SHF.L.U32 R3, R12, 0x1f, RZ ;  /* 0x0000001f0c037819 */ /* 0x004fe200000006ff */
[----:B---3--:R-:W-:-:S04]  /*dfd0*/  IMAD R2, R10, 0x8, R6 ;  /* 0x000000080a027824 */ /* 0x008fc800078e0206 */
[----:B------:R-:W2:Y:S02]  /*dfe0*/  SYNCS.PHASECHK.TRANS64.TRYWAIT P0, [R2+URZ+0x60], R3 ;  /* 0x00006003020075a7 */ /* 0x000ea4000800017f */
[----:B--2---:R-:W-:Y:S05]  /*dff0*/  @!P0 BRA `(.L_x_476) ;  /* 0x0000003000d48947 */ /* 0x004fea0003800000 */
.L_x_563:
[----:B------:R-:W-:Y:S05]  /*e000*/  BSYNC B2 ;  /* 0x0000000000027941 */ /* 0x000fea0003800000 */
.L_x_475:
[----:B------:R-:W-:Y:S01]  /*e010*/  BSSY B2, `(.L_x_477) ;  /* 0x000000b000027945 */ /* 0x000fe20003800000 */
[----:B------:R-:W-:Y:S02]  /*e020*/  IMAD.MOV.U32 R12, RZ, RZ, 0x0 ;  /* 0x00000000ff0c7424 */ /* 0x000fe400078e00ff */
[----:B------:R-:W-:Y:S01]  /*e030*/  IMAD.MOV.U32 R13, RZ, RZ, 0x14f00000 ;  /* 0x14f00000ff0d7424 */ /* 0x000fe200078e00ff */
[----:B------:R-:W-:Y:S06]  /*e040*/  @P1 BRA `(.L_x_478) ;  /* 0x00000000001c1947 */ /* 0x000fec0003800000 */
[----:B------:R-:W3:Y:S01]  /*e050*/  S2R R9, SR_TID.X ;  /* 0x0000000000097919 */ /* 0x000ee20000002100 */
[----:B--2---:R-:W-:-:S04]  /*e060*/  IMAD.MOV.U32 R3, RZ, RZ, 0x8000 ;  /* 0x00008000ff037424 */ /* 0x004fc800078e00ff */
[----:B------:R4:W-:Y:S01]  /*e070*/  SYNCS.ARRIVE.TRANS64 RZ, [R2+URZ+0x50], R3 ;  /* 0x0000500302ff79a7 */ /* 0x0009e2000800003f */
[----:B---3--:R-:W-:-:S04]  /*e080*/  LOP3.LUT R9, R9, 0x1f, RZ, 0xc0, !PT ;  /* 0x0000001f09097812 */ /* 0x008fc800078ec0ff */
[----:B------:R-:W-:-:S13]  /*e090*/  ISETP.NE.AND P0, PT, R9, RZ, PT ;  /* 0x000000ff0900720c */ /* 0x000fda0003f05270 */
[----:B----4-:R-:W-:Y:S05]  /*e0a0*/  @!P0 BRA `(.L_x_478) ;  /* 0x0000000000048947 */ /* 0x010fea0003800000 */
[----:B------:R-:W-:Y:S01]  /*e0b0*/  BPT.TRAP 0x1 ;  /* 0x000000040000795c */ /* 0x000fe20000300000 */
.L_x_478:
[----:B------:R-:W-:Y:S05]  /*e0c0*/  BSYNC B2 ;  /* 0x0000000000027941 */ /* 0x000fea0003800000 */
.L_x_477:
[----:B------:R-:W3:Y:S04]  /*e0d0*/  LDL R15, [R1+0x4] ;  /* 0x00000400010f7983 */ /* 0x000ee80000100800 */
[----:B--2---:R-:W3:Y:S04]  /*e0e0*/  LDL.LU R3, [R1+0x8] ;  /* 0x0000080001037983 */ /* 0x004ee80000300800 */
[----:B------:R-:W2:Y:S04]  /*e0f0*/  LDL R10, [R1+0x18] ;  /* 0x00001800010a7983 */ /* 0x000ea80000100800 */
[----:B------:R-:W2:Y:S01]  /*e100*/  LDL.LU R9, [R1+0x14] ;  /* 0x0000140001097983 */ /* 0x000ea20000300800 */
[----:B------:R-:W-:Y:S01]  /*e110*/  R2UR UR10, R11 ;  /* 0x000000000b0a72ca */ /* 0x000fe200000e0000 */
[----:B------:R-:W-:Y:S01]  /*e120*/  UIADD3 UR4, UP0, UR36, 0x470, URZ ;  /* 0x0000047024047890 */ /* 0x000fe2000ff1e03f */
[----:B------:R-:W-:Y:S01]  /*e130*/  R2UR UR6, R12 ;  /* 0x000000000c0672ca */ /* 0x000fe200000e0000 */
[----:B------:R-:W-:Y:S01]  /*e140*/  VIADD R2, R2, 0x50 ;  /* 0x0000005002027836 */ /* 0x000fe20000000000 */
[----:B------:R-:W-:Y:S01]  /*e150*/  R2UR UR7, R13 ;  /* 0x000000000d0772ca */ /* 0x000fe200000e0000 */
[----:B------:R-:W-:Y:S01]  /*e160*/  UIADD3.X UR5, URZ, UR37, URZ, UP0, !UPT ;  /* 0x000000253f057290 */ /* 0x000fe200087fe43f */
[----:B------:R-:W-:Y:S01]  /*e170*/  PLOP3.LUT P0, PT, PT, PT, PT, 0x80, 0x0 ;  /* 0x000000000000781c */ /* 0x000fe20003f0f070 */
[----:B---3--:R-:W-:Y:S01]  /*e180*/  IMAD R3, R3, 0x8000, R15 ;  /* 0x0000800003037824 */ /* 0x008fe200078e020f */
[----:B--2---:R-:W-:-:S03]  /*e190*/  LEA R9, R9, R10, 0x7 ;  /* 0x0000000a09097211 */ /* 0x004fc600078e38ff */
[----:B------:R-:W-:-:S08]  /*e1a0*/  VIADD R10, R3, 0x400 ;  /* 0x00000400030a7836 */ /* 0x000fd00000000000 */
.L_x_479:
        /* <DEDUP_REMOVED lines=10> */
[----:B--2---:R-:W-:Y:S05]  /*e250*/  @P0 BRA.U.ANY `(.L_x_479) ;  /* 0xfffffffd00d40947 */ /* 0x004fea000393ffff */
[----:B------:R-:W-:Y:S01]  /*e260*/  R2UR UR10, R14 ;  /* 0x000000000e0a72ca */ /* 0x000fe200000e0000 */
[----:B------:R-:W-:Y:S01]  /*e270*/  VIADD R3, R3, 0x4400 ;  /* 0x0000440003037836 */ /* 0x000fe20000000000 */
[----:B------:R-:W-:Y:S02]  /*e280*/  R2UR UR6, R12 ;  /* 0x000000000c0672ca */ /* 0x000fe400000e0000 */
[----:B------:R-:W-:Y:S02]  /*e290*/  R2UR UR7, R13 ;  /* 0x000000000d0772ca */ /* 0x000fe400000e0000 */
[----:B------:R-:W-:-:S13]  /*e2a0*/  PLOP3.LUT P0, PT, PT, PT, PT, 0x80, 0x0 ;  /* 0x000000000000781c */ /* 0x000fda0003f0f070 */
.L_x_480:
        /* <DEDUP_REMOVED lines=11> */
[----:B------:R2:W-:Y:S04]  /*e360*/  STL [R1+0x14], R7 ;  /* 0x0000140701007387 */ /* 0x0005e80000100800 */
[----:B------:R2:W-:Y:S02]  /*e370*/  STL [R1], R8 ;  /* 0x0000000801007387 */ /* 0x0005e40000100800 */
.L_x_466:
[----:B------:R-:W-:Y:S05]  /*e380*/  BSYNC B1 ;  /* 0x0000000000017941 */ /* 0x000fea0003800000 */
.L_x_465:
[----:B------:R-:W3:Y:S01]  /*e390*/  LDL R2, [R1+0x20] ;  /* 0x0000200001027983 */ /* 0x000ee20000100800 */
[----:B------:R-:W-:Y:S01]  /*e3a0*/  VIADD R3, R4, 0x1 ;  /* 0x0000000104037836 */ /* 0x000fe20000000000 */
[----:B------:R-:W-:Y:S04]  /*e3b0*/  BSSY B1, `(.L_x_481) ;  /* 0x00000aa000017945 */ /* 0x000fe80003800000 */
[----:B------:R-:W-:-:S04]  /*e3c0*/  ISETP.NE.AND P0, PT, R3, 0x2, PT ;  /* 0x000000020300780c */ /* 0x000fc80003f05270 */
[----:B------:R-:W-:Y:S02]  /*e3d0*/  SEL R11, R3, RZ, P0 ;  /* 0x000000ff030b7207 */ /* 0x000fe40000000000 */
[----:B---3--:R-:W-:Y:S02]  /*e3e0*/  ISETP.NE.AND P1, PT, R2, RZ, PT ;  /* 0x000000ff0200720c */ /* 0x008fe40003f25270 */
[----:B------:R-:W-:-:S04]  /*e3f0*/  SEL R2, RZ, 0x1, P0 ;  /* 0x00000001ff027807 */ /* 0x000fc80000000000 */
[----:B------:R-:W-:-:S05]  /*e400*/  LOP3.LUT R10, R5, R2, RZ, 0x3c, !PT ;  /* 0x00000002050a7212 */ /* 0x000fca00078e3cff */
[----:B------:R3:W-:Y:S04]  /*e410*/  STL [R1+0x10], R10 ;  /* 0x0000100a01007387 */ /* 0x0007e80000100800 */
[----:B------:R3:W-:Y:S01]  /*e420*/  STL [R1+0x8], R11 ;  /* 0x0000080b01007387 */ /* 0x0007e20000100800 */
[----:B------:R-:W-:Y:S05]  /*e430*/  @!P1 BRA `(.L_x_482) ;  /* 0x0000000800849947 */ /* 0x000fea0003800000 */
[----:B------:R-:W-:Y:S01]  /*e440*/  ULDC.64 UR4, c[0x0][0x418] ;  /* 0x0001060000047ab9 */ /* 0x000fe20000000a00 */
[----:B--2---:R-:W-:Y:S01]  /*e450*/  VIADD R7, R0, 0xffffffff ;  /* 0xffffffff00077836 */ /* 0x004fe20000000000 */
[----:B------:R-:W-:-:S04]  /*e460*/  ISETP.NE.U32.AND P0, PT, RZ, UR4, PT ;  /* 0x00000004ff007c0c */ /* 0x000fc8000bf05070 */
[----:B------:R-:W-:-:S13]  /*e470*/  ISETP.NE.AND.EX P0, PT, RZ, UR5, PT, P0 ;  /* 0x00000005ff007c0c */ /* 0x000fda000bf05300 */
[----:B------:R-:W-:Y:S05]  /*e480*/  @!P0 BRA `(.L_x_483) ;  /* 0x0000000000508947 */ /* 0x000fea0003800000 */
[----:B------:R-:W2:Y:S01]  /*e490*/  LDL R13, [R1+0x1c] ;  /* 0x00001c00010d7983 */ /* 0x000ea20000100800 */
[----:B------:R-:W4:Y:S01]  /*e4a0*/  LDC R9, c[0x0][0x43c] ;  /* 0x00010f00ff097b82 */ /* 0x000f220000000800 */
[----:B------:R-:W-:Y:S02]  /*e4b0*/  ULDC.64 UR6, c[0x0][0x428] ;  /* 0x00010a0000067ab9 */ /* 0x000fe40000000a00 */
[----:B------:R-:W3:Y:S01]  /*e4c0*/  LDL R12, [R1+0xc] ;  /* 0x00000c00010c7983 */ /* 0x000ee20000100800 */
[----:B------:R-:W-:Y:S01]  /*e4d0*/  ULDC.64 UR8, c[0x0][0x208] ;  /* 0x0000820000087ab9 */ /* 0x000fe20000000a00 */
[----:B----4-:R-:W-:-:S13]  /*e4e0*/  ISETP.NE.AND P0, PT, R9, 0x1, PT ;  /* 0x000000010900780c */ /* 0x010fda0003f05270 */
[----:B------:R-:W4:Y:S02]  /*e4f0*/  @P0 LDC.64 R2, c[0x0][0x440] ;  /* 0x00011000ff020b82 */ /* 0x000f240000000a00 */
[----:B----45:R-:W-:-:S04]  /*e500*/  @P0 IMAD.HI.U32 R8, R7, R2, RZ ;  /* 0x0000000207080227 */ /* 0x030fc800078e00ff */
        /* <DEDUP_REMOVED lines=12> */
.L_x_483:
[----:B------:R-:W4:Y:S01]  /*e5d0*/  LDL R2, [R1+0x4] ;  /* 0x0000040001027983 */ /* 0x000f220000100800 */
[----:B------:R-:W-:Y:S01]  /*e5e0*/  SHF.L.U32 R3, R10, 0x1f, RZ ;  /* 0x0000001f0a037819 */ /* 0x000fe200000006ff */
[----:B------:R-:W-:Y:S01]  /*e5f0*/  BSSY B2, `(.L_x_484) ;  /* 0x0000004000027945 */ /* 0x000fe20003800000 */
[----:B----4-:R-:W-:-:S04]  /*e600*/  LEA R2, R11, R2, 0x3 ;  /* 0x000000020b027211 */ /* 0x010fc800078e18ff */
[----:B------:R-:W4:Y:S02]  /*e610*/  SYNCS.PHASECHK.TRANS64.TRYWAIT P0, [R2+URZ+0x34840], R3 ;  /* 0x03484003020075a7 */ /* 0x000f24000800017f */
[----:B----4-:R-:W-:Y:S05]  /*e620*/  @!P0 BRA `(.L_x_485) ;  /* 0x0000002c005c8947 */ /* 0x010fea0003800000 */
.L_x_564:
[----:B------:R-:W-:Y:S05]  /*e630*/  BSYNC B2 ;  /* 0x0000000000027941 */ /* 0x000fea0003800000 */
.L_x_484:
[----:B--2---:R-:W2:Y:S01]  /*e640*/  S2R R9, SR_TID.X ;  /* 0x0000000000097919 */ /* 0x004ea20000002100 */
[----:B------:R-:W-:Y:S01]  /*e650*/  BSSY B2, `(.L_x_486) ;  /* 0x000000b000027945 */ /* 0x000fe20003800000 */
[----:B--2---:R-:W-:-:S04]  /*e660*/  LOP3.LUT R9, R9, 0x7f, RZ, 0xc0, !PT ;  /* 0x0000007f09097812 */ /* 0x004fc800078ec0ff */
[----:B------:R-:W-:-:S13]  /*e670*/  ISETP.NE.AND P1, PT, R9, RZ, PT ;  /* 0x000000ff0900720c */ /* 0x000fda0003f25270 */
[----:B------:R-:W-:Y:S05]  /*e680*/  @P1 BRA `(.L_x_487) ;  /* 0x00000000001c1947 */ /* 0x000fea0003800000 */
[----:B------:R-:W2:Y:S01]  /*e690*/  S2R R9, SR_TID.X ;  /* 0x0000000000097919 */ /* 0x000ea20000002100 */
[----:B----4-:R-:W-:-:S04]  /*e6a0*/  IMAD.MOV.U32 R3, RZ, RZ, 0xc000 ;  /* 0x0000c000ff037424 */ /* 0x010fc800078e00ff */
[----:B------:R4:W-:Y:S01]  /*e6b0*/  SYNCS.ARRIVE.TRANS64 RZ, [R2+URZ+0x34830], R3 ;  /* 0x0348300302ff79a7 */ /* 0x0009e2000800003f */
[----:B--2---:R-:W-:-:S04]  /*e6c0*/  LOP3.LUT R9, R9, 0x1f, RZ, 0xc0, !PT ;  /* 0x0000001f09097812 */ /* 0x004fc800078ec0ff */
[----:B------:R-:W-:-:S13]  /*e6d0*/  ISETP.NE.AND P0, PT, R9, RZ, PT ;  /* 0x000000ff0900720c */ /* 0x000fda0003f05270 */
[----:B----4-:R-:W-:Y:S05]  /*e6e0*/  @!P0 BRA `(.L_x_487) ;  /* 0x0000000000048947 */ /* 0x010fea0003800000 */
[----:B------:R-:W-:Y:S01]  /*e6f0*/  BPT.TRAP 0x1 ;  /* 0x000000040000795c */ /* 0x000fe20000300000 */
.L_x_487:
[----:B------:R-:W-:Y:S05]  /*e700*/  BSYNC B2 ;  /* 0x0000000000027941 */ /* 0x000fea0003800000 */
.L_x_486:
[----:B------:R-:W2:Y:S04]  /*e710*/  LDL R9, [R1+0x8] ;  /* 0x0000080001097983 */ /* 0x000ea80000100800 */
[----:B---3--:R-:W3:Y:S04]  /*e720*/  LDL R10, [R1+0x4] ;  /* 0x00000400010a7983 */ /* 0x008ee80000100800 */
[----:B----4-:R-:W4:Y:S01]  /*e730*/  LDL R2, [R1+0x18] ;  /* 0x0000180001027983 */ /* 0x010f220000100800 */
[----:B------:R-:W-:-:S05]  /*e740*/  IMAD.MOV.U32 R12, RZ, RZ, RZ ;  /* 0x000000ffff0c7224 */ /* 0x000fca00078e00ff */
[----:B------:R-:W-:Y:S01]  /*e750*/  R2UR UR10, R12 ;  /* 0x000000000c0a72ca */ /* 0x000fe200000e0000 */
[----:B------:R-:W-:Y:S01]  /*e760*/  UIADD3 UR4, UP0, UR36, 0x370, URZ ;  /* 0x0000037024047890 */ /* 0x000fe2000ff1e03f */
[----:B------:R-:W-:Y:S01]  /*e770*/  PLOP3.LUT P0, PT, PT, PT, PT, 0x80, 0x0 ;  /* 0x000000000000781c */ /* 0x000fe20003f0f070 */
[----:B------:R-:W-:Y:S01]  /*e780*/  UMOV UR6, 0x0 ;  /* 0x0000000000067882 */ /* 0x000fe20000000000 */
[----:B------:R-:W-:Y:S01]  /*e790*/  UMOV UR7, 0x14f00000 ;  /* 0x14f0000000077882 */ /* 0x000fe20000000000 */
[----:B------:R-:W-:Y:S01]  /*e7a0*/  UIADD3.X UR5, URZ, UR37, URZ, UP0, !UPT ;  /* 0x000000253f057290 */ /* 0x000fe200087fe43f */
[C---:B--2---:R-:W-:Y:S02]  /*e7b0*/  IMAD R3, R9.reuse, 0x8, R6 ;  /* 0x0000000809037824 */ /* 0x044fe400078e0206 */
[----:B---3--:R-:W-:Y:S02]  /*e7c0*/  IMAD R9, R9, 0xc000, R10 ;  /* 0x0000c00009097824 */ /* 0x008fe400078e020a */
[----:B------:R-:W-:-:S02]  /*e7d0*/  VIADD R3, R3, 0x30 ;  /* 0x0000003003037836 */ /* 0x000fc40000000000 */
[----:B----4-:R-:W-:Y:S02]  /*e7e0*/  IMAD R2, R7, 0x80, R2 ;  /* 0x0000008007027824 */ /* 0x010fe400078e0202 */
[----:B------:R-:W-:-:S07]  /*e7f0*/  VIADD R10, R9, 0x1c400 ;  /* 0x0001c400090a7836 */ /* 0x000fce0000000000 */
.L_x_488:
        /* <DEDUP_REMOVED lines=16> */
.L_x_489:
        /* <DEDUP_REMOVED lines=11> */
[----:B------:R-:W-:Y:S01]  /*e9b0*/  UMOV UR6, 0x0 ;  /* 0x0000000000067882 */ /* 0x000fe20000000000 */
[----:B------:R-:W-:Y:S01]  /*e9c0*/  IADD3 R9, R9, 0x24400, RZ ;  /* 0x0002440009097810 */ /* 0x000fe20007ffe0ff */
[----:B------:R-:W-:Y:S01]  /*e9d0*/  UMOV UR7, 0x14f00000 ;  /* 0x14f0000000077882 */ /* 0x000fe20000000000 */
[----:B------:R-:W-:-:S09]  /*e9e0*/  UMOV UR10, 0x80 ;  /* 0x00000080000a7882 */ /* 0x000fd20000000000 */
.L_x_490:
        /* <DEDUP_REMOVED lines=10> */
[----:B------:R-:W-:Y:S01]  /*ea90*/  SHF.L.U32 R5, R5, 0x1f, RZ ;  /* 0x0000001f05057819 */ /* 0x000fe200000006ff */
[----:B------:R-:W-:Y:S01]  /*eaa0*/  IMAD R2, R4, 0x8, R6 ;  /* 0x0000000804027824 */ /* 0x000fe200078e0206 */
[----:B------:R-:W-:Y:S03]  /*eab0*/  BSSY B2, `(.L_x_491) ;  /* 0x0000003000027945 */ /* 0x000fe60003800000 */
[----:B------:R-:W2:Y:S02]  /*eac0*/  SYNCS.PHASECHK.TRANS64.TRYWAIT P0, [R2+URZ+0x60], R5 ;  /* 0x00006005020075a7 */ /* 0x000ea4000800017f */
[----:B--2---:R-:W-:Y:S05]  /*ead0*/  @!P0 BRA `(.L_x_492) ;  /* 0x0000002800448947 */ /* 0x004fea0003800000 */
.L_x_565:
[----:B------:R-:W-:Y:S05]  /*eae0*/  BSYNC B2 ;  /* 0x0000000000027941 */ /* 0x000fea0003800000 */
.L_x_491:
[----:B------:R-:W-:Y:S01]  /*eaf0*/  BSSY B2, `(.L_x_493) ;  /* 0x000000b000027945 */ /* 0x000fe20003800000 */
[----:B------:R-:W-:Y:S02]  /*eb00*/  IMAD.MOV.U32 R10, RZ, RZ, 0x0 ;  /* 0x00000000ff0a7424 */ /* 0x000fe400078e00ff */
[----:B------:R-:W-:Y:S01]  /*eb10*/  IMAD.MOV.U32 R11, RZ, RZ, 0x14f00000 ;  /* 0x14f00000ff0b7424 */ /* 0x000fe200078e00ff */
[----:B------:R-:W-:Y:S06]  /*eb20*/  @P1 BRA `(.L_x_494) ;  /* 0x00000000001c1947 */ /* 0x000fec0003800000 */
[----:B------:R-:W3:Y:S02]  /*eb30*/  S2R R3, SR_TID.X ;  /* 0x0000000000037919 */ /* 0x000ee40000002100 */
[----:B---3--:R-:W-:Y:S01]  /*eb40*/  LOP3.LUT R9, R3, 0x1f, RZ, 0xc0, !PT ;  /* 0x0000001f03097812 */ /* 0x008fe200078ec0ff */
[----:B------:R-:W-:-:S03]  /*eb50*/  IMAD.MOV.U32 R3, RZ, RZ, 0x8000 ;  /* 0x00008000ff037424 */ /* 0x000fc600078e00ff */
[----:B------:R-:W-:Y:S01]  /*eb60*/  ISETP.NE.AND P0, PT, R9, RZ, PT ;  /* 0x000000ff0900720c */ /* 0x000fe20003f05270 */
[----:B------:R3:W-:-:S12]  /*eb70*/  SYNCS.ARRIVE.TRANS64 RZ, [R2+URZ+0x50], R3 ;  /* 0x0000500302ff79a7 */ /* 0x0007d8000800003f */
[----:B---3--:R-:W-:Y:S05]  /*eb80*/  @!P0 BRA `(.L_x_494) ;  /* 0x0000000000048947 */ /* 0x008fea0003800000 */
[----:B------:R-:W-:Y:S01]  /*eb90*/  BPT.TRAP 0x1 ;  /* 0x000000040000795c */ /* 0x000fe20000300000 */
.L_x_494:
[----:B------:R-:W-:Y:S05]  /*eba0*/  BSYNC B2 ;  /* 0x0000000000027941 */ /* 0x000fea0003800000 */
.L_x_493:
[----:B------:R-:W3:Y:S04]  /*ebb0*/  LDL R9, [R1+0x4] ;  /* 0x0000040001097983 */ /* 0x000ee80000100800 */
[----:B--2---:R-:W2:Y:S04]  /*ebc0*/  LDL R5, [R1+0x18] ;  /* 0x0000180001057983 */ /* 0x004ea80000100800 */
        /* <DEDUP_REMOVED lines=8> */
[----:B---3--:R-:W-:-:S02]  /*ec50*/  IMAD R4, R4, 0x8000, R9 ;  /* 0x0000800004047824 */ /* 0x008fc400078e0209 */
[----:B--2---:R-:W-:Y:S02]  /*ec60*/  IMAD R3, R3, 0x80, R5 ;  /* 0x0000008003037824 */ /* 0x004fe400078e0205 */
[----:B------:R-:W-:-:S08]  /*ec70*/  VIADD R5, R4, 0x400 ;  /* 0x0000040004057836 */ /* 0x000fd00000000000 */
.L_x_495:
        /* <DEDUP_REMOVED lines=11> */
[----:B------:R-:W-:Y:S02]  /*ed30*/  R2UR UR10, R13 ;  /* 0x000000000d0a72ca */ /* 0x000fe400000e0000 */
[----:B------:R-:W-:Y:S02]  /*ed40*/  R2UR UR6, R10 ;  /* 0x000000000a0672ca */ /* 0x000fe400000e0000 */
[----:B------:R-:W-:Y:S02]  /*ed50*/  R2UR UR7, R11 ;  /* 0x000000000b0772ca */ /* 0x000fe400000e0000 */
[----:B------:R-:W-:Y:S02]  /*ed60*/  PLOP3.LUT P0, PT, PT, PT, PT, 0x80, 0x0 ;  /* 0x000000000000781c */ /* 0x000fe40003f0f070 */
[----:B------:R-:W-:-:S11]  /*ed70*/  IADD3 R4, R4, 0x4400, RZ ;  /* 0x0000440004047810 */ /* 0x000fd60007ffe0ff */
.L_x_496:
        /* <DEDUP_REMOVED lines=13> */
.L_x_482:
[----:B------:R-:W-:Y:S05]  /*ee50*/  BSYNC B1 ;  /* 0x0000000000017941 */ /* 0x000fea0003800000 */
.L_x_481:
[C---:B------:R-:W-:Y:S01]  /*ee60*/  ISETP.GT.AND P0, PT, R0.reuse, 0x1, PT ;  /* 0x000000010000780c */ /* 0x040fe20003f04270 */
[----:B------:R-:W-:-:S12]  /*ee70*/  VIADD R0, R0, 0xfffffffe ;  /* 0xfffffffe00007836 */ /* 0x000fd80000000000 */
[----:B------:R-:W-:Y:S05]  /*ee80*/  @P0 BRA `(.L_x_497) ;  /* 0xffffffe800840947 */ /* 0x000fea000383ffff */
.L_x_446:
[----:B------:R-:W-:Y:S05]  /*ee90*/  BSYNC B0 ;  /* 0x0000000000007941 */ /* 0x000fea0003800000 */
.L_x_445:
[----:B------:R-:W0:Y:S01]  /*eea0*/  S2R R2, SR_TID.X ;  /* 0x0000000000027919 */ /* 0x000e220000002100 */
[----:B------:R-:W-:Y:S01]  /*eeb0*/  BSSY B0, `(.L_x_498) ;  /* 0x0000011000007945 */ /* 0x000fe20003800000 */
[----:B0-----:R-:W-:-:S04]  /*eec0*/  LOP3.LUT R3, R2, 0x7f, RZ, 0xc0, !PT ;  /* 0x0000007f02037812 */ /* 0x001fc800078ec0ff */
[----:B------:R-:W-:-:S13]  /*eed0*/  ISETP.NE.AND P0, PT, R3, RZ, PT ;  /* 0x000000ff0300720c */ /* 0x000fda0003f05270 */
[----:B------:R-:W-:Y:S05]  /*eee0*/  @P0 BRA `(.L_x_499) ;  /* 0x0000000000340947 */ /* 0x000fea0003800000 */
[----:B------:R-:W0:Y:S01]  /*eef0*/  S2R R2, SR_LANEID ;  /* 0x0000000000027919 */ /* 0x000e220000000000 */
[----:B------:R-:W-:Y:S01]  /*ef00*/  VOTEU.ANY UR4, UPT, PT ;  /* 0x0000000000047886 */ /* 0x000fe200038e0100 */
[----:B------:R-:W1:Y:S01]  /*ef10*/  LDC.64 R4, c[0x0][0xc60] ;  /* 0x00031800ff047b82 */ /* 0x000e620000000a00 */
[----:B------:R-:W0:Y:S01]  /*ef20*/  FLO.U32 R0, UR4 ;  /* 0x0000000400007d00 */ /* 0x000e2200080e0000 */
[----:B------:R-:W-:Y:S01]  /*ef30*/  ULDC.64 UR6, c[0x0][0x208] ;  /* 0x0000820000067ab9 */ /* 0x000fe20000000a00 */
[----:B0-----:R-:W-:-:S06]  /*ef40*/  ISETP.EQ.U32.AND P0, PT, R0, R2, PT ;  /* 0x000000020000720c */ /* 0x001fcc0003f02070 */
[----:B------:R-:W1:Y:S07]  /*ef50*/  POPC R2, UR4 ;  /* 0x0000000400027d09 */ /* 0x000e6e0008000000 */
[----:B-1----:R-:W2:Y:S04]  /*ef60*/  @P0 ATOMG.E.ADD.STRONG.GPU PT, R2, desc[UR6][R4.64], R2 ;  /* 0x00000002040209a8 */ /* 0x002ea800081ee1c6 */
[----:B--2---:R0:W1:Y:S02]  /*ef70*/  SHFL.IDX PT, R2, R2, R0, 0x1f ;  /* 0x00001f0002027589 */ /* 0x00406400000e0000 */
[----:B0-----:R-:W0:Y:S02]  /*ef80*/  S2R R0, SR_LTMASK ;  /* 0x0000000000007919 */ /* 0x001e240000003900 */
[----:B0-----:R-:W-:-:S06]  /*ef90*/  LOP3.LUT R0, R0, UR4, RZ, 0xc0, !PT ;  /* 0x0000000400007c12 */ /* 0x001fcc000f8ec0ff */
[----:B------:R-:W1:Y:S02]  /*efa0*/  POPC R0, R0 ;  /* 0x0000000000007309 */ /* 0x000e640000000000 */
[----:B-1----:R-:W-:-:S07]  /*efb0*/  IADD3 R16, R2, UR38, R0 ;  /* 0x0000002602107c10 */ /* 0x002fce000fffe000 */
.L_x_499:
[----:B------:R-:W-:Y:S05]  /*efc0*/  BSYNC B0 ;  /* 0x0000000000007941 */ /* 0x000fea0003800000 */
.L_x_498:
[----:B------:R-:W2:Y:S01]  /*efd0*/  LDL.LU R0, [R1+0x20] ;  /* 0x0000200001007983 */ /* 0x000ea20000300800 */
[----:B------:R-:W-:Y:S01]  /*efe0*/  BSSY B0, `(.L_x_500) ;  /* 0x0000040000007945 */ /* 0x000fe20003800000 */
[----:B--2---:R-:W-:-:S13]  /*eff0*/  ISETP.NE.AND P0, PT, R0, RZ, PT ;  /* 0x000000ff0000720c */ /* 0x004fda0003f05270 */
[----:B------:R-:W-:Y:S05]  /*f000*/  @!P0 BRA `(.L_x_501) ;  /* 0x0000000000f48947 */ /* 0x000fea0003800000 */
[----:B------:R-:W2:Y:S04]  /*f010*/  LDL R4, [R1+0x4] ;  /* 0x0000040001047983 */ /* 0x000ea80000100800 */
[----:B------:R-:W2:Y:S04]  /*f020*/  LDL R0, [R1+0x8] ;  /* 0x0000080001007983 */ /* 0x000ea80000100800 */
[----:B------:R-:W3:Y:S01]  /*f030*/  LDL R2, [R1+0x10] ;  /* 0x0000100001027983 */ /* 0x000ee20000100800 */
[----:B------:R-:W-:Y:S01]  /*f040*/  BSSY B1, `(.L_x_502) ;  /* 0x0000006000017945 */ /* 0x000fe20003800000 */
[----:B------:R-:W-:Y:S01]  /*f050*/  ISETP.NE.AND P1, PT, R3, RZ, PT ;  /* 0x000000ff0300720c */ /* 0x000fe20003f25270 */
[----:B--2---:R-:W-:Y:S01]  /*f060*/  IMAD R0, R0, 0x8, R4 ;  /* 0x0000000800007824 */ /* 0x004fe200078e0204 */
[----:B---3--:R-:W-:-:S04]  /*f070*/  SHF.L.U32 R2, R2, 0x1f, RZ ;  /* 0x0000001f02027819 */ /* 0x008fc800000006ff */
[----:B------:R-:W0:Y:S02]  /*f080*/  SYNCS.PHASECHK.TRANS64.TRYWAIT P0, [R0+URZ+0x34860], R2 ;  /* 0x03486002000075a7 */ /* 0x000e24000800017f */
[----:B0-----:R-:W-:Y:S05]  /*f090*/  @!P0 BRA `(.L_x_503) ;  /* 0x0000002000e88947 */ /* 0x001fea0003800000 */
.L_x_566:
[----:B------:R-:W-:Y:S05]  /*f0a0*/  BSYNC B1 ;  /* 0x0000000000017941 */ /* 0x000fea0003800000 */
.L_x_502:
[----:B------:R-:W-:Y:S04]  /*f0b0*/  BSSY B1, `(.L_x_504) ;  /* 0x0000009000017945 */ /* 0x000fe80003800000 */
[----:B------:R-:W-:Y:S05]  /*f0c0*/  @P1 BRA `(.L_x_505) ;  /* 0x00000000001c1947 */ /* 0x000fea0003800000 */
[----:B------:R-:W2:Y:S01]  /*f0d0*/  S2R R3, SR_TID.X ;  /* 0x0000000000037919 */ /* 0x000ea20000002100 */
[----:B0-----:R-:W-:-:S04]  /*f0e0*/  IMAD.MOV.U32 R2, RZ, RZ, 0x8000 ;  /* 0x00008000ff027424 */ /* 0x001fc800078e00ff */
[----:B------:R3:W-:Y:S01]  /*f0f0*/  SYNCS.ARRIVE.TRANS64 RZ, [R0+URZ+0x34850], R2 ;  /* 0x0348500200ff79a7 */ /* 0x0007e2000800003f */
[----:B--2---:R-:W-:-:S04]  /*f100*/  LOP3.LUT R3, R3, 0x1f, RZ, 0xc0, !PT ;  /* 0x0000001f03037812 */ /* 0x004fc800078ec0ff */
[----:B------:R-:W-:-:S13]  /*f110*/  ISETP.NE.AND P0, PT, R3, RZ, PT ;  /* 0x000000ff0300720c */ /* 0x000fda0003f05270 */
[----:B---3--:R-:W-:Y:S05]  /*f120*/  @!P0 BRA `(.L_x_505) ;  /* 0x0000000000048947 */ /* 0x008fea0003800000 */
[----:B------:R-:W-:Y:S01]  /*f130*/  BPT.TRAP 0x1 ;  /* 0x000000040000795c */ /* 0x000fe20000300000 */
.L_x_505:
[----:B------:R-:W-:Y:S05]  /*f140*/  BSYNC B1 ;  /* 0x0000000000017941 */ /* 0x000fea0003800000 */
.L_x_504:
[----:B------:R-:W2:Y:S04]  /*f150*/  LDL.LU R5, [R1+0x18] ;  /* 0x0000180001057983 */ /* 0x000ea80000300800 */
[----:B------:R-:W3:Y:S04]  /*f160*/  LDL R4, [R1+0x4] ;  /* 0x0000040001047983 */ /* 0x000ee80000100800 */
[----:B0-----:R-:W3:Y:S04]  /*f170*/  LDL R2, [R1+0x8] ;  /* 0x0000080001027983 */ /* 0x001ee80000100800 */
[----:B------:R-:W2:Y:S01]  /*f180*/  LDL R3, [R1+0x14] ;  /* 0x0000140001037983 */ /* 0x000ea20000100800 */
[----:B------:R-:W-:Y:S01]  /*f190*/  UIADD3 UR4, UP0, UR36, 0x470, URZ ;  /* 0x0000047024047890 */ /* 0x000fe2000ff1e03f */
[----:B------:R-:W-:Y:S01]  /*f1a0*/  PLOP3.LUT P0, PT, PT, PT, PT, 0x80, 0x0 ;  /* 0x000000000000781c */ /* 0x000fe20003f0f070 */
[----:B------:R-:W-:Y:S01]  /*f1b0*/  VIADD R0, R0, 0x34850 ;  /* 0x0003485000007836 */ /* 0x000fe20000000000 */
[----:B------:R-:W-:Y:S01]  /*f1c0*/  UMOV UR6, 0x0 ;  /* 0x0000000000067882 */ /* 0x000fe20000000000 */
[----:B------:R-:W-:Y:S01]  /*f1d0*/  UIADD3.X UR5, URZ, UR37, URZ, UP0, !UPT ;  /* 0x000000253f057290 */ /* 0x000fe200087fe43f */
[----:B------:R-:W-:Y:S01]  /*f1e0*/  UMOV UR7, 0x14f00000 ;  /* 0x14f0000000077882 */ /* 0x000fe20000000000 */
[----:B------:R-:W-:Y:S01]  /*f1f0*/  UMOV UR10, URZ ;  /* 0x0000003f000a7c82 */ /* 0x000fe20008000000 */
[----:B---3--:R-:W-:-:S02]  /*f200*/  IMAD R2, R2, 0x8000, R4 ;  /* 0x0000800002027824 */ /* 0x008fc400078e0204 */
[----:B--2---:R-:W-:Y:S02]  /*f210*/  IMAD R3, R3, 0x80, R5 ;  /* 0x0000008003037824 */ /* 0x004fe400078e0205 */
[----:B------:R-:W-:-:S07]  /*f220*/  VIADD R4, R2, 0x400 ;  /* 0x0000040002047836 */ /* 0x000fce0000000000 */
.L_x_506:
        /* <DEDUP_REMOVED lines=11> */
[----:B------:R-:W-:Y:S01]  /*f2e0*/  PLOP3.LUT P0, PT, PT, PT, PT, 0x80, 0x0 ;  /* 0x000000000000781c */ /* 0x000fe20003f0f070 */
[----:B------:R-:W-:Y:S01]  /*f2f0*/  VIADD R2, R2, 0x4400 ;  /* 0x0000440002027836 */ /* 0x000fe20000000000 */
[----:B------:R-:W-:Y:S01]  /*f300*/  UMOV UR6, 0x0 ;  /* 0x0000000000067882 */ /* 0x000fe20000000000 */
[----:B------:R-:W-:Y:S01]  /*f310*/  UMOV UR7, 0x14f00000 ;  /* 0x14f0000000077882 */ /* 0x000fe20000000000 */
[----:B------:R-:W-:-:S09]  /*f320*/  UMOV UR10, 0x40 ;  /* 0x00000040000a7882 */ /* 0x000fd20000000000 */
.L_x_507:
        /* <DEDUP_REMOVED lines=11> */
.L_x_501:
[----:B------:R-:W-:Y:S05]  /*f3e0*/  BSYNC B0 ;  /* 0x0000000000007941 */ /* 0x000fea0003800000 */
.L_x_500:
[----:B------:R-:W2:Y:S04]  /*f3f0*/  LDL.LU R5, [R1+0x8] ;  /* 0x0000080001057983 */ /* 0x000ea80000300800 */
[----:B------:R-:W3:Y:S01]  /*f400*/  LDL.LU R4, [R1+0x10] ;  /* 0x0000100001047983 */ /* 0x000ee20000300800 */
[----:B--2---:R-:W-:-:S04]  /*f410*/  IADD3 R0, R5, 0x1, RZ ;  /* 0x0000000105007810 */ /* 0x004fc80007ffe0ff */
[----:B------:R-:W-:-:S04]  /*f420*/  ISETP.NE.AND P0, PT, R0, 0x2, PT ;  /* 0x000000020000780c */ /* 0x000fc80003f05270 */
[----:B------:R-:W-:Y:S02]  /*f430*/  SEL R2, RZ, 0x1, P0 ;  /* 0x00000001ff027807 */ /* 0x000fe40000000000 */
[----:B------:R-:W-:Y:S02]  /*f440*/  SEL R0, R0, RZ, P0 ;  /* 0x000000ff00007207 */ /* 0x000fe40000000000 */
[----:B---3--:R-:W-:-:S03]  /*f450*/  LOP3.LUT R4, R4, R2, RZ, 0x3c, !PT ;  /* 0x0000000204047212 */ /* 0x008fc600078e3cff */
[----:B------:R0:W-:Y:S04]  /*f460*/  STL [R1+0x8], R0 ;  /* 0x0000080001007387 */ /* 0x0001e80000100800 */
[----:B------:R0:W-:Y:S02]  /*f470*/  STL [R1+0x10], R4 ;  /* 0x0000100401007387 */ /* 0x0001e40000100800 */
.L_x_425:
[----:B------:R-:W-:Y:S05]  /*f480*/  BSYNC B7 ;  /* 0x0000000000077941 */ /* 0x000fea0003800000 */
.L_x_423:
[----:B0-----:R-:W2:Y:S02]  /*f490*/  LDL R0, [R1+0x58] ;  /* 0x0000580001007983 */ /* 0x001ea40000100800 */
[----:B--2---:R-:W-:-:S13]  /*f4a0*/  ISETP.NE.AND P0, PT, R0, RZ, PT ;  /* 0x000000ff0000720c */ /* 0x004fda0003f05270 */
[----:B------:R-:W-:Y:S05]  /*f4b0*/  @!P0 BRA `(.L_x_508) ;  /* 0x0000000000288947 */ /* 0x000fea0003800000 */
[----:B------:R-:W-:Y:S05]  /*f4c0*/  WARPSYNC.ALL ;  /* 0x0000000000007948 */ /* 0x000fea0003800000 */
[----:B------:R-:W0:Y:S08]  /*f4d0*/  S2UR UR5, SR_CgaCtaId ;  /* 0x00000000000579c3 */ /* 0x000e300000008800 */
[----:B------:R-:W-:Y:S06]  /*f4e0*/  BAR.SYNC.DEFER_BLOCKING 0x5, 0x180 ;  /* 0x0146000000007b1d */ /* 0x000fec0000010000 */
[----:B------:R-:W-:-:S02]  /*f4f0*/  UMOV UR4, 0x400 ;  /* 0x0000040000047882 */ /* 0x000fc40000000000 */
[----:B0-----:R-:W-:-:S06]  /*f500*/  ULEA UR4, UR5, UR4, 0x18 ;  /* 0x0000000405047291 */ /* 0x001fcc000f8ec03f */
[----:B------:R-:W-:-:S05]  /*f510*/  IMAD.U32 R0, RZ, RZ, UR4 ;  /* 0x00000004ff007e24 */ /* 0x000fca000f8e00ff */
[----:B------:R0:W2:Y:S04]  /*f520*/  LDS.128 R16, [R0+0x348d0] ;  /* 0x0348d00000107984 */ /* 0x0000a80000000c00 */
[----:B------:R0:W-:Y:S01]  /*f530*/  STL [R1+0x4], R0 ;  /* 0x0000040001007387 */ /* 0x0001e20000100800 */
[----:B------:R-:W-:Y:S06]  /*f540*/  BAR.ARV 0x4, 0x180 ;  /* 0x0106000000007b1d */ /* 0x000fec0000002000 */
[----:B------:R-:W-:Y:S05]  /*f550*/  BRA `(.L_x_509) ;  /* 0x0000000800507947 */ /* 0x000fea0003800000 */
.L_x_508:
[----:B------:R-:W1:Y:S01]  /*f560*/  S2R R0, SR_TID.X ;  /* 0x0000000000007919 */ /* 0x000e620000002100 */
[----:B------:R-:W-:Y:S01]  /*f570*/  UMOV UR4, 0xffffffff ;  /* 0xffffffff00047882 */ /* 0x000fe20000000000 */
[----:B-1--4-:R-:W-:-:S04]  /*f580*/  LOP3.LUT R7, R0, 0x1f, RZ, 0xc0, !PT ;  /* 0x0000001f00077812 */ /* 0x012fc800078ec0ff */
[----:B------:R-:W-:Y:S01]  /*f590*/  ISETP.NE.AND P0, PT, R7, 0x1f, PT ;  /* 0x0000001f0700780c */ /* 0x000fe20003f05270 */
[----:B------:R-:W-:-:S12]  /*f5a0*/  BRA.DIV UR4, `(.L_x_510) ;  /* 0x0000001e04b87947 */ /* 0x000fd8000b800000 */
[----:B------:R-:W-:Y:S01]  /*f5b0*/  IMAD.IADD R5, R19, 0x1, R7 ;  /* 0x0000000113057824 */ /* 0x000fe200078e0207 */
[----:B------:R-:W-:Y:S01]  /*f5c0*/  ULDC UR4, c[0x0][0xc3c] ;  /* 0x00030f0000047ab9 */ /* 0x000fe20000000800 */
[----:B------:R-:W-:-:S03]  /*f5d0*/  ULDC.64 UR6, c[0x0][0x208] ;  /* 0x0000820000067ab9 */ /* 0x000fc60000000a00 */
[----:B------:R-:W-:-:S13]  /*f5e0*/  ISETP.GE.OR P1, PT, R5, UR4, !P0 ;  /* 0x0000000405007c0c */ /* 0x000fda000c726670 */
[----:B------:R-:W0:Y:S02]  /*f5f0*/  @!P1 LDC.64 R2, c[0x0][0xc80] ;  /* 0x00032000ff029b82 */ /* 0x000e240000000a00 */
[----:B0-----:R-:W-:-:S06]  /*f600*/  @!P1 IMAD.WIDE R2, R5, 0x4, R2 ;  /* 0x0000000405029825 */ /* 0x001fcc00078e0202 */
[----:B------:R0:W2:Y:S01]  /*f610*/  @!P1 LDG.E R3, desc[UR6][R2.64] ;  /* 0x0000000602039981 */ /* 0x0000a2000c1e1900 */
[C---:B------:R-:W-:Y:S02]  /*f620*/  ISETP.GE.U32.AND P2, PT, R7.reuse, 0x2, PT ;  /* 0x000000020700780c */ /* 0x040fe40003f46070 */
[C---:B------:R-:W-:Y:S01]  /*f630*/  ISETP.GE.U32.AND P3, PT, R7.reuse, 0x4, PT ;  /* 0x000000040700780c */ /* 0x040fe20003f66070 */
[----:B------:R-:W-:Y:S01]  /*f640*/  SHFL.IDX PT, R4, R16, 0x1, 0x1f ;  /* 0x00201f0010047f89 */ /* 0x000fe200000e0000 */
[C---:B------:R-:W-:Y:S02]  /*f650*/  ISETP.GE.U32.AND P4, PT, R7.reuse, 0x8, PT ;  /* 0x000000080700780c */ /* 0x040fe40003f86070 */
[C---:B------:R-:W-:Y:S01]  /*f660*/  ISETP.GE.U32.AND P5, PT, R7.reuse, 0x10, PT ;  /* 0x000000100700780c */ /* 0x040fe20003fa6070 */
[----:B0-----:R-:W-:Y:S02]  /*f670*/  IMAD.MOV.U32 R2, RZ, RZ, RZ ;  /* 0x000000ffff027224 */ /* 0x001fe400078e00ff */
[----:B--2---:R-:W-:Y:S01]  /*f680*/  @!P1 IMAD.MOV.U32 R2, RZ, RZ, R3 ;  /* 0x000000ffff029224 */ /* 0x004fe200078e0003 */
[----:B------:R-:W-:-:S04]  /*f690*/  ISETP.NE.AND P1, PT, R7, RZ, PT ;  /* 0x000000ff0700720c */ /* 0x000fc80003f25270 */
        /* <DEDUP_REMOVED lines=13> */
[----:B0-----:R-:W-:-:S04]  /*f770*/  SEL R0, R5, RZ, P5 ;  /* 0x000000ff05007207 */ /* 0x001fc80002800000 */
[----:B------:R-:W-:Y:S02]  /*f780*/  IADD3 R3, R3, R0, RZ ;  /* 0x0000000003037210 */ /* 0x000fe40007ffe0ff */
[----:B------:R0:W1:Y:S04]  /*f790*/  SHFL.IDX PT, R0, R16, RZ, 0x1f ;  /* 0x00001fff10007589 */ /* 0x00006800000e0000 */
[----:B------:R0:W2:Y:S02]  /*f7a0*/  SHFL.IDX PT, R6, R3, 0x1f, 0x1f ;  /* 0x03e01f0003067f89 */ /* 0x0000a400000e0000 */
.L_x_576:
[----:B------:R-:W-:Y:S02]  /*f7b0*/  ULDC UR4, c[0x0][0xc38] ;  /* 0x00030e0000047ab9 */ /* 0x000fe40000000800 */
[----:B0-----:R-:W-:-:S04]  /*f7c0*/  IMAD.U32 R16, RZ, RZ, UR4 ;  /* 0x00000004ff107e24 */ /* 0x001fc8000f8e00ff */
[----:B--2---:R-:W-:-:S04]  /*f7d0*/  IMAD R6, R6, R16, RZ ;  /* 0x0000001006067224 */ /* 0x004fc800078e02ff */
[----:B------:R-:W-:-:S05]  /*f7e0*/  IMAD.IADD R4, R4, 0x1, R6 ;  /* 0x0000000104047824 */ /* 0x000fca00078e0206 */
[----:B-1----:R-:W-:-:S13]  /*f7f0*/  ISETP.GT.AND P6, PT, R4, R0, PT ;  /* 0x000000000400720c */ /* 0x002fda0003fc4270 */
[----:B------:R-:W-:Y:S05]  /*f800*/  @P6 BRA `(.L_x_511) ;  /* 0x0000000000a06947 */ /* 0x000fea0003800000 */
.L_x_516:
[----:B0-----:R-:W0:Y:S01]  /*f810*/  LDC R2, c[0x0][0xc3c] ;  /* 0x00030f00ff027b82 */ /* 0x001e220000000800 */
[----:B------:R-:W-:-:S05]  /*f820*/  VIADD R19, R19, 0x1f ;  /* 0x0000001f13137836 */ /* 0x000fca0000000000 */
[----:B0-----:R-:W-:-:S13]  /*f830*/  ISETP.GE.AND P6, PT, R19, R2, PT ;  /* 0x000000021300720c */ /* 0x001fda0003fc6270 */
[----:B------:R-:W-:Y:S05]  /*f840*/  @P6 BRA `(.L_x_512) ;  /* 0x0000000400486947 */ /* 0x000fea0003800000 */
[----:B------:R-:W0:Y:S01]  /*f850*/  S2R R3, SR_TID.X ;  /* 0x0000000000037919 */ /* 0x000e220000002100 */
[----:B------:R-:W-:Y:S01]  /*f860*/  BSSY B0, `(.L_x_513) ;  /* 0x000000a000007945 */ /* 0x000fe20003800000 */
[----:B0-----:R-:W-:-:S05]  /*f870*/  LOP3.LUT R3, R3, 0x1f, RZ, 0xc0, !PT ;  /* 0x0000001f03037812 */ /* 0x001fca00078ec0ff */
[----:B------:R-:W-:-:S05]  /*f880*/  IMAD.IADD R5, R19, 0x1, R3 ;  /* 0x0000000113057824 */ /* 0x000fca00078e0203 */
[----:B------:R-:W-:Y:S01]  /*f890*/  ISETP.GE.OR P6, PT, R5, R2, !P0 ;  /* 0x000000020500720c */ /* 0x000fe200047c6670 */
[----:B------:R-:W-:-:S12]  /*f8a0*/  IMAD.MOV.U32 R2, RZ, RZ, RZ ;  /* 0x000000ffff027224 */ /* 0x000fd800078e00ff */
[----:B------:R-:W-:Y:S05]  /*f8b0*/  @P6 BRA `(.L_x_514) ;  /* 0x0000000000106947 */ /* 0x000fea0003800000 */
[----:B------:R-:W0:Y:S01]  /*f8c0*/  LDC.64 R2, c[0x0][0xc80] ;  /* 0x00032000ff027b82 */ /* 0x000e220000000a00 */
[----:B------:R-:W-:Y:S01]  /*f8d0*/  ULDC.64 UR4, c[0x0][0x208] ;  /* 0x0000820000047ab9 */ /* 0x000fe20000000a00 */
[----:B0-----:R-:W-:-:S06]  /*f8e0*/  IMAD.WIDE R2, R5, 0x4, R2 ;  /* 0x0000000405027825 */ /* 0x001fcc00078e0202 */
[----:B------:R0:W5:Y:S02]  /*f8f0*/  LDG.E R2, desc[UR4][R2.64] ;  /* 0x0000000402027981 */ /* 0x000164000c1e1900 */
.L_x_514:
[----:B------:R-:W-:Y:S05]  /*f900*/  BSYNC B0 ;  /* 0x0000000000007941 */ /* 0x000fea0003800000 */
.L_x_513:
[----:B------:R-:W-:-:S03]  /*f910*/  UMOV UR4, 0xffffffff ;  /* 0xffffffff00047882 */ /* 0x000fc60000000000 */
[----:B------:R-:W-:Y:S05]  /*f920*/  BRA.DIV UR4, `(.L_x_515) ;  /* 0x0000002204187947 */ /* 0x000fea000b800000 */
[----:B-----5:R-:W0:Y:S02]  /*f930*/  SHFL.UP PT, R14, R2, 0x1, RZ ;  /* 0x04200000020e7989 */ /* 0x020e2400000e00ff */
        /* <DEDUP_REMOVED lines=10> */
[----:B------:R-:W-:-:S05]  /*f9e0*/  IADD3 R3, R3, R5, RZ ;  /* 0x0000000503037210 */ /* 0x000fca0007ffe0ff */
[----:B------:R-:W0:Y:S02]  /*f9f0*/  SHFL.UP PT, R5, R3, 0x10, RZ ;  /* 0x0600000003057989 */ /* 0x000e2400000e00ff */
[----:B0-----:R-:W-:-:S05]  /*fa00*/  SEL R5, R5, RZ, P5 ;  /* 0x000000ff05057207 */ /* 0x001fca0002800000 */
[----:B------:R-:W-:-:S05]  /*fa10*/  IMAD.IADD R3, R3, 0x1, R5 ;  /* 0x0000000103037824 */ /* 0x000fca00078e0205 */
[----:B------:R0:W1:Y:S02]  /*fa20*/  SHFL.IDX PT, R6, R3, 0x1f, 0x1f ;  /* 0x03e01f0003067f89 */ /* 0x00006400000e0000 */
.L_x_584:
[----:B------:R-:W-:Y:S02]  /*fa30*/  ULDC UR4, c[0x0][0xc38] ;  /* 0x00030e0000047ab9 */ /* 0x000fe40000000800 */
[----:B------:R-:W-:-:S04]  /*fa40*/  IMAD.U32 R16, RZ, RZ, UR4 ;  /* 0x00000004ff107e24 */ /* 0x000fc8000f8e00ff */
[----:B-1----:R-:W-:-:S04]  /*fa50*/  IMAD R6, R6, R16, RZ ;  /* 0x0000001006067224 */ /* 0x002fc800078e02ff */
[----:B------:R-:W-:-:S05]  /*fa60*/  IMAD.IADD R4, R6, 0x1, R4 ;  /* 0x0000000106047824 */ /* 0x000fca00078e0204 */
[----:B------:R-:W-:-:S13]  /*fa70*/  ISETP.GT.AND P6, PT, R4, R0, PT ;  /* 0x000000000400720c */ /* 0x000fda0003fc4270 */
[----:B------:R-:W-:Y:S05]  /*fa80*/  @!P6 BRA `(.L_x_516) ;  /* 0xfffffffc0060e947 */ /* 0x000fea000383ffff */
.L_x_511:
[----:B------:R-:W-:Y:S01]  /*fa90*/  IMAD.IADD R6, R4, 0x1, -R6 ;  /* 0x0000000104067824 */ /* 0x000fe200078e0a06 */
[----:B------:R-:W-:-:S03]  /*faa0*/  UMOV UR4, 0xffffffff ;  /* 0xffffffff00047882 */ /* 0x000fc60000000000 */
[----:B------:R-:W-:-:S05]  /*fab0*/  IMAD R4, R3, R16, R6 ;  /* 0x0000001003047224 */ /* 0x000fca00078e0206 */
[----:B------:R-:W-:Y:S01]  /*fac0*/  ISETP.GT.AND P6, PT, R4, R0, PT ;  /* 0x000000000400720c */ /* 0x000fe20003fc4270 */
[----:B------:R-:W-:-:S12]  /*fad0*/  BRA.DIV UR4, `(.L_x_517) ;  /* 0x0000002204807947 */ /* 0x000fd8000b800000 */
[----:B------:R-:W-:-:S04]  /*fae0*/  VOTE.ANY R5, PT, !P6 ;  /* 0x0000000000057806 */ /* 0x000fc800070e0100 */
[----:B------:R-:W1:Y:S02]  /*faf0*/  POPC R4, R5 ;  /* 0x0000000500047309 */ /* 0x000e640000000000 */
[----:B-1----:R1:W2:Y:S02]  /*fb00*/  SHFL.IDX PT, R17, R2, R4, 0x1f ;  /* 0x00001f0402117589 */ /* 0x0022a400000e0000 */
.L_x_588:
[----:B------:R-:W-:Y:S01]  /*fb10*/  ISETP.NE.AND P0, PT, R5, RZ, PT ;  /* 0x000000ff0500720c */ /* 0x000fe20003f05270 */
[----:B-1----:R-:W-:-:S12]  /*fb20*/  IMAD.MOV.U32 R2, RZ, RZ, RZ ;  /* 0x000000ffff027224 */ /* 0x002fd800078e00ff */
[----:B------:R-:W-:Y:S05]  /*fb30*/  @!P0 BRA `(.L_x_518) ;  /* 0x0000000000108947 */ /* 0x000fea0003800000 */
[----:B------:R-:W-:Y:S01]  /*fb40*/  UMOV UR4, 0xffffffff ;  /* 0xffffffff00047882 */ /* 0x000fe20000000000 */
[----:B------:R-:W-:Y:S02]  /*fb50*/  VIADD R12, R4, 0xffffffff ;  /* 0xffffffff040c7836 */ /* 0x000fe40000000000 */
[----:B------:R-:W-:Y:S05]  /*fb60*/  BRA.DIV UR4, `(.L_x_519) ;  /* 0x0000002204a47947 */ /* 0x000fea000b800000 */
[----:B------:R1:W3:Y:S02]  /*fb70*/  SHFL.IDX PT, R2, R3, R12, 0x1f ;  /* 0x00001f0c03027589 */ /* 0x0002e400000e0000 */
.L_x_518:
[----:B--2---:R-:W-:Y:S01]  /*fb80*/  IABS R5, R17 ;  /* 0x0000001100057213 */ /* 0x004fe20000000000 */
[----:B---3--:R-:W-:Y:S02]  /*fb90*/  IMAD R16, R2, R16, R6 ;  /* 0x0000001002107224 */ /* 0x008fe400078e0206 */
[----:B------:R-:W-:Y:S01]  /*fba0*/  IMAD.IADD R19, R4, 0x1, R19 ;  /* 0x0000000104137824 */ /* 0x000fe200078e0213 */
[----:B------:R-:W2:Y:S01]  /*fbb0*/  I2F.RP R2, R5 ;  /* 0x0000000500027306 */ /* 0x000ea20000209400 */
[----:B------:R-:W-:-:S07]  /*fbc0*/  IMAD.IADD R0, R0, 0x1, -R16 ;  /* 0x0000000100007824 */ /* 0x000fce00078e0a10 */
[----:B--2---:R-:W2:Y:S02]  /*fbd0*/  MUFU.RCP R2, R2 ;  /* 0x0000000200027308 */ /* 0x004ea40000001000 */
[----:B--2---:R-:W-:-:S06]  /*fbe0*/  VIADD R2, R2, 0xffffffe ;  /* 0x0ffffffe02027836 */ /* 0x004fcc0000000000 */
[----:B01----:R-:W0:Y:S02]  /*fbf0*/  F2I.FTZ.U32.TRUNC.NTZ R3, R2 ;  /* 0x0000000200037305 */ /* 0x003e24000021f000 */
[----:B0-----:R-:W-:-:S04]  /*fc00*/  IMAD.MOV R2, RZ, RZ, -R3 ;  /* 0x000000ffff027224 */ /* 0x001fc800078e0a03 */
[----:B------:R-:W-:Y:S01]  /*fc10*/  IMAD R6, R2, R5, RZ ;  /* 0x0000000502067224 */ /* 0x000fe200078e02ff */
[----:B------:R-:W-:-:S05]  /*fc20*/  MOV R2, RZ ;  /* 0x000000ff00027202 */ /* 0x000fca0000000f00 */
[----:B------:R-:W-:Y:S01]  /*fc30*/  IMAD.HI.U32 R2, R3, R6, R2 ;  /* 0x0000000603027227 */ /* 0x000fe200078e0002 */
[----:B------:R-:W-:Y:S02]  /*fc40*/  IABS R6, R17 ;  /* 0x0000001100067213 */ /* 0x000fe40000000000 */
[----:B------:R-:W-:-:S03]  /*fc50*/  IABS R3, R0 ;  /* 0x0000000000037213 */ /* 0x000fc60000000000 */
[----:B------:R-:W-:Y:S02]  /*fc60*/  IMAD.MOV R6, RZ, RZ, -R6 ;  /* 0x000000ffff067224 */ /* 0x000fe400078e0a06 */
        /* <DEDUP_REMOVED lines=12> */
[----:B------:R-:W-:Y:S01]  /*fd30*/  MOV R18, R2 ;  /* 0x0000000200127202 */ /* 0x000fe20000000f00 */
[----:B------:R-:W-:-:S04]  /*fd40*/  IMAD.MOV R3, RZ, RZ, -R2 ;  /* 0x000000ffff037224 */ /* 0x000fc800078e0a02 */
[----:B------:R-:W-:Y:S01]  /*fd50*/  IMAD R17, R17, R3, R0 ;  /* 0x0000000311117224 */ /* 0x000fe200078e0200 */
[----:B------:R-:W-:Y:S06]  /*fd60*/  BRA `(.L_x_520) ;  /* 0x00000000001c7947 */ /* 0x000fec0003800000 */
.L_x_512:
[----:B------:R-:W-:Y:S01]  /*fd70*/  UMOV UR4, URZ ;  /* 0x0000003f00047c82 */ /* 0x000fe20008000000 */
[----:B------:R-:W-:Y:S01]  /*fd80*/  UMOV UR5, URZ ;  /* 0x0000003f00057c82 */ /* 0x000fe20008000000 */
[----:B------:R-:W-:Y:S01]  /*fd90*/  ULDC UR6, c[0x0][0xc3c] ;  /* 0x00030f0000067ab9 */ /* 0x000fe20000000800 */
[----:B------:R-:W-:Y:S02]  /*fda0*/  IMAD.MOV.U32 R16, RZ, RZ, R0 ;  /* 0x000000ffff107224 */ /* 0x000fe400078e0000 */
[----:B------:R-:W-:Y:S02]  /*fdb0*/  IMAD.U32 R17, RZ, RZ, UR4 ;  /* 0x00000004ff117e24 */ /* 0x000fe4000f8e00ff */
[----:B------:R-:W-:Y:S02]  /*fdc0*/  IMAD.U32 R18, RZ, RZ, UR5 ;  /* 0x00000005ff127e24 */ /* 0x000fe4000f8e00ff */
[----:B------:R-:W-:-:S07]  /*fdd0*/  IMAD.U32 R19, RZ, RZ, UR6 ;  /* 0x00000006ff137e24 */ /* 0x000fce000f8e00ff */
.L_x_520:
[----:B------:R3:W2:Y:S01]  /*fde0*/  LDL R3, [R1+0x4] ;  /* 0x0000040001037983 */ /* 0x0006a20000100800 */
[----:B------:R-:W0:Y:S01]  /*fdf0*/  S2R R0, SR_TID.X ;  /* 0x0000000000007919 */ /* 0x000e220000002100 */
[----:B------:R-:W-:Y:S05]  /*fe00*/  WARPSYNC.ALL ;  /* 0x0000000000007948 */ /* 0x000fea0003800000 */
[----:B0-----:R-:W-:Y:S01]  /*fe10*/  LOP3.LUT R0, R0, 0x1f, RZ, 0xc0, !PT ;  /* 0x0000001f00007812 */ /* 0x001fe200078ec0ff */
[----:B------:R-:W-:Y:S03]  /*fe20*/  BAR.SYNC.DEFER_BLOCKING 0x4, 0x180 ;  /* 0x0106000000007b1d */ /* 0x000fe60000010000 */
[----:B------:R-:W-:-:S13]  /*fe30*/  ISETP.NE.AND P0, PT, R0, RZ, PT ;  /* 0x000000ff0000720c */ /* 0x000fda0003f05270 */
[----:B------:R-:W2:Y:S01]  /*fe40*/  @!P0 S2R R0, SR_CgaCtaId ;  /* 0x0000000000008919 */ /* 0x000ea20000008800 */
[----:B------:R-:W-:-:S04]  /*fe50*/  @!P0 MOV R2, 0x400 ;  /* 0x0000040000028802 */ /* 0x000fc80000000f00 */
[----:B--2---:R-:W-:-:S05]  /*fe60*/  @!P0 LEA R3, R0, R2, 0x18 ;  /* 0x0000000200038211 */ /* 0x004fca00078ec0ff */
[----:B------:R3:W-:Y:S04]  /*fe70*/  @!P0 STS.128 [R3+0x348d0], R16 ;  /* 0x0348d01003008388 */ /* 0x0007e80000000c00 */
[----:B------:R3:W-:Y:S01]  /*fe80*/  @!P0 STL [R1+0x4], R3 ;  /* 0x0000040301008387 */ /* 0x0007e20000100800 */
[----:B------:R-:W-:Y:S06]  /*fe90*/  BAR.ARV 0x5, 0x180 ;  /* 0x0146000000007b1d */ /* 0x000fec0000002000 */
.L_x_509:
[----:B------:R-:W-:Y:S02]  /*fea0*/  ULDC UR4, c[0x0][0xc3c] ;  /* 0x00030f0000047ab9 */ /* 0x000fe40000000800 */
[----:B--2---:R-:W-:-:S13]  /*feb0*/  ISETP.GE.AND P0, PT, R19, UR4, PT ;  /* 0x0000000413007c0c */ /* 0x004fda000bf06270 */
[----:B------:R-:W-:Y:S05]  /*fec0*/  @!P0 BRA `(.L_x_521) ;  /* 0xffffffac004c8947 */ /* 0x000fea000383ffff */
[----:B------:R-:W-:Y:S05]  /*fed0*/  BSYNC B8 ;  /* 0x0000000000087941 */ /* 0x000fea0003800000 */
.L_x_419:
[----:B0-----:R-:W2:Y:S01]  /*fee0*/  LDL.LU R0, [R1+0x50] ;  /* 0x0000500001007983 */ /* 0x001ea20000300800 */
[----:B------:R-:W-:Y:S01]  /*fef0*/  BSSY B0, `(.L_x_522) ;  /* 0x000000b000007945 */ /* 0x000fe20003800000 */
[----:B------:R-:W0:Y:S01]  /*ff00*/  S2R R5, SR_CgaCtaId ;  /* 0x0000000000057919 */ /* 0x000e220000008800 */
[----:B--2---:R-:W-:-:S05]  /*ff10*/  VIADD R0, R0, 0x1 ;  /* 0x0000000100007836 */ /* 0x004fca0000000000 */
[----:B------:R-:W-:-:S04]  /*ff20*/  LEA.HI R2, R0, R0, RZ, 0x1 ;  /* 0x0000000000027211 */ /* 0x000fc800078f08ff */
[----:B---3--:R-:W-:-:S05]  /*ff30*/  LOP3.LUT R3, R2, 0xfffffffe, RZ, 0xc0, !PT ;  /* 0xfffffffe02037812 */ /* 0x008fca00078ec0ff */
[----:B------:R-:W-:Y:S01]  /*ff40*/  IMAD.IADD R3, R0, 0x1, -R3 ;  /* 0x0000000100037824 */ /* 0x000fe200078e0a03 */
[----:B------:R-:W-:-:S04]  /*ff50*/  MOV R0, 0x400 ;  /* 0x0000040000007802 */ /* 0x000fc80000000f00 */
[----:B0-----:R-:W-:Y:S02]  /*ff60*/  LEA R0, R5, R0, 0x18 ;  /* 0x0000000005007211 */ /* 0x001fe400078ec0ff */
[----:B------:R-:W-:-:S04]  /*ff70*/  SHF.L.U32 R3, R3, 0x1f, RZ ;  /* 0x0000001f03037819 */ /* 0x000fc800000006ff */
[----:B------:R-:W0:Y:S02]  /*ff80*/  SYNCS.PHASECHK.TRANS64.TRYWAIT P0, [R0+URZ+0x34820], R3 ;  /* 0x03482003000075a7 */ /* 0x000e24000800017f */
[----:B0-----:R-:W-:Y:S05]  /*ff90*/  @!P0 BRA `(.L_x_523) ;  /* 0x0000001c00c08947 */ /* 0x001fea0003800000 */
.L_x_591:
[----:B------:R-:W-:Y:S05]  /*ffa0*/  BSYNC B0 ;  /* 0x0000000000007941 */ /* 0x000fea0003800000 */
.L_x_522:
[----:B------:R-:W-:-:S03]  /*ffb0*/  UMOV UR4, 0xffffffff ;  /* 0xffffffff00047882 */ /* 0x000fc60000000000 */
[----:B------:R-:W-:Y:S05]  /*ffc0*/  BRA.DIV UR4, `(.L_x_524) ;  /* 0x0000001e04c87947 */ /* 0x000fea000b800000 */
[----:B------:R-:W2:Y:S02]  /*ffd0*/  S2R R2, SR_TID.X ;  /* 0x0000000000027919 */ /* 0x000ea40000002100 */
[----:B--2---:R-:W-:-:S04]  /*ffe0*/  SHF.R.U32.HI R2, RZ, 0x5, R2 ;  /* 0x00000005ff027819 */ /* 0x004fc80000011602 */
[----:B------:R-:W-:-:S05]  /*fff0*/  LOP3.LUT R2, R2, 0x3, RZ, 0xc0, !PT ;  /* 0x0000000302027812 */ /* 0x000fca00078ec0ff */
[----:B------:R2:W3:Y:S02]  /*10000*/  SHFL.IDX PT, R14, R2, RZ, 0x1f ;  /* 0x00001fff020e7589 */ /* 0x0004e400000e0000 */
.L_x_594:
[----:B---3--:R-:W-:Y:S01]  /*10010*/  ISETP.NE.AND P0, PT, R14, RZ, PT ;  /* 0x000000ff0e00720c */ /* 0x008fe20003f05270 */
[----:B------:R-:W-:-:S12]  /*10020*/  BSSY B0, `(.L_x_525) ;  /* 0x0000029000007945 */ /* 0x000fd80003800000 */
[----:B------:R-:W-:Y:S05]  /*10030*/  @P0 BRA `(.L_x_526) ;  /* 0x00000000009c0947 */ /* 0x000fea0003800000 */
[----:B------:R-:W-:-:S03]  /*10040*/  UMOV UR4, 0xffffffff ;  /* 0xffffffff00047882 */ /* 0x000fc60000000000 */
[----:B------:R-:W-:Y:S05]  /*10050*/  BRA.DIV UR4, `(.L_x_527) ;  /* 0x0000001e04d87947 */ /* 0x000fea000b800000 */
[----:B------:R-:W-:-:S13]  /*10060*/  ELECT P6, URZ, PT ;  /* 0x00000000003f782f */ /* 0x000fda00038c0000 */
.L_x_597:
        /* <DEDUP_REMOVED lines=8> */
.L_x_528:
[----:B0-----:R-:W2:Y:S04]  /*100f0*/  LDL R3, [R1+0x8] ;  /* 0x0000080001037983 */ /* 0x001ea80000100800 */
[----:B-1--4-:R-:W3:Y:S01]  /*10100*/  LDL.LU R7, [R1+0x10] ;  /* 0x0000100001077983 */ /* 0x012ee20000300800 */
[----:B------:R-:W-:-:S05]  /*10110*/  VIADD R2, R0, 0x34840 ;  /* 0x0003484000027836 */ /* 0x000fca0000000000 */
[C---:B--2---:R-:W-:Y:S01]  /*10120*/  LEA R6, R3.reuse, R2, 0x3 ;  /* 0x0000000203067211 */ /* 0x044fe200078e18ff */
[----:B------:R-:W-:Y:S01]  /*10130*/  VIADD R3, R3, 0x1 ;  /* 0x0000000103037836 */ /* 0x000fe20000000000 */
[----:B---3--:R-:W-:-:S04]  /*10140*/  SHF.L.U32 R5, R7, 0x1f, RZ ;  /* 0x0000001f07057819 */ /* 0x008fc800000006ff */
[C---:B------:R-:W-:Y:S01]  /*10150*/  ISETP.NE.AND P1, PT, R3.reuse, 0x2, PT ;  /* 0x000000020300780c */ /* 0x040fe20003f25270 */
[----:B------:R-:W0:Y:S03]  /*10160*/  SYNCS.PHASECHK.TRANS64.TRYWAIT P0, [R6+URZ], R5 ;  /* 0x00000005060075a7 */ /* 0x000e26000800017f */
[----:B------:R-:W-:Y:S02]  /*10170*/  SEL R4, RZ, 0x1, P1 ;  /* 0x00000001ff047807 */ /* 0x000fe40000800000 */
[----:B------:R-:W-:Y:S02]  /*10180*/  SEL R3, R3, RZ, P1 ;  /* 0x000000ff03037207 */ /* 0x000fe40000800000 */
[----:B------:R-:W-:-:S03]  /*10190*/  LOP3.LUT R4, R7, R4, RZ, 0x3c, !PT ;  /* 0x0000000407047212 */ /* 0x000fc600078e3cff */
[----:B------:R-:W-:Y:S01]  /*101a0*/  IMAD R7, R3, 0x8, R2 ;  /* 0x0000000803077824 */ /* 0x000fe200078e0202 */
[----:B------:R-:W-:Y:S01]  /*101b0*/  SHF.L.U32 R2, R4, 0x1f, RZ ;  /* 0x0000001f04027819 */ /* 0x000fe200000006ff */
[----:B0-----:R-:W-:Y:S06]  /*101c0*/  @!P0 BRA `(.L_x_529) ;  /* 0x0000001c009c8947 */ /* 0x001fec0003800000 */
.L_x_598:
[----:B------:R-:W1:Y:S02]  /*101d0*/  SYNCS.PHASECHK.TRANS64.TRYWAIT P0, [R7+URZ], R2 ;  /* 0x00000002070075a7 */ /* 0x000e64000800017f */
[----:B-1----:R-:W-:Y:S05]  /*101e0*/  @!P0 BRA `(.L_x_530) ;  /* 0x0000001c00a88947 */ /* 0x002fea0003800000 */
.L_x_599:
[----:B------:R-:W-:Y:S05]  /*101f0*/  @!P2 BRA `(.L_x_531) ;  /* 0x000000000004a947 */ /* 0x000fea0003800000 */
[----:B------:R-:W-:Y:S01]  /*10200*/  BPT.TRAP 0x1 ;  /* 0x000000040000795c */ /* 0x000fe20000300000 */
.L_x_531:
[----:B------:R-:W2:Y:S01]  /*10210*/  LDL.LU R4, [R1+0x8] ;  /* 0x0000080001047983 */ /* 0x000ea20000300800 */
[----:B------:R-:W-:-:S04]  /*10220*/  VIADD R0, R0, 0x34860 ;  /* 0x0003486000007836 */ /* 0x000fc80000000000 */
[----:B--2---:R-:W-:-:S04]  /*10230*/  IMAD R4, R4, 0x8, R0 ;  /* 0x0000000804047824 */ /* 0x004fc800078e0200 */
[----:B------:R-:W2:Y:S02]  /*10240*/  SYNCS.PHASECHK.TRANS64.TRYWAIT P0, [R4+URZ], R5 ;  /* 0x00000005040075a7 */ /* 0x000ea4000800017f */
[----:B--2---:R-:W-:Y:S05]  /*10250*/  @!P0 BRA `(.L_x_532) ;  /* 0x0000001c00a08947 */ /* 0x004fea0003800000 */
.L_x_600:
[----:B------:R-:W-:-:S07]  /*10260*/  IMAD R3, R3, 0x8, R0 ;  /* 0x0000000803037824 */ /* 0x000fce00078e0200 */
.L_x_533:
[----:B---3--:R3:W4:Y:S02]  /*10270*/  SYNCS.PHASECHK.TRANS64.TRYWAIT P0, [R3+URZ], R2 ;  /* 0x00000002030075a7 */ /* 0x008724000800017f */
[----:B----4-:R-:W-:Y:S05]  /*10280*/  @!P0 NANOSLEEP.SYNCS 0x989680 ;  /* 0x009896800000895d */ /* 0x010fea0003900000 */
[----:B------:R-:W4:Y:S02]  /*10290*/  @!P0 SYNCS.PHASECHK.TRANS64 P0, [R3+URZ], R2 ;  /* 0x00000002030085a7 */ /* 0x000f24000800007f */
[----:B----4-:R-:W-:Y:S05]  /*102a0*/  @!P0 BRA `(.L_x_533) ;  /* 0xfffffffc00f08947 */ /* 0x010fea000383ffff */
.L_x_526:
[----:B------:R-:W-:Y:S05]  /*102b0*/  BSYNC B0 ;  /* 0x0000000000007941 */ /* 0x000fea0003800000 */
.L_x_525:
[----:B------:R-:W-:Y:S05]  /*102c0*/  EXIT ;  /* 0x000000000000794d */ /* 0x000fea0003800000 */
.L_x_371:
[----:B0-----:R0:W1:Y:S02]  /*102d0*/  SYNCS.PHASECHK.TRANS64.TRYWAIT P1, [R0+URZ+0x34800], R3 ;  /* 0x03480003000075a7 */ /* 0x001064000802017f */
[----:B-1----:R-:W-:Y:S05]  /*102e0*/  @!P1 NANOSLEEP.SYNCS 0x989680 ;  /* 0x009896800000995d */ /* 0x002fea0003900000 */
[----:B------:R-:W1:Y:S02]  /*102f0*/  @!P1 SYNCS.PHASECHK.TRANS64 P1, [R0+URZ+0x34800], R3 ;  /* 0x03480003000095a7 */ /* 0x000e64000802007f */
[----:B-1----:R-:W-:Y:S05]  /*10300*/  @!P1 BRA `(.L_x_371) ;  /* 0xfffffffc00f09947 */ /* 0x002fea000383ffff */
[----:B------:R-:W-:Y:S05]  /*10310*/  BRA `(.L_x_534) ;  /* 0xffffff1400007947 */ /* 0x000fea000383ffff */
.L_x_375:
[----:B-1----:R1:W2:Y:S02]  /*10320*/  SYNCS.PHASECHK.TRANS64.TRYWAIT P2, [R3+URZ+0x34830], R4 ;  /* 0x03483004030075a7 */ /* 0x0022a4000804017f */
[----:B--2---:R-:W-:Y:S05]  /*10330*/  @!P2 NANOSLEEP.SYNCS 0x989680 ;  /* 0x009896800000a95d */ /* 0x004fea0003900000 */
[----:B------:R-:W2:Y:S02]  /*10340*/  @!P2 SYNCS.PHASECHK.TRANS64 P2, [R3+URZ+0x34830], R4 ;  /* 0x034830040300a5a7 */ /* 0x000ea4000804007f */
[----:B--2---:R-:W-:Y:S05]  /*10350*/  @!P2 BRA `(.L_x_375) ;  /* 0xfffffffc00f0a947 */ /* 0x004fea000383ffff */
[----:B------:R-:W-:Y:S05]  /*10360*/  BRA `(.L_x_374) ;  /* 0xffffff1400247947 */ /* 0x000fea000383ffff */
.L_x_380:
[----:B-1----:R-:W-:-:S04]  /*10370*/  IMAD.U32 R9, RZ, RZ, UR7 ;  /* 0x00000007ff097e24 */ /* 0x002fc8000f8e00ff */
[----:B------:R1:W2:Y:S03]  /*10380*/  SYNCS.PHASECHK.TRANS64.TRYWAIT P2, [R9+URZ+0x34830], R6 ;  /* 0x03483006090075a7 */ /* 0x0002a6000804017f */
[----:B--2---:R-:W-:Y:S05]  /*10390*/  @!P2 NANOSLEEP.SYNCS 0x989680 ;  /* 0x009896800000a95d */ /* 0x004fea0003900000 */
[----:B------:R-:W2:Y:S02]  /*103a0*/  @!P2 SYNCS.PHASECHK.TRANS64 P2, [R9+URZ+0x34830], R6 ;  /* 0x034830060900a5a7 */ /* 0x000ea4000804007f */
[----:B--2---:R-:W-:Y:S05]  /*103b0*/  @!P2 BRA `(.L_x_380) ;  /* 0xfffffffc00eca947 */ /* 0x004fea000383ffff */
[----:B------:R-:W-:Y:S05]  /*103c0*/  BRA `(.L_x_379) ;  /* 0xffffff4000cc7947 */ /* 0x000fea000383ffff */
.L_x_384:
[----:B---3--:R3:W4:Y:S02]  /*103d0*/  SYNCS.PHASECHK.TRANS64.TRYWAIT P2, [R10+URZ+0x34850], R5 ;  /* 0x034850050a0075a7 */ /* 0x008724000804017f */
[----:B----4-:R-:W-:Y:S05]  /*103e0*/  @!P2 NANOSLEEP.SYNCS 0x989680 ;  /* 0x009896800000a95d */ /* 0x010fea0003900000 */
[----:B------:R-:W4:Y:S02]  /*103f0*/  @!P2 SYNCS.PHASECHK.TRANS64 P2, [R10+URZ+0x34850], R5 ;  /* 0x034850050a00a5a7 */ /* 0x000f24000804007f */
[----:B----4-:R-:W-:Y:S05]  /*10400*/  @!P2 BRA `(.L_x_384) ;  /* 0xfffffffc00f0a947 */ /* 0x010fea000383ffff */
[----:B------:R-:W-:Y:S05]  /*10410*/  BRA `(.L_x_383) ;  /* 0xffffff4800fc7947 */ /* 0x000fea000383ffff */
.L_x_389:
[----:B-1----:R1:W2:Y:S02]  /*10420*/  SYNCS.PHASECHK.TRANS64.TRYWAIT P0, [R20+URZ+0x34850], R5 ;  /* 0x03485005140075a7 */ /* 0x0022a4000800017f */
[----:B--2---:R-:W-:Y:S05]  /*10430*/  @!P0 NANOSLEEP.SYNCS 0x989680 ;  /* 0x009896800000895d */ /* 0x004fea0003900000 */
[----:B------:R-:W2:Y:S02]  /*10440*/  @!P0 SYNCS.PHASECHK.TRANS64 P0, [R20+URZ+0x34850], R5 ;  /* 0x03485005140085a7 */ /* 0x000ea4000800007f */
[----:B--2---:R-:W-:Y:S05]  /*10450*/  @!P0 BRA `(.L_x_389) ;  /* 0xfffffffc00f08947 */ /* 0x004fea000383ffff */
[----:B------:R-:W-:Y:S05]  /*10460*/  BRA `(.L_x_388) ;  /* 0xffffff6c00cc7947 */ /* 0x000fea000383ffff */
.L_x_431:
[----:B------:R-:W1:Y:S01]  /*10470*/  S2R R4, SR_TID.X ;  /* 0x0000000000047919 */ /* 0x000e620000002100 */
[----:B------:R-:W-:Y:S01]  /*10480*/  BSSY B0, `(.L_x_535) ;  /* 0x000000a000007945 */ /* 0x000fe20003800000 */
[----:B0-----:R-:W-:Y:S01]  /*10490*/  IMAD.MOV.U32 R12, RZ, RZ, RZ ;  /* 0x000000ffff0c7224 */ /* 0x001fe200078e00ff */
[----:B------:R-:W-:Y:S01]  /*104a0*/  MOV R11, 0x1f ;  /* 0x0000001f000b7802 */ /* 0x000fe20000000f00 */
[----:B------:R-:W-:Y:S01]  /*104b0*/  IMAD.MOV.U32 R15, RZ, RZ, -0x1 ;  /* 0xffffffffff0f7424 */ /* 0x000fe200078e00ff */
[----:B-1----:R-:W-:-:S04]  /*104c0*/  SHF.R.U32.HI R4, RZ, 0x5, R4 ;  /* 0x00000005ff047819 */ /* 0x002fc80000011604 */
[----:B------:R-:W-:-:S05]  /*104d0*/  LOP3.LUT R4, R4, 0x3, RZ, 0xc0, !PT ;  /* 0x0000000304047812 */ /* 0x000fca00078ec0ff */
[----:B------:R-:W-:-:S07]  /*104e0*/  IMAD.MOV.U32 R13, RZ, RZ, R4 ;  /* 0x000000ffff0d7224 */ /* 0x000fce00078e0004 */
[----:B------:R-:W-:Y:S05]  /*104f0*/  WARPSYNC.COLLECTIVE R15, `(.L_x_536) ;  /* 0x000000000f087348 */ /* 0x000fea0003c00000 */
[----:B------:R0:W1:Y:S02]  /*10500*/  SHFL.IDX P6, R14, R13, R12, R11 ;  /* 0x0000000c0d0e7389 */ /* 0x00006400000c000b */
[----:B01----:R-:W-:Y:S01]  /*10510*/  ENDCOLLECTIVE ;  /* 0x000000000000791b */ /* 0x003fe20003800000 */
.L_x_536:
[----:B------:R-:W-:Y:S05]  /*10520*/  BSYNC B0 ;  /* 0x0000000000007941 */ /* 0x000fea0003800000 */
.L_x_535:
[----:B------:R-:W-:Y:S05]  /*10530*/  BRA `(.L_x_537) ;  /* 0xffffffb000b07947 */ /* 0x000fea000383ffff */
.L_x_433:
[----:B------:R-:W-:Y:S01]  /*10540*/  BSSY B0, `(.L_x_538) ;  /* 0x0000006000007945 */ /* 0x000fe20003800000 */
[----:B------:R-:W-:-:S07]  /*10550*/  IMAD.MOV.U32 R15, RZ, RZ, -0x1 ;  /* 0xffffffffff0f7424 */ /* 0x000fce00078e00ff */
[----:B012---:R-:W-:Y:S05]  /*10560*/  WARPSYNC.COLLECTIVE R15, `(.L_x_539) ;  /* 0x000000000f0c7348 */ /* 0x007fea0003c00000 */
[----:B------:R-:W-:Y:S02]  /*10570*/  ELECT P6, UR62, PT ;  /* 0x00000000003e782f */ /* 0x000fe400038c0000 */
[----:B------:R-:W-:Y:S01]  /*10580*/  MOV R14, UR62 ;  /* 0x0000003e000e7c02 */ /* 0x000fe20008000f00 */
[----:B012---:R-:W-:Y:S10]  /*10590*/  ENDCOLLECTIVE ;  /* 0x000000000000791b */ /* 0x007ff40003800000 */
.L_x_539:
[----:B------:R-:W-:Y:S05]  /*105a0*/  BSYNC B0 ;  /* 0x0000000000007941 */ /* 0x000fea0003800000 */
.L_x_538:
[----:B------:R-:W-:Y:S05]  /*105b0*/  BRA `(.L_x_540) ;  /* 0xffffffb000b47947 */ /* 0x000fea000383ffff */
.L_x_435:
[----:B--2---:R2:W3:Y:S02]  /*105c0*/  SYNCS.PHASECHK.TRANS64.TRYWAIT P0, [R0+URZ+0x34840], R2 ;  /* 0x03484002000075a7 */ /* 0x0044e4000800017f */
[----:B---3--:R-:W-:Y:S05]  /*105d0*/  @!P0 NANOSLEEP.SYNCS 0x989680 ;  /* 0x009896800000895d */ /* 0x008fea0003900000 */
[----:B------:R-:W3:Y:S02]  /*105e0*/  @!P0 SYNCS.PHASECHK.TRANS64 P0, [R0+URZ+0x34840], R2 ;  /* 0x03484002000085a7 */ /* 0x000ee4000800007f */
[----:B---3--:R-:W-:Y:S05]  /*105f0*/  @!P0 BRA `(.L_x_435) ;  /* 0xfffffffc00f08947 */ /* 0x008fea000383ffff */
[----:B------:R-:W-:Y:S05]  /*10600*/  BRA `(.L_x_541) ;  /* 0xffffffb400247947 */ /* 0x000fea000383ffff */
.L_x_439:
[----:B------:R0:W5:Y:S01]  /*10610*/  LDL.LU R8, [R1+0x40] ;  /* 0x0000400001087983 */ /* 0x0001620000300800 */
[----:B------:R-:W-:Y:S02]  /*10620*/  IMAD.MOV.U32 R13, RZ, RZ, R0 ;  /* 0x000000ffff0d7224 */ /* 0x000fe400078e0000 */
[----:B------:R-:W-:Y:S01]  /*10630*/  IMAD.MOV.U32 R12, RZ, RZ, RZ ;  /* 0x000000ffff0c7224 */ /* 0x000fe200078e00ff */
[----:B------:R-:W1:Y:S01]  /*10640*/  S2R R5, SR_TID.X ;  /* 0x0000000000057919 */ /* 0x000e620000002100 */
[----:B------:R-:W-:Y:S02]  /*10650*/  IMAD.MOV.U32 R11, RZ, RZ, 0x181f ;  /* 0x0000181fff0b7424 */ /* 0x000fe400078e00ff */
[----:B------:R-:W-:-:S07]  /*10660*/  IMAD.MOV.U32 R15, RZ, RZ, -0x1 ;  /* 0xffffffffff0f7424 */ /* 0x000fce00078e00ff */
[----:B01---5:R-:W-:Y:S05]  /*10670*/  WARPSYNC.COLLECTIVE R15, `(.L_x_542) ;  /* 0x000000000f087348 */ /* 0x023fea0003c00000 */
[----:B------:R2:W3:Y:S02]  /*10680*/  SHFL.IDX P6, R14, R13, R12, R11 ;  /* 0x0000000c0d0e7389 */ /* 0x0004e400000c000b */
[----:B0123-5:R-:W-:Y:S01]  /*10690*/  ENDCOLLECTIVE ;  /* 0x000000000000791b */ /* 0x02ffe20003800000 */
.L_x_542:
[----:B------:R-:W-:Y:S02]  /*106a0*/  IMAD.MOV.U32 R13, RZ, RZ, R4 ;  /* 0x000000ffff0d7224 */ /* 0x000fe400078e0004 */
[----:B------:R-:W-:-:S07]  /*106b0*/  IMAD.MOV.U32 R6, RZ, RZ, R14 ;  /* 0x000000ffff067224 */ /* 0x000fce00078e000e */
[----:B------:R-:W-:Y:S05]  /*106c0*/  WARPSYNC.COLLECTIVE R15, `(.L_x_543) ;  /* 0x000000000f087348 */ /* 0x000fea0003c00000 */
[----:B------:R0:W1:Y:S02]  /*106d0*/  SHFL.IDX P6, R14, R13, R12, R11 ;  /* 0x0000000c0d0e7389 */ /* 0x00006400000c000b */
[----:B01----:R-:W-:Y:S01]  /*106e0*/  ENDCOLLECTIVE ;  /* 0x000000000000791b */ /* 0x003fe20003800000 */
.L_x_543:
[----:B------:R-:W-:Y:S01]  /*106f0*/  ULDC.64 UR4, c[0x0][0x208] ;  /* 0x0000820000047ab9 */ /* 0x000fe20000000a00 */
[----:B------:R-:W-:Y:S02]  /*10700*/  IMAD.MOV.U32 R13, RZ, RZ, R0 ;  /* 0x000000ffff0d7224 */ /* 0x000fe400078e0000 */
[----:B------:R-:W-:Y:S02]  /*10710*/  IMAD.MOV.U32 R12, RZ, RZ, 0x1 ;  /* 0x00000001ff0c7424 */ /* 0x000fe400078e00ff */
[----:B------:R-:W-:Y:S01]  /*10720*/  IMAD R3, R8, R7, RZ ;  /* 0x0000000708037224 */ /* 0x000fe200078e02ff */
[----:B------:R-:W-:Y:S01]  /*10730*/  MOV R7, R14 ;  /* 0x0000000e00077202 */ /* 0x000fe20000000f00 */
[----:B------:R-:W0:Y:S02]  /*10740*/  S2R R8, SR_TID.X ;  /* 0x0000000000087919 */ /* 0x000e240000002100 */
[----:B0-----:R-:W-:-:S04]  /*10750*/  LOP3.LUT R8, R8, 0x7f, RZ, 0xc0, !PT ;  /* 0x0000007f08087812 */ /* 0x001fc800078ec0ff */
[----:B------:R-:W-:-:S05]  /*10760*/  SHF.R.U32.HI R8, RZ, 0x3, R8 ;  /* 0x00000003ff087819 */ /* 0x000fca0000011608 */
[----:B------:R-:W-:Y:S02]  /*10770*/  IMAD.IADD R2, R8, 0x1, R17 ;  /* 0x0000000108027824 */ /* 0x000fe400078e0211 */
[----:B------:R-:W-:Y:S02]  /*10780*/  IMAD.SHL.U32 R17, R5, 0x8, RZ ;  /* 0x0000000805117824 */ /* 0x000fe400078e00ff */
[C---:B------:R-:W-:Y:S01]  /*10790*/  VIADD R5, R2.reuse, 0x10 ;  /* 0x0000001002057836 */ /* 0x040fe20000000000 */
[----:B------:R-:W-:Y:S02]  /*107a0*/  ISETP.GE.AND P3, PT, R2, R3, PT ;  /* 0x000000030200720c */ /* 0x000fe40003f66270 */
[----:B------:R-:W-:-:S11]  /*107b0*/  LOP3.LUT R17, R17, 0x38, RZ, 0xc0, !PT ;  /* 0x0000003811117812 */ /* 0x000fd600078ec0ff */
[----:B------:R-:W-:-:S05]  /*107c0*/  @!P3 LEA R7, P5, R17, R7, 0x1 ;  /* 0x000000071107b211 */ /* 0x000fca00078a08ff */
[----:B------:R-:W-:-:S05]  /*107d0*/  @!P3 IMAD.X R6, RZ, RZ, R6, P5 ;  /* 0x000000ffff06b224 */ /* 0x000fca00028e0606 */
[----:B------:R-:W-:-:S04]  /*107e0*/  @!P3 LOP3.LUT R7, R7, R6, RZ, 0x3c, !PT ;  /* 0x000000060707b212 */ /* 0x000fc800078e3cff */
[----:B------:R-:W-:-:S04]  /*107f0*/  @!P3 LOP3.LUT R6, R7, R6, RZ, 0x3c, !PT ;  /* 0x000000060706b212 */ /* 0x000fc800078e3cff */
[----:B------:R-:W-:-:S05]  /*10800*/  @!P3 LOP3.LUT R7, R7, R6, RZ, 0x3c, !PT ;  /* 0x000000060707b212 */ /* 0x000fca00078e3cff */
[----:B------:R-:W-:Y:S01]  /*10810*/  @!PT LDS RZ, [RZ] ;  /* 0x00000000fffff984 */ /* 0x000fe20000000800 */
[----:B------:R-:W-:Y:S01]  /*10820*/  @!PT LDS RZ, [RZ] ;  /* 0x00000000fffff984 */ /* 0x000fe20000000800 */
[----:B------:R-:W-:Y:S01]  /*10830*/  @!PT LDS RZ, [RZ] ;  /* 0x00000000fffff984 */ /* 0x000fe20000000800 */
[----:B------:R0:W-:Y:S04]  /*10840*/  @!P3 LDGSTS.E.BYPASS.LTC128B.128 [R10+0x10400], desc[UR4][R6.64], !P2 ;  /* 0x10400000060abfae */ /* 0x0001e8000d101d44 */
[----:B------:R0:W-:Y:S04]  /*10850*/  @!P3 LDGSTS.E.BYPASS.LTC128B.128 [R10+0x14400], desc[UR4][R6.64+0x80], !P1 ;  /* 0x14400080060abfae */ /* 0x0001e8000c901d44 */
[----:B------:R0:W-:Y:S01]  /*10860*/  @!P3 LDGSTS.E.BYPASS.LTC128B.128 [R10+0x18400], desc[UR4][R6.64+0x100], !P0 ;  /* 0x18400100060abfae */ /* 0x0001e2000c101d44 */
[----:B------:R-:W-:-:S13]  /*10870*/  ISETP.GE.AND P3, PT, R5, R3, PT ;  /* 0x000000030500720c */ /* 0x000fda0003f66270 */
[----:B0-----:R-:W-:Y:S05]  /*10880*/  WARPSYNC.COLLECTIVE R15, `(.L_x_544) ;  /* 0x000000000f087348 */ /* 0x001fea0003c00000 */
[----:B------:R1:W2:Y:S02]  /*10890*/  SHFL.IDX P6, R14, R13, R12, R11 ;  /* 0x0000000c0d0e7389 */ /* 0x0002a400000c000b */
[----:B012---:R-:W-:Y:S01]  /*108a0*/  ENDCOLLECTIVE ;  /* 0x000000000000791b */ /* 0x007fe20003800000 */
.L_x_544:
[----:B------:R-:W-:Y:S02]  /*108b0*/  IMAD.MOV.U32 R13, RZ, RZ, R4 ;  /* 0x000000ffff0d7224 */ /* 0x000fe400078e0004 */
[----:B------:R-:W-:-:S07]  /*108c0*/  IMAD.MOV.U32 R9, RZ, RZ, R14 ;  /* 0x000000ffff097224 */ /* 0x000fce00078e000e */
[----:B------:R-:W-:Y:S05]  /*108d0*/  WARPSYNC.COLLECTIVE R15, `(.L_x_545) ;  /* 0x000000000f087348 */ /* 0x000fea0003c00000 */
[----:B------:R0:W1:Y:S02]  /*108e0*/  SHFL.IDX P6, R14, R13, R12, R11 ;  /* 0x0000000c0d0e7389 */ /* 0x00006400000c000b */
[----:B01----:R-:W-:Y:S01]  /*108f0*/  ENDCOLLECTIVE ;  /* 0x000000000000791b */ /* 0x003fe20003800000 */
.L_x_545:
[----:B------:R-:W-:Y:S01]  /*10900*/  ULDC.64 UR4, c[0x0][0x208] ;  /* 0x0000820000047ab9 */ /* 0x000fe20000000a00 */
[----:B------:R-:W-:Y:S02]  /*10910*/  IMAD.MOV.U32 R13, RZ, RZ, R0 ;  /* 0x000000ffff0d7224 */ /* 0x000fe400078e0000 */
[----:B------:R-:W-:Y:S01]  /*10920*/  IMAD.MOV.U32 R12, RZ, RZ, 0x2 ;  /* 0x00000002ff0c7424 */ /* 0x000fe200078e00ff */
[----:B------:R-:W-:-:S04]  /*10930*/  MOV R5, R14 ;  /* 0x0000000e00057202 */ /* 0x000fc80000000f00 */
[----:B------:R-:W-:-:S05]  /*10940*/  @!P3 LEA R8, P5, R17, R5, 0x1 ;  /* 0x000000051108b211 */ /* 0x000fca00078a08ff */
[----:B------:R-:W-:Y:S02]  /*10950*/  @!P3 IMAD.X R5, RZ, RZ, R9, P5 ;  /* 0x000000ffff05b224 */ /* 0x000fe400028e0609 */
[----:B------:R-:W-:Y:S02]  /*10960*/  @!P3 IMAD.MOV.U32 R6, RZ, RZ, R8 ;  /* 0x000000ffff06b224 */ /* 0x000fe400078e0008 */
[----:B------:R-:W-:Y:S02]  /*10970*/  @!P3 IMAD.MOV.U32 R7, RZ, RZ, R5 ;  /* 0x000000ffff07b224 */ /* 0x000fe400078e0005 */
[----:B------:R-:W-:-:S03]  /*10980*/  VIADD R5, R2, 0x20 ;  /* 0x0000002002057836 */ /* 0x000fc60000000000 */
        /* <DEDUP_REMOVED lines=10> */
.L_x_546:
[----:B------:R-:W-:Y:S02]  /*10a30*/  IMAD.MOV.U32 R13, RZ, RZ, R4 ;  /* 0x000000ffff0d7224 */ /* 0x000fe400078e0004 */
[----:B------:R-:W-:-:S07]  /*10a40*/  IMAD.MOV.U32 R8, RZ, RZ, R14 ;  /* 0x000000ffff087224 */ /* 0x000fce00078e000e */
[----:B------:R-:W-:Y:S05]  /*10a50*/  WARPSYNC.COLLECTIVE R15, `(.L_x_547) ;  /* 0x000000000f087348 */ /* 0x000fea0003c00000 */
[----:B------:R0:W1:Y:S02]  /*10a60*/  SHFL.IDX P6, R14, R13, R12, R11 ;  /* 0x0000000c0d0e7389 */ /* 0x00006400000c000b */
[----:B01----:R-:W-:Y:S01]  /*10a70*/  ENDCOLLECTIVE ;  /* 0x000000000000791b */ /* 0x003fe20003800000 */
.L_x_547:
[----:B------:R-:W-:Y:S01]  /*10a80*/  ULDC.64 UR4, c[0x0][0x208] ;  /* 0x0000820000047ab9 */ /* 0x000fe20000000a00 */
[----:B------:R-:W-:Y:S02]  /*10a90*/  IMAD.MOV.U32 R13, RZ, RZ, R0 ;  /* 0x000000ffff0d7224 */ /* 0x000fe400078e0000 */
[----:B------:R-:W-:Y:S01]  /*10aa0*/  IMAD.MOV.U32 R12, RZ, RZ, 0x3 ;  /* 0x00000003ff0c7424 */ /* 0x000fe200078e00ff */
[----:B------:R-:W-:-:S04]  /*10ab0*/  MOV R5, R14 ;  /* 0x0000000e00057202 */ /* 0x000fc80000000f00 */
[----:B------:R-:W-:-:S05]  /*10ac0*/  @!P3 LEA R5, P4, R17, R5, 0x1 ;  /* 0x000000051105b211 */ /* 0x000fca00078808ff */
[----:B------:R-:W-:Y:S01]  /*10ad0*/  @!P3 IMAD.X R6, RZ, RZ, R8, P4 ;  /* 0x000000ffff06b224 */ /* 0x000fe200020e0608 */
[----:B------:R-:W-:-:S03]  /*10ae0*/  IADD3 R8, R2, 0x60, RZ ;  /* 0x0000006002087810 */ /* 0x000fc60007ffe0ff */
        /* <DEDUP_REMOVED lines=13> */
.L_x_548:
[----:B------:R-:W-:Y:S02]  /*10bc0*/  IMAD.MOV.U32 R13, RZ, RZ, R4 ;  /* 0x000000ffff0d7224 */ /* 0x000fe400078e0004 */
[----:B------:R-:W-:-:S07]  /*10bd0*/  IMAD.MOV.U32 R6, RZ, RZ, R14 ;  /* 0x000000ffff067224 */ /* 0x000fce00078e000e */
[----:B------:R-:W-:Y:S05]  /*10be0*/  WARPSYNC.COLLECTIVE R15, `(.L_x_549) ;  /* 0x000000000f087348 */ /* 0x000fea0003c00000 */
[----:B------:R0:W1:Y:S02]  /*10bf0*/  SHFL.IDX P6, R14, R13, R12, R11 ;  /* 0x0000000c0d0e7389 */ /* 0x00006400000c000b */
[----:B01----:R-:W-:Y:S01]  /*10c00*/  ENDCOLLECTIVE ;  /* 0x000000000000791b */ /* 0x003fe20003800000 */
.L_x_549:
[----:B------:R-:W-:Y:S01]  /*10c10*/  ULDC.64 UR4, c[0x0][0x208] ;  /* 0x0000820000047ab9 */ /* 0x000fe20000000a00 */
[----:B------:R-:W-:Y:S02]  /*10c20*/  IMAD.MOV.U32 R13, RZ, RZ, R0 ;  /* 0x000000ffff0d7224 */ /* 0x000fe400078e0000 */
[----:B------:R-:W-:Y:S01]  /*10c30*/  IMAD.MOV.U32 R12, RZ, RZ, 0x4 ;  /* 0x00000004ff0c7424 */ /* 0x000fe200078e00ff */
[----:B------:R-:W-:-:S04]  /*10c40*/  MOV R5, R14 ;  /* 0x0000000e00057202 */ /* 0x000fc80000000f00 */
[----:B------:R-:W-:-:S05]  /*10c50*/  @!P3 LEA R5, P4, R17, R5, 0x1 ;  /* 0x000000051105b211 */ /* 0x000fca00078808ff */
[----:B------:R-:W-:-:S04]  /*10c60*/  @!P3 IMAD.X R6, RZ, RZ, R6, P4 ;  /* 0x000000ffff06b224 */ /* 0x000fc800020e0606 */
        /* <DEDUP_REMOVED lines=13> */
.L_x_550:
[----:B------:R-:W-:Y:S02]  /*10d40*/  IMAD.MOV.U32 R13, RZ, RZ, R4 ;  /* 0x000000ffff0d7224 */ /* 0x000fe400078e0004 */
[----:B------:R-:W-:-:S07]  /*10d50*/  IMAD.MOV.U32 R6, RZ, RZ, R14 ;  /* 0x000000ffff067224 */ /* 0x000fce00078e000e */
[----:B------:R-:W-:Y:S05]  /*10d60*/  WARPSYNC.COLLECTIVE R15, `(.L_x_551) ;  /* 0x000000000f087348 */ /* 0x000fea0003c00000 */
[----:B------:R0:W1:Y:S02]  /*10d70*/  SHFL.IDX P6, R14, R13, R12, R11 ;  /* 0x0000000c0d0e7389 */ /* 0x00006400000c000b */
[----:B01----:R-:W-:Y:S01]  /*10d80*/  ENDCOLLECTIVE ;  /* 0x000000000000791b */ /* 0x003fe20003800000 */
.L_x_551:
        /* <DEDUP_REMOVED lines=19> */
.L_x_552:
[----:B------:R-:W-:Y:S02]  /*10ec0*/  IMAD.MOV.U32 R13, RZ, RZ, R4 ;  /* 0x000000ffff0d7224 */ /* 0x000fe400078e0004 */
[----:B------:R-:W-:-:S07]  /*10ed0*/  IMAD.MOV.U32 R6, RZ, RZ, R14 ;  /* 0x000000ffff067224 */ /* 0x000fce00078e000e */
[----:B------:R-:W-:Y:S05]  /*10ee0*/  WARPSYNC.COLLECTIVE R15, `(.L_x_553) ;  /* 0x000000000f087348 */ /* 0x000fea0003c00000 */
[----:B------:R0:W1:Y:S02]  /*10ef0*/  SHFL.IDX P6, R14, R13, R12, R11 ;  /* 0x0000000c0d0e7389 */ /* 0x00006400000c000b */
[----:B01----:R-:W-:Y:S01]  /*10f00*/  ENDCOLLECTIVE ;  /* 0x000000000000791b */ /* 0x003fe20003800000 */
.L_x_553:
[----:B------:R-:W-:Y:S01]  /*10f10*/  ULDC.64 UR4, c[0x0][0x208] ;  /* 0x0000820000047ab9 */ /* 0x000fe20000000a00 */
[----:B------:R-:W-:Y:S02]  /*10f20*/  IMAD.MOV.U32 R13, RZ, RZ, R0 ;  /* 0x000000ffff0d7224 */ /* 0x000fe400078e0000 */
[----:B------:R-:W-:Y:S01]  /*10f30*/  IMAD.MOV.U32 R12, RZ, RZ, 0x6 ;  /* 0x00000006ff0c7424 */ /* 0x000fe200078e00ff */
[----:B------:R-:W-:-:S04]  /*10f40*/  MOV R5, R14 ;  /* 0x0000000e00057202 */ /* 0x000fc80000000f00 */
[----:B------:R-:W-:-:S05]  /*10f50*/  @!P3 LEA R5, P4, R17, R5, 0x1 ;  /* 0x000000051105b211 */ /* 0x000fca00078808ff */
[----:B------:R-:W-:Y:S01]  /*10f60*/  @!P3 IMAD.X R6, RZ, RZ, R6, P4 ;  /* 0x000000ffff06b224 */ /* 0x000fe200020e0606 */
[----:B------:R-:W-:-:S03]  /*10f70*/  ISETP.GE.AND P4, PT, R8, R3, PT ;  /* 0x000000030800720c */ /* 0x000fc60003f86270 */
[----:B------:R-:W-:Y:S02]  /*10f80*/  @!P3 IMAD.MOV.U32 R7, RZ, RZ, R6 ;  /* 0x000000ffff07b224 */ /* 0x000fe400078e0006 */
[----:B------:R-:W-:-:S05]  /*10f90*/  @!P3 IMAD.MOV.U32 R6, RZ, RZ, R5 ;  /* 0x000000ffff06b224 */ /* 0x000fca00078e0005 */
[----:B------:R-:W-:Y:S01]  /*10fa0*/  @!PT LDS RZ, [RZ] ;  /* 0x00000000fffff984 */ /* 0x000fe20000000800 */
[----:B------:R-:W-:Y:S01]  /*10fb0*/  @!PT LDS RZ, [RZ] ;  /* 0x00000000fffff984 */ /* 0x000fe20000000800 */
[----:B------:R-:W-:Y:S01]  /*10fc0*/  @!PT LDS RZ, [RZ] ;  /* 0x00000000fffff984 */ /* 0x000fe20000000800 */
[----:B------:R0:W-:Y:S04]  /*10fd0*/  @!P3 LDGSTS.E.BYPASS.LTC128B.128 [R10+0x12c00], desc[UR4][R6.64], !P2 ;  /* 0x12c00000060abfae */ /* 0x0001e8000d101d44 */
[----:B------:R0:W-:Y:S04]  /*10fe0*/  @!P3 LDGSTS.E.BYPASS.LTC128B.128 [R10+0x16c00], desc[UR4][R6.64+0x80], !P1 ;  /* 0x16c00080060abfae */ /* 0x0001e8000c901d44 */
[----:B------:R0:W-:Y:S02]  /*10ff0*/  @!P3 LDGSTS.E.BYPASS.LTC128B.128 [R10+0x1ac00], desc[UR4][R6.64+0x100], !P0 ;  /* 0x1ac00100060abfae */ /* 0x0001e4000c101d44 */
[----:B0-----:R-:W-:Y:S05]  /*11000*/  WARPSYNC.COLLECTIVE R15, `(.L_x_554) ;  /* 0x000000000f087348 */ /* 0x001fea0003c00000 */
[----:B------:R1:W2:Y:S02]  /*11010*/  SHFL.IDX P6, R14, R13, R12, R11 ;  /* 0x0000000c0d0e7389 */ /* 0x0002a400000c000b */
[----:B012---:R-:W-:Y:S01]  /*11020*/  ENDCOLLECTIVE ;  /* 0x000000000000791b */ /* 0x007fe20003800000 */
.L_x_554:
[----:B------:R-:W-:Y:S02]  /*11030*/  IMAD.MOV.U32 R13, RZ, RZ, R4 ;  /* 0x000000ffff0d7224 */ /* 0x000fe400078e0004 */
[----:B------:R-:W-:-:S07]  /*11040*/  IMAD.MOV.U32 R6, RZ, RZ, R14 ;  /* 0x000000ffff067224 */ /* 0x000fce00078e000e */
[----:B------:R-:W-:Y:S05]  /*11050*/  WARPSYNC.COLLECTIVE R15, `(.L_x_555) ;  /* 0x000000000f087348 */ /* 0x000fea0003c00000 */
[----:B------:R0:W1:Y:S02]  /*11060*/  SHFL.IDX P6, R14, R13, R12, R11 ;  /* 0x0000000c0d0e7389 */ /* 0x00006400000c000b */
[----:B01----:R-:W-:Y:S01]  /*11070*/  ENDCOLLECTIVE ;  /* 0x000000000000791b */ /* 0x003fe20003800000 */
.L_x_555:
[----:B------:R-:W-:Y:S01]  /*11080*/  ULDC.64 UR4, c[0x0][0x208] ;  /* 0x0000820000047ab9 */ /* 0x000fe20000000a00 */
[----:B------:R-:W-:Y:S02]  /*11090*/  IMAD.MOV.U32 R13, RZ, RZ, R0 ;  /* 0x000000ffff0d7224 */ /* 0x000fe400078e0000 */
[----:B------:R-:W-:Y:S02]  /*110a0*/  IMAD.MOV.U32 R12, RZ, RZ, 0x7 ;  /* 0x00000007ff0c7424 */ /* 0x000fe400078e00ff */
[----:B------:R-:W-:-:S05]  /*110b0*/  IMAD.MOV.U32 R5, RZ, RZ, R14 ;  /* 0x000000ffff057224 */ /* 0x000fca00078e000e */
[----:B------:R-:W-:-:S05]  /*110c0*/  @!P4 LEA R5, P3, R17, R5, 0x1 ;  /* 0x000000051105c211 */ /* 0x000fca00078608ff */
[----:B------:R-:W-:-:S04]  /*110d0*/  @!P4 IMAD.X R6, RZ, RZ, R6, P3 ;  /* 0x000000ffff06c224 */ /* 0x000fc800018e0606 */
        /* <DEDUP_REMOVED lines=11> */
.L_x_556:
[----:B------:R-:W-:Y:S02]  /*11190*/  IMAD.MOV.U32 R13, RZ, RZ, R4 ;  /* 0x000000ffff0d7224 */ /* 0x000fe400078e0004 */
[----:B------:R-:W-:-:S07]  /*111a0*/  IMAD.MOV.U32 R0, RZ, RZ, R14 ;  /* 0x000000ffff007224 */ /* 0x000fce00078e000e */
[----:B------:R-:W-:Y:S05]  /*111b0*/  WARPSYNC.COLLECTIVE R15, `(.L_x_557) ;  /* 0x000000000f087348 */ /* 0x000fea0003c00000 */
[----:B------:R0:W1:Y:S02]  /*111c0*/  SHFL.IDX P6, R14, R13, R12, R11 ;  /* 0x0000000c0d0e7389 */ /* 0x00006400000c000b */
[----:B01----:R-:W-:Y:S01]  /*111d0*/  ENDCOLLECTIVE ;  /* 0x000000000000791b */ /* 0x003fe20003800000 */
.L_x_557:
[----:B------:R-:W-:Y:S01]  /*111e0*/  IMAD.MOV.U32 R4, RZ, RZ, R14 ;  /* 0x000000ffff047224 */ /* 0x000fe200078e000e */
[----:B------:R-:W-:Y:S06]  /*111f0*/  BRA `(.L_x_558) ;  /* 0xffffffb400e47947 */ /* 0x000fec000383ffff */
.L_x_444:
[----:B0-----:R-:W2:Y:S02]  /*11200*/  LDL R2, [R1+0x4] ;  /* 0x0000040001027983 */ /* 0x001ea40000100800 */
[----:B--2---:R0:W1:Y:S02]  /*11210*/  SYNCS.PHASECHK.TRANS64.TRYWAIT P0, [R2+URZ+0x34820], R0 ;  /* 0x03482000020075a7 */ /* 0x004064000800017f */
[----:B-1----:R-:W-:Y:S05]  /*11220*/  @!P0 NANOSLEEP.SYNCS 0x989680 ;  /* 0x009896800000895d */ /* 0x002fea0003900000 */
[----:B------:R-:W1:Y:S02]  /*11230*/  @!P0 SYNCS.PHASECHK.TRANS64 P0, [R2+URZ+0x34820], R0 ;  /* 0x03482000020085a7 */ /* 0x000e64000800007f */
[----:B-1----:R-:W-:Y:S05]  /*11240*/  @!P0 BRA `(.L_x_444) ;  /* 0xfffffffc00ec8947 */ /* 0x002fea000383ffff */
[----:B------:R-:W-:Y:S05]  /*11250*/  BRA `(.L_x_559) ;  /* 0xffffffb8006c7947 */ /* 0x000fea000383ffff */
.L_x_453:
[----:B-1----:R1:W2:Y:S02]  /*11260*/  SYNCS.PHASECHK.TRANS64.TRYWAIT P0, [R3+URZ+0x34840], R2 ;  /* 0x03484002030075a7 */ /* 0x0022a4000800017f */
[----:B--2---:R-:W-:Y:S05]  /*11270*/  @!P0 NANOSLEEP.SYNCS 0x989680 ;  /* 0x009896800000895d */ /* 0x004fea0003900000 */
[----:B------:R-:W2:Y:S02]  /*11280*/  @!P0 SYNCS.PHASECHK.TRANS64 P0, [R3+URZ+0x34840], R2 ;  /* 0x03484002030085a7 */ /* 0x000ea4000800007f */
[----:B--2---:R-:W-:Y:S05]  /*11290*/  @!P0 BRA `(.L_x_453) ;  /* 0xfffffffc00f08947 */ /* 0x004fea000383ffff */
[----:B------:R-:W-:Y:S05]  /*112a0*/  BRA `(.L_x_560) ;  /* 0xffffffbc003c7947 */ /* 0x000fea000383ffff */
.L_x_460:
[----:B0-----:R0:W1:Y:S02]  /*112b0*/  SYNCS.PHASECHK.TRANS64.TRYWAIT P0, [R3+URZ+0x60], R2 ;  /* 0x00006002030075a7 */ /* 0x001064000800017f */
[----:B-1----:R-:W-:Y:S05]  /*112c0*/  @!P0 NANOSLEEP.SYNCS 0x989680 ;  /* 0x009896800000895d */ /* 0x002fea0003900000 */
[----:B------:R-:W1:Y:S02]  /*112d0*/  @!P0 SYNCS.PHASECHK.TRANS64 P0, [R3+URZ+0x60], R2 ;  /* 0x00006002030085a7 */ /* 0x000e64000800007f */
[----:B-1----:R-:W-:Y:S05]  /*112e0*/  @!P0 BRA `(.L_x_460) ;  /* 0xfffffffc00f08947 */ /* 0x002fea000383ffff */
[----:B------:R-:W-:Y:S05]  /*112f0*/  BRA `(.L_x_561) ;  /* 0xffffffc000547947 */ /* 0x000fea000383ffff */
.L_x_469:
[----:B---3--:R3:W4:Y:S02]  /*11300*/  SYNCS.PHASECHK.TRANS64.TRYWAIT P0, [R3+URZ+0x34840], R2 ;  /* 0x03484002030075a7 */ /* 0x008724000800017f */
[----:B----4-:R-:W-:Y:S05]  /*11310*/  @!P0 NANOSLEEP.SYNCS 0x989680 ;  /* 0x009896800000895d */ /* 0x010fea0003900000 */
[----:B------:R-:W4:Y:S02]  /*11320*/  @!P0 SYNCS.PHASECHK.TRANS64 P0, [R3+URZ+0x34840], R2 ;  /* 0x03484002030085a7 */ /* 0x000f24000800007f */
[----:B----4-:R-:W-:Y:S05]  /*11330*/  @!P0 BRA `(.L_x_469) ;  /* 0xfffffffc00f08947 */ /* 0x010fea000383ffff */
[----:B------:R-:W-:Y:S05]  /*11340*/  BRA `(.L_x_562) ;  /* 0xffffffc800007947 */ /* 0x000fea000383ffff */
.L_x_476:
[----:B--2---:R2:W3:Y:S02]  /*11350*/  SYNCS.PHASECHK.TRANS64.TRYWAIT P0, [R2+URZ+0x60], R3 ;  /* 0x00006003020075a7 */ /* 0x0044e4000800017f */
[----:B---3--:R-:W-:Y:S05]  /*11360*/  @!P0 NANOSLEEP.SYNCS 0x989680 ;  /* 0x009896800000895d */ /* 0x008fea0003900000 */
[----:B------:R-:W3:Y:S02]  /*11370*/  @!P0 SYNCS.PHASECHK.TRANS64 P0, [R2+URZ+0x60], R3 ;  /* 0x00006003020085a7 */ /* 0x000ee4000800007f */
[----:B---3--:R-:W-:Y:S05]  /*11380*/  @!P0 BRA `(.L_x_476) ;  /* 0xfffffffc00f08947 */ /* 0x008fea000383ffff */
[----:B------:R-:W-:Y:S05]  /*11390*/  BRA `(.L_x_563) ;  /* 0xffffffcc00187947 */ /* 0x000fea000383ffff */
.L_x_485:
[----:B----4-:R4:W0:Y:S02]  /*113a0*/  SYNCS.PHASECHK.TRANS64.TRYWAIT P0, [R2+URZ+0x34840], R3 ;  /* 0x03484003020075a7 */ /* 0x010824000800017f */
[----:B0-----:R-:W-:Y:S05]  /*113b0*/  @!P0 NANOSLEEP.SYNCS 0x989680 ;  /* 0x009896800000895d */ /* 0x001fea0003900000 */
[----:B------:R-:W0:Y:S02]  /*113c0*/  @!P0 SYNCS.PHASECHK.TRANS64 P0, [R2+URZ+0x34840], R3 ;  /* 0x03484003020085a7 */ /* 0x000e24000800007f */
[----:B0-----:R-:W-:Y:S05]  /*113d0*/  @!P0 BRA `(.L_x_485) ;  /* 0xfffffffc00f08947 */ /* 0x001fea000383ffff */
[----:B------:R-:W-:Y:S05]  /*113e0*/  BRA `(.L_x_564) ;  /* 0xffffffd000907947 */ /* 0x000fea000383ffff */
.L_x_492:
[----:B--2---:R2:W3:Y:S02]  /*113f0*/  SYNCS.PHASECHK.TRANS64.TRYWAIT P0, [R2+URZ+0x60], R5 ;  /* 0x00006005020075a7 */ /* 0x0044e4000800017f */
[----:B---3--:R-:W-:Y:S05]  /*11400*/  @!P0 NANOSLEEP.SYNCS 0x989680 ;  /* 0x009896800000895d */ /* 0x008fea0003900000 */
[----:B------:R-:W3:Y:S02]  /*11410*/  @!P0 SYNCS.PHASECHK.TRANS64 P0, [R2+URZ+0x60], R5 ;  /* 0x00006005020085a7 */ /* 0x000ee4000800007f */
[----:B---3--:R-:W-:Y:S05]  /*11420*/  @!P0 BRA `(.L_x_492) ;  /* 0xfffffffc00f08947 */ /* 0x008fea000383ffff */
[----:B------:R-:W-:Y:S05]  /*11430*/  BRA `(.L_x_565) ;  /* 0xffffffd400a87947 */ /* 0x000fea000383ffff */
.L_x_503:
[----:B0-----:R0:W2:Y:S02]  /*11440*/  SYNCS.PHASECHK.TRANS64.TRYWAIT P0, [R0+URZ+0x34860], R2 ;  /* 0x03486002000075a7 */ /* 0x0010a4000800017f */
[----:B--2---:R-:W-:Y:S05]  /*11450*/  @!P0 NANOSLEEP.SYNCS 0x989680 ;  /* 0x009896800000895d */ /* 0x004fea0003900000 */
[----:B------:R-:W2:Y:S02]  /*11460*/  @!P0 SYNCS.PHASECHK.TRANS64 P0, [R0+URZ+0x34860], R2 ;  /* 0x03486002000085a7 */ /* 0x000ea4000800007f */
[----:B--2---:R-:W-:Y:S05]  /*11470*/  @!P0 BRA `(.L_x_503) ;  /* 0xfffffffc00f08947 */ /* 0x004fea000383ffff */
[----:B------:R-:W-:Y:S05]  /*11480*/  BRA `(.L_x_566) ;  /* 0xffffffdc00047947 */ /* 0x000fea000383ffff */
.L_x_510:
[----:B------:R-:W-:Y:S01]  /*11490*/  BSSY B0, `(.L_x_567) ;  /* 0x0000008000007945 */ /* 0x000fe20003800000 */
[----:B------:R-:W-:Y:S01]  /*114a0*/  MOV R13, R16 ;  /* 0x00000010000d7202 */ /* 0x000fe20000000f00 */
[----:B------:R-:W-:Y:S02]  /*114b0*/  IMAD.MOV.U32 R12, RZ, RZ, RZ ;  /* 0x000000ffff0c7224 */ /* 0x000fe400078e00ff */
[----:B------:R-:W-:Y:S02]  /*114c0*/  IMAD.MOV.U32 R11, RZ, RZ, 0x1f ;  /* 0x0000001fff0b7424 */ /* 0x000fe400078e00ff */
[----:B------:R-:W-:-:S07]  /*114d0*/  IMAD.MOV.U32 R15, RZ, RZ, -0x1 ;  /* 0xffffffffff0f7424 */ /* 0x000fce00078e00ff */
[----:B-----5:R-:W-:Y:S05]  /*114e0*/  WARPSYNC.COLLECTIVE R15, `(.L_x_568) ;  /* 0x000000000f087348 */ /* 0x020fea0003c00000 */
[----:B------:R0:W1:Y:S02]  /*114f0*/  SHFL.IDX P6, R14, R13, R12, R11 ;  /* 0x0000000c0d0e7389 */ /* 0x00006400000c000b */
[----:B01---5:R-:W-:Y:S01]  /*11500*/  ENDCOLLECTIVE ;  /* 0x000000000000791b */ /* 0x023fe20003800000 */
.L_x_568:
[----:B------:R-:W-:Y:S05]  /*11510*/  BSYNC B0 ;  /* 0x0000000000007941 */ /* 0x000fea0003800000 */
.L_x_567:
[----:B------:R-:W-:Y:S02]  /*11520*/  IMAD.MOV.U32 R13, RZ, RZ, R16 ;  /* 0x000000ffff0d7224 */ /* 0x000fe400078e0010 */
[----:B------:R-:W-:Y:S02]  /*11530*/  IMAD.MOV.U32 R12, RZ, RZ, 0x1 ;  /* 0x00000001ff0c7424 */ /* 0x000fe400078e00ff */
[----:B------:R-:W-:Y:S02]  /*11540*/  IMAD.MOV.U32 R11, RZ, RZ, 0x1f ;  /* 0x0000001fff0b7424 */ /* 0x000fe400078e00ff */
[----:B------:R-:W-:Y:S02]  /*11550*/  IMAD.MOV.U32 R15, RZ, RZ, -0x1 ;  /* 0xffffffffff0f7424 */ /* 0x000fe400078e00ff */
[----:B------:R-:W-:Y:S02]  /*11560*/  IMAD.IADD R5, R19, 0x1, R7 ;  /* 0x0000000113057824 */ /* 0x000fe400078e0207 */
[----:B------:R-:W-:-:S07]  /*11570*/  IMAD.MOV.U32 R0, RZ, RZ, R14 ;  /* 0x000000ffff007224 */ /* 0x000fce00078e000e */
[----:B------:R-:W-:Y:S05]  /*11580*/  WARPSYNC.COLLECTIVE R15, `(.L_x_569) ;  /* 0x000000000f087348 */ /* 0x000fea0003c00000 */
[----:B------:R0:W1:Y:S02]  /*11590*/  SHFL.IDX P6, R14, R13, R12, R11 ;  /* 0x0000000c0d0e7389 */ /* 0x00006400000c000b */
[----:B01----:R-:W-:Y:S01]  /*115a0*/  ENDCOLLECTIVE ;  /* 0x000000000000791b */ /* 0x003fe20003800000 */
.L_x_569:
[----:B------:R-:W-:Y:S01]  /*115b0*/  ULDC UR4, c[0x0][0xc3c] ;  /* 0x00030f0000047ab9 */ /* 0x000fe20000000800 */
[----:B------:R-:W-:Y:S01]  /*115c0*/  ULDC.64 UR6, c[0x0][0x208] ;  /* 0x0000820000067ab9 */ /* 0x000fe20000000a00 */
[----:B------:R-:W-:-:S13]  /*115d0*/  ISETP.GE.OR P1, PT, R5, UR4, !P0 ;  /* 0x0000000405007c0c */ /* 0x000fda000c726670 */
[----:B------:R-:W0:Y:S01]  /*115e0*/  @!P1 LDC.64 R2, c[0x0][0xc80] ;  /* 0x00032000ff029b82 */ /* 0x000e220000000a00 */
[----:B------:R-:W-:Y:S01]  /*115f0*/  IMAD.MOV.U32 R11, RZ, RZ, RZ ;  /* 0x000000ffff0b7224 */ /* 0x000fe200078e00ff */
[----:B------:R-:W-:Y:S01]  /*11600*/  MOV R4, R14 ;  /* 0x0000000e00047202 */ /* 0x000fe20000000f00 */
[----:B0-----:R-:W-:-:S06]  /*11610*/  @!P1 IMAD.WIDE R2, R5, 0x4, R2 ;  /* 0x0000000405029825 */ /* 0x001fcc00078e0202 */
[----:B------:R0:W2:Y:S01]  /*11620*/  @!P1 LDG.E R3, desc[UR6][R2.64] ;  /* 0x0000000602039981 */ /* 0x0000a2000c1e1900 */
[C---:B------:R-:W-:Y:S02]  /*11630*/  ISETP.GE.U32.AND P2, PT, R7.reuse, 0x2, PT ;  /* 0x000000020700780c */ /* 0x040fe40003f46070 */
[C---:B------:R-:W-:Y:S02]  /*11640*/  ISETP.GE.U32.AND P3, PT, R7.reuse, 0x4, PT ;  /* 0x000000040700780c */ /* 0x040fe40003f66070 */
[C---:B------:R-:W-:Y:S02]  /*11650*/  ISETP.GE.U32.AND P4, PT, R7.reuse, 0x8, PT ;  /* 0x000000080700780c */ /* 0x040fe40003f86070 */
[C---:B------:R-:W-:Y:S01]  /*11660*/  ISETP.GE.U32.AND P5, PT, R7.reuse, 0x10, PT ;  /* 0x000000100700780c */ /* 0x040fe20003fa6070 */
[----:B0-----:R-:W-:Y:S02]  /*11670*/  IMAD.MOV.U32 R2, RZ, RZ, RZ ;  /* 0x000000ffff027224 */ /* 0x001fe400078e00ff */
[----:B--2---:R-:W-:Y:S01]  /*11680*/  @!P1 IMAD.MOV.U32 R2, RZ, RZ, R3 ;  /* 0x000000ffff029224 */ /* 0x004fe200078e0003 */
[----:B------:R-:W-:-:S03]  /*11690*/  ISETP.NE.AND P1, PT, R7, RZ, PT ;  /* 0x000000ff0700720c */ /* 0x000fc60003f25270 */
[----:B------:R-:W-:-:S10]  /*116a0*/  IMAD.MOV.U32 R13, RZ, RZ, R2 ;  /* 0x000000ffff0d7224 */ /* 0x000fd400078e0002 */
[----:B------:R-:W-:Y:S05]  /*116b0*/  WARPSYNC.COLLECTIVE R15, `(.L_x_570) ;  /* 0x000000000f087348 */ /* 0x000fea0003c00000 */
[----:B------:R0:W1:Y:S02]  /*116c0*/  SHFL.UP P6, R14, R13, R12, R11 ;  /* 0x0400000c0d0e7389 */ /* 0x00006400000c000b */
[----:B01----:R-:W-:Y:S01]  /*116d0*/  ENDCOLLECTIVE ;  /* 0x000000000000791b */ /* 0x003fe20003800000 */
.L_x_570:
[----:B------:R-:W-:Y:S01]  /*116e0*/  MOV R12, 0x2 ;  /* 0x00000002000c7802 */ /* 0x000fe20000000f00 */
[----:B------:R-:W-:-:S05]  /*116f0*/  IMAD.MOV.U32 R3, RZ, RZ, R14 ;  /* 0x000000ffff037224 */ /* 0x000fca00078e000e */
[----:B------:R-:W-:-:S05]  /*11700*/  SEL R5, R3, RZ, P1 ;  /* 0x000000ff03057207 */ /* 0x000fca0000800000 */
[----:B------:R-:W-:-:S04]  /*11710*/  IMAD.IADD R3, R2, 0x1, R5 ;  /* 0x0000000102037824 */ /* 0x000fc800078e0205 */
[----:B------:R-:W-:-:S07]  /*11720*/  IMAD.MOV.U32 R13, RZ, RZ, R3 ;  /* 0x000000ffff0d7224 */ /* 0x000fce00078e0003 */
[----:B------:R-:W-:Y:S05]  /*11730*/  WARPSYNC.COLLECTIVE R15, `(.L_x_571) ;  /* 0x000000000f087348 */ /* 0x000fea0003c00000 */
[----:B------:R0:W1:Y:S02]  /*11740*/  SHFL.UP P6, R14, R13, R12, R11 ;  /* 0x0400000c0d0e7389 */ /* 0x00006400000c000b */
[----:B01----:R-:W-:Y:S01]  /*11750*/  ENDCOLLECTIVE ;  /* 0x000000000000791b */ /* 0x003fe20003800000 */
.L_x_571:
[----:B------:R-:W-:Y:S02]  /*11760*/  IMAD.MOV.U32 R12, RZ, RZ, 0x4 ;  /* 0x00000004ff0c7424 */ /* 0x000fe400078e00ff */
[----:B------:R-:W-:-:S05]  /*11770*/  IMAD.MOV.U32 R5, RZ, RZ, R14 ;  /* 0x000000ffff057224 */ /* 0x000fca00078e000e */
[----:B------:R-:W-:-:S05]  /*11780*/  SEL R5, R5, RZ, P2 ;  /* 0x000000ff05057207 */ /* 0x000fca0001000000 */
[----:B------:R-:W-:-:S04]  /*11790*/  IMAD.IADD R3, R3, 0x1, R5 ;  /* 0x0000000103037824 */ /* 0x000fc800078e0205 */
[----:B------:R-:W-:-:S07]  /*117a0*/  IMAD.MOV.U32 R13, RZ, RZ, R3 ;  /* 0x000000ffff0d7224 */ /* 0x000fce00078e0003 */
[----:B------:R-:W-:Y:S05]  /*117b0*/  WARPSYNC.COLLECTIVE R15, `(.L_x_572) ;  /* 0x000000000f087348 */ /* 0x000fea0003c00000 */
[----:B------:R0:W1:Y:S02]  /*117c0*/  SHFL.UP P6, R14, R13, R12, R11 ;  /* 0x0400000c0d0e7389 */ /* 0x00006400000c000b */
[----:B01----:R-:W-:Y:S01]  /*117d0*/  ENDCOLLECTIVE ;  /* 0x000000000000791b */ /* 0x003fe20003800000 */
.L_x_572:
        /* <DEDUP_REMOVED lines=8> */
.L_x_573:
[----:B------:R-:W-:Y:S01]  /*11860*/  IMAD.MOV.U32 R12, RZ, RZ, 0x10 ;  /* 0x00000010ff0c7424 */ /* 0x000fe200078e00ff */
[----:B------:R-:W-:-:S04]  /*11870*/  MOV R5, R14 ;  /* 0x0000000e00057202 */ /* 0x000fc80000000f00 */
[----:B------:R-:W-:-:S05]  /*11880*/  SEL R5, R5, RZ, P4 ;  /* 0x000000ff05057207 */ /* 0x000fca0002000000 */
[----:B------:R-:W-:-:S04]  /*11890*/  IMAD.IADD R3, R3, 0x1, R5 ;  /* 0x0000000103037824 */ /* 0x000fc800078e0205 */
[----:B------:R-:W-:-:S07]  /*118a0*/  IMAD.MOV.U32 R13, RZ, RZ, R3 ;  /* 0x000000ffff0d7224 */ /* 0x000fce00078e0003 */
[----:B------:R-:W-:Y:S05]  /*118b0*/  WARPSYNC.COLLECTIVE R15, `(.L_x_574) ;  /* 0x000000000f087348 */ /* 0x000fea0003c00000 */
[----:B------:R0:W1:Y:S02]  /*118c0*/  SHFL.UP P6, R14, R13, R12, R11 ;  /* 0x0400000c0d0e7389 */ /* 0x00006400000c000b */
[----:B01----:R-:W-:Y:S01]  /*118d0*/  ENDCOLLECTIVE ;  /* 0x000000000000791b */ /* 0x003fe20003800000 */
.L_x_574:
[----:B------:R-:W-:Y:S02]  /*118e0*/  IMAD.MOV.U32 R12, RZ, RZ, 0x1f ;  /* 0x0000001fff0c7424 */ /* 0x000fe400078e00ff */
[----:B------:R-:W-:Y:S02]  /*118f0*/  IMAD.MOV.U32 R11, RZ, RZ, 0x1f ;  /* 0x0000001fff0b7424 */ /* 0x000fe400078e00ff */
[----:B------:R-:W-:-:S05]  /*11900*/  IMAD.MOV.U32 R5, RZ, RZ, R14 ;  /* 0x000000ffff057224 */ /* 0x000fca00078e000e */
[----:B------:R-:W-:-:S05]  /*11910*/  SEL R5, R5, RZ, P5 ;  /* 0x000000ff05057207 */ /* 0x000fca0002800000 */
[----:B------:R-:W-:-:S04]  /*11920*/  IMAD.IADD R3, R3, 0x1, R5 ;  /* 0x0000000103037824 */ /* 0x000fc800078e0205 */
[----:B------:R-:W-:-:S07]  /*11930*/  IMAD.MOV.U32 R13, RZ, RZ, R3 ;  /* 0x000000ffff0d7224 */ /* 0x000fce00078e0003 */
[----:B------:R-:W-:Y:S05]  /*11940*/  WARPSYNC.COLLECTIVE R15, `(.L_x_575) ;  /* 0x000000000f087348 */ /* 0x000fea0003c00000 */
[----:B------:R0:W1:Y:S02]  /*11950*/  SHFL.IDX P6, R14, R13, R12, R11 ;  /* 0x0000000c0d0e7389 */ /* 0x00006400000c000b */
[----:B01----:R-:W-:Y:S01]  /*11960*/  ENDCOLLECTIVE ;  /* 0x000000000000791b */ /* 0x003fe20003800000 */
.L_x_575:
[----:B------:R-:W-:Y:S01]  /*11970*/  MOV R6, R14 ;  /* 0x0000000e00067202 */ /* 0x000fe20000000f00 */
[----:B------:R-:W-:Y:S06]  /*11980*/  BRA `(.L_x_576) ;  /* 0xffffffdc00887947 */ /* 0x000fec000383ffff */
.L_x_515:
[----:B------:R-:W-:Y:S01]  /*11990*/  BSSY B0, `(.L_x_577) ;  /* 0x0000008000007945 */ /* 0x000fe20003800000 */
[----:B-----5:R-:W-:Y:S02]  /*119a0*/  IMAD.MOV.U32 R13, RZ, RZ, R2 ;  /* 0x000000ffff0d7224 */ /* 0x020fe400078e0002 */
[----:B------:R-:W-:Y:S02]  /*119b0*/  IMAD.MOV.U32 R12, RZ, RZ, 0x1 ;  /* 0x00000001ff0c7424 */ /* 0x000fe400078e00ff */
[----:B------:R-:W-:Y:S02]  /*119c0*/  IMAD.MOV.U32 R11, RZ, RZ, RZ ;  /* 0x000000ffff0b7224 */ /* 0x000fe400078e00ff */
[----:B------:R-:W-:-:S07]  /*119d0*/  IMAD.MOV.U32 R15, RZ, RZ, -0x1 ;  /* 0xffffffffff0f7424 */ /* 0x000fce00078e00ff */
[----:B0-----:R-:W-:Y:S05]  /*119e0*/  WARPSYNC.COLLECTIVE R15, `(.L_x_578) ;  /* 0x000000000f087348 */ /* 0x001fea0003c00000 */
[----:B------:R1:W2:Y:S02]  /*119f0*/  SHFL.UP P6, R14, R13, R12, R11 ;  /* 0x0400000c0d0e7389 */ /* 0x0002a400000c000b */
[----:B012---:R-:W-:Y:S01]  /*11a00*/  ENDCOLLECTIVE ;  /* 0x000000000000791b */ /* 0x007fe20003800000 */
.L_x_578:
[----:B------:R-:W-:Y:S05]  /*11a10*/  BSYNC B0 ;  /* 0x0000000000007941 */ /* 0x000fea0003800000 */
.L_x_577:
[----:B------:R-:W-:Y:S01]  /*11a20*/  SEL R3, R14, RZ, P1 ;  /* 0x000000ff0e037207 */ /* 0x000fe20000800000 */
[----:B------:R-:W-:Y:S01]  /*11a30*/  IMAD.MOV.U32 R12, RZ, RZ, 0x2 ;  /* 0x00000002ff0c7424 */ /* 0x000fe200078e00ff */
[----:B------:R-:W-:Y:S01]  /*11a40*/  MOV R15, 0xffffffff ;  /* 0xffffffff000f7802 */ /* 0x000fe20000000f00 */
[----:B------:R-:W-:Y:S02]  /*11a50*/  IMAD.MOV.U32 R11, RZ, RZ, RZ ;  /* 0x000000ffff0b7224 */ /* 0x000fe400078e00ff */
[----:B------:R-:W-:-:S04]  /*11a60*/  IMAD.IADD R3, R2, 0x1, R3 ;  /* 0x0000000102037824 */ /* 0x000fc800078e0203 */
[----:B------:R-:W-:-:S07]  /*11a70*/  IMAD.MOV.U32 R13, RZ, RZ, R3 ;  /* 0x000000ffff0d7224 */ /* 0x000fce00078e0003 */
[----:B------:R-:W-:Y:S05]  /*11a80*/  WARPSYNC.COLLECTIVE R15, `(.L_x_579) ;  /* 0x000000000f087348 */ /* 0x000fea0003c00000 */
[----:B------:R0:W1:Y:S02]  /*11a90*/  SHFL.UP P6, R14, R13, R12, R11 ;  /* 0x0400000c0d0e7389 */ /* 0x00006400000c000b */
[----:B01----:R-:W-:Y:S01]  /*11aa0*/  ENDCOLLECTIVE ;  /* 0x000000000000791b */ /* 0x003fe20003800000 */
.L_x_579:
        /* <DEDUP_REMOVED lines=8> */
.L_x_580:
        /* <DEDUP_REMOVED lines=8> */
.L_x_581:
        /* <DEDUP_REMOVED lines=8> */
.L_x_582:
        /* <DEDUP_REMOVED lines=9> */
.L_x_583:
[----:B------:R-:W-:Y:S01]  /*11cc0*/  MOV R6, R14 ;  /* 0x0000000e00067202 */ /* 0x000fe20000000f00 */
[----:B------:R-:W-:Y:S06]  /*11cd0*/  BRA `(.L_x_584) ;  /* 0xffffffdc00547947 */ /* 0x000fec000383ffff */
.L_x_517:
[----:B------:R-:W-:Y:S01]  /*11ce0*/  BSSY B0, `(.L_x_585) ;  /* 0x0000006000007945 */ /* 0x000fe20003800000 */
[----:B------:R-:W-:Y:S01]  /*11cf0*/  PLOP3.LUT P6, PT, P6, PT, PT, 0x8, 0x0 ;  /* 0x000000000000781c */ /* 0x000fe200037ce170 */
[----:B------:R-:W-:-:S12]  /*11d00*/  IMAD.MOV.U32 R15, RZ, RZ, -0x1 ;  /* 0xffffffffff0f7424 */ /* 0x000fd800078e00ff */
[----:B0----5:R-:W-:Y:S05]  /*11d10*/  WARPSYNC.COLLECTIVE R15, `(.L_x_586) ;  /* 0x000000000f087348 */ /* 0x021fea0003c00000 */
[----:B------:R-:W-:Y:S01]  /*11d20*/  VOTE.ANY R14, PT, P6 ;  /* 0x00000000000e7806 */ /* 0x000fe200030e0100 */
[----:B0----5:R-:W-:Y:S06]  /*11d30*/  ENDCOLLECTIVE ;  /* 0x000000000000791b */ /* 0x021fec0003800000 */
.L_x_586:
[----:B------:R-:W-:Y:S05]  /*11d40*/  BSYNC B0 ;  /* 0x0000000000007941 */ /* 0x000fea0003800000 */
.L_x_585:
[----:B------:R-:W-:Y:S02]  /*11d50*/  IMAD.MOV.U32 R5, RZ, RZ, R14 ;  /* 0x000000ffff057224 */ /* 0x000fe400078e000e */
[----:B------:R-:W-:Y:S02]  /*11d60*/  IMAD.MOV.U32 R13, RZ, RZ, R2 ;  /* 0x000000ffff0d7224 */ /* 0x000fe400078e0002 */
[----:B------:R-:W0:Y:S01]  /*11d70*/  POPC R4, R5 ;  /* 0x0000000500047309 */ /* 0x000e220000000000 */
[----:B------:R-:W-:Y:S02]  /*11d80*/  IMAD.MOV.U32 R11, RZ, RZ, 0x1f ;  /* 0x0000001fff0b7424 */ /* 0x000fe400078e00ff */
[----:B------:R-:W-:Y:S02]  /*11d90*/  IMAD.MOV.U32 R15, RZ, RZ, -0x1 ;  /* 0xffffffffff0f7424 */ /* 0x000fe400078e00ff */
[----:B0-----:R-:W-:-:S07]  /*11da0*/  IMAD.MOV.U32 R12, RZ, RZ, R4 ;  /* 0x000000ffff0c7224 */ /* 0x001fce00078e0004 */
[----:B------:R-:W-:Y:S05]  /*11db0*/  WARPSYNC.COLLECTIVE R15, `(.L_x_587) ;  /* 0x000000000f087348 */ /* 0x000fea0003c00000 */
[----:B------:R0:W1:Y:S02]  /*11dc0*/  SHFL.IDX P6, R14, R13, R12, R11 ;  /* 0x0000000c0d0e7389 */ /* 0x00006400000c000b */
[----:B01----:R-:W-:Y:S01]  /*11dd0*/  ENDCOLLECTIVE ;  /* 0x000000000000791b */ /* 0x003fe20003800000 */
.L_x_587:
[----:B------:R-:W-:Y:S01]  /*11de0*/  IMAD.MOV.U32 R17, RZ, RZ, R14 ;  /* 0x000000ffff117224 */ /* 0x000fe200078e000e */
[----:B------:R-:W-:Y:S06]  /*11df0*/  BRA `(.L_x_588) ;  /* 0xffffffdc00447947 */ /* 0x000fec000383ffff */
.L_x_519:
[----:B------:R-:W-:Y:S01]  /*11e00*/  BSSY B0, `(.L_x_589) ;  /* 0x0000007000007945 */ /* 0x000fe20003800000 */
[----:B------:R-:W-:Y:S01]  /*11e10*/  IMAD.MOV.U32 R13, RZ, RZ, R3 ;  /* 0x000000ffff0d7224 */ /* 0x000fe200078e0003 */
[----:B------:R-:W-:Y:S01]  /*11e20*/  MOV R11, 0x1f ;  /* 0x0000001f000b7802 */ /* 0x000fe20000000f00 */
[----:B------:R-:W-:-:S07]  /*11e30*/  IMAD.MOV.U32 R15, RZ, RZ, -0x1 ;  /* 0xffffffffff0f7424 */ /* 0x000fce00078e00ff */
[----:B0-2--5:R-:W-:Y:S05]  /*11e40*/  WARPSYNC.COLLECTIVE R15, `(.L_x_590) ;  /* 0x000000000f087348 */ /* 0x025fea0003c00000 */
[----:B------:R1:W3:Y:S02]  /*11e50*/  SHFL.IDX P6, R14, R13, R12, R11 ;  /* 0x0000000c0d0e7389 */ /* 0x0002e400000c000b */
[----:B0123-5:R-:W-:Y:S01]  /*11e60*/  ENDCOLLECTIVE ;  /* 0x000000000000791b */ /* 0x02ffe20003800000 */
.L_x_590:
[----:B------:R-:W-:Y:S05]  /*11e70*/  BSYNC B0 ;  /* 0x0000000000007941 */ /* 0x000fea0003800000 */
.L_x_589:
[----:B------:R-:W-:Y:S01]  /*11e80*/  IMAD.MOV.U32 R2, RZ, RZ, R14 ;  /* 0x000000ffff027224 */ /* 0x000fe200078e000e */
[----:B------:R-:W-:Y:S06]  /*11e90*/  BRA `(.L_x_518) ;  /* 0xffffffdc00387947 */ /* 0x000fec000383ffff */
.L_x_523:
[----:B0-----:R0:W2:Y:S02]  /*11ea0*/  SYNCS.PHASECHK.TRANS64.TRYWAIT P0, [R0+URZ+0x34820], R3 ;  /* 0x03482003000075a7 */ /* 0x0010a4000800017f */
[----:B--2---:R-:W-:Y:S05]  /*11eb0*/  @!P0 NANOSLEEP.SYNCS 0x989680 ;  /* 0x009896800000895d */ /* 0x004fea0003900000 */
[----:B------:R-:W2:Y:S02]  /*11ec0*/  @!P0 SYNCS.PHASECHK.TRANS64 P0, [R0+URZ+0x34820], R3 ;  /* 0x03482003000085a7 */ /* 0x000ea4000800007f */
[----:B--2---:R-:W-:Y:S05]  /*11ed0*/  @!P0 BRA `(.L_x_523) ;  /* 0xfffffffc00f08947 */ /* 0x004fea000383ffff */
[----:B------:R-:W-:Y:S05]  /*11ee0*/  BRA `(.L_x_591) ;  /* 0xffffffe0002c7947 */ /* 0x000fea000383ffff */
.L_x_524:
        /* <DEDUP_REMOVED lines=8> */
[----:B01--45:R-:W-:Y:S05]  /*11f70*/  WARPSYNC.COLLECTIVE R15, `(.L_x_593) ;  /* 0x000000000f087348 */ /* 0x033fea0003c00000 */
[----:B------:R2:W3:Y:S02]  /*11f80*/  SHFL.IDX P6, R14, R13, R12, R11 ;  /* 0x0000000c0d0e7389 */ /* 0x0004e400000c000b */
[----:B012345:R-:W-:Y:S01]  /*11f90*/  ENDCOLLECTIVE ;  /* 0x000000000000791b */ /* 0x03ffe20003800000 */
.L_x_593:
[----:B------:R-:W-:Y:S05]  /*11fa0*/  BSYNC B0 ;  /* 0x0000000000007941 */ /* 0x000fea0003800000 */
.L_x_592:
[----:B------:R-:W-:Y:S05]  /*11fb0*/  BRA `(.L_x_594) ;  /* 0xffffffe000147947 */ /* 0x000fea000383ffff */
.L_x_527:
[----:B------:R-:W-:Y:S01]  /*11fc0*/  BSSY B1, `(.L_x_595) ;  /* 0x0000006000017945 */ /* 0x000fe20003800000 */
[----:B------:R-:W-:-:S07]  /*11fd0*/  IMAD.MOV.U32 R15, RZ, RZ, -0x1 ;  /* 0xffffffffff0f7424 */ /* 0x000fce00078e00ff */
[----:B012-45:R-:W-:Y:S05]  /*11fe0*/  WARPSYNC.COLLECTIVE R15, `(.L_x_596) ;  /* 0x000000000f0c7348 */ /* 0x037fea0003c00000 */
[----:B------:R-:W-:Y:S02]  /*11ff0*/  ELECT P6, UR62, PT ;  /* 0x00000000003e782f */ /* 0x000fe400038c0000 */
[----:B------:R-:W-:Y:S01]  /*12000*/  MOV R14, UR62 ;  /* 0x0000003e000e7c02 */ /* 0x000fe20008000f00 */
[----:B012-45:R-:W-:Y:S10]  /*12010*/  ENDCOLLECTIVE ;  /* 0x000000000000791b */ /* 0x037ff40003800000 */
.L_x_596:
[----:B------:R-:W-:Y:S05]  /*12020*/  BSYNC B1 ;  /* 0x0000000000017941 */ /* 0x000fea0003800000 */
.L_x_595:
[----:B------:R-:W-:Y:S05]  /*12030*/  BRA `(.L_x_597) ;  /* 0xffffffe0000c7947 */ /* 0x000fea000383ffff */
.L_x_529:
[----:B0-----:R0:W1:Y:S02]  /*12040*/  SYNCS.PHASECHK.TRANS64.TRYWAIT P0, [R6+URZ], R5 ;  /* 0x00000005060075a7 */ /* 0x001064000800017f */
[----:B-1----:R-:W-:Y:S05]  /*12050*/  @!P0 NANOSLEEP.SYNCS 0x989680 ;  /* 0x009896800000895d */ /* 0x002fea0003900000 */
[----:B------:R-:W1:Y:S02]  /*12060*/  @!P0 SYNCS.PHASECHK.TRANS64 P0, [R6+URZ], R5 ;  /* 0x00000005060085a7 */ /* 0x000e64000800007f */
[----:B-1----:R-:W-:Y:S05]  /*12070*/  @!P0 BRA `(.L_x_529) ;  /* 0xfffffffc00f08947 */ /* 0x002fea000383ffff */
[----:B------:R-:W-:Y:S05]  /*12080*/  BRA `(.L_x_598) ;  /* 0xffffffe000507947 */ /* 0x000fea000383ffff */
.L_x_530:
[----:B-1----:R1:W2:Y:S02]  /*12090*/  SYNCS.PHASECHK.TRANS64.TRYWAIT P0, [R7+URZ], R2 ;  /* 0x00000002070075a7 */ /* 0x0022a4000800017f */
[----:B--2---:R-:W-:Y:S05]  /*120a0*/  @!P0 NANOSLEEP.SYNCS 0x989680 ;  /* 0x009896800000895d */ /* 0x004fea0003900000 */
[----:B------:R-:W2:Y:S02]  /*120b0*/  @!P0 SYNCS.PHASECHK.TRANS64 P0, [R7+URZ], R2 ;  /* 0x00000002070085a7 */ /* 0x000ea4000800007f */
[----:B--2---:R-:W-:Y:S05]  /*120c0*/  @!P0 BRA `(.L_x_530) ;  /* 0xfffffffc00f08947 */ /* 0x004fea000383ffff */
[----:B------:R-:W-:Y:S05]  /*120d0*/  BRA `(.L_x_599) ;  /* 0xffffffe000447947 */ /* 0x000fea000383ffff */
.L_x_532:
[----:B--2---:R2:W3:Y:S02]  /*120e0*/  SYNCS.PHASECHK.TRANS64.TRYWAIT P0, [R4+URZ], R5 ;  /* 0x00000005040075a7 */ /* 0x0044e4000800017f */
[----:B---3--:R-:W-:Y:S05]  /*120f0*/  @!P0 NANOSLEEP.SYNCS 0x989680 ;  /* 0x009896800000895d */ /* 0x008fea0003900000 */
[----:B------:R-:W3:Y:S02]  /*12100*/  @!P0 SYNCS.PHASECHK.TRANS64 P0, [R4+URZ], R5 ;  /* 0x00000005040085a7 */ /* 0x000ee4000800007f */
[----:B---3--:R-:W-:Y:S05]  /*12110*/  @!P0 BRA `(.L_x_532) ;  /* 0xfffffffc00f08947 */ /* 0x008fea000383ffff */
[----:B------:R-:W-:Y:S05]  /*12120*/  BRA `(.L_x_600) ;  /* 0xffffffe0004c7947 */ /* 0x000fea000383ffff */
.L_x_601:
        /* <DEDUP_REMOVED lines=13> */
.L_x_3195:


//--------------------- .text._ZN7cutlass13device_kernelIN5flash11enable_sm90INS1_16FlashAttnFwdSm90INS1_25CollectiveMainloopFwdSm90ILi2EN4cute5tupleIJNS5_1CILi1EEES8_S8_EEENS6_IJNS7_ILi128EEESA_NS7_ILi192EEEEEELi128ENS_10bfloat16_tEfNS_4arch4Sm90ELb0ELb0ELb1ELb1ELb0ELb1ELb0ELb1ELb1ELb1ELb0ELb0EEENS1_21CollectiveEpilogueFwdINS6_IJSA_SA_SA_EEES9_SD_SF_Li256ELb1ELb1ELb0ELb0EEENS1_36VarlenDynamicPersistentTileSchedulerILi128ELi128ELi256ELi128ELb0ELb1ELb1ELb0ELb1ELb1EEEEEEEEEvNT_6ParamsE --------------------------
	.section	.text._ZN7cutlass13device_kernelIN5flash11enable_sm90INS1_16FlashAttnFwdSm90INS1_25CollectiveMainloopFwdSm90ILi2EN4cute5tupleIJNS5_1CILi1EEES8_S8_EEENS6_IJNS7_ILi128EEESA_NS7_ILi192EEEEEELi128ENS_10bfloat16_tEfNS_4arch4Sm90ELb0ELb0ELb1ELb1ELb0ELb1ELb0ELb1ELb1ELb1ELb0ELb0EEENS1_21CollectiveEpilogueFwdINS6_IJSA_SA_SA_EEES9_SD_SF_Li256ELb1ELb1ELb0ELb0EEENS1_36VarlenDynamicPersistentTileSchedulerILi128ELi128ELi256ELi128ELb0ELb1ELb1ELb0ELb1ELb1EEEEEEEEEvNT_6ParamsE,"ax",@progbits
	.align	128
.text._ZN7cutlass13device_kernelIN5flash11enable_sm90INS1_16FlashAttnFwdSm90INS1_25CollectiveMainloopFwdSm90ILi2EN4cute5tupleIJNS5_1CILi1EEES8_S8_EEENS6_IJNS7_ILi128EEESA_NS7_ILi192EEEEEELi128ENS_10bfloat16_tEfNS_4arch4Sm90ELb0ELb0ELb1ELb1ELb0ELb1ELb0ELb1ELb1ELb1ELb0ELb0EEENS1_21CollectiveEpilogueFwdINS6_IJSA_SA_SA_EEES9_SD_SF_Li256ELb1ELb1ELb0ELb0EEENS1_36VarlenDynamicPersistentTileSchedulerILi128ELi128ELi256ELi128ELb0ELb1ELb1ELb0ELb1ELb1EEEEEEEEEvNT_6ParamsE:
        .type           _ZN7cutlass13device_kernelIN5flash11enable_sm90INS1_16FlashAttnFwdSm90INS1_25CollectiveMainloopFwdSm90ILi2EN4cute5tupleIJNS5_1CILi1EEES8_S8_EEENS6_IJNS7_ILi128EEESA_NS7_ILi192EEEEEELi128ENS_10bfloat16_tEfNS_4arch4Sm90ELb0ELb0ELb1ELb1ELb0ELb1ELb0ELb1ELb1ELb1ELb0ELb0EEENS1_21CollectiveEpilogueFwdINS6_IJSA_SA_SA_EEES9_SD_SF_Li256ELb1ELb1ELb0ELb0EEENS1_36VarlenDynamicPersistentTileSchedulerILi128ELi128ELi256ELi128ELb0ELb1ELb1ELb0ELb1ELb1EEEEEEEEEvNT_6ParamsE,@function
        .size           _ZN7cutlass13device_kernelIN5flash11enable_sm90INS1_16FlashAttnFwdSm90INS1_25CollectiveMainloopFwdSm90ILi2EN4cute5tupleIJNS5_1CILi1EEES8_S8_EEENS6_IJNS7_ILi128EEESA_NS7_ILi192EEEEEELi128ENS_10bfloat16_tEfNS_4arch4Sm90ELb0ELb0ELb1ELb1ELb0ELb1ELb0ELb1ELb1ELb1ELb0ELb0EEENS1_21CollectiveEpilogueFwdINS6_IJSA_SA_SA_EEES9_SD_SF_Li256ELb1ELb1ELb0ELb0EEENS1_36VarlenDynamicPersistentTileSchedulerILi128ELi128ELi256ELi128ELb0ELb1ELb1ELb0ELb1ELb1EEEEEEEEEvNT_6ParamsE,(.L_x_3196 - _ZN7cutlass13device_kernelIN5flash11enable_sm90INS1_16FlashAttnFwdSm90INS1_25CollectiveMainloopFwdSm90ILi2EN4cute5tupleIJNS5_1CILi1EEES8_S8_EEENS6_IJNS7_ILi128EEESA_NS7_ILi192EEEEEELi128ENS_10bfloat16_tEfNS_4arch4Sm90ELb0ELb0ELb1ELb1ELb0ELb1ELb0ELb1ELb1ELb1ELb0ELb0EEENS1_21CollectiveEpilogueFwdINS6_IJSA_SA_SA_EEES9_SD_SF_Li256ELb1ELb1ELb0ELb0EEENS1_36VarlenDynamicPersistentTileSchedulerILi128ELi128ELi256ELi128ELb0ELb1ELb1ELb0ELb1ELb1EEEEEEEEEvNT_6ParamsE)
        .other          _ZN7cutlass13device_kernelIN5flash11enable_sm90INS1_16FlashAttnFwdSm90INS1_25CollectiveMainloopFwdSm90ILi2EN4cute5tupleIJNS5_1CILi1EEES8_S8_EEENS6_IJNS7_ILi128EEESA_NS7_ILi192EEEEEELi128ENS_10bfloat16_tEfNS_4arch4Sm90ELb0ELb0ELb1ELb1ELb0ELb1ELb0ELb1ELb1ELb1ELb0ELb0EEENS1_21CollectiveEpilogueFwdINS6_IJSA_SA_SA_EEES9_SD_SF_Li256ELb1ELb1ELb0ELb0EEENS1_36VarlenDynamicPersistentTileSchedulerILi128ELi128ELi256ELi128ELb0ELb1ELb1ELb0ELb1ELb1EEEEEEEEEvNT_6ParamsE,@"STO_CUDA_ENTRY STV_DEFAULT"
_ZN7cutlass13device_kernelIN5flash11enable_sm90INS1_16FlashAttnFwdSm90INS1_25CollectiveMainloopFwdSm90ILi2EN4cute5tupleIJNS5_1CILi1EEES8_S8_EEENS6_IJNS7_ILi128EEESA_NS7_ILi192EEEEEELi128ENS_10bfloat16_tEfNS_4arch4Sm90ELb0ELb0ELb1ELb1ELb0ELb1ELb0ELb1ELb1ELb1ELb0ELb0EEENS1_21CollectiveEpilogueFwdINS6_IJSA_SA_SA_EEES9_SD_SF_Li256ELb1ELb1ELb0ELb0EEENS1_36VarlenDynamicPersistentTileSchedulerILi128ELi128ELi256ELi128ELb0ELb1ELb1ELb0ELb1ELb1EEEEEEEEEvNT_6ParamsE:
[----:B------:R-:W0:Y:S02]  /*0000*/  LDC R1, c[0x0][0x28] ;  /* 0x00000a00ff017b82 */ /* 0x000e240000000800 */
[----:B0-----:R-:W-:Y:S01]  /*0010*/  VIADD R1, R1, 0xffffff70 ;  /* 0xffffff7001017836 */ /* 0x001fe20000000000 */
[----:B------:R-:W0:Y:S01]  /*0020*/  S2R R0, SR_TID.X ;  /* 0x0000000000007919 */ /* 0x000e220000002100 */
[----:B------:R-:W-:Y:S01]  /*0030*/  ELECT P0, URZ, PT ;  /* 0x00000000003f782f */ /* 0x000fe20003800000 */
[----:B------:R-:W-:Y:S01]  /*0040*/  BSSY B0, `(.L_x_602) ;  /* 0x0000014000007945 */ /* 0x000fe20003800000 */
[--C-:B0-----:R-:W-:Y:S02]  /*0050*/  SHF.R.U32.HI R2, RZ, 0x5, R0.reuse ;  /* 0x00000005ff027819 */ /* 0x101fe40000011600 */
[----:B------:R-:W-:-:S03]  /*0060*/  SHF.R.U32.HI R4, RZ, 0x7, R0 ;  /* 0x00000007ff047819 */ /* 0x000fc60000011600 */
[----:B------:R-:W0:Y:S02]  /*0070*/  SHFL.IDX PT, R3, R2, RZ, 0x1f ;  /* 0x00001fff02037589 */ /* 0x000e2400000e0000 */
[----:B0-----:R-:W-:-:S13]  /*0080*/  ISETP.EQ.AND P0, PT, R3, RZ, P0 ;  /* 0x000000ff0300720c */ /* 0x001fda0000702270 */
[----:B------:R-:W-:Y:S05]  /*0090*/  @!P0 BRA `(.L_x_603) ;  /* 0x0000000000388947 */ /* 0x000fea0003800000 */
[----:B------:R-:W-:Y:S02]  /*00a0*/  ULDC.64 UR4, c[0x0][0x198] ;  /* 0x0000660000047ab9 */ /* 0x000fe40000000a00 */
[----:B------:R-:W-:Y:S02]  /*00b0*/  UIADD3 UR6, UP0, UR4, 0x370, URZ ;  /* 0x0000037004067890 */ /* 0x000fe4000ff1e03f */
[----:B------:R-:W-:Y:S02]  /*00c0*/  UIADD3 UR8, UP1, UR4, 0x470, URZ ;  /* 0x0000047004087890 */ /* 0x000fe4000ff3e03f */
[----:B------:R-:W-:Y:S02]  /*00d0*/  UIADD3 UR10, UP2, UR4, 0x570, URZ ;  /* 0x00000570040a7890 */ /* 0x000fe4000ff5e03f */
[----:B------:R-:W-:Y:S02]  /*00e0*/  UIADD3 UR4, UP3, UR4, 0x670, URZ ;  /* 0x0000067004047890 */ /* 0x000fe4000ff7e03f */
[----:B------:R-:W-:-:S02]  /*00f0*/  UIADD3.X UR7, URZ, UR5, URZ, UP0, !UPT ;  /* 0x000000053f077290 */ /* 0x000fc400087fe43f */
[----:B------:R-:W-:Y:S02]  /*0100*/  UIADD3.X UR9, URZ, UR5, URZ, UP1, !UPT ;  /* 0x000000053f097290 */ /* 0x000fe40008ffe43f */
[----:B------:R-:W-:Y:S02]  /*0110*/  UIADD3.X UR11, URZ, UR5, URZ, UP2, !UPT ;  /* 0x000000053f0b7290 */ /* 0x000fe400097fe43f */
[----:B------:R-:W-:-:S03]  /*0120*/  UIADD3.X UR5, URZ, UR5, URZ, UP3, !UPT ;  /* 0x000000053f057290 */ /* 0x000fc60009ffe43f */
[----:B------:R0:W-:Y:S02]  /*0130*/  UTMACCTL.PF [UR6] ;  /* 0x00000000060079b9 */ /* 0x0001e40008040000 */
[----:B------:R0:W-:Y:S02]  /*0140*/  UTMACCTL.PF [UR8] ;  /* 0x00000000080079b9 */ /* 0x0001e40008040000 */
[----:B------:R0:W-:Y:S02]  /*0150*/  UTMACCTL.PF [UR10] ;  /* 0x000000000a0079b9 */ /* 0x0001e40008040000 */
[----:B------:R0:W-:Y:S02]  /*0160*/  UTMACCTL.PF [UR4] ;  /* 0x00000000040079b9 */ /* 0x0001e40008040000 */
[----:B0-----:R-:W-:Y:S01]  /*0170*/  NOP ;  /* 0x0000000000007918 */ /* 0x001fe20000000000 */
.L_x_603:
[----:B------:R-:W-:Y:S05]  /*0180*/  BSYNC B0 ;  /* 0x0000000000007941 */ /* 0x000fea0003800000 */
.L_x_602:
        /* <DEDUP_REMOVED lines=41> */
.L_x_604:
        /* <DEDUP_REMOVED lines=22> */
.L_x_605:
        /* <DEDUP_REMOVED lines=18> */
.L_x_606:
        /* <DEDUP_REMOVED lines=22> */
.L_x_607:
        /* <DEDUP_REMOVED lines=22> */
.L_x_608:
[----:B0-----:R-:W-:Y:S01]  /*0960*/  UMOV UR4, 0x1 ;  /* 0x0000000100047882 */ /* 0x001fe20000000000 */
[----:B------:R-:W-:Y:S01]  /*0970*/  PLOP3.LUT P0, PT, PT, PT, UP0, 0x80, 0x0 ;  /* 0x000000000000781c */ /* 0x000fe20003f0f008 */
[----:B------:R-:W-:Y:S01]  /*0980*/  USEL UR4, UR4, 0x2, !UP0 ;  /* 0x0000000204047887 */ /* 0x000fe2000c000000 */
[----:B------:R-:W-:Y:S01]  /*0990*/  NOP ;  /* 0x0000000000007918 */ /* 0x000fe20000000000 */
[----:B------:R-:W-:Y:S01]  /*09a0*/  ULDC.64 UR42, c[0x0][0x208] ;  /* 0x00008200002a7ab9 */ /* 0x000fe20000000a00 */
[----:B------:R-:W-:Y:S03]  /*09b0*/  BSSY B9, `(.L_x_609) ;  /* 0x0002028000097945 */ /* 0x000fe60003800000 */
[----:B------:R-:W-:-:S05]  /*09c0*/  IMAD.U32 R3, RZ, RZ, UR4 ;  /* 0x00000004ff037e24 */ /* 0x000fca000f8e00ff */
[----:B------:R0:W-:Y:S01]  /*09d0*/  STL [R1+0x60], R3 ;  /* 0x0000600301007387 */ /* 0x0001e20000100800 */
[----:B-12-4-:R-:W-:Y:S06]  /*09e0*/  BAR.SYNC.DEFER_BLOCKING 0x0 ;  /* 0x0000000000007b1d */ /* 0x016fec0000010000 */
[----:B------:R-:W-:Y:S05]  /*09f0*/  @!P0 BRA `(.L_x_610) ;  /* 0x0000018800d88947 */ /* 0x000fea0003800000 */
.L_x_611:
        /* <DEDUP_REMOVED lines=8> */
[----:B-1----:R-:W-:-:S06]  /*0a80*/  ULEA UR4, UR5, UR4, 0x18 ;  /* 0x0000000405047291 */ /* 0x002fcc000f8ec03f */
[----:B------:R-:W-:Y:S01]  /*0a90*/  IMAD.U32 R2, RZ, RZ, UR4 ;  /* 0x00000004ff027e24 */ /* 0x000fe2000f8e00ff */
[----:B------:R-:W-:-:S04]  /*0aa0*/  ULDC UR4, c[0x0][0xc3c] ;  /* 0x00030f0000047ab9 */ /* 0x000fc80000000800 */
[----:B------:R-:W1:Y:S01]  /*0ab0*/  LDS.128 R124, [R2+0x348d0] ;  /* 0x0348d000027c7984 */ /* 0x000e620000000c00 */
[----:B------:R-:W-:Y:S06]  /*0ac0*/  BAR.ARV 0x4, 0x180 ;  /* 0x0106000000007b1d */ /* 0x000fec0000002000 */
[----:B-1----:R-:W-:-:S13]  /*0ad0*/  ISETP.GE.AND P0, PT, R127, UR4, PT ;  /* 0x000000047f007c0c */ /* 0x002fda000bf06270 */
[----:B------:R-:W-:Y:S05]  /*0ae0*/  @P0 BRA `(.L_x_612) ;  /* 0x0000020000500947 */ /* 0x000fea0003800000 */
[----:B0-----:R-:W2:Y:S01]  /*0af0*/  LDL R3, [R1+0x60] ;  /* 0x0000600001037983 */ /* 0x001ea20000100800 */
[----:B------:R-:W-:Y:S01]  /*0b00*/  VIADD R11, R0, 0xffffff80 ;  /* 0xffffff80000b7836 */ /* 0x000fe20000000000 */
[----:B------:R-:W-:Y:S01]  /*0b10*/  R2UR UR61, R2 ;  /* 0x00000000023d72ca */ /* 0x000fe200000e0000 */
[----:B------:R-:W-:Y:S01]  /*0b20*/  IMAD.MOV.U32 R14, RZ, RZ, -0x2 ;  /* 0xfffffffeff0e7424 */ /* 0x000fe200078e00ff */
[----:B------:R-:W-:Y:S01]  /*0b30*/  MOV R184, RZ ;  /* 0x000000ff00b87202 */ /* 0x000fe20000000f00 */
[----:B------:R-:W-:Y:S01]  /*0b40*/  IMAD.MOV.U32 R204, RZ, RZ, RZ ;  /* 0x000000ffffcc7224 */ /* 0x000fe200078e00ff */
[----:B------:R-:W-:Y:S01]  /*0b50*/  SHF.R.S32.HI R0, RZ, 0x1f, R11 ;  /* 0x0000001fff007819 */ /* 0x000fe2000001140b */
[----:B------:R-:W-:Y:S02]  /*0b60*/  IMAD.MOV.U32 R16, RZ, RZ, RZ ;  /* 0x000000ffff107224 */ /* 0x000fe400078e00ff */
[----:B------:R-:W-:Y:S01]  /*0b70*/  IMAD.MOV.U32 R196, RZ, RZ, RZ ;  /* 0x000000ffffc47224 */ /* 0x000fe200078e00ff */
[CC--:B------:R-:W-:Y:S01]  /*0b80*/  LEA.HI R4, R0.reuse, R11.reuse, RZ, 0x7 ;  /* 0x0000000b00047211 */ /* 0x0c0fe200078f38ff */
[----:B------:R-:W-:Y:S01]  /*0b90*/  IMAD.MOV.U32 R194, RZ, RZ, RZ ;  /* 0x000000ffffc27224 */ /* 0x000fe200078e00ff */
[----:B------:R-:W-:-:S02]  /*0ba0*/  LEA.HI R8, R0, R11, RZ, 0x2 ;  /* 0x0000000b00087211 */ /* 0x000fc400078f10ff */
[----:B------:R-:W-:Y:S01]  /*0bb0*/  LOP3.LUT R214, R4, 0xffffff80, RZ, 0xc0, !PT ;  /* 0xffffff8004d67812 */ /* 0x000fe200078ec0ff */
[----:B------:R-:W-:Y:S01]  /*0bc0*/  UIADD3 UR61, UR61, 0x10400, URZ ;  /* 0x000104003d3d7890 */ /* 0x000fe2000fffe03f */
[----:B------:R-:W-:Y:S02]  /*0bd0*/  LEA.HI R192, R0, R11, RZ, 0x5 ;  /* 0x0000000b00c07211 */ /* 0x000fe400078f28ff */
[----:B------:R-:W-:Y:S01]  /*0be0*/  LOP3.LUT R209, R8, 0xfffffffc, RZ, 0xc0, !PT ;  /* 0xfffffffc08d17812 */ /* 0x000fe200078ec0ff */
[C---:B------:R-:W-:Y:S01]  /*0bf0*/  IMAD.IADD R214, R11.reuse, 0x1, -R214 ;  /* 0x000000010bd67824 */ /* 0x040fe200078e0ad6 */
[----:B------:R-:W-:Y:S02]  /*0c00*/  SHF.R.S32.HI R192, RZ, 0x5, R192 ;  /* 0x00000005ffc07819 */ /* 0x000fe400000114c0 */
[----:B------:R-:W-:Y:S01]  /*0c10*/  SHF.R.S32.HI R17, RZ, 0x2, R8 ;  /* 0x00000002ff117819 */ /* 0x000fe20000011408 */
[----:B------:R-:W-:Y:S01]  /*0c20*/  IMAD.IADD R209, R11, 0x1, -R209 ;  /* 0x000000010bd17824 */ /* 0x000fe200078e0ad1 */
[----:B------:R-:W-:-:S02]  /*0c30*/  SHF.R.S32.HI R7, RZ, 0x1f, R214 ;  /* 0x0000001fff077819 */ /* 0x000fc400000114d6 */
[----:B------:R-:W-:Y:S01]  /*0c40*/  SHF.R.S32.HI R8, RZ, 0x1f, R8 ;  /* 0x0000001fff087819 */ /* 0x000fe20000011408 */
[----:B------:R-:W-:Y:S01]  /*0c50*/  IMAD.SHL.U32 R22, R209, 0x4, RZ ;  /* 0x00000004d1167824 */ /* 0x000fe200078e00ff */
[----:B------:R-:W-:Y:S01]  /*0c60*/  SHF.R.S32.HI R231, RZ, 0x7, R4 ;  /* 0x00000007ffe77819 */ /* 0x000fe20000011404 */
[----:B------:R-:W-:Y:S01]  /*0c70*/  VIADD R205, R17, 0x40 ;  /* 0x0000004011cd7836 */ /* 0x000fe20000000000 */
[----:B------:R-:W-:Y:S01]  /*0c80*/  LEA.HI R8, R8, R17, RZ, 0x3 ;  /* 0x0000001108087211 */ /* 0x000fe200078f18ff */
[----:B------:R-:W-:Y:S01]  /*0c90*/  VIADD R186, R22, 0x20 ;  /* 0x0000002016ba7836 */ /* 0x000fe20000000000 */
[----:B------:R-:W-:Y:S01]  /*0ca0*/  LEA.HI R4, R4, R231, RZ, 0x1 ;  /* 0x000000e704047211 */ /* 0x000fe200078f08ff */
[----:B------:R-:W-:Y:S01]  /*0cb0*/  VIADD R188, R22, 0x40 ;  /* 0x0000004016bc7836 */ /* 0x000fe20000000000 */
[----:B------:R-:W-:Y:S01]  /*0cc0*/  LOP3.LUT R8, R8, 0xfffffff8, RZ, 0xc0, !PT ;  /* 0xfffffff808087812 */ /* 0x000fe200078ec0ff */
[--C-:B------:R-:W-:Y:S01]  /*0cd0*/  IMAD.IADD R10, R22, 0x1, R186.reuse ;  /* 0x00000001160a7824 */ /* 0x100fe200078e02ba */
[----:B------:R-:W-:Y:S01]  /*0ce0*/  LOP3.LUT R4, R4, 0x3fffffe, RZ, 0xc0, !PT ;  /* 0x03fffffe04047812 */ /* 0x000fe200078ec0ff */
[----:B------:R-:W-:Y:S01]  /*0cf0*/  IMAD.SHL.U32 R185, R205, 0x40, RZ ;  /* 0x00000040cdb97824 */ /* 0x000fe200078e00ff */
[----:B------:R-:W-:Y:S01]  /*0d00*/  SHF.R.S32.HI R217, RZ, 0x1f, R186 ;  /* 0x0000001fffd97819 */ /* 0x000fe200000114ba */
[----:B------:R-:W-:Y:S01]  /*0d10*/  IMAD.IADD R213, R17, 0x1, -R8 ;  /* 0x0000000111d57824 */ /* 0x000fe200078e0a08 */
[----:B------:R-:W-:Y:S01]  /*0d20*/  SHF.R.S32.HI R221, RZ, 0x1f, R188 ;  /* 0x0000001fffdd7819 */ /* 0x000fe200000114bc */
[----:B------:R-:W-:Y:S01]  /*0d30*/  IMAD.IADD R4, R231, 0x1, -R4 ;  /* 0x00000001e7047824 */ /* 0x000fe200078e0a04 */
[----:B------:R-:W-:Y:S01]  /*0d40*/  LOP3.LUT R185, R185, 0x1c0, RZ, 0xc0, !PT ;  /* 0x000001c0b9b97812 */ /* 0x000fe200078ec0ff */
[----:B------:R-:W-:Y:S01]  /*0d50*/  IMAD.SHL.U32 R191, R213, 0x40, RZ ;  /* 0x00000040d5bf7824 */ /* 0x000fe200078e00ff */
[----:B------:R-:W-:Y:S01]  /*0d60*/  SHF.L.U64.HI R217, R186, 0x1, R217 ;  /* 0x00000001bad97819 */ /* 0x000fe200000102d9 */
[----:B------:R-:W-:Y:S01]  /*0d70*/  IMAD.SHL.U32 R18, R209, 0x8, RZ ;  /* 0x00000008d1127824 */ /* 0x000fe200078e00ff */
[----:B------:R-:W-:Y:S01]  /*0d80*/  SHF.R.U32.HI R230, RZ, 0x3, R185 ;  /* 0x00000003ffe67819 */ /* 0x000fe200000116b9 */
[C---:B------:R-:W-:Y:S01]  /*0d90*/  VIADD R187, R22.reuse, 0x10 ;  /* 0x0000001016bb7836 */ /* 0x040fe20000000000 */
[----:B------:R-:W-:Y:S01]  /*0da0*/  LOP3.LUT R191, R191, 0x1c0, RZ, 0xc0, !PT ;  /* 0x000001c0bfbf7812 */ /* 0x000fe200078ec0ff */
[----:B------:R-:W-:Y:S01]  /*0db0*/  VIADD R189, R22, 0x30 ;  /* 0x0000003016bd7836 */ /* 0x000fe20000000000 */
[----:B------:R-:W-:Y:S01]  /*0dc0*/  SHF.L.U64.HI R221, R188, 0x1, R221 ;  /* 0x00000001bcdd7819 */ /* 0x000fe200000102dd */
[----:B------:R-:W-:Y:S01]  /*0dd0*/  VIADD R190, R22, 0x50 ;  /* 0x0000005016be7836 */ /* 0x000fe20000000000 */
[----:B------:R-:W-:Y:S01]  /*0de0*/  SHF.R.U32.HI R193, RZ, 0x3, R191 ;  /* 0x00000003ffc17819 */ /* 0x000fe200000116bf */
[----:B------:R-:W-:Y:S01]  /*0df0*/  IMAD.SHL.U32 R216, R187, 0x2, RZ ;  /* 0x00000002bbd87824 */ /* 0x000fe200078e00ff */
[----:B------:R-:W-:Y:S01]  /*0e00*/  SHF.R.S32.HI R20, RZ, 0x1f, R189 ;  /* 0x0000001fff147819 */ /* 0x000fe200000114bd */
[----:B------:R-:W-:Y:S01]  /*0e10*/  IMAD.SHL.U32 R218, R186, 0x2, RZ ;  /* 0x00000002bada7824 */ /* 0x000fe200078e00ff */
[----:B------:R-:W-:Y:S01]  /*0e20*/  SHF.R.S32.HI R223, RZ, 0x1f, R190 ;  /* 0x0000001fffdf7819 */ /* 0x000fe200000114be */
[C---:B------:R-:W-:Y:S01]  /*0e30*/  IMAD.SHL.U32 R220, R189.reuse, 0x2, RZ ;  /* 0x00000002bddc7824 */ /* 0x040fe200078e00ff */
[----:B------:R-:W-:Y:S01]  /*0e40*/  SHF.L.U64.HI R219, R189, 0x1, R20 ;  /* 0x00000001bddb7819 */ /* 0x000fe20000010214 */
[----:B------:R-:W-:Y:S01]  /*0e50*/  IMAD.SHL.U32 R222, R188, 0x2, RZ ;  /* 0x00000002bcde7824 */ /* 0x000fe200078e00ff */
[C---:B------:R-:W-:Y:S01]  /*0e60*/  SHF.L.U64.HI R223, R190.reuse, 0x1, R223 ;  /* 0x00000001bedf7819 */ /* 0x040fe200000102df */
[----:B------:R-:W-:Y:S01]  /*0e70*/  IMAD.SHL.U32 R224, R190, 0x2, RZ ;  /* 0x00000002bee07824 */ /* 0x000fe200078e00ff */
[----:B--2---:R-:W-:-:S02]  /*0e80*/  R2UR UR4, R3 ;  /* 0x00000000030472ca */ /* 0x004fc400000e0000 */
[CC--:B------:R-:W-:Y:S02]  /*0e90*/  LEA.HI R3, R0.reuse, R11.reuse, RZ, 0x4 ;  /* 0x0000000b00037211 */ /* 0x0c0fe400078f20ff */
[----:B------:R-:W-:Y:S02]  /*0ea0*/  LEA.HI R0, R0, R11, RZ, 0x3 ;  /* 0x0000000b00007211 */ /* 0x000fe400078f18ff */
[----:B------:R-:W-:Y:S02]  /*0eb0*/  SHF.R.S32.HI R6, RZ, 0x4, R3 ;  /* 0x00000004ff067819 */ /* 0x000fe40000011403 */
[----:B------:R-:W-:Y:S02]  /*0ec0*/  LOP3.LUT R199, R0, 0xfffffff8, RZ, 0xc0, !PT ;  /* 0xfffffff800c77812 */ /* 0x000fe400078ec0ff */
[C---:B------:R-:W-:Y:S02]  /*0ed0*/  LEA.HI R5, R3.reuse, R6, RZ, 0x1 ;  /* 0x0000000603057211 */ /* 0x040fe400078f08ff */
[----:B------:R-:W-:Y:S01]  /*0ee0*/  LOP3.LUT R3, R3, 0x3fffff0, RZ, 0xc0, !PT ;  /* 0x03fffff003037812 */ /* 0x000fe200078ec0ff */
[----:B------:R-:W-:Y:S01]  /*0ef0*/  IMAD.IADD R199, R11, 0x1, -R199 ;  /* 0x000000010bc77824 */ /* 0x000fe200078e0ac7 */
[----:B------:R-:W-:Y:S01]  /*0f00*/  LOP3.LUT R5, R5, 0x1ffffffe, RZ, 0xc0, !PT ;  /* 0x1ffffffe05057812 */ /* 0x000fe200078ec0ff */
[----:B------:R-:W-:Y:S01]  /*0f10*/  ULOP3.LUT UR37, UR4, 0x1, URZ, 0xfc, !UPT ;  /* 0x0000000104257892 */ /* 0x000fe2000f8efc3f */
[----:B------:R-:W-:Y:S01]  /*0f20*/  SHF.R.S32.HI R207, RZ, 0x3, R0 ;  /* 0x00000003ffcf7819 */ /* 0x000fe20000011400 */
[----:B------:R-:W-:-:S02]  /*0f30*/  IMAD.IADD R3, R11, 0x1, -R3 ;  /* 0x000000010b037824 */ /* 0x000fc400078e0a03 */
[----:B------:R-:W-:Y:S01]  /*0f40*/  IMAD.IADD R5, R6, 0x1, -R5 ;  /* 0x0000000106057824 */ /* 0x000fe200078e0a05 */
[CC--:B------:R-:W-:Y:S01]  /*0f50*/  LEA.HI R6, R7.reuse, R214.reuse, RZ, 0x2 ;  /* 0x000000d607067211 */ /* 0x0c0fe200078f10ff */
[----:B------:R-:W-:Y:S01]  /*0f60*/  IMAD R12, R192, 0x10, R3 ;  /* 0x00000010c00c7824 */ /* 0x000fe200078e0203 */
[----:B------:R-:W-:Y:S01]  /*0f70*/  LEA.HI R7, R7, R214, RZ, 0x5 ;  /* 0x000000d607077211 */ /* 0x000fe200078f28ff */
[----:B------:R-:W-:Y:S01]  /*0f80*/  IMAD.SHL.U32 R197, R199, 0x8, RZ ;  /* 0x00000008c7c57824 */ /* 0x000fe200078e00ff */
[----:B------:R-:W-:Y:S01]  /*0f90*/  LOP3.LUT R9, R6, 0x7ffffffc, RZ, 0xc0, !PT ;  /* 0x7ffffffc06097812 */ /* 0x000fe200078ec0ff */
[----:B------:R-:W-:Y:S01]  /*0fa0*/  IMAD R235, R12, 0x8, R5 ;  /* 0x000000080ceb7824 */ /* 0x000fe200078e0205 */
[----:B------:R-:W-:Y:S01]  /*0fb0*/  SHF.R.S32.HI R3, RZ, 0x2, R6 ;  /* 0x00000002ff037819 */ /* 0x000fe20000011406 */
[----:B------:R-:W-:Y:S01]  /*0fc0*/  IMAD.IADD R5, R22, 0x1, R188 ;  /* 0x0000000116057824 */ /* 0x000fe200078e02bc */
[----:B------:R-:W-:Y:S01]  /*0fd0*/  SHF.R.S32.HI R6, RZ, 0x1f, R6 ;  /* 0x0000001fff067819 */ /* 0x000fe20000011406 */
[----:B------:R-:W-:Y:S01]  /*0fe0*/  IMAD.IADD R9, R214, 0x1, -R9 ;  /* 0x00000001d6097824 */ /* 0x000fe200078e0a09 */
[----:B------:R-:W-:Y:S01]  /*0ff0*/  SHF.R.S32.HI R7, RZ, 0x5, R7 ;  /* 0x00000005ff077819 */ /* 0x000fe20000011407 */
[----:B------:R-:W-:Y:S01]  /*1000*/  VIADD R198, R197, 0x40 ;  /* 0x00000040c5c67836 */ /* 0x000fe20000000000 */
[----:B------:R-:W-:Y:S01]  /*1010*/  LEA.HI R6, R6, R3, RZ, 0x3 ;  /* 0x0000000306067211 */ /* 0x000fe200078f18ff */
[----:B------:R-:W-:Y:S01]  /*1020*/  IMAD R233, R9, R14, 0x80 ;  /* 0x0000008009e97424 */ /* 0x000fe200078e020e */
[----:B------:R-:W-:Y:S01]  /*1030*/  SHF.R.S32.HI R9, RZ, 0x1f, R10 ;  /* 0x0000001fff097819 */ /* 0x000fe2000001140a */
[----:B------:R-:W-:Y:S01]  /*1040*/  IMAD.SHL.U32 R235, R235, 0x8, RZ ;  /* 0x00000008ebeb7824 */ /* 0x000fe200078e00ff */
[----:B------:R-:W-:-:S02]  /*1050*/  LOP3.LUT R6, R6, 0xfffffff8, RZ, 0xc0, !PT ;  /* 0xfffffff806067812 */ /* 0x000fc400078ec0ff */
[CC--:B------:R-:W-:Y:S02]  /*1060*/  LEA.HI R12, R9.reuse, R10.reuse, RZ, 0x3 ;  /* 0x0000000a090c7211 */ /* 0x0c0fe400078f18ff */
[----:B------:R-:W-:Y:S01]  /*1070*/  LEA.HI R9, R9, R10, RZ, 0x6 ;  /* 0x0000000a09097211 */ /* 0x000fe200078f30ff */
[----:B------:R-:W-:Y:S01]  /*1080*/  IMAD.IADD R6, R3, 0x1, -R6 ;  /* 0x0000000103067824 */ /* 0x000fe200078e0a06 */
[----:B------:R-:W-:Y:S02]  /*1090*/  SHF.R.S32.HI R10, RZ, 0x1f, R5 ;  /* 0x0000001fff0a7819 */ /* 0x000fe40000011405 */
[----:B------:R-:W-:Y:S01]  /*10a0*/  LOP3.LUT R3, R185, 0x38, R12, 0xf8, !PT ;  /* 0x00000038b9037812 */ /* 0x000fe200078ef80c */
[----:B------:R-:W-:Y:S01]  /*10b0*/  IMAD R7, R7, 0x10, R6 ;  /* 0x0000001007077824 */ /* 0x000fe200078e0206 */
[----:B------:R-:W-:Y:S01]  /*10c0*/  SHF.R.S32.HI R6, RZ, 0x1f, R205 ;  /* 0x0000001fff067819 */ /* 0x000fe200000114cd */
[----:B------:R-:W-:Y:S01]  /*10d0*/  IMAD.SHL.U32 R9, R9, 0x80, RZ ;  /* 0x0000008009097824 */ /* 0x000fe200078e00ff */
[----:B------:R-:W-:Y:S01]  /*10e0*/  LEA.HI R212, R10, R5, RZ, 0x3 ;  /* 0x000000050ad47211 */ /* 0x000fe200078f18ff */
[----:B------:R-:W-:Y:S01]  /*10f0*/  IMAD R232, R4, 0x40, R7 ;  /* 0x0000004004e87824 */ /* 0x000fe200078e0207 */
[----:B------:R-:W-:-:S02]  /*1100*/  LEA.HI R6, R6, R205, RZ, 0x3 ;  /* 0x000000cd06067211 */ /* 0x000fc400078f18ff */
[----:B------:R-:W-:Y:S02]  /*1110*/  LEA.HI R5, R10, R5, RZ, 0x6 ;  /* 0x000000050a057211 */ /* 0x000fe400078f30ff */
[----:B------:R-:W-:Y:S01]  /*1120*/  LOP3.LUT R8, R3, R230, RZ, 0x3c, !PT ;  /* 0x000000e603087212 */ /* 0x000fe200078e3cff */
[----:B------:R-:W-:Y:S01]  /*1130*/  IMAD.SHL.U32 R6, R6, 0x40, RZ ;  /* 0x0000004006067824 */ /* 0x000fe200078e00ff */
[----:B------:R-:W-:Y:S01]  /*1140*/  LOP3.LUT R4, R191, 0x38, R12, 0xf8, !PT ;  /* 0x00000038bf047812 */ /* 0x000fe200078ef80c */
[----:B------:R-:W-:Y:S01]  /*1150*/  IMAD.SHL.U32 R5, R5, 0x80, RZ ;  /* 0x0000008005057824 */ /* 0x000fe200078e00ff */
[----:B------:R-:W-:Y:S02]  /*1160*/  LOP3.LUT R9, R9, 0xffffe000, RZ, 0xc0, !PT ;  /* 0xffffe00009097812 */ /* 0x000fe400078ec0ff */
[----:B------:R-:W-:Y:S02]  /*1170*/  LOP3.LUT R195, R6, 0xfffffe00, RZ, 0xc0, !PT ;  /* 0xfffffe0006c37812 */ /* 0x000fe400078ec0ff */
[----:B------:R-:W-:-:S02]  /*1180*/  LOP3.LUT R6, R191, 0x38, R212, 0xf8, !PT ;  /* 0x00000038bf067812 */ /* 0x000fc400078ef8d4 */
[----:B------:R-:W-:Y:S02]  /*1190*/  LOP3.LUT R5, R5, 0xffffe000, RZ, 0xc0, !PT ;  /* 0xffffe00005057812 */ /* 0x000fe400078ec0ff */
[-C--:B------:R-:W-:Y:S02]  /*11a0*/  LOP3.LUT R6, R6, R193.reuse, RZ, 0x3c, !PT ;  /* 0x000000c106067212 */ /* 0x080fe400078e3cff */
[----:B------:R-:W-:Y:S01]  /*11b0*/  LOP3.LUT R7, R185, 0x38, R212, 0xf8, !PT ;  /* 0x00000038b9077812 */ /* 0x000fe200078ef8d4 */
[----:B------:R-:W-:Y:S01]  /*11c0*/  IMAD R3, R192, 0x200, R5 ;  /* 0x00000200c0037824 */ /* 0x000fe200078e0205 */
[----:B------:R-:W-:Y:S02]  /*11d0*/  LOP3.LUT R4, R4, R193, RZ, 0x3c, !PT ;  /* 0x000000c104047212 */ /* 0x000fe400078e3cff */
[----:B------:R-:W-:Y:S01]  /*11e0*/  IADD3 R8, R8, R9, R195 ;  /* 0x0000000908087210 */ /* 0x000fe20007ffe0c3 */
[----:B------:R-:W-:Y:S01]  /*11f0*/  IMAD.IADD R6, R3, 0x1, R6 ;  /* 0x0000000103067824 */ /* 0x000fe200078e0206 */
[----:B------:R-:W-:Y:S01]  /*1200*/  LEA.HI R3, R209, R209, RZ, 0x1 ;  /* 0x000000d1d1037211 */ /* 0x000fe200078f08ff */
[----:B------:R-:W-:Y:S01]  /*1210*/  IMAD R9, R192, 0x200, R9 ;  /* 0x00000200c0097824 */ /* 0x000fe200078e0209 */
[----:B------:R-:W-:-:S02]  /*1220*/  LOP3.LUT R10, R7, R230, RZ, 0x3c, !PT ;  /* 0x000000e6070a7212 */ /* 0x000fc400078e3cff */
[----:B------:R-:W-:Y:S01]  /*1230*/  LOP3.LUT R0, R3, 0x1ffffffe, RZ, 0xc0, !PT ;  /* 0x1ffffffe03007812 */ /* 0x000fe200078ec0ff */
[----:B------:R-:W-:Y:S01]  /*1240*/  IMAD.IADD R4, R9, 0x1, R4 ;  /* 0x0000000109047824 */ /* 0x000fe200078e0204 */
[----:B------:R-:W-:Y:S02]  /*1250*/  IADD3 R10, R10, R5, R195 ;  /* 0x000000050a0a7210 */ /* 0x000fe40007ffe0c3 */
[----:B------:R-:W-:Y:S01]  /*1260*/  SHF.R.S32.HI R14, RZ, 0x1f, R187 ;  /* 0x0000001fff0e7819 */ /* 0x000fe200000114bb */
[----:B------:R-:W-:Y:S01]  /*1270*/  IMAD.IADD R3, R209, 0x1, -R0 ;  /* 0x00000001d1037824 */ /* 0x000fe200078e0a00 */
[----:B------:R-:W-:Y:S02]  /*1280*/  LOP3.LUT R0, R185, 0x38, R18, 0xf8, !PT ;  /* 0x00000038b9007812 */ /* 0x000fe400078ef812 */
[----:B------:R-:W-:Y:S01]  /*1290*/  SHF.R.S32.HI R237, RZ, 0x1f, R197 ;  /* 0x0000001fffed7819 */ /* 0x000fe200000114c5 */
[----:B------:R-:W-:Y:S01]  /*12a0*/  IMAD R234, R3, 0x8, R232 ;  /* 0x0000000803ea7824 */ /* 0x000fe200078e02e8 */
[----:B------:R-:W-:-:S02]  /*12b0*/  LOP3.LUT R0, R195, R0, R230, 0xf6, !PT ;  /* 0x00000000c3007212 */ /* 0x000fc400078ef6e6 */
[----:B------:R-:W-:Y:S02]  /*12c0*/  SHF.R.S32.HI R236, RZ, 0x1f, R198 ;  /* 0x0000001fffec7819 */ /* 0x000fe400000114c6 */
[----:B------:R-:W-:Y:S02]  /*12d0*/  SHF.L.U64.HI R215, R187, 0x1, R14 ;  /* 0x00000001bbd77819 */ /* 0x000fe4000001020e */
[----:B------:R-:W-:Y:S02]  /*12e0*/  SHF.R.S32.HI R211, RZ, 0x3, R12 ;  /* 0x00000003ffd37819 */ /* 0x000fe4000001140c */
[----:B------:R-:W-:Y:S02]  /*12f0*/  SHF.R.S32.HI R212, RZ, 0x3, R212 ;  /* 0x00000003ffd47819 */ /* 0x000fe400000114d4 */
[----:B------:R-:W-:Y:S02]  /*1300*/  LEA R228, R0, UR61, 0x1 ;  /* 0x0000003d00e47c11 */ /* 0x000fe4000f8e08ff */
[----:B------:R-:W-:-:S02]  /*1310*/  LEA R226, R8, UR61, 0x1 ;  /* 0x0000003d08e27c11 */ /* 0x000fc4000f8e08ff */
[----:B------:R-:W-:Y:S02]  /*1320*/  LEA R225, R10, UR61, 0x1 ;  /* 0x0000003d0ae17c11 */ /* 0x000fe4000f8e08ff */
[----:B------:R-:W-:Y:S02]  /*1330*/  LEA R229, R4, UR61, 0x1 ;  /* 0x0000003d04e57c11 */ /* 0x000fe4000f8e08ff */
[----:B------:R-:W-:-:S07]  /*1340*/  LEA R227, R6, UR61, 0x1 ;  /* 0x0000003d06e37c11 */ /* 0x000fce000f8e08ff */
.L_x_817:
[----:B0--34-:R-:W0:Y:S01]  /*1350*/  LDC.64 R4, c[0x0][0xc88] ;  /* 0x00032200ff047b82 */ /* 0x019e220000000a00 */
[----:B------:R-:W-:Y:S01]  /*1360*/  ULDC.64 UR4, c[0x0][0xa28] ;  /* 0x00028a0000047ab9 */ /* 0x000fe20000000a00 */
[----:B------:R-:W-:Y:S01]  /*1370*/  ULDC.64 UR8, c[0x0][0xa18] ;  /* 0x0002860000087ab9 */ /* 0x000fe20000000a00 */
[----:B------:R-:W-:Y:S01]  /*1380*/  ULDC.64 UR6, c[0x0][0xa08] ;  /* 0x0002820000067ab9 */ /* 0x000fe20000000a00 */
[----:B0-----:R-:W-:-:S05]  /*1390*/  IMAD.WIDE R4, R127, 0x4, R4 ;  /* 0x000000047f047825 */ /* 0x001fca00078e0204 */
[----:B--2---:R-:W2:Y:S01]  /*13a0*/  LDG.E R203, desc[UR42][R4.64] ;  /* 0x0000002a04cb7981 */ /* 0x004ea2000c1e1900 */
[----:B------:R-:W-:Y:S01]  /*13b0*/  ISETP.NE.U32.AND P2, PT, RZ, UR4, PT ;  /* 0x00000004ff007c0c */ /* 0x000fe2000bf45070 */
[----:B------:R-:W-:Y:S01]  /*13c0*/  IMAD.MOV.U32 R3, RZ, RZ, RZ ;  /* 0x000000ffff037224 */ /* 0x000fe200078e00ff */
[----:B------:R-:W-:Y:S01]  /*13d0*/  ISETP.NE.U32.AND P1, PT, RZ, UR8, PT ;  /* 0x00000008ff007c0c */ /* 0x000fe2000bf25070 */
[----:B------:R-:W-:Y:S01]  /*13e0*/  IMAD.MOV.U32 R29, RZ, RZ, RZ ;  /* 0x000000ffff1d7224 */ /* 0x000fe200078e00ff */
[----:B------:R-:W-:Y:S02]  /*13f0*/  ISETP.NE.AND.EX P2, PT, RZ, UR5, PT, P2 ;  /* 0x00000005ff007c0c */ /* 0x000fe4000bf45320 */
[----:B------:R-:W-:Y:S02]  /*1400*/  ISETP.NE.AND.EX P1, PT, RZ, UR9, PT, P1 ;  /* 0x00000009ff007c0c */ /* 0x000fe4000bf25310 */
[----:B------:R-:W-:-:S04]  /*1410*/  ISETP.NE.U32.AND P0, PT, RZ, UR6, PT ;  /* 0x00000006ff007c0c */ /* 0x000fc8000bf05070 */
[----:B------:R-:W-:Y:S02]  /*1420*/  ISETP.NE.AND.EX P0, PT, RZ, UR7, PT, P0 ;  /* 0x00000007ff007c0c */ /* 0x000fe4000bf05300 */
[----:B--2---:R-:W-:Y:S01]  /*1430*/  SHF.R.S32.HI R208, RZ, 0x1f, R203 ;  /* 0x0000001fffd07819 */ /* 0x004fe200000114cb */
[C---:B------:R-:W-:Y:S02]  /*1440*/  IMAD.SHL.U32 R201, R203.reuse, 0x4, RZ ;  /* 0x00000004cbc97824 */ /* 0x040fe400078e00ff */
[C---:B------:R-:W-:Y:S02]  /*1450*/  @P2 LEA R4, P3, R203.reuse, UR4, 0x2 ;  /* 0x00000004cb042c11 */ /* 0x040fe4000f8610ff */
[C-C-:B------:R-:W-:Y:S02]  /*1460*/  SHF.L.U64.HI R202, R203.reuse, 0x2, R208.reuse ;  /* 0x00000002cbca7819 */ /* 0x140fe400000102d0 */
[----:B------:R-:W-:Y:S01]  /*1470*/  @P2 LEA.HI.X R5, R203, UR5, R208, 0x2, P3 ;  /* 0x00000005cb052c11 */ /* 0x000fe200098f14d0 */
[----:B------:R-:W-:Y:S01]  /*1480*/  ULDC UR4, c[0x0][0x288] ;  /* 0x0000a20000047ab9 */ /* 0x000fe20000000800 */
[----:B------:R-:W-:-:S03]  /*1490*/  IADD3 R8, P4, R201, UR6, RZ ;  /* 0x00000006c9087c10 */ /* 0x000fc6000ff9e0ff */
[----:B------:R0:W5:Y:S01]  /*14a0*/  @P2 LDG.E R3, desc[UR42][R4.64] ;  /* 0x0000002a04032981 */ /* 0x000162000c1e1900 */
[----:B------:R-:W-:Y:S01]  /*14b0*/  @P1 IADD3 R6, P2, R201, UR8, RZ ;  /* 0x00000008c9061c10 */ /* 0x000fe2000ff5e0ff */
[----:B------:R-:W-:Y:S01]  /*14c0*/  IMAD.U32 R149, RZ, RZ, UR4 ;  /* 0x00000004ff957e24 */ /* 0x000fe2000f8e00ff */
[C---:B------:R-:W-:Y:S01]  /*14d0*/  IADD3.X R9, R202.reuse, UR7, RZ, P4, !PT ;  /* 0x00000007ca097c10 */ /* 0x040fe2000a7fe4ff */
[----:B------:R-:W-:Y:S01]  /*14e0*/  ULDC.64 UR4, c[0x0][0x418] ;  /* 0x0001060000047ab9 */ /* 0x000fe20000000a00 */
[----:B------:R-:W-:-:S03]  /*14f0*/  @P1 IADD3.X R7, R202, UR9, RZ, P2, !PT ;  /* 0x00000009ca071c10 */ /* 0x000fc600097fe4ff */
[----:B------:R0:W5:Y:S01]  /*1500*/  @P0 LDG.E R29, desc[UR42][R8.64] ;  /* 0x0000002a081d0981 */ /* 0x000162000c1e1900 */
[----:B------:R-:W-:Y:S01]  /*1510*/  UISETP.NE.U32.AND UP0, UPT, UR4, URZ, UPT ;  /* 0x0000003f0400728c */ /* 0x000fe2000bf05070 */
[----:B------:R-:W-:Y:S02]  /*1520*/  ULDC.64 UR8, c[0x0][0xa20] ;  /* 0x0002880000087ab9 */ /* 0x000fe40000000a00 */
[----:B------:R0:W5:Y:S01]  /*1530*/  @P1 LDG.E R149, desc[UR42][R6.64] ;  /* 0x0000002a06951981 */ /* 0x000162000c1e1900 */
[----:B------:R-:W-:Y:S01]  /*1540*/  UISETP.NE.AND.EX UP0, UPT, UR5, URZ, UPT, UP0 ;  /* 0x0000003f0500728c */ /* 0x000fe2000bf05300 */
[----:B------:R-:W-:Y:S01]  /*1550*/  ULDC UR4, c[0x0][0x424] ;  /* 0x0001090000047ab9 */ /* 0x000fe20000000800 */
[----:B------:R-:W-:Y:S02]  /*1560*/  ISETP.NE.U32.AND P2, PT, RZ, UR8, PT ;  /* 0x00000008ff007c0c */ /* 0x000fe4000bf45070 */
[----:B------:R-:W-:Y:S01]  /*1570*/  USEL UR4, UR4, 0x1, UP0 ;  /* 0x0000000104047887 */ /* 0x000fe20008000000 */
[----:B------:R-:W-:Y:S01]  /*1580*/  ULDC UR5, c[0x0][0x2f0] ;  /* 0x0000bc0000057ab9 */ /* 0x000fe20000000800 */
[----:B------:R-:W-:-:S02]  /*1590*/  ISETP.NE.AND.EX P2, PT, RZ, UR9, PT, P2 ;  /* 0x00000009ff007c0c */ /* 0x000fc4000bf45320 */
[----:B------:R-:W-:-:S03]  /*15a0*/  UIMAD UR4, UR4, UR5, URZ ;  /* 0x00000005040472a4 */ /* 0x000fc6000f8e023f */
[----:B------:R-:W-:Y:S01]  /*15b0*/  ULDC UR5, c[0x0][0x348] ;  /* 0x0000d20000057ab9 */ /* 0x000fe20000000800 */
[----:B------:R-:W-:Y:S02]  /*15c0*/  IMAD.MOV.U32 R206, RZ, RZ, R125 ;  /* 0x000000ffffce7224 */ /* 0x000fe400078e007d */
[----:B------:R-:W-:Y:S02]  /*15d0*/  IMAD.MOV.U32 R200, RZ, RZ, R126 ;  /* 0x000000ffffc87224 */ /* 0x000fe400078e007e */
[----:B------:R-:W-:Y:S01]  /*15e0*/  IMAD.MOV.U32 R27, RZ, RZ, R203 ;  /* 0x000000ffff1b7224 */ /* 0x000fe200078e00cb */
[----:B0-----:R-:W-:Y:S06]  /*15f0*/  @P1 BRA `(.L_x_613) ;  /* 0x0000000000241947 */ /* 0x001fec0003800000 */
[----:B------:R-:W-:Y:S02]  /*1600*/  ULDC.64 UR6, c[0x0][0xa00] ;  /* 0x0002800000067ab9 */ /* 0x000fe40000000a00 */
[----:B------:R-:W-:-:S04]  /*1610*/  ISETP.NE.U32.AND P1, PT, RZ, UR6, PT ;  /* 0x00000006ff007c0c */ /* 0x000fc8000bf25070 */
[----:B------:R-:W-:-:S13]  /*1620*/  ISETP.NE.AND.EX P1, PT, RZ, UR7, PT, P1 ;  /* 0x00000007ff007c0c */ /* 0x000fda000bf25310 */
[----:B------:R-:W-:Y:S05]  /*1630*/  @!P1 BRA `(.L_x_613) ;  /* 0x0000000000149947 */ /* 0x000fea0003800000 */
[----:B------:R-:W0:Y:S02]  /*1640*/  LDC.64 R4, c[0x0][0xa00] ;  /* 0x00028000ff047b82 */ /* 0x000e240000000a00 */
[----:B0-----:R-:W-:-:S05]  /*1650*/  IMAD.WIDE R4, R27, 0x4, R4 ;  /* 0x000000041b047825 */ /* 0x001fca00078e0204 */
[----:B-----5:R-:W2:Y:S04]  /*1660*/  LDG.E R149, desc[UR42][R4.64] ;  /* 0x0000002a04957981 */ /* 0x020ea8000c1e1900 */
[----:B------:R-:W2:Y:S02]  /*1670*/  LDG.E R0, desc[UR42][R4.64+0x4] ;  /* 0x0000042a04007981 */ /* 0x000ea4000c1e1900 */
[----:B--2---:R-:W-:-:S07]  /*1680*/  IMAD.IADD R149, R0, 0x1, -R149 ;  /* 0x0000000100957824 */ /* 0x004fce00078e0a95 */
.L_x_613:
[----:B------:R-:W-:Y:S02]  /*1690*/  IMAD.U32 R25, RZ, RZ, UR5 ;  /* 0x00000005ff197e24 */ /* 0x000fe4000f8e00ff */
[----:B------:R-:W-:Y:S01]  /*16a0*/  IMAD.U32 R26, RZ, RZ, UR4 ;  /* 0x00000004ff1a7e24 */ /* 0x000fe2000f8e00ff */
[----:B------:R-:W-:Y:S06]  /*16b0*/  @!P2 BRA `(.L_x_614) ;  /* 0x000000000010a947 */ /* 0x000fec0003800000 */
[----:B------:R-:W-:-:S04]  /*16c0*/  IADD3 R4, P0, R201, UR8, RZ ;  /* 0x00000008c9047c10 */ /* 0x000fc8000ff1e0ff */
[----:B------:R-:W-:-:S05]  /*16d0*/  IADD3.X R5, R202, UR9, RZ, P0, !PT ;  /* 0x00000009ca057c10 */ /* 0x000fca00087fe4ff */
[----:B------:R0:W5:Y:S01]  /*16e0*/  LDG.E R26, desc[UR42][R4.64] ;  /* 0x0000002a041a7981 */ /* 0x000162000c1e1900 */
[----:B------:R-:W-:Y:S05]  /*16f0*/  BRA `(.L_x_615) ;  /* 0x0000000000107947 */ /* 0x000fea0003800000 */
.L_x_614:
[----:B------:R-:W-:Y:S05]  /*1700*/  @!P0 BRA `(.L_x_615) ;  /* 0x00000000000c8947 */ /* 0x000fea0003800000 */
[----:B------:R-:W2:Y:S04]  /*1710*/  LDG.E R5, desc[UR42][R8.64] ;  /* 0x0000002a08057981 */ /* 0x000ea8000c1e1900 */
[----:B------:R-:W2:Y:S02]  /*1720*/  LDG.E R26, desc[UR42][R8.64+0x4] ;  /* 0x0000042a081a7981 */ /* 0x000ea4000c1e1900 */
[----:B--2---:R-:W-:-:S07]  /*1730*/  IMAD.IADD R26, R26, 0x1, -R5 ;  /* 0x000000011a1a7824 */ /* 0x004fce00078e0a05 */
.L_x_615:
[----:B------:R-:W-:Y:S02]  /*1740*/  ULDC.64 UR4, c[0x0][0xa10] ;  /* 0x0002840000047ab9 */ /* 0x000fe40000000a00 */
[----:B------:R-:W-:-:S04]  /*1750*/  ISETP.NE.U32.AND P0, PT, RZ, UR4, PT ;  /* 0x00000004ff007c0c */ /* 0x000fc8000bf05070 */
[----:B------:R-:W-:Y:S01]  /*1760*/  ISETP.NE.AND.EX P0, PT, RZ, UR5, PT, P0 ;  /* 0x00000005ff007c0c */ /* 0x000fe2000bf05300 */
[----:B------:R-:W-:-:S12]  /*1770*/  ULDC.64 UR4, c[0x0][0xa30] ;  /* 0x00028c0000047ab9 */ /* 0x000fd80000000a00 */
[----:B0-----:R-:W0:Y:S02]  /*1780*/  @P0 LDC.64 R4, c[0x0][0xa10] ;  /* 0x00028400ff040b82 */ /* 0x001e240000000a00 */
[----:B0-----:R-:W-:-:S05]  /*1790*/  @P0 IMAD.WIDE R4, R27, 0x4, R4 ;  /* 0x000000041b040825 */ /* 0x001fca00078e0204 */
[----:B------:R-:W2:Y:S04]  /*17a0*/  @P0 LDG.E R0, desc[UR42][R4.64] ;  /* 0x0000002a04000981 */ /* 0x000ea8000c1e1900 */
[----:B------:R-:W2:Y:S01]  /*17b0*/  @P0 LDG.E R9, desc[UR42][R4.64+0x4] ;  /* 0x0000042a04090981 */ /* 0x000ea2000c1e1900 */
[----:B------:R-:W-:Y:S01]  /*17c0*/  ISETP.NE.U32.AND P1, PT, RZ, UR4, PT ;  /* 0x00000004ff007c0c */ /* 0x000fe2000bf25070 */
[----:B-----5:R-:W-:-:S03]  /*17d0*/  IMAD.MOV.U32 R144, RZ, RZ, R26 ;  /* 0x000000ffff907224 */ /* 0x020fc600078e001a */
[----:B------:R-:W-:-:S13]  /*17e0*/  ISETP.NE.AND.EX P1, PT, RZ, UR5, PT, P1 ;  /* 0x00000005ff007c0c */ /* 0x000fda000bf25310 */
[----:B------:R-:W-:-:S04]  /*17f0*/  @P1 IADD3 R6, P2, R201, UR4, RZ ;  /* 0x00000004c9061c10 */ /* 0x000fc8000ff5e0ff */
[----:B------:R-:W-:-:S05]  /*1800*/  @P1 IADD3.X R7, R202, UR5, RZ, P2, !PT ;  /* 0x00000005ca071c10 */ /* 0x000fca00097fe4ff */
[----:B------:R0:W5:Y:S01]  /*1810*/  @P1 LDG.E R144, desc[UR42][R6.64] ;  /* 0x0000002a06901981 */ /* 0x000162000c1e1900 */
[----:B------:R-:W-:Y:S01]  /*1820*/  IMAD.IADD R8, R26, 0x1, -R3 ;  /* 0x000000011a087824 */ /* 0x000fe200078e0a03 */
[----:B------:R-:W-:-:S04]  /*1830*/  PLOP3.LUT P2, PT, PT, PT, PT, 0x80, 0x0 ;  /* 0x000000000000781c */ /* 0x000fc80003f4f070 */
[----:B------:R-:W-:-:S04]  /*1840*/  IADD3 R123, -R8, RZ, RZ ;  /* 0x000000ff087b7210 */ /* 0x000fc80007ffe1ff */
[----:B------:R-:W-:Y:S01]  /*1850*/  VIMNMX R123, RZ, R123, !PT ;  /* 0x0000007bff7b7248 */ /* 0x000fe20007fe0100 */
[----:B--2---:R-:W-:-:S04]  /*1860*/  @P0 IMAD.IADD R25, R9, 0x1, -R0 ;  /* 0x0000000109190824 */ /* 0x004fc800078e0a00 */
[----:B------:R-:W-:-:S04]  /*1870*/  IMAD.IADD R150, R8, 0x1, R25 ;  /* 0x0000000108967824 */ /* 0x000fc800078e0219 */
[----:B------:R-:W-:-:S05]  /*1880*/  VIADD R0, R150, 0x7f ;  /* 0x0000007f96007836 */ /* 0x000fca0000000000 */
[----:B------:R-:W-:-:S04]  /*1890*/  SHF.R.S32.HI R3, RZ, 0x1f, R0 ;  /* 0x0000001fff037819 */ /* 0x000fc80000011400 */
[----:B------:R-:W-:-:S04]  /*18a0*/  LEA.HI R3, R3, R0, RZ, 0x7 ;  /* 0x0000000003037211 */ /* 0x000fc800078f38ff */
[----:B------:R-:W-:Y:S02]  /*18b0*/  LOP3.LUT R0, R3, 0xffffff80, RZ, 0xc0, !PT ;  /* 0xffffff8003007812 */ /* 0x000fe400078ec0ff */
[----:B------:R-:W-:Y:S02]  /*18c0*/  SHF.R.S32.HI R210, RZ, 0x7, R3 ;  /* 0x00000007ffd27819 */ /* 0x000fe40000011403 */
[----:B------:R-:W-:-:S04]  /*18d0*/  VIADDMNMX R0, R0, -R8, R25, PT ;  /* 0x8000000800007246 */ /* 0x000fc80003800119 */
[----:B------:R-:W-:Y:S02]  /*18e0*/  ISETP.GT.AND P0, PT, R0, R123, PT ;  /* 0x0000007b0000720c */ /* 0x000fe40003f04270 */
[----:B------:R-:W-:-:S05]  /*18f0*/  SHF.R.U32.HI R123, RZ, 0x7, R123 ;  /* 0x00000007ff7b7819 */ /* 0x000fca000001167b */
[----:B------:R-:W-:-:S06]  /*1900*/  IMAD.MOV.U32 R24, RZ, RZ, R123 ;  /* 0x000000ffff187224 */ /* 0x000fcc00078e007b */
[----:B------:R-:W-:-:S05]  /*1910*/  @P0 VIADD R0, R0, 0x7f ;  /* 0x0000007f00000836 */ /* 0x000fca0000000000 */
[----:B------:R-:W-:-:S04]  /*1920*/  @P0 SHF.R.S32.HI R5, RZ, 0x1f, R0 ;  /* 0x0000001fff050819 */ /* 0x000fc80000011400 */
[----:B------:R-:W-:-:S04]  /*1930*/  @P0 LEA.HI R5, R5, R0, RZ, 0x7 ;  /* 0x0000000005050211 */ /* 0x000fc800078f38ff */
[----:B------:R-:W-:-:S04]  /*1940*/  @P0 SHF.R.S32.HI R24, RZ, 0x7, R5 ;  /* 0x00000007ff180819 */ /* 0x000fc80000011405 */
[----:B------:R-:W-:-:S13]  /*1950*/  ISETP.GT.AND P0, PT, R24, R123, PT ;  /* 0x0000007b1800720c */ /* 0x000fda0003f04270 */
[----:B0-----:R-:W-:Y:S05]  /*1960*/  @!P0 BRA `(.L_x_616) ;  /* 0x0000009000008947 */ /* 0x001fea0003800000 */
[----:B------:R-:W-:Y:S01]  /*1970*/  VIADD R116, R2, 0x1c400 ;  /* 0x0001c40002747836 */ /* 0x000fe20000000000 */
[----:B------:R-:W-:Y:S04]  /*1980*/  BSSY B6, `(.L_x_617) ;  /* 0x0000013000067945 */ /* 0x000fe80003800000 */
[----:B------:R-:W-:-:S13]  /*1990*/  LOP3.LUT P0, RZ, R116, 0x3ff, RZ, 0xc0, !PT ;  /* 0x000003ff74ff7812 */ /* 0x000fda000780c0ff */
[----:B------:R-:W-:Y:S05]  /*19a0*/  @!P0 BRA `(.L_x_618) ;  /* 0x0000000000408947 */ /* 0x000fea0003800000 */
        /* <DEDUP_REMOVED lines=15> */
[----:B-1---5:R-:W-:Y:S05]  /*1aa0*/  CALL.ABS.NOINC R14 ;  /* 0x000000000e007343 */ /* 0x022fea0003c00000 */
.L_x_618:
[----:B------:R-:W-:Y:S05]  /*1ab0*/  BSYNC B6 ;  /* 0x0000000000067941 */ /* 0x000fea0003800000 */
.L_x_617:
        /* <DEDUP_REMOVED lines=20> */
.L_x_620:
[----:B------:R-:W-:Y:S05]  /*1c00*/  BSYNC B6 ;  /* 0x0000000000067941 */ /* 0x000fea0003800000 */
.L_x_619:
[----:B------:R-:W-:Y:S01]  /*1c10*/  ULDC.64 UR4, c[0x0][0x9f8] ;  /* 0x00027e0000047ab9 */ /* 0x000fe20000000a00 */
[----:B------:R-:W2:Y:S01]  /*1c20*/  LDL.LU R20, [R1+0x10] ;  /* 0x0000100001147983 */ /* 0x000ea20000300800 */
[----:B------:R-:W-:Y:S01]  /*1c30*/  ISETP.NE.U32.AND P0, PT, RZ, UR4, PT ;  /* 0x00000004ff007c0c */ /* 0x000fe2000bf05070 */
[----:B------:R-:W0:Y:S01]  /*1c40*/  LDC.64 R134, c[0x0][0x300] ;  /* 0x0000c000ff867b82 */ /* 0x000e220000000a00 */
[----:B------:R-:W-:Y:S01]  /*1c50*/  SHF.R.S32.HI R8, RZ, 0x1f, R126 ;  /* 0x0000001fff087819 */ /* 0x000fe2000001147e */
[C---:B------:R-:W-:Y:S01]  /*1c60*/  VIADD R0, R18.reuse, 0x80 ;  /* 0x0000008012007836 */ /* 0x040fe20000000000 */
[----:B------:R-:W-:Y:S01]  /*1c70*/  ISETP.NE.AND.EX P0, PT, RZ, UR5, PT, P0 ;  /* 0x00000005ff007c0c */ /* 0x000fe2000bf05300 */
[C---:B------:R-:W-:Y:S01]  /*1c80*/  VIADD R101, R18.reuse, 0x20 ;  /* 0x0000002012657836 */ /* 0x040fe20000000000 */
[----:B------:R-:W-:Y:S01]  /*1c90*/  ULDC.64 UR6, c[0x0][0x330] ;  /* 0x0000cc0000067ab9 */ /* 0x000fe20000000a00 */
[----:B------:R-:W-:Y:S01]  /*1ca0*/  SHF.R.S32.HI R19, RZ, 0x1f, R18 ;  /* 0x0000001fff137819 */ /* 0x000fe20000011412 */
[----:B------:R-:W-:Y:S01]  /*1cb0*/  IMAD.IADD R118, R29, 0x1, R26 ;  /* 0x000000011d767824 */ /* 0x000fe200078e021a */
[----:B------:R-:W1:Y:S08]  /*1cc0*/  LDC R21, c[0x0][0x3f4] ;  /* 0x0000fd00ff157b82 */ /* 0x000e700000000800 */
[----:B------:R-:W-:Y:S01]  /*1cd0*/  @P0 IADD3 R4, P1, R201, UR4, RZ ;  /* 0x00000004c9040c10 */ /* 0x000fe2000ff3e0ff */
[----:B------:R-:W-:Y:S01]  /*1ce0*/  ULDC UR4, c[0x0][0x2f4] ;  /* 0x0000bd0000047ab9 */ /* 0x000fe20000000800 */
[----:B------:R-:W-:Y:S01]  /*1cf0*/  VIADD R100, R18, 0x40 ;  /* 0x0000004012647836 */ /* 0x000fe20000000000 */
[----:B------:R-:W3:Y:S01]  /*1d00*/  LDC.64 R36, c[0x0][0x408] ;  /* 0x00010200ff247b82 */ /* 0x000ee20000000a00 */
[----:B------:R-:W-:-:S05]  /*1d10*/  @P0 IADD3.X R5, R202, UR5, RZ, P1, !PT ;  /* 0x00000005ca050c10 */ /* 0x000fca0008ffe4ff */
[----:B------:R4:W2:Y:S01]  /*1d20*/  @P0 LDG.E R27, desc[UR42][R4.64] ;  /* 0x0000002a041b0981 */ /* 0x0008a2000c1e1900 */
[----:B------:R-:W-:Y:S01]  /*1d30*/  ISETP.GE.AND P3, PT, R0, UR4, PT ;  /* 0x0000000400007c0c */ /* 0x000fe2000bf66270 */
[----:B------:R-:W-:Y:S01]  /*1d40*/  IMAD R3, R8, UR6, RZ ;  /* 0x0000000608037c24 */ /* 0x000fe2000f8e02ff */
[----:B------:R-:W-:Y:S01]  /*1d50*/  ISETP.GE.AND P1, PT, R101, UR4, PT ;  /* 0x0000000465007c0c */ /* 0x000fe2000bf26270 */
[C---:B------:R-:W-:Y:S01]  /*1d60*/  VIADD R0, R18.reuse, 0xa0 ;  /* 0x000000a012007836 */ /* 0x040fe20000000000 */
[----:B------:R-:W-:Y:S01]  /*1d70*/  ISETP.GE.AND P0, PT, R18, UR4, PT ;  /* 0x0000000412007c0c */ /* 0x000fe2000bf06270 */
[C---:B------:R-:W-:Y:S01]  /*1d80*/  IMAD R3, R126.reuse, UR7, R3 ;  /* 0x000000077e037c24 */ /* 0x040fe2000f8e0203 */
[----:B------:R-:W-:Y:S01]  /*1d90*/  SEL R14, RZ, 0x10, P3 ;  /* 0x00000010ff0e7807 */ /* 0x000fe20001800000 */
[----:B------:R-:W-:Y:S01]  /*1da0*/  IMAD.WIDE.U32 R104, R126, UR6, R18 ;  /* 0x000000067e687c25 */ /* 0x000fe2000f8e0012 */
[----:B------:R-:W-:Y:S01]  /*1db0*/  ISETP.GE.AND P2, PT, R0, UR4, PT ;  /* 0x0000000400007c0c */ /* 0x000fe2000bf46270 */
[----:B------:R-:W-:Y:S01]  /*1dc0*/  ULDC.64 UR6, c[0x0][0xa08] ;  /* 0x0002820000067ab9 */ /* 0x000fe20000000a00 */
[----:B----4-:R-:W-:Y:S01]  /*1dd0*/  SEL R4, RZ, 0xffffffff, P1 ;  /* 0xffffffffff047807 */ /* 0x010fe20000800000 */
[----:B------:R-:W-:Y:S01]  /*1de0*/  VIADD R99, R18, 0x60 ;  /* 0x0000006012637836 */ /* 0x000fe20000000000 */
[----:B------:R-:W-:Y:S01]  /*1df0*/  SHF.R.S32.HI R0, RZ, 0x1f, R118 ;  /* 0x0000001fff007819 */ /* 0x000fe20000011476 */
[----:B------:R-:W-:Y:S01]  /*1e00*/  IMAD.IADD R105, R105, 0x1, R3 ;  /* 0x0000000169697824 */ /* 0x000fe200078e0203 */
[----:B------:R-:W-:Y:S01]  /*1e10*/  SEL R3, RZ, 0x1, P0 ;  /* 0x00000001ff037807 */ /* 0x000fe20000000000 */
[----:B------:R-:W-:Y:S01]  /*1e20*/  IMAD.SHL.U32 R4, R4, 0x2, RZ ;  /* 0x0000000204047824 */ /* 0x000fe200078e00ff */
[----:B------:R-:W-:Y:S01]  /*1e30*/  ISETP.GE.AND P0, PT, R100, UR4, PT ;  /* 0x0000000464007c0c */ /* 0x000fe2000bf06270 */
[-C--:B0-----:R-:W-:Y:S01]  /*1e40*/  IMAD R9, R0, R134.reuse, RZ ;  /* 0x0000008600097224 */ /* 0x081fe200078e02ff */
[----:B------:R-:W-:Y:S01]  /*1e50*/  ISETP.GE.AND P1, PT, R99, UR4, PT ;  /* 0x0000000463007c0c */ /* 0x000fe2000bf26270 */
[----:B------:R-:W-:Y:S01]  /*1e60*/  ULDC.64 UR4, c[0x0][0x308] ;  /* 0x0000c20000047ab9 */ /* 0x000fe20000000a00 */
[----:B------:R-:W-:Y:S01]  /*1e70*/  LOP3.LUT R3, R4, 0x2, R3, 0xe2, !PT ;  /* 0x0000000204037812 */ /* 0x000fe200078ee203 */
[----:B------:R-:W-:Y:S01]  /*1e80*/  IMAD.WIDE.U32 R4, R118, R134, RZ ;  /* 0x0000008676047225 */ /* 0x000fe200078e00ff */
[----:B------:R-:W-:-:S02]  /*1e90*/  SEL R6, RZ, 0x4, P0 ;  /* 0x00000004ff067807 */ /* 0x000fc40000000000 */
[----:B------:R-:W-:Y:S01]  /*1ea0*/  SEL R7, RZ, 0x8, P1 ;  /* 0x00000008ff077807 */ /* 0x000fe20000800000 */
[----:B------:R-:W-:Y:S01]  /*1eb0*/  IMAD R9, R118, R135, R9 ;  /* 0x0000008776097224 */ /* 0x000fe200078e0209 */
[----:B------:R-:W-:Y:S01]  /*1ec0*/  ISETP.NE.U32.AND P0, PT, RZ, UR6, PT ;  /* 0x00000006ff007c0c */ /* 0x000fe2000bf05070 */
[----:B---3--:R-:W-:Y:S01]  /*1ed0*/  IMAD.WIDE.U32 R108, R17, R36, R18 ;  /* 0x00000024116c7225 */ /* 0x008fe200078e0012 */
[----:B------:R-:W-:Y:S02]  /*1ee0*/  LOP3.LUT R3, R7, R3, R6, 0xfe, !PT ;  /* 0x0000000307037212 */ /* 0x000fe400078efe06 */
[----:B------:R-:W-:Y:S01]  /*1ef0*/  ISETP.NE.AND.EX P0, PT, RZ, UR7, PT, P0 ;  /* 0x00000007ff007c0c */ /* 0x000fe2000bf05300 */
[----:B------:R-:W-:Y:S01]  /*1f00*/  IMAD.IADD R5, R5, 0x1, R9 ;  /* 0x0000000105057824 */ /* 0x000fe200078e0209 */
[----:B------:R-:W-:Y:S01]  /*1f10*/  LOP3.LUT R14, R3, R14, RZ, 0xfc, !PT ;  /* 0x0000000e030e7212 */ /* 0x000fe200078efcff */
[----:B------:R-:W-:Y:S01]  /*1f20*/  IMAD R7, R8, UR4, RZ ;  /* 0x0000000408077c24 */ /* 0x000fe2000f8e02ff */
[----:B------:R-:W-:Y:S01]  /*1f30*/  SHF.R.S32.HI R145, RZ, 0x1f, R17 ;  /* 0x0000001fff917819 */ /* 0x000fe20000011411 */
[----:B------:R-:W-:Y:S01]  /*1f40*/  IMAD.MOV.U32 R124, RZ, RZ, 0x20 ;  /* 0x00000020ff7c7424 */ /* 0x000fe200078e00ff */
[----:B------:R-:W-:Y:S01]  /*1f50*/  SHF.R.S32.HI R23, RZ, 0x1f, R22 ;  /* 0x0000001fff177819 */ /* 0x000fe20000011416 */
[----:B------:R-:W-:Y:S01]  /*1f60*/  IMAD R9, R126, UR5, R7 ;  /* 0x000000057e097c24 */ /* 0x000fe2000f8e0207 */
[-C--:B-1----:R-:W-:Y:S01]  /*1f70*/  ISETP.GE.AND P4, PT, R100, R21.reuse, PT ;  /* 0x000000156400720c */ /* 0x082fe20003f86270 */
[----:B------:R-:W-:Y:S01]  /*1f80*/  IMAD.WIDE.U32 R6, R126, UR4, R4 ;  /* 0x000000047e067c25 */ /* 0x000fe2000f8e0004 */
[----:B------:R-:W-:Y:S01]  /*1f90*/  ULDC.64 UR4, c[0x0][0x310] ;  /* 0x0000c40000047ab9 */ /* 0x000fe20000000a00 */
[----:B------:R-:W0:Y:S01]  /*1fa0*/  LDC.64 R4, c[0x0][0x3f8] ;  /* 0x0000fe00ff047b82 */ /* 0x000e220000000a00 */
[----:B------:R-:W-:Y:S01]  /*1fb0*/  ISETP.GE.AND P1, PT, R101, R21, PT ;  /* 0x000000156500720c */ /* 0x000fe20003f26270 */
[----:B------:R-:W-:Y:S01]  /*1fc0*/  IMAD.IADD R7, R7, 0x1, R9 ;  /* 0x0000000107077824 */ /* 0x000fe200078e0209 */
[----:B------:R-:W-:Y:S01]  /*1fd0*/  LOP3.LUT P3, RZ, R213, 0x4, RZ, 0xc0, !PT ;  /* 0x00000004d5ff7812 */ /* 0x000fe2000786c0ff */
[-C--:B------:R-:W-:Y:S01]  /*1fe0*/  IMAD R10, R145, R36.reuse, RZ ;  /* 0x00000024910a7224 */ /* 0x080fe200078e02ff */
[----:B------:R-:W-:Y:S01]  /*1ff0*/  SHF.L.U64.HI R130, R134, 0x7, R135 ;  /* 0x0000000786827819 */ /* 0x000fe20000010287 */
[----:B------:R-:W-:Y:S01]  /*2000*/  IMAD.WIDE.U32 R106, R17, R36, R22 ;  /* 0x00000024116a7225 */ /* 0x000fe200078e0016 */
[----:B------:R-:W-:-:S02]  /*2010*/  SEL R124, R124, 0xffffffe0, !P3 ;  /* 0xffffffe07c7c7807 */ /* 0x000fc40005800000 */
[----:B------:R-:W-:Y:S01]  /*2020*/  SHF.L.U64.HI R38, R36, 0x6, R37 ;  /* 0x0000000624267819 */ /* 0x000fe20000010225 */
[----:B------:R-:W-:Y:S01]  /*2030*/  IMAD R9, R17, R37, R10 ;  /* 0x0000002511097224 */ /* 0x000fe200078e020a */
[----:B------:R-:W-:Y:S01]  /*2040*/  SHF.R.S32.HI R146, RZ, 0x1f, R205 ;  /* 0x0000001fff927819 */ /* 0x000fe200000114cd */
[----:B------:R-:W-:Y:S02]  /*2050*/  IMAD.SHL.U32 R122, R21, 0x2, RZ ;  /* 0x00000002157a7824 */ /* 0x000fe400078e00ff */
[----:B------:R-:W-:Y:S02]  /*2060*/  IMAD.IADD R107, R107, 0x1, R9 ;  /* 0x000000016b6b7824 */ /* 0x000fe400078e0209 */
[----:B------:R-:W-:Y:S01]  /*2070*/  IMAD.IADD R109, R9, 0x1, R109 ;  /* 0x00000001096d7824 */ /* 0x000fe200078e026d */
[----:B------:R-:W-:Y:S01]  /*2080*/  SEL R9, R21, RZ, P4 ;  /* 0x000000ff15097207 */ /* 0x000fe20002000000 */
[----:B-----5:R-:W-:-:S04]  /*2090*/  IMAD.WIDE.U32 R106, R144, R36, R106 ;  /* 0x00000024906a7225 */ /* 0x020fc800078e006a */
[----:B------:R-:W-:Y:S02]  /*20a0*/  IMAD.IADD R9, R100, 0x1, R9 ;  /* 0x0000000164097824 */ /* 0x000fe400078e0209 */
[CC--:B0-----:R-:W-:Y:S01]  /*20b0*/  IMAD.WIDE.U32 R110, R17.reuse, R4.reuse, R22 ;  /* 0x00000004116e7225 */ /* 0x0c1fe200078e0016 */
[C-C-:B------:R-:W-:Y:S02]  /*20c0*/  SHF.L.U64.HI R131, R4.reuse, 0x7, R5.reuse ;  /* 0x0000000704837819 */ /* 0x140fe40000010205 */
[----:B------:R-:W-:Y:S01]  /*20d0*/  SHF.L.U64.HI R35, R4, 0x6, R5 ;  /* 0x0000000604237819 */ /* 0x000fe20000010205 */
[----:B------:R-:W-:-:S04]  /*20e0*/  IMAD.WIDE.U32 R112, R17, R4, R18 ;  /* 0x0000000411707225 */ /* 0x000fc800078e0012 */
[C---:B------:R-:W-:Y:S02]  /*20f0*/  IMAD.SHL.U32 R34, R4.reuse, 0x80, RZ ;  /* 0x0000008004227824 */ /* 0x040fe400078e00ff */
[----:B------:R-:W-:Y:S02]  /*2100*/  IMAD.SHL.U32 R33, R4, 0x40, RZ ;  /* 0x0000004004217824 */ /* 0x000fe400078e00ff */
[----:B------:R-:W-:-:S04]  /*2110*/  IMAD.WIDE.U32 R108, R144, R36, R108 ;  /* 0x00000024906c7225 */ /* 0x000fc800078e006c */
[C---:B------:R-:W-:Y:S02]  /*2120*/  IMAD.SHL.U32 R39, R134.reuse, 0x80, RZ ;  /* 0x0000008086277824 */ /* 0x040fe400078e00ff */
[----:B------:R-:W-:Y:S01]  /*2130*/  IMAD.SHL.U32 R136, R134, 0x40, RZ ;  /* 0x0000004086887824 */ /* 0x000fe200078e00ff */
[----:B--2---:R-:W-:-:S04]  /*2140*/  LOP3.LUT R20, R20, 0xfffffffe, RZ, 0xc0, !PT ;  /* 0xfffffffe14147812 */ /* 0x004fc800078ec0ff */
[----:B------:R-:W-:Y:S02]  /*2150*/  @P4 LOP3.LUT R20, R20, 0x1, RZ, 0xfc, !PT ;  /* 0x0000000114144812 */ /* 0x000fe400078efcff */
[----:B------:R-:W-:-:S03]  /*2160*/  IADD3 R118, P4, R17, R118, RZ ;  /* 0x0000007611767210 */ /* 0x000fc60007f9e0ff */
[----:B------:R0:W-:Y:S02]  /*2170*/  STL [R1+0x10], R20 ;  /* 0x0000101401007387 */ /* 0x0001e40000100800 */
[----:B------:R-:W-:Y:S01]  /*2180*/  IMAD.X R119, R0, 0x1, R145, P4 ;  /* 0x0000000100777824 */ /* 0x000fe200020e0691 */
[----:B0-----:R-:W-:-:S04]  /*2190*/  SHF.R.S32.HI R20, RZ, 0x1f, R9 ;  /* 0x0000001fff147819 */ /* 0x001fc80000011409 */
[----:B------:R-:W-:Y:S02]  /*21a0*/  LEA.HI R40, R20, R9, RZ, 0x3 ;  /* 0x0000000914287211 */ /* 0x000fe400078f18ff */
[----:B------:R-:W-:Y:S02]  /*21b0*/  SHF.R.S32.HI R3, RZ, 0x1f, R27 ;  /* 0x0000001fff037819 */ /* 0x000fe4000001141b */
[--C-:B------:R-:W-:Y:S02]  /*21c0*/  LOP3.LUT R26, R191, 0x38, R40.reuse, 0xf8, !PT ;  /* 0x00000038bf1a7812 */ /* 0x100fe400078ef828 */
[----:B------:R-:W-:Y:S02]  /*21d0*/  SEL R8, R3, RZ, !P0 ;  /* 0x000000ff03087207 */ /* 0x000fe40004000000 */
[----:B------:R-:W-:Y:S02]  /*21e0*/  SEL R3, R27, RZ, !P0 ;  /* 0x000000ff1b037207 */ /* 0x000fe40004000000 */
[----:B------:R-:W0:Y:S01]  /*21f0*/  S2R R27, SR_TID.X ;  /* 0x00000000001b7919 */ /* 0x000e220000002100 */
[----:B------:R-:W-:Y:S01]  /*2200*/  IMAD R12, R8, UR4, RZ ;  /* 0x00000004080c7c24 */ /* 0x000fe2000f8e02ff */
[----:B------:R-:W-:Y:S01]  /*2210*/  LOP3.LUT R15, R185, 0x38, R40, 0xf8, !PT ;  /* 0x00000038b90f7812 */ /* 0x000fe200078ef828 */
[----:B------:R-:W-:-:S03]  /*2220*/  IMAD.WIDE.U32 R102, R3, UR4, R6 ;  /* 0x0000000403667c25 */ /* 0x000fc6000f8e0006 */
[----:B------:R-:W-:Y:S01]  /*2230*/  LOP3.LUT R138, R15, R230, RZ, 0x3c, !PT ;  /* 0x000000e60f8a7212 */ /* 0x000fe200078e3cff */
[----:B------:R-:W-:Y:S01]  /*2240*/  IMAD R97, R3, UR5, R12 ;  /* 0x0000000503617c24 */ /* 0x000fe2000f8e020c */
[----:B------:R-:W-:Y:S01]  /*2250*/  ULDC.64 UR4, c[0x0][0x338] ;  /* 0x0000ce0000047ab9 */ /* 0x000fe20000000a00 */
[-C--:B------:R-:W-:Y:S01]  /*2260*/  IMAD R12, R145, R134.reuse, RZ ;  /* 0x00000086910c7224 */ /* 0x080fe200078e02ff */
[----:B------:R-:W-:Y:S01]  /*2270*/  LOP3.LUT R15, R40, 0xfffffff8, RZ, 0xc0, !PT ;  /* 0xfffffff8280f7812 */ /* 0x000fe200078ec0ff */
[----:B------:R-:W-:Y:S01]  /*2280*/  IMAD.WIDE.U32 R6, R17, R134, R18 ;  /* 0x0000008611067225 */ /* 0x000fe200078e0012 */
[----:B------:R-:W-:-:S03]  /*2290*/  IADD3 R97, R103, R97, RZ ;  /* 0x0000006167617210 */ /* 0x000fc60007ffe0ff */
[----:B------:R-:W-:Y:S01]  /*22a0*/  IMAD R12, R17, R135, R12 ;  /* 0x00000087110c7224 */ /* 0x000fe200078e020c */
[----:B------:R-:W-:Y:S01]  /*22b0*/  IADD3 R98, P0, R102, R6, RZ ;  /* 0x0000000666627210 */ /* 0x000fe20007f1e0ff */
[----:B------:R-:W-:Y:S01]  /*22c0*/  IMAD R8, R8, UR4, RZ ;  /* 0x0000000408087c24 */ /* 0x000fe2000f8e02ff */
[----:B------:R-:W-:Y:S01]  /*22d0*/  SHF.L.U64.HI R135, R134, 0x6, R135 ;  /* 0x0000000686877819 */ /* 0x000fe20000010287 */
[----:B------:R-:W-:Y:S01]  /*22e0*/  IMAD.WIDE.U32 R104, R3, UR4, R104 ;  /* 0x0000000403687c25 */ /* 0x000fe2000f8e0068 */
[----:B------:R-:W-:Y:S02]  /*22f0*/  IADD3.X R96, R97, R7, R12, P0, !PT ;  /* 0x0000000761607210 */ /* 0x000fe400007fe40c */
[----:B------:R-:W-:Y:S01]  /*2300*/  ISETP.GE.AND P0, PT, R18, R21, PT ;  /* 0x000000151200720c */ /* 0x000fe20003f06270 */
[----:B------:R-:W-:Y:S01]  /*2310*/  IMAD R41, R3, UR5, R8 ;  /* 0x0000000503297c24 */ /* 0x000fe2000f8e0208 */
[----:B------:R-:W-:Y:S01]  /*2320*/  SHF.L.U64.HI R134, R36, 0x7, R37 ;  /* 0x0000000724867819 */ /* 0x000fe20000010225 */
[----:B------:R-:W-:Y:S01]  /*2330*/  IMAD R6, R145, R4, RZ ;  /* 0x0000000491067224 */ /* 0x000fe200078e02ff */
[----:B------:R-:W-:-:S03]  /*2340*/  SEL R3, R21, RZ, P0 ;  /* 0x000000ff15037207 */ /* 0x000fc60000000000 */
[----:B------:R-:W-:Y:S01]  /*2350*/  IMAD R7, R17, R5, R6 ;  /* 0x0000000511077224 */ /* 0x000fe200078e0206 */
[----:B------:R-:W-:Y:S01]  /*2360*/  SEL R6, R21, RZ, P1 ;  /* 0x000000ff15067207 */ /* 0x000fe20000800000 */
[----:B------:R-:W-:Y:S01]  /*2370*/  IMAD.IADD R3, R18, 0x1, R3 ;  /* 0x0000000112037824 */ /* 0x000fe200078e0203 */
[----:B0-----:R-:W-:Y:S01]  /*2380*/  SHF.R.U32.HI R27, RZ, 0x7, R27 ;  /* 0x00000007ff1b7819 */ /* 0x001fe2000001161b */
[----:B------:R-:W-:Y:S02]  /*2390*/  IMAD.IADD R111, R111, 0x1, R7 ;  /* 0x000000016f6f7824 */ /* 0x000fe400078e0207 */
[----:B------:R-:W-:Y:S02]  /*23a0*/  IMAD.IADD R113, R7, 0x1, R113 ;  /* 0x0000000107717824 */ /* 0x000fe400078e0271 */
[----:B------:R-:W-:Y:S01]  /*23b0*/  IMAD.IADD R7, R101, 0x1, R6 ;  /* 0x0000000165077824 */ /* 0x000fe200078e0206 */
[----:B------:R-:W-:Y:S01]  /*23c0*/  SHF.R.S32.HI R6, RZ, 0x1f, R3 ;  /* 0x0000001fff067819 */ /* 0x000fe20000011403 */
[----:B------:R-:W-:-:S03]  /*23d0*/  IMAD.WIDE.U32 R110, R144, R4, R110 ;  /* 0x00000004906e7225 */ /* 0x000fc600078e006e */
[-C--:B------:R-:W-:Y:S01]  /*23e0*/  LEA.HI R8, R6, R3.reuse, RZ, 0x3 ;  /* 0x0000000306087211 */ /* 0x080fe200078f18ff */
[----:B------:R-:W-:Y:S01]  /*23f0*/  IMAD.WIDE.U32 R112, R144, R4, R112 ;  /* 0x0000000490707225 */ /* 0x000fe200078e0070 */
[----:B------:R-:W-:Y:S02]  /*2400*/  LEA.HI R3, R6, R3, RZ, 0x6 ;  /* 0x0000000306037211 */ /* 0x000fe400078f30ff */
[----:B------:R-:W-:Y:S01]  /*2410*/  SHF.R.S32.HI R10, RZ, 0x1f, R7 ;  /* 0x0000001fff0a7819 */ /* 0x000fe20000011407 */
[----:B------:R-:W-:Y:S01]  /*2420*/  VIADD R151, R27, 0x8 ;  /* 0x000000081b977836 */ /* 0x000fe20000000000 */
[----:B------:R-:W-:Y:S01]  /*2430*/  LEA.HI R6, R20, R9, RZ, 0x6 ;  /* 0x0000000914067211 */ /* 0x000fe200078f30ff */
[----:B------:R-:W-:Y:S01]  /*2440*/  IMAD.SHL.U32 R3, R3, 0x80, RZ ;  /* 0x0000008003037824 */ /* 0x000fe200078e00ff */
[----:B------:R-:W-:Y:S02]  /*2450*/  LOP3.LUT R9, R185, 0x38, R8, 0xf8, !PT ;  /* 0x00000038b9097812 */ /* 0x000fe400078ef808 */
[-C--:B------:R-:W-:Y:S01]  /*2460*/  LEA.HI R12, R10, R7.reuse, RZ, 0x3 ;  /* 0x000000070a0c7211 */ /* 0x080fe200078f18ff */
[----:B------:R-:W-:Y:S01]  /*2470*/  IMAD.SHL.U32 R11, R6, 0x80, RZ ;  /* 0x00000080060b7824 */ /* 0x000fe200078e00ff */
[----:B------:R-:W-:-:S02]  /*2480*/  LEA.HI R7, R10, R7, RZ, 0x6 ;  /* 0x000000070a077211 */ /* 0x000fc400078f30ff */
[----:B------:R-:W-:Y:S02]  /*2490*/  LOP3.LUT R3, R3, 0xffffe000, RZ, 0xc0, !PT ;  /* 0xffffe00003037812 */ /* 0x000fe400078ec0ff */
[----:B------:R-:W-:Y:S01]  /*24a0*/  LOP3.LUT R6, R191, 0x38, R8, 0xf8, !PT ;  /* 0x00000038bf067812 */ /* 0x000fe200078ef808 */
[----:B------:R-:W-:Y:S01]  /*24b0*/  IMAD.SHL.U32 R7, R7, 0x80, RZ ;  /* 0x0000008007077824 */ /* 0x000fe200078e00ff */
[----:B------:R-:W-:Y:S01]  /*24c0*/  LOP3.LUT R20, R9, R230, RZ, 0x3c, !PT ;  /* 0x000000e609147212 */ /* 0x000fe200078e3cff */
[----:B------:R-:W-:Y:S01]  /*24d0*/  IMAD R143, R192, 0x200, R3 ;  /* 0x00000200c08f7824 */ /* 0x000fe200078e0203 */
[----:B------:R-:W-:Y:S02]  /*24e0*/  LOP3.LUT R6, R6, R193, RZ, 0x3c, !PT ;  /* 0x000000c106067212 */ /* 0x000fe400078e3cff */
[----:B------:R-:W-:Y:S02]  /*24f0*/  IADD3 R141, R20, R3, R195 ;  /* 0x00000003148d7210 */ /* 0x000fe40007ffe0c3 */
[----:B------:R-:W-:Y:S01]  /*2500*/  LOP3.LUT R10, R191, 0x38, R12, 0xf8, !PT ;  /* 0x00000038bf0a7812 */ /* 0x000fe200078ef80c */
[----:B------:R-:W-:Y:S01]  /*2510*/  IMAD.IADD R143, R143, 0x1, R6 ;  /* 0x000000018f8f7824 */ /* 0x000fe200078e0206 */
[----:B------:R-:W-:-:S02]  /*2520*/  SHF.R.S32.HI R3, RZ, 0x1f, R144 ;  /* 0x0000001fff037819 */ /* 0x000fc40000011490 */
[----:B------:R-:W-:Y:S02]  /*2530*/  LOP3.LUT R13, R185, 0x38, R12, 0xf8, !PT ;  /* 0x00000038b90d7812 */ /* 0x000fe400078ef80c */
[----:B------:R-:W-:Y:S01]  /*2540*/  LOP3.LUT R7, R7, 0xffffe000, RZ, 0xc0, !PT ;  /* 0xffffe00007077812 */ /* 0x000fe200078ec0ff */
[C---:B------:R-:W-:Y:S01]  /*2550*/  IMAD R6, R3.reuse, R36, RZ ;  /* 0x0000002403067224 */ /* 0x040fe200078e02ff */
[----:B------:R-:W-:Y:S01]  /*2560*/  LOP3.LUT R9, R10, R193, RZ, 0x3c, !PT ;  /* 0x000000c10a097212 */ /* 0x000fe200078e3cff */
[----:B------:R-:W-:Y:S01]  /*2570*/  IMAD R3, R3, R4, RZ ;  /* 0x0000000403037224 */ /* 0x000fe200078e02ff */
[----:B------:R-:W-:Y:S01]  /*2580*/  LOP3.LUT R10, R13, R230, RZ, 0x3c, !PT ;  /* 0x000000e60d0a7212 */ /* 0x000fe200078e3cff */
[----:B------:R-:W-:Y:S01]  /*2590*/  IMAD R142, R192, 0x200, R7 ;  /* 0x00000200c08e7824 */ /* 0x000fe200078e0207 */
[----:B------:R-:W-:Y:S02]  /*25a0*/  LOP3.LUT R4, R191, 0x18, R18, 0xf8, !PT ;  /* 0x00000018bf047812 */ /* 0x000fe400078ef812 */
[----:B------:R-:W-:Y:S01]  /*25b0*/  IADD3 R139, R10, R7, R195 ;  /* 0x000000070a8b7210 */ /* 0x000fe20007ffe0c3 */
[----:B------:R-:W-:Y:S01]  /*25c0*/  IMAD R7, R144, R5, R3 ;  /* 0x0000000590077224 */ /* 0x000fe200078e0203 */
[----:B------:R-:W-:Y:S01]  /*25d0*/  LOP3.LUT R3, R4, R193, RZ, 0x3c, !PT ;  /* 0x000000c104037212 */ /* 0x000fe200078e3cff */
[----:B------:R-:W-:Y:S01]  /*25e0*/  IMAD.IADD R142, R142, 0x1, R9 ;  /* 0x000000018e8e7824 */ /* 0x000fe200078e0209 */
[----:B------:R-:W-:Y:S01]  /*25f0*/  LOP3.LUT R11, R11, 0xffffe000, RZ, 0xc0, !PT ;  /* 0xffffe0000b0b7812 */ /* 0x000fe200078ec0ff */
[----:B------:R-:W-:Y:S01]  /*2600*/  IMAD R9, R144, R37, R6 ;  /* 0x0000002590097224 */ /* 0x000fe200078e0206 */
[----:B------:R-:W-:Y:S01]  /*2610*/  LOP3.LUT R13, R26, R193, RZ, 0x3c, !PT ;  /* 0x000000c11a0d7212 */ /* 0x000fe200078e3cff */
[C---:B------:R-:W-:Y:S01]  /*2620*/  IMAD R32, R192.reuse, 0x200, R3 ;  /* 0x00000200c0207824 */ /* 0x040fe200078e0203 */
[----:B------:R-:W-:Y:S01]  /*2630*/  SEL R3, RZ, 0x20, P2 ;  /* 0x00000020ff037807 */ /* 0x000fe20001000000 */
[----:B------:R-:W-:Y:S01]  /*2640*/  IMAD R140, R192, 0x200, R11 ;  /* 0x00000200c08c7824 */ /* 0x000fe200078e020b */
[----:B------:R-:W-:Y:S01]  /*2650*/  LOP3.LUT R27, R8, 0xfffffff8, RZ, 0xc0, !PT ;  /* 0xfffffff8081b7812 */ /* 0x000fe200078ec0ff */
[----:B------:R-:W-:Y:S01]  /*2660*/  IMAD.SHL.U32 R37, R36, 0x80, RZ ;  /* 0x0000008024257824 */ /* 0x000fe200078e00ff */
[----:B------:R-:W-:Y:S01]  /*2670*/  LOP3.LUT R21, R12, 0xfffffff8, RZ, 0xc0, !PT ;  /* 0xfffffff80c157812 */ /* 0x000fe200078ec0ff */
[----:B------:R-:W-:Y:S01]  /*2680*/  IMAD.IADD R140, R140, 0x1, R13 ;  /* 0x000000018c8c7824 */ /* 0x000fe200078e020d */
[----:B------:R-:W-:Y:S01]  /*2690*/  LOP3.LUT R3, R14, R3, RZ, 0xfc, !PT ;  /* 0x000000030e037212 */ /* 0x000fe200078efcff */
[----:B------:R-:W-:Y:S01]  /*26a0*/  IMAD.IADD R31, R107, 0x1, R9 ;  /* 0x000000016b1f7824 */ /* 0x000fe200078e0209 */
[----:B------:R-:W-:Y:S01]  /*26b0*/  IADD3 R138, R138, R11, R195 ;  /* 0x0000000b8a8a7210 */ /* 0x000fe20007ffe0c3 */
[----:B------:R-:W-:Y:S01]  /*26c0*/  IMAD.IADD R30, R9, 0x1, R109 ;  /* 0x00000001091e7824 */ /* 0x000fe200078e026d */
[----:B------:R-:W-:Y:S01]  /*26d0*/  SHF.R.S32.HI R114, RZ, 0x3, R8 ;  /* 0x00000003ff727819 */ /* 0x000fe20000011408 */
[----:B------:R-:W-:Y:S01]  /*26e0*/  IMAD.IADD R29, R111, 0x1, R7 ;  /* 0x000000016f1d7824 */ /* 0x000fe200078e0207 */
[----:B------:R-:W-:Y:S01]  /*26f0*/  SHF.R.S32.HI R26, RZ, 0x3, R12 ;  /* 0x00000003ff1a7819 */ /* 0x000fe2000001140c */
[----:B------:R-:W-:Y:S01]  /*2700*/  IMAD.IADD R28, R7, 0x1, R113 ;  /* 0x00000001071c7824 */ /* 0x000fe200078e0271 */
[----:B------:R-:W-:Y:S01]  /*2710*/  SHF.R.S32.HI R20, RZ, 0x3, R40 ;  /* 0x00000003ff147819 */ /* 0x000fe20000011428 */
[----:B------:R-:W-:Y:S01]  /*2720*/  IMAD.SHL.U32 R36, R36, 0x40, RZ ;  /* 0x0000004024247824 */ /* 0x000fe200078e00ff */
[----:B------:R-:W-:Y:S01]  /*2730*/  LOP3.LUT R14, R14, 0x1, RZ, 0xc0, !PT ;  /* 0x000000010e0e7812 */ /* 0x000fe200078ec0ff */
[----:B------:R-:W-:Y:S01]  /*2740*/  IMAD.IADD R137, R124, 0x1, R32 ;  /* 0x000000017c897824 */ /* 0x000fe200078e0220 */
[----:B------:R-:W-:Y:S01]  /*2750*/  SHF.R.S32.HI R13, RZ, 0x1f, R27 ;  /* 0x0000001fff0d7819 */ /* 0x000fe2000001141b */
[----:B------:R-:W-:Y:S01]  /*2760*/  IMAD.IADD R5, R105, 0x1, R41 ;  /* 0x0000000169057824 */ /* 0x000fe200078e0229 */
[----:B------:R-:W-:-:S02]  /*2770*/  SHF.R.S32.HI R12, RZ, 0x1f, R21 ;  /* 0x0000001fff0c7819 */ /* 0x000fc40000011415 */
[----:B------:R-:W-:Y:S02]  /*2780*/  SHF.R.S32.HI R11, RZ, 0x1f, R15 ;  /* 0x0000001fff0b7819 */ /* 0x000fe4000001140f */
[C---:B------:R-:W-:Y:S02]  /*2790*/  LOP3.LUT R10, R3.reuse, 0x2, RZ, 0xc0, !PT ;  /* 0x00000002030a7812 */ /* 0x040fe400078ec0ff */
[C---:B------:R-:W-:Y:S02]  /*27a0*/  LOP3.LUT R9, R3.reuse, 0x4, RZ, 0xc0, !PT ;  /* 0x0000000403097812 */ /* 0x040fe400078ec0ff */
[C---:B------:R-:W-:Y:S02]  /*27b0*/  LOP3.LUT R8, R3.reuse, 0x8, RZ, 0xc0, !PT ;  /* 0x0000000803087812 */ /* 0x040fe400078ec0ff */
[C---:B------:R-:W-:Y:S02]  /*27c0*/  LOP3.LUT R7, R3.reuse, 0x10, RZ, 0xc0, !PT ;  /* 0x0000001003077812 */ /* 0x040fe400078ec0ff */
[----:B------:R-:W-:-:S07]  /*27d0*/  LOP3.LUT R6, R3, 0x20, RZ, 0xc0, !PT ;  /* 0x0000002003067812 */ /* 0x000fce00078ec0ff */
.L_x_720:
[----:B0-2---:R-:W2:Y:S01]  /*27e0*/  LDL.LU R42, [R1+0x10] ;  /* 0x00001000012a7983 */ /* 0x005ea20000300800 */
[----:B------:R-:W-:Y:S01]  /*27f0*/  VIADD R40, R24, 0xffffffff ;  /* 0xffffffff18287836 */ /* 0x000fe20000000000 */
[----:B------:R-:W0:Y:S01]  /*2800*/  LDC.64 R120, c[0x0][0x2e8] ;  /* 0x0000ba00ff787b82 */ /* 0x000e220000000a00 */
[----:B------:R-:W-:Y:S01]  /*2810*/  IMAD R51, R16, 0x6000, R32 ;  /* 0x0000600010337824 */ /* 0x000fe200078e0220 */
[----:B------:R-:W-:Y:S05]  /*2820*/  YIELD ;  /* 0x0000000000007946 */ /* 0x000fea0003800000 */
[----:B------:R-:W-:Y:S01]  /*2830*/  SHF.R.S32.HI R41, RZ, 0x1f, R40 ;  /* 0x0000001fff297819 */ /* 0x000fe20000011428 */
[-C--:B------:R-:W-:Y:S01]  /*2840*/  IMAD R0, R130, R40.reuse, RZ ;  /* 0x0000002882007224 */ /* 0x080fe200078e02ff */
[----:B------:R-:W1:Y:S01]  /*2850*/  LDC R117, c[0x0][0x3f4] ;  /* 0x0000fd00ff757b82 */ /* 0x000e620000000800 */
[----:B------:R-:W-:Y:S01]  /*2860*/  IMAD.WIDE.U32 R126, R39, R40, RZ ;  /* 0x00000028277e7225 */ /* 0x000fe200078e00ff */
[----:B------:R-:W-:Y:S03]  /*2870*/  BSSY B0, `(.L_x_621) ;  /* 0x00007ad000007945 */ /* 0x000fe60003800000 */
[----:B------:R-:W-:Y:S01]  /*2880*/  IMAD R3, R41, R39, R0 ;  /* 0x0000002729037224 */ /* 0x000fe200078e0200 */
[CC--:B------:R-:W-:Y:S01]  /*2890*/  IADD3 R0, P3, P4, R98.reuse, R126.reuse, R136 ;  /* 0x0000007e62007210 */ /* 0x0c0fe20007c7e088 */
[----:B------:R-:W-:Y:S01]  /*28a0*/  IMAD R51, R51, 0x2, R116 ;  /* 0x0000000233337824 */ /* 0x000fe200078e0274 */
[----:B------:R-:W-:-:S02]  /*28b0*/  IADD3 R4, P5, R98, R126, RZ ;  /* 0x0000007e62047210 */ /* 0x000fc40007fbe0ff */
[----:B------:R-:W-:-:S04]  /*28c0*/  IADD3 R92, R127, R3, RZ ;  /* 0x000000037f5c7210 */ /* 0x000fc80007ffe0ff */
[----:B------:R-:W-:Y:S01]  /*28d0*/  IADD3.X R3, R96, R92, R135, P3, P4 ;  /* 0x0000005c60037210 */ /* 0x000fe20001fe8487 */
[----:B------:R-:W-:Y:S01]  /*28e0*/  IMAD.X R24, R92, 0x1, R96, P5 ;  /* 0x000000015c187824 */ /* 0x000fe200028e0660 */
[----:B------:R-:W-:Y:S02]  /*28f0*/  ISETP.GT.AND P3, PT, R40, R123, PT ;  /* 0x0000007b2800720c */ /* 0x000fe40003f64270 */
[-C--:B0-----:R-:W-:Y:S02]  /*2900*/  LEA R52, P2, R4, R120.reuse, 0x1 ;  /* 0x0000007804347211 */ /* 0x081fe400078408ff */
[----:B------:R-:W-:Y:S02]  /*2910*/  LEA R48, P5, R0, R120, 0x1 ;  /* 0x0000007800307211 */ /* 0x000fe400078a08ff */
[----:B------:R-:W-:Y:S01]  /*2920*/  LEA.HI.X R53, R4, R121, R24, 0x1, P2 ;  /* 0x0000007904357211 */ /* 0x000fe200010f0c18 */
[----:B------:R-:W-:Y:S01]  /*2930*/  IMAD.MOV.U32 R24, RZ, RZ, R40 ;  /* 0x000000ffff187224 */ /* 0x000fe200078e0028 */
[----:B-1----:R-:W-:-:S02]  /*2940*/  ISETP.GE.AND P2, PT, R117, 0x1, PT ;  /* 0x000000017500780c */ /* 0x002fc40003f46270 */
[----:B------:R-:W-:Y:S01]  /*2950*/  LEA.HI.X R49, R0, R121, R3, 0x1, P5 ;  /* 0x0000007900317211 */ /* 0x000fe200028f0c03 */
[----:B------:R-:W-:-:S04]  /*2960*/  IMAD R3, R16, 0x6000, R137 ;  /* 0x0000600010037824 */ /* 0x000fc800078e0289 */
[----:B------:R-:W-:Y:S01]  /*2970*/  IMAD R50, R3, 0x2, R116 ;  /* 0x0000000203327824 */ /* 0x000fe200078e0274 */
[----:B--2---:R-:W-:-:S04]  /*2980*/  LOP3.LUT R42, R42, 0xfffffffd, RZ, 0xc0, !PT ;  /* 0xfffffffd2a2a7812 */ /* 0x004fc800078ec0ff */
[----:B------:R-:W-:-:S05]  /*2990*/  @P3 LOP3.LUT R42, R42, 0x2, RZ, 0xfc, !PT ;  /* 0x000000022a2a3812 */ /* 0x000fca00078efcff */
[----:B------:R0:W-:Y:S01]  /*29a0*/  STL [R1+0x10], R42 ;  /* 0x0000102a01007387 */ /* 0x0001e20000100800 */
[----:B------:R-:W-:Y:S05]  /*29b0*/  @!P2 BRA `(.L_x_622) ;  /* 0x000000740088a947 */ /* 0x000fea0003800000 */
[----:B------:R-:W-:Y:S01]  /*29c0*/  ULDC.U8 UR4, c[0x0][0x410] ;  /* 0x0001040000047ab9 */ /* 0x000fe20000000000 */
[-C--:B------:R-:W-:Y:S01]  /*29d0*/  IMAD R3, R131, R40.reuse, RZ ;  /* 0x0000002883037224 */ /* 0x080fe200078e02ff */
[----:B------:R-:W-:Y:S01]  /*29e0*/  ISETP.NE.AND P2, PT, RZ, UR4, PT ;  /* 0x00000004ff007c0c */ /* 0x000fe2000bf45270 */
[----:B------:R-:W-:Y:S02]  /*29f0*/  IMAD R0, R134, R40, RZ ;  /* 0x0000002886007224 */ /* 0x000fe400078e02ff */
[----:B------:R-:W-:Y:S02]  /*2a00*/  IMAD R3, R41, R34, R3 ;  /* 0x0000002229037224 */ /* 0x000fe400078e0203 */
[----:B------:R-:W-:Y:S02]  /*2a10*/  IMAD R4, R24, -0x80, R25 ;  /* 0xffffff8018047824 */ /* 0x000fe400078e0219 */
[----:B------:R-:W-:-:S03]  /*2a20*/  IMAD.WIDE.U32 R90, R34, R40, RZ ;  /* 0x00000028225a7225 */ /* 0x000fc600078e00ff */
[----:B------:R-:W-:Y:S01]  /*2a30*/  VIMNMX R4, R4, 0x80, PT ;  /* 0x0000008004047848 */ /* 0x000fe20003fe0100 */
[----:B------:R-:W-:Y:S02]  /*2a40*/  IMAD R41, R41, R37, R0 ;  /* 0x0000002529297224 */ /* 0x000fe400078e0200 */
[----:B------:R-:W-:-:S04]  /*2a50*/  IMAD.WIDE.U32 R88, R37, R40, RZ ;  /* 0x0000002825587225 */ /* 0x000fc800078e00ff */
[----:B------:R-:W-:Y:S02]  /*2a60*/  IMAD.IADD R0, R91, 0x1, R3 ;  /* 0x000000015b007824 */ /* 0x000fe400078e0203 */
[----:B------:R-:W-:Y:S01]  /*2a70*/  IMAD.IADD R3, R89, 0x1, R41 ;  /* 0x0000000159037824 */ /* 0x000fe200078e0229 */
[----:B------:R-:W-:Y:S06]  /*2a80*/  @!P2 BRA `(.L_x_623) ;  /* 0x0000003400cca947 */ /* 0x000fec0003800000 */
[----:B------:R-:W-:Y:S01]  /*2a90*/  ISETP.GE.AND P3, PT, R17, R4, PT ;  /* 0x000000041100720c */ /* 0x000fe20003f66270 */
[----:B------:R-:W-:Y:S01]  /*2aa0*/  BSSY B1, `(.L_x_624) ;  /* 0x0000037000017945 */ /* 0x000fe20003800000 */
        /* <DEDUP_REMOVED lines=12> */
[----:B------:R-:W-:Y:S01]  /*2b70*/  CS2R R128, SRZ ;  /* 0x0000000000807805 */ /* 0x000fe2000001ff00 */
[----:B------:R-:W-:Y:S06]  /*2b80*/  @P3 BRA `(.L_x_625) ;  /* 0x0000000000a03947 */ /* 0x000fec0003800000 */
[----:B------:R-:W-:Y:S01]  /*2b90*/  IADD3 R41, P4, R110, R90, RZ ;  /* 0x0000005a6e297210 */ /* 0x000fe20007f9e0ff */
[----:B------:R-:W-:Y:S01]  /*2ba0*/  ULDC.64 UR4, c[0x0][0x3e8] ;  /* 0x0000fa0000047ab9 */ /* 0x000fe20000000a00 */
[----:B------:R-:W-:Y:S01]  /*2bb0*/  IADD3 R43, P2, R106, R88, RZ ;  /* 0x000000586a2b7210 */ /* 0x000fe20007f5e0ff */
[----:B------:R-:W-:Y:S01]  /*2bc0*/  ULDC.64 UR6, c[0x0][0x400] ;  /* 0x0001000000067ab9 */ /* 0x000fe20000000a00 */
[----:B------:R-:W-:Y:S01]  /*2bd0*/  CS2R R126, SRZ ;  /* 0x00000000007e7805 */ /* 0x000fe2000001ff00 */
[----:B0-----:R-:W-:Y:S01]  /*2be0*/  IMAD.X R42, R0, 0x1, R29, P4 ;  /* 0x00000001002a7824 */ /* 0x001fe200020e061d */
[----:B------:R-:W-:Y:S01]  /*2bf0*/  LEA R40, P4, R41, UR4, 0x1 ;  /* 0x0000000429287c11 */ /* 0x000fe2000f8808ff */
[----:B------:R-:W-:Y:S01]  /*2c00*/  IMAD.X R46, R3, 0x1, R31, P2 ;  /* 0x00000001032e7824 */ /* 0x000fe200010e061f */
[----:B------:R-:W-:Y:S02]  /*2c10*/  ISETP.GE.AND P2, PT, R22, R117, PT ;  /* 0x000000751600720c */ /* 0x000fe40003f46270 */
[----:B------:R-:W-:-:S02]  /*2c20*/  CS2R R94, SRZ ;  /* 0x00000000005e7805 */ /* 0x000fc4000001ff00 */
[----:B------:R-:W-:Y:S02]  /*2c30*/  LEA.HI.X R41, R41, UR5, R42, 0x1, P4 ;  /* 0x0000000529297c11 */ /* 0x000fe4000a0f0c2a */
[----:B------:R-:W-:Y:S02]  /*2c40*/  CS2R R128, SRZ ;  /* 0x0000000000807805 */ /* 0x000fe4000001ff00 */
[C---:B------:R-:W-:Y:S02]  /*2c50*/  LEA R42, P4, R43.reuse, UR6, 0x1 ;  /* 0x000000062b2a7c11 */ /* 0x040fe4000f8808ff */
[----:B------:R-:W-:Y:S02]  /*2c60*/  CS2R R120, SRZ ;  /* 0x0000000000787805 */ /* 0x000fe4000001ff00 */
[----:B------:R-:W-:Y:S02]  /*2c70*/  LEA.HI.X R43, R43, UR7, R46, 0x1, P4 ;  /* 0x000000072b2b7c11 */ /* 0x000fe4000a0f0c2e */
[-C--:B------:R-:W-:Y:S01]  /*2c80*/  ISETP.GE.AND P4, PT, R187, R117.reuse, PT ;  /* 0x00000075bb00720c */ /* 0x080fe20003f86270 */
[----:B------:R1:W5:Y:S04]  /*2c90*/  @!P2 LDG.E.64 R126, desc[UR42][R40.64] ;  /* 0x0000002a287ea981 */ /* 0x000368000c1e1b00 */
[----:B------:R1:W5:Y:S01]  /*2ca0*/  @!P2 LDG.E.64 R128, desc[UR42][R42.64] ;  /* 0x0000002a2a80a981 */ /* 0x000362000c1e1b00 */
[----:B------:R-:W-:-:S07]  /*2cb0*/  ISETP.GE.AND P2, PT, R186, R117, PT ;  /* 0x00000075ba00720c */ /* 0x000fce0003f46270 */
[----:B------:R1:W5:Y:S04]  /*2cc0*/  @!P4 LDG.E.64 R94, desc[UR42][R40.64+0x20] ;  /* 0x0000202a285ec981 */ /* 0x000368000c1e1b00 */
[----:B------:R1:W5:Y:S01]  /*2cd0*/  @!P4 LDG.E.64 R120, desc[UR42][R42.64+0x20] ;  /* 0x0000202a2a78c981 */ /* 0x000362000c1e1b00 */
[----:B------:R-:W-:Y:S02]  /*2ce0*/  ISETP.GE.AND P4, PT, R189, R117, PT ;  /* 0x00000075bd00720c */ /* 0x000fe40003f86270 */
[----:B------:R-:W-:Y:S02]  /*2cf0*/  CS2R R86, SRZ ;  /* 0x0000000000567805 */ /* 0x000fe4000001ff00 */
[----:B------:R-:W-:Y:S02]  /*2d00*/  CS2R R92, SRZ ;  /* 0x00000000005c7805 */ /* 0x000fe4000001ff00 */
[----:B------:R-:W-:-:S02]  /*2d10*/  CS2R R82, SRZ ;  /* 0x0000000000527805 */ /* 0x000fc4000001ff00 */
[----:B------:R-:W-:Y:S01]  /*2d20*/  CS2R R84, SRZ ;  /* 0x0000000000547805 */ /* 0x000fe2000001ff00 */
[----:B------:R1:W5:Y:S04]  /*2d30*/  @!P2 LDG.E.64 R86, desc[UR42][R40.64+0x40] ;  /* 0x0000402a2856a981 */ /* 0x000368000c1e1b00 */
[----:B------:R1:W5:Y:S01]  /*2d40*/  @!P2 LDG.E.64 R92, desc[UR42][R42.64+0x40] ;  /* 0x0000402a2a5ca981 */ /* 0x000362000c1e1b00 */
[----:B------:R-:W-:-:S03]  /*2d50*/  ISETP.GE.AND P2, PT, R188, R117, PT ;  /* 0x00000075bc00720c */ /* 0x000fc60003f46270 */
        /* <DEDUP_REMOVED lines=8> */
[----:B------:R1:W5:Y:S04]  /*2de0*/  @!P2 LDG.E.64 R80, desc[UR42][R42.64+0x80] ;  /* 0x0000802a2a50a981 */ /* 0x000368000c1e1b00 */
[----:B------:R1:W5:Y:S04]  /*2df0*/  @!P4 LDG.E.64 R74, desc[UR42][R40.64+0xa0] ;  /* 0x0000a02a284ac981 */ /* 0x000368000c1e1b00 */
[----:B------:R1:W5:Y:S02]  /*2e00*/  @!P4 LDG.E.64 R76, desc[UR42][R42.64+0xa0] ;  /* 0x0000a02a2a4cc981 */ /* 0x000364000c1e1b00 */
.L_x_625:
[----:B------:R-:W-:Y:S05]  /*2e10*/  BSYNC B1 ;  /* 0x0000000000017941 */ /* 0x000fea0003800000 */
.L_x_624:
        /* <DEDUP_REMOVED lines=11> */
[----:B------:R-:W-:Y:S01]  /*2ed0*/  CS2R R68, SRZ ;  /* 0x0000000000447805 */ /* 0x000fe2000001ff00 */
[----:B-----5:R-:W-:Y:S01]  /*2ee0*/  IMAD.MOV.U32 R132, RZ, RZ, R74 ;  /* 0x000000ffff847224 */ /* 0x020fe200078e004a */
[----:B------:R-:W-:Y:S01]  /*2ef0*/  CS2R R72, SRZ ;  /* 0x0000000000487805 */ /* 0x000fe2000001ff00 */
[----:B------:R-:W-:Y:S01]  /*2f00*/  IMAD.MOV.U32 R133, RZ, RZ, R75 ;  /* 0x000000ffff857224 */ /* 0x000fe200078e004b */
[----:B------:R-:W-:Y:S06]  /*2f10*/  @P4 BRA `(.L_x_627) ;  /* 0x0000000000a04947 */ /* 0x000fec0003800000 */
[----:B------:R-:W-:Y:S01]  /*2f20*/  IADD3 R90, P2, P5, R110, R90, R33 ;  /* 0x0000005a6e5a7210 */ /* 0x000fe20007d5e021 */
[----:B------:R-:W-:Y:S01]  /*2f30*/  ULDC.64 UR4, c[0x0][0x3e8] ;  /* 0x0000fa0000047ab9 */ /* 0x000fe20000000a00 */
[----:B------:R-:W-:Y:S01]  /*2f40*/  ULDC.64 UR6, c[0x0][0x400] ;  /* 0x0001000000067ab9 */ /* 0x000fe20000000a00 */
[----:B------:R-:W-:Y:S02]  /*2f50*/  CS2R R70, SRZ ;  /* 0x0000000000467805 */ /* 0x000fe4000001ff00 */
[----:B-1----:R-:W-:Y:S02]  /*2f60*/  IADD3.X R41, R29, R0, R35, P2, P5 ;  /* 0x000000001d297210 */ /* 0x002fe400017ea423 */
[----:B------:R-:W-:Y:S02]  /*2f70*/  CS2R R72, SRZ ;  /* 0x0000000000487805 */ /* 0x000fe4000001ff00 */
[----:B------:R-:W-:-:S04]  /*2f80*/  IADD3 R88, P2, P5, R106, R88, R36 ;  /* 0x000000586a587210 */ /* 0x000fc80007d5e024 */
[----:B------:R-:W-:Y:S02]  /*2f90*/  IADD3.X R3, R31, R3, R38, P2, P5 ;  /* 0x000000031f037210 */ /* 0x000fe400017ea426 */
[----:B------:R-:W-:-:S04]  /*2fa0*/  LEA R40, P2, R90, UR4, 0x1 ;  /* 0x000000045a287c11 */ /* 0x000fc8000f8408ff */
[----:B------:R-:W-:Y:S02]  /*2fb0*/  LEA.HI.X R41, R90, UR5, R41, 0x1, P2 ;  /* 0x000000055a297c11 */ /* 0x000fe400090f0c29 */
[----:B0-----:R-:W-:-:S04]  /*2fc0*/  LEA R42, P2, R88, UR6, 0x1 ;  /* 0x00000006582a7c11 */ /* 0x001fc8000f8408ff */
[----:B------:R-:W-:Y:S02]  /*2fd0*/  LEA.HI.X R43, R88, UR7, R3, 0x1, P2 ;  /* 0x00000007582b7c11 */ /* 0x000fe400090f0c03 */
[----:B------:R-:W-:Y:S02]  /*2fe0*/  ISETP.GE.AND P2, PT, R22, R117, PT ;  /* 0x000000751600720c */ /* 0x000fe40003f46270 */
[----:B------:R-:W-:Y:S02]  /*2ff0*/  CS2R R66, SRZ ;  /* 0x0000000000427805 */ /* 0x000fe4000001ff00 */
[----:B------:R-:W-:-:S09]  /*3000*/  CS2R R68, SRZ ;  /* 0x0000000000447805 */ /* 0x000fd2000001ff00 */
[----:B------:R2:W5:Y:S04]  /*3010*/  @!P2 LDG.E.64 R70, desc[UR42][R40.64] ;  /* 0x0000002a2846a981 */ /* 0x000568000c1e1b00 */
[----:B------:R2:W5:Y:S01]  /*3020*/  @!P2 LDG.E.64 R72, desc[UR42][R42.64] ;  /* 0x0000002a2a48a981 */ /* 0x000562000c1e1b00 */
        /* <DEDUP_REMOVED lines=20> */
[----:B------:R-:W-:-:S13]  /*3170*/  ISETP.GE.AND P2, PT, R190, R117, PT ;  /* 0x00000075be00720c */ /* 0x000fda0003f46270 */
[----:B------:R2:W5:Y:S04]  /*3180*/  @!P2 LDG.E.64 R44, desc[UR42][R40.64+0xa0] ;  /* 0x0000a02a282ca981 */ /* 0x000568000c1e1b00 */
[----:B------:R2:W5:Y:S02]  /*3190*/  @!P2 LDG.E.64 R46, desc[UR42][R42.64+0xa0] ;  /* 0x0000a02a2a2ea981 */ /* 0x000564000c1e1b00 */
.L_x_627:
[----:B------:R-:W-:Y:S05]  /*31a0*/  BSYNC B1 ;  /* 0x0000000000017941 */ /* 0x000fea0003800000 */
.L_x_626:
[----:B------:R-:W-:Y:S01]  /*31b0*/  IMAD.MOV.U32 R0, RZ, RZ, R78 ;  /* 0x000000ffff007224 */ /* 0x000fe200078e004e */
[----:B------:R-:W-:Y:S01]  /*31c0*/  PRMT R172, R132, 0x7610, R172 ;  /* 0x0000761084ac7816 */ /* 0x000fe200000000ac */
[----:B------:R-:W-:Y:S01]  /*31d0*/  IMAD.MOV.U32 R3, RZ, RZ, R79 ;  /* 0x000000ffff037224 */ /* 0x000fe200078e004f */
[----:B------:R-:W-:Y:S01]  /*31e0*/  PRMT R173, R133, 0x7610, R173 ;  /* 0x0000761085ad7816 */ /* 0x000fe200000000ad */
[----:B-12---:R-:W-:Y:S01]  /*31f0*/  IMAD.MOV.U32 R40, RZ, RZ, R82 ;  /* 0x000000ffff287224 */ /* 0x006fe200078e0052 */
[----:B------:R-:W-:Y:S01]  /*3200*/  PRMT R180, R0, 0x7610, R180 ;  /* 0x0000761000b47816 */ /* 0x000fe200000000b4 */
[----:B------:R-:W-:Y:S01]  /*3210*/  IMAD.MOV.U32 R0, RZ, RZ, R83 ;  /* 0x000000ffff007224 */ /* 0x000fe200078e0053 */
        /* <DEDUP_REMOVED lines=33> */
[----:B-----5:R-:W-:Y:S01]  /*3430*/  IMAD.MOV.U32 R0, RZ, RZ, R44 ;  /* 0x000000ffff007224 */ /* 0x020fe200078e002c */
        /* <DEDUP_REMOVED lines=16> */
[----:B------:R-:W-:Y:S01]  /*3540*/  MOV R41, R45 ;  /* 0x0000002d00297202 */ /* 0x000fe20000000f00 */
[----:B------:R-:W-:Y:S01]  /*3550*/  UISETP.NE.AND UP0, UPT, UR37, 0x3, UPT ;  /* 0x000000032500788c */ /* 0x000fe2000bf05270 */
        /* <DEDUP_REMOVED lines=16> */
[----:B------:R-:W-:-:S02]  /*3660*/  PLOP3.LUT P2, PT, PT, PT, UP0, 0x80, 0x0 ;  /* 0x000000000000781c */ /* 0x000fc40003f4f008 */
        /* <DEDUP_REMOVED lines=16> */
[----:B------:R-:W-:-:S02]  /*3770*/  PRMT R170, R41, 0x7610, R170 ;  /* 0x0000761029aa7816 */ /* 0x000fc400000000aa */
[----:B------:R-:W-:Y:S02]  /*3780*/  PRMT R171, R40, 0x7610, R171 ;  /* 0x0000761028ab7816 */ /* 0x000fe400000000ab */
[----:B------:R-:W-:Y:S02]  /*3790*/  PRMT R176, R0, 0x7610, R176 ;  /* 0x0000761000b07816 */ /* 0x000fe400000000b0 */
[----:B------:R-:W-:Y:S01]  /*37a0*/  PRMT R177, R3, 0x7610, R177 ;  /* 0x0000761003b17816 */ /* 0x000fe200000000b1 */
[----:B------:R-:W-:Y:S06]  /*37b0*/  @!P2 BRA `(.L_x_628) ;  /* 0x000000000004a947 */ /* 0x000fec0003800000 */
[----:B------:R-:W-:Y:S01]  /*37c0*/  BPT.TRAP 0x1 ;  /* 0x000000040000795c */ /* 0x000fe20000300000 */
.L_x_628:
[----:B------:R-:W-:Y:S01]  /*37d0*/  IMAD R3, R16, 0x8, R2 ;  /* 0x0000000810037824 */ /* 0x000fe200078e0202 */
[----:B------:R-:W-:Y:S01]  /*37e0*/  SHF.L.U32 R0, R184, 0x1f, RZ ;  /* 0x0000001fb8007819 */ /* 0x000fe200000006ff */
[----:B------:R-:W-:Y:S03]  /*37f0*/  BSSY B1, `(.L_x_629) ;  /* 0x0000003000017945 */ /* 0x000fe60003800000 */
[----:B------:R-:W1:Y:S02]  /*3800*/  SYNCS.PHASECHK.TRANS64.TRYWAIT P5, [R3+URZ+0x34890], R0 ;  /* 0x03489000030075a7 */ /* 0x000e6400080a017f */
[----:B-1----:R-:W-:Y:S05]  /*3810*/  @!P5 BRA `(.L_x_630) ;  /* 0x000001d4000cd947 */ /* 0x002fea0003800000 */
.L_x_978:
[----:B------:R-:W-:Y:S05]  /*3820*/  BSYNC B1 ;  /* 0x0000000000017941 */ /* 0x000fea0003800000 */
.L_x_629:
[----:B------:R-:W-:Y:S04]  /*3830*/  BSSY B1, `(.L_x_631) ;  /* 0x000014a000017945 */ /* 0x000fe80003800000 */
[----:B------:R-:W-:Y:S05]  /*3840*/  @P3 BRA `(.L_x_632) ;  /* 0x0000001400203947 */ /* 0x000fea0003800000 */
[----:B------:R-:W-:Y:S01]  /*3850*/  ISETP.NE.AND P3, PT, R14, RZ, PT ;  /* 0x000000ff0e00720c */ /* 0x000fe20003f65270 */
[----:B------:R-:W-:-:S12]  /*3860*/  BSSY B2, `(.L_x_633) ;  /* 0x0000035000027945 */ /* 0x000fd80003800000 */
[----:B------:R-:W-:Y:S05]  /*3870*/  @!P3 BRA `(.L_x_634) ;  /* 0x0000000000ccb947 */ /* 0x000fea0003800000 */
[----:B0-----:R0:W2:Y:S01]  /*3880*/  LDS.128 R40, [R51] ;  /* 0x0000000033287984 */ /* 0x0010a20000000c00 */
[----:B------:R-:W-:Y:S01]  /*3890*/  ISETP.GE.AND P3, PT, R22, R117, PT ;  /* 0x000000751600720c */ /* 0x000fe20003f66270 */
[----:B------:R-:W-:-:S12]  /*38a0*/  BSSY B3, `(.L_x_635) ;  /* 0x000002f000037945 */ /* 0x000fd80003800000 */
[----:B0-----:R-:W-:Y:S05]  /*38b0*/  @P3 BRA `(.L_x_636) ;  /* 0x0000000000b43947 */ /* 0x001fea0003800000 */
[--C-:B------:R-:W-:Y:S02]  /*38c0*/  SHF.R.U64 R126, R126, 0x10, R127.reuse ;  /* 0x000000107e7e7819 */ /* 0x100fe4000000127f */
[----:B------:R-:W-:Y:S02]  /*38d0*/  SHF.R.U32.HI R156, RZ, 0x10, R127 ;  /* 0x00000010ff9c7819 */ /* 0x000fe4000001167f */
[--C-:B------:R-:W-:Y:S02]  /*38e0*/  SHF.R.U64 R127, R128, 0x10, R129.reuse ;  /* 0x00000010807f7819 */ /* 0x100fe40000001281 */
[----:B------:R-:W-:Y:S02]  /*38f0*/  SHF.R.U32.HI R157, RZ, 0x10, R129 ;  /* 0x00000010ff9d7819 */ /* 0x000fe40000011681 */
[----:B------:R-:W-:Y:S01]  /*3900*/  PRMT R129, R158, 0x5410, R127 ;  /* 0x000054109e817816 */ /* 0x000fe2000000007f */
[----:B--2---:R-:W-:Y:S01]  /*3910*/  IMAD.U32 R127, R41, 0x10000, RZ ;  /* 0x00010000297f7824 */ /* 0x004fe200078e00ff */
[----:B------:R-:W-:-:S02]  /*3920*/  PRMT R126, R132, 0x5432, R126 ;  /* 0x00005432847e7816 */ /* 0x000fc4000000007e */
[----:B------:R-:W-:Y:S02]  /*3930*/  LOP3.LUT R159, R41, 0xffff0000, RZ, 0xc0, !PT ;  /* 0xffff0000299f7812 */ /* 0x000fe400078ec0ff */
[----:B------:R-:W-:Y:S02]  /*3940*/  LOP3.LUT R158, R129, 0xffff0000, RZ, 0xc0, !PT ;  /* 0xffff0000819e7812 */ /* 0x000fe400078ec0ff */
[C---:B------:R-:W-:Y:S01]  /*3950*/  LOP3.LUT R128, R126.reuse, 0xffff0000, RZ, 0xc0, !PT ;  /* 0xffff00007e807812 */ /* 0x040fe200078ec0ff */
[----:B------:R-:W-:Y:S02]  /*3960*/  IMAD.U32 R126, R126, 0x10000, RZ ;  /* 0x000100007e7e7824 */ /* 0x000fe400078e00ff */
[C---:B------:R-:W-:Y:S02]  /*3970*/  FMUL.FTZ R164, R159.reuse, R158 ;  /* 0x0000009e9fa47220 */ /* 0x040fe40000410000 */
[-C--:B------:R-:W-:Y:S02]  /*3980*/  FMUL.FTZ R41, R159, R128.reuse ;  /* 0x000000809f297220 */ /* 0x080fe40000410000 */
[----:B------:R-:W-:-:S02]  /*3990*/  FFMA.FTZ R128, R127, R128, -R164 ;  /* 0x000000807f807223 */ /* 0x000fc400000108a4 */
[----:B------:R-:W-:Y:S01]  /*39a0*/  FFMA.FTZ R127, R127, R158, R41 ;  /* 0x0000009e7f7f7223 */ /* 0x000fe20000010029 */
[----:B------:R-:W-:Y:S02]  /*39b0*/  PRMT R41, R133, 0x5432, R156 ;  /* 0x0000543285297816 */ /* 0x000fe4000000009c */
[----:B------:R-:W-:Y:S02]  /*39c0*/  PRMT R156, R161, 0x5410, R157 ;  /* 0x00005410a19c7816 */ /* 0x000fe4000000009d */
[----:B------:R-:W-:Y:S01]  /*39d0*/  LOP3.LUT R158, R42, 0xffff0000, RZ, 0xc0, !PT ;  /* 0xffff00002a9e7812 */ /* 0x000fe200078ec0ff */
[C---:B------:R-:W-:Y:S01]  /*39e0*/  IMAD.U32 R159, R41.reuse, 0x10000, RZ ;  /* 0x00010000299f7824 */ /* 0x040fe200078e00ff */
[----:B------:R-:W-:Y:S01]  /*39f0*/  LOP3.LUT R41, R41, 0xffff0000, RZ, 0xc0, !PT ;  /* 0xffff000029297812 */ /* 0x000fe200078ec0ff */
[----:B------:R-:W-:Y:S01]  /*3a00*/  IMAD.U32 R157, R156, 0x10000, RZ ;  /* 0x000100009c9d7824 */ /* 0x000fe200078e00ff */
[----:B------:R-:W-:Y:S01]  /*3a10*/  F2FP.BF16.F32.PACK_AB R127, R127, R128 ;  /* 0x000000807f7f723e */ /* 0x000fe200000010ff */
[----:B------:R-:W-:-:S02]  /*3a20*/  IMAD.U32 R42, R42, 0x10000, RZ ;  /* 0x000100002a2a7824 */ /* 0x000fc400078e00ff */
[C---:B------:R-:W-:Y:S01]  /*3a30*/  FMUL.FTZ R161, R158.reuse, R157 ;  /* 0x0000009d9ea17220 */ /* 0x040fe20000410000 */
[----:B------:R-:W-:-:S03]  /*3a40*/  FMUL.FTZ R158, R158, R159 ;  /* 0x0000009f9e9e7220 */ /* 0x000fc60000410000 */
[C---:B------:R-:W-:Y:S01]  /*3a50*/  FFMA.FTZ R161, R42.reuse, R159, -R161 ;  /* 0x0000009f2aa17223 */ /* 0x040fe200000108a1 */
[----:B------:R-:W-:Y:S01]  /*3a60*/  FFMA.FTZ R158, R42, R157, R158 ;  /* 0x0000009d2a9e7223 */ /* 0x000fe2000001009e */
[----:B------:R-:W-:Y:S01]  /*3a70*/  LOP3.LUT R157, R156, 0xffff0000, RZ, 0xc0, !PT ;  /* 0xffff00009c9d7812 */ /* 0x000fe200078ec0ff */
[C---:B------:R-:W-:Y:S01]  /*3a80*/  IMAD.U32 R156, R43.reuse, 0x10000, RZ ;  /* 0x000100002b9c7824 */ /* 0x040fe200078e00ff */
[----:B------:R-:W-:-:S05]  /*3a90*/  LOP3.LUT R42, R43, 0xffff0000, RZ, 0xc0, !PT ;  /* 0xffff00002b2a7812 */ /* 0x000fca00078ec0ff */
[C---:B------:R-:W-:Y:S01]  /*3aa0*/  FMUL.FTZ R43, R42.reuse, R157 ;  /* 0x0000009d2a2b7220 */ /* 0x040fe20000410000 */
[----:B------:R-:W-:-:S03]  /*3ab0*/  FMUL.FTZ R42, R42, R41 ;  /* 0x000000292a2a7220 */ /* 0x000fc60000410000 */
[C---:B------:R-:W-:Y:S01]  /*3ac0*/  FFMA.FTZ R43, R156.reuse, R41, -R43 ;  /* 0x000000299c2b7223 */ /* 0x040fe2000001082b */
[----:B------:R-:W-:Y:S01]  /*3ad0*/  FFMA.FTZ R42, R156, R157, R42 ;  /* 0x0000009d9c2a7223 */ /* 0x000fe2000001002a */
[C---:B------:R-:W-:Y:S01]  /*3ae0*/  LOP3.LUT R41, R40.reuse, 0xffff0000, RZ, 0xc0, !PT ;  /* 0xffff000028297812 */ /* 0x040fe200078ec0ff */
[----:B------:R-:W-:Y:S02]  /*3af0*/  IMAD.U32 R156, R129, 0x10000, RZ ;  /* 0x00010000819c7824 */ /* 0x000fe400078e00ff */
[----:B------:R-:W-:Y:S01]  /*3b00*/  IMAD.U32 R129, R40, 0x10000, RZ ;  /* 0x0001000028817824 */ /* 0x000fe200078e00ff */
[----:B------:R-:W-:Y:S01]  /*3b10*/  F2FP.BF16.F32.PACK_AB R43, R42, R43 ;  /* 0x0000002b2a2b723e */ /* 0x000fe200000010ff */
[C---:B------:R-:W-:Y:S01]  /*3b20*/  FMUL.FTZ R40, R41.reuse, R156 ;  /* 0x0000009c29287220 */ /* 0x040fe20000410000 */
[-C--:B------:R-:W-:Y:S01]  /*3b30*/  FMUL.FTZ R41, R41, R126.reuse ;  /* 0x0000007e29297220 */ /* 0x080fe20000410000 */
[----:B------:R-:W-:Y:S02]  /*3b40*/  F2FP.BF16.F32.PACK_AB R42, R158, R161 ;  /* 0x000000a19e2a723e */ /* 0x000fe400000010ff */
[C---:B------:R-:W-:Y:S01]  /*3b50*/  FFMA.FTZ R40, R129.reuse, R126, -R40 ;  /* 0x0000007e81287223 */ /* 0x040fe20000010828 */
[----:B------:R-:W-:-:S05]  /*3b60*/  FFMA.FTZ R41, R129, R156, R41 ;  /* 0x0000009c81297223 */ /* 0x000fca0000010029 */
[----:B------:R-:W-:Y:S01]  /*3b70*/  F2FP.BF16.F32.PACK_AB R40, R41, R40 ;  /* 0x000000282928723e */ /* 0x000fe200000010ff */
[----:B------:R-:W-:-:S07]  /*3b80*/  IMAD.MOV.U32 R41, RZ, RZ, R127 ;  /* 0x000000ffff297224 */ /* 0x000fce00078e007f */
.L_x_636:
[----:B------:R-:W-:Y:S05]  /*3b90*/  BSYNC B3 ;  /* 0x0000000000037941 */ /* 0x000fea0003800000 */
.L_x_635:
[----:B--2---:R2:W-:Y:S02]  /*3ba0*/  STG.E.128 desc[UR42][R52.64], R40 ;  /* 0x0000002834007986 */ /* 0x0045e4000c101d2a */
.L_x_634:
[----:B------:R-:W-:Y:S05]  /*3bb0*/  BSYNC B2 ;  /* 0x0000000000027941 */ /* 0x000fea0003800000 */
.L_x_633:
[----:B------:R-:W-:Y:S01]  /*3bc0*/  ISETP.NE.AND P3, PT, R10, RZ, PT ;  /* 0x000000ff0a00720c */ /* 0x000fe20003f65270 */
[----:B------:R-:W-:-:S12]  /*3bd0*/  BSSY B2, `(.L_x_637) ;  /* 0x0000035000027945 */ /* 0x000fd80003800000 */
[----:B------:R-:W-:Y:S05]  /*3be0*/  @!P3 BRA `(.L_x_638) ;  /* 0x0000000000ccb947 */ /* 0x000fea0003800000 */
[----:B0-2---:R0:W2:Y:S01]  /*3bf0*/  LDS.128 R40, [R50] ;  /* 0x0000000032287984 */ /* 0x0050a20000000c00 */
[----:B------:R-:W-:Y:S01]  /*3c00*/  ISETP.GE.AND P3, PT, R187, R117, PT ;  /* 0x00000075bb00720c */ /* 0x000fe20003f66270 */
[----:B------:R-:W-:-:S12]  /*3c10*/  BSSY B3, `(.L_x_639) ;  /* 0x000002f000037945 */ /* 0x000fd80003800000 */
[----:B0-----:R-:W-:Y:S05]  /*3c20*/  @P3 BRA `(.L_x_640) ;  /* 0x0000000000b43947 */ /* 0x001fea0003800000 */
[----:B------:R-:W-:Y:S01]  /*3c30*/  SHF.R.U64 R120, R120, 0x10, R121 ;  /* 0x0000001078787819 */ /* 0x000fe20000001279 */
[C---:B--2---:R-:W-:Y:S01]  /*3c40*/  IMAD.U32 R127, R41.reuse, 0x10000, RZ ;  /* 0x00010000297f7824 */ /* 0x044fe200078e00ff */
[--C-:B------:R-:W-:Y:S02]  /*3c50*/  SHF.R.U64 R94, R94, 0x10, R95.reuse ;  /* 0x000000105e5e7819 */ /* 0x100fe4000000125f */
[----:B------:R-:W-:Y:S02]  /*3c60*/  SHF.R.U32.HI R128, RZ, 0x10, R95 ;  /* 0x00000010ff807819 */ /* 0x000fe4000001165f */
[----:B------:R-:W-:Y:S02]  /*3c70*/  PRMT R95, R154, 0x5432, R120 ;  /* 0x000054329a5f7816 */ /* 0x000fe40000000078 */
[----:B------:R-:W-:Y:S02]  /*3c80*/  PRMT R94, R90, 0x5432, R94 ;  /* 0x000054325a5e7816 */ /* 0x000fe4000000005e */
[----:B------:R-:W-:-:S02]  /*3c90*/  LOP3.LUT R129, R41, 0xffff0000, RZ, 0xc0, !PT ;  /* 0xffff000029817812 */ /* 0x000fc400078ec0ff */
[C---:B------:R-:W-:Y:S01]  /*3ca0*/  LOP3.LUT R120, R95.reuse, 0xffff0000, RZ, 0xc0, !PT ;  /* 0xffff00005f787812 */ /* 0x040fe200078ec0ff */
[----:B------:R-:W-:Y:S01]  /*3cb0*/  IMAD.U32 R95, R95, 0x10000, RZ ;  /* 0x000100005f5f7824 */ /* 0x000fe200078e00ff */
[C---:B------:R-:W-:Y:S01]  /*3cc0*/  LOP3.LUT R126, R94.reuse, 0xffff0000, RZ, 0xc0, !PT ;  /* 0xffff00005e7e7812 */ /* 0x040fe200078ec0ff */
[----:B------:R-:W-:Y:S01]  /*3cd0*/  IMAD.U32 R94, R94, 0x10000, RZ ;  /* 0x000100005e5e7824 */ /* 0x000fe200078e00ff */
[----:B------:R-:W-:Y:S01]  /*3ce0*/  SHF.R.U32.HI R121, RZ, 0x10, R121 ;  /* 0x00000010ff797819 */ /* 0x000fe20000011679 */
[----:B------:R-:W-:Y:S01]  /*3cf0*/  FMUL.FTZ R156, R129, R120 ;  /* 0x00000078819c7220 */ /* 0x000fe20000410000 */
[----:B------:R-:W-:Y:S01]  /*3d00*/  PRMT R41, R91, 0x5432, R128 ;  /* 0x000054325b297816 */ /* 0x000fe20000000080 */
[-C--:B------:R-:W-:Y:S01]  /*3d10*/  FMUL.FTZ R129, R129, R126.reuse ;  /* 0x0000007e81817220 */ /* 0x080fe20000410000 */
[----:B------:R-:W-:Y:S01]  /*3d20*/  PRMT R121, R155, 0x5432, R121 ;  /* 0x000054329b797816 */ /* 0x000fe20000000079 */
[C---:B------:R-:W-:Y:S02]  /*3d30*/  FFMA.FTZ R126, R127.reuse, R126, -R156 ;  /* 0x0000007e7f7e7223 */ /* 0x040fe4000001089c */
[----:B------:R-:W-:Y:S01]  /*3d40*/  FFMA.FTZ R129, R127, R120, R129 ;  /* 0x000000787f817223 */ /* 0x000fe20000010081 */
[C---:B------:R-:W-:Y:S01]  /*3d50*/  LOP3.LUT R120, R42.reuse, 0xffff0000, RZ, 0xc0, !PT ;  /* 0xffff00002a787812 */ /* 0x040fe200078ec0ff */
[----:B------:R-:W-:Y:S01]  /*3d60*/  IMAD.U32 R157, R41, 0x10000, RZ ;  /* 0x00010000299d7824 */ /* 0x000fe200078e00ff */
[C---:B------:R-:W-:Y:S01]  /*3d70*/  SHF.L.U32 R127, R121.reuse, 0x10, RZ ;  /* 0x00000010797f7819 */ /* 0x040fe200000006ff */
[----:B------:R-:W-:Y:S01]  /*3d80*/  IMAD.U32 R42, R42, 0x10000, RZ ;  /* 0x000100002a2a7824 */ /* 0x000fe200078e00ff */
[----:B------:R-:W-:-:S02]  /*3d90*/  LOP3.LUT R121, R121, 0xffff0000, RZ, 0xc0, !PT ;  /* 0xffff000079797812 */ /* 0x000fc400078ec0ff */
[----:B------:R-:W-:Y:S01]  /*3da0*/  LOP3.LUT R41, R41, 0xffff0000, RZ, 0xc0, !PT ;  /* 0xffff000029297812 */ /* 0x000fe200078ec0ff */
[C---:B------:R-:W-:Y:S01]  /*3db0*/  FMUL.FTZ R159, R120.reuse, R127 ;  /* 0x0000007f789f7220 */ /* 0x040fe20000410000 */
[-C--:B------:R-:W-:Y:S01]  /*3dc0*/  FMUL.FTZ R120, R120, R157.reuse ;  /* 0x0000009d78787220 */ /* 0x080fe20000410000 */
[----:B------:R-:W-:Y:S02]  /*3dd0*/  F2FP.BF16.F32.PACK_AB R126, R129, R126 ;  /* 0x0000007e817e723e */ /* 0x000fe400000010ff */
[C---:B------:R-:W-:Y:S01]  /*3de0*/  FFMA.FTZ R159, R42.reuse, R157, -R159 ;  /* 0x0000009d2a9f7223 */ /* 0x040fe2000001089f */
[----:B------:R-:W-:Y:S01]  /*3df0*/  FFMA.FTZ R120, R42, R127, R120 ;  /* 0x0000007f2a787223 */ /* 0x000fe20000010078 */
[C---:B------:R-:W-:Y:S01]  /*3e00*/  LOP3.LUT R42, R43.reuse, 0xffff0000, RZ, 0xc0, !PT ;  /* 0xffff00002b2a7812 */ /* 0x040fe200078ec0ff */
[C---:B------:R-:W-:Y:S01]  /*3e10*/  IMAD.U32 R127, R40.reuse, 0x10000, RZ ;  /* 0x00010000287f7824 */ /* 0x040fe200078e00ff */
[----:B------:R-:W-:Y:S01]  /*3e20*/  LOP3.LUT R40, R40, 0xffff0000, RZ, 0xc0, !PT ;  /* 0xffff000028287812 */ /* 0x000fe200078ec0ff */
[----:B------:R-:W-:-:S02]  /*3e30*/  IMAD.U32 R43, R43, 0x10000, RZ ;  /* 0x000100002b2b7824 */ /* 0x000fc400078e00ff */
[C---:B------:R-:W-:Y:S01]  /*3e40*/  FMUL.FTZ R128, R42.reuse, R121 ;  /* 0x000000792a807220 */ /* 0x040fe20000410000 */
[----:B------:R-:W-:-:S03]  /*3e50*/  FMUL.FTZ R42, R42, R41 ;  /* 0x000000292a2a7220 */ /* 0x000fc60000410000 */
[C---:B------:R-:W-:Y:S01]  /*3e60*/  FFMA.FTZ R41, R43.reuse, R41, -R128 ;  /* 0x000000292b297223 */ /* 0x040fe20000010880 */
[C---:B------:R-:W-:Y:S01]  /*3e70*/  FMUL.FTZ R128, R40.reuse, R95 ;  /* 0x0000005f28807220 */ /* 0x040fe20000410000 */
[-C--:B------:R-:W-:Y:S01]  /*3e80*/  FMUL.FTZ R40, R40, R94.reuse ;  /* 0x0000005e28287220 */ /* 0x080fe20000410000 */
[----:B------:R-:W-:Y:S02]  /*3e90*/  FFMA.FTZ R42, R43, R121, R42 ;  /* 0x000000792b2a7223 */ /* 0x000fe4000001002a */
[C---:B------:R-:W-:Y:S01]  /*3ea0*/  FFMA.FTZ R128, R127.reuse, R94, -R128 ;  /* 0x0000005e7f807223 */ /* 0x040fe20000010880 */
[----:B------:R-:W-:Y:S02]  /*3eb0*/  FFMA.FTZ R95, R127, R95, R40 ;  /* 0x0000005f7f5f7223 */ /* 0x000fe40000010028 */
[----:B------:R-:W-:Y:S01]  /*3ec0*/  F2FP.BF16.F32.PACK_AB R43, R42, R41 ;  /* 0x000000292a2b723e */ /* 0x000fe200000010ff */
[----:B------:R-:W-:Y:S01]  /*3ed0*/  IMAD.MOV.U32 R41, RZ, RZ, R126 ;  /* 0x000000ffff297224 */ /* 0x000fe200078e007e */
[----:B------:R-:W-:-:S02]  /*3ee0*/  F2FP.BF16.F32.PACK_AB R42, R120, R159 ;  /* 0x0000009f782a723e */ /* 0x000fc400000010ff */
[----:B------:R-:W-:-:S07]  /*3ef0*/  F2FP.BF16.F32.PACK_AB R40, R95, R128 ;  /* 0x000000805f28723e */ /* 0x000fce00000010ff */
.L_x_640:
[----:B------:R-:W-:Y:S05]  /*3f00*/  BSYNC B3 ;  /* 0x0000000000037941 */ /* 0x000fea0003800000 */
.L_x_639:
[----:B--2---:R3:W-:Y:S02]  /*3f10*/  STG.E.128 desc[UR42][R52.64+0x40], R40 ;  /* 0x0000402834007986 */ /* 0x0047e4000c101d2a */
.L_x_638:
[----:B------:R-:W-:Y:S05]  /*3f20*/  BSYNC B2 ;  /* 0x0000000000027941 */ /* 0x000fea0003800000 */
.L_x_637:
[----:B------:R-:W-:Y:S01]  /*3f30*/  ISETP.NE.AND P3, PT, R9, RZ, PT ;  /* 0x000000ff0900720c */ /* 0x000fe20003f65270 */
[----:B------:R-:W-:-:S12]  /*3f40*/  BSSY B2, `(.L_x_641) ;  /* 0x0000035000027945 */ /* 0x000fd80003800000 */
[----:B------:R-:W-:Y:S05]  /*3f50*/  @!P3 BRA `(.L_x_642) ;  /* 0x0000000000ccb947 */ /* 0x000fea0003800000 */
[----:B0-23--:R0:W2:Y:S01]  /*3f60*/  LDS.128 R40, [R51+0x4000] ;  /* 0x0040000033287984 */ /* 0x00d0a20000000c00 */
[----:B------:R-:W-:Y:S01]  /*3f70*/  ISETP.GE.AND P3, PT, R186, R117, PT ;  /* 0x00000075ba00720c */ /* 0x000fe20003f66270 */
[----:B------:R-:W-:-:S12]  /*3f80*/  BSSY B3, `(.L_x_643) ;  /* 0x000002f000037945 */ /* 0x000fd80003800000 */
[----:B0-----:R-:W-:Y:S05]  /*3f90*/  @P3 BRA `(.L_x_644) ;  /* 0x0000000000b43947 */ /* 0x001fea0003800000 */
[----:B------:R-:W-:Y:S01]  /*3fa0*/  SHF.R.U64 R94, R92, 0x10, R93 ;  /* 0x000000105c5e7819 */ /* 0x000fe2000000125d */
[----:B--2---:R-:W-:Y:S01]  /*3fb0*/  IMAD.U32 R120, R43, 0x10000, RZ ;  /* 0x000100002b787824 */ /* 0x004fe200078e00ff */
[----:B------:R-:W-:Y:S02]  /*3fc0*/  SHF.R.U64 R95, R86, 0x10, R87 ;  /* 0x00000010565f7819 */ /* 0x000fe40000001257 */
[----:B------:R-:W-:Y:S02]  /*3fd0*/  SHF.R.U32.HI R93, RZ, 0x10, R93 ;  /* 0x00000010ff5d7819 */ /* 0x000fe4000001165d */
[----:B------:R-:W-:Y:S02]  /*3fe0*/  PRMT R94, R152, 0x5432, R94 ;  /* 0x00005432985e7816 */ /* 0x000fe4000000005e */
[----:B------:R-:W-:Y:S01]  /*3ff0*/  SHF.R.U32.HI R121, RZ, 0x10, R87 ;  /* 0x00000010ff797819 */ /* 0x000fe20000011657 */
[----:B------:R-:W-:Y:S01]  /*4000*/  IMAD.U32 R87, R42, 0x10000, RZ ;  /* 0x000100002a577824 */ /* 0x000fe200078e00ff */
[----:B------:R-:W-:-:S02]  /*4010*/  PRMT R95, R183, 0x5410, R95 ;  /* 0x00005410b75f7816 */ /* 0x000fc4000000005f */
[----:B------:R-:W-:Y:S02]  /*4020*/  PRMT R93, R153, 0x5432, R93 ;  /* 0x00005432995d7816 */ /* 0x000fe4000000005d */
[----:B------:R-:W-:Y:S02]  /*4030*/  LOP3.LUT R129, R41, 0xffff0000, RZ, 0xc0, !PT ;  /* 0xffff000029817812 */ /* 0x000fe400078ec0ff */
[C---:B------:R-:W-:Y:S01]  /*4040*/  LOP3.LUT R126, R94.reuse, 0xffff0000, RZ, 0xc0, !PT ;  /* 0xffff00005e7e7812 */ /* 0x040fe200078ec0ff */
[----:B------:R-:W-:Y:S01]  /*4050*/  IMAD.U32 R94, R94, 0x10000, RZ ;  /* 0x000100005e5e7824 */ /* 0x000fe200078e00ff */
[----:B------:R-:W-:Y:S01]  /*4060*/  PRMT R92, R89, 0x5432, R121 ;  /* 0x00005432595c7816 */ /* 0x000fe20000000079 */
[----:B------:R-:W-:Y:S01]  /*4070*/  IMAD.U32 R121, R93, 0x10000, RZ ;  /* 0x000100005d797824 */ /* 0x000fe200078e00ff */
[----:B------:R-:W-:Y:S01]  /*4080*/  LOP3.LUT R128, R95, 0xffff0000, RZ, 0xc0, !PT ;  /* 0xffff00005f807812 */ /* 0x000fe200078ec0ff */
[----:B------:R-:W-:Y:S01]  /*4090*/  FMUL.FTZ R156, R129, R126 ;  /* 0x0000007e819c7220 */ /* 0x000fe20000410000 */
[----:B------:R-:W-:Y:S01]  /*40a0*/  LOP3.LUT R42, R42, 0xffff0000, RZ, 0xc0, !PT ;  /* 0xffff00002a2a7812 */ /* 0x000fe200078ec0ff */
[----:B------:R-:W-:Y:S01]  /*40b0*/  IMAD.U32 R127, R92, 0x10000, RZ ;  /* 0x000100005c7f7824 */ /* 0x000fe200078e00ff */
[----:B------:R-:W-:Y:S01]  /*40c0*/  LOP3.LUT R86, R43, 0xffff0000, RZ, 0xc0, !PT ;  /* 0xffff00002b567812 */ /* 0x000fe200078ec0ff */
[----:B------:R-:W-:-:S02]  /*40d0*/  IMAD.U32 R43, R41, 0x10000, RZ ;  /* 0x00010000292b7824 */ /* 0x000fc400078e00ff */
[-C--:B------:R-:W-:Y:S01]  /*40e0*/  FMUL.FTZ R129, R129, R128.reuse ;  /* 0x0000008081817220 */ /* 0x080fe20000410000 */
[----:B------:R-:W-:Y:S02]  /*40f0*/  IMAD.U32 R41, R40, 0x10000, RZ ;  /* 0x0001000028297824 */ /* 0x000fe400078e00ff */
[----:B------:R-:W-:Y:S01]  /*4100*/  FMUL.FTZ R158, R42, R121 ;  /* 0x000000792a9e7220 */ /* 0x000fe20000410000 */
[----:B------:R-:W-:Y:S01]  /*4110*/  LOP3.LUT R40, R40, 0xffff0000, RZ, 0xc0, !PT ;  /* 0xffff000028287812 */ /* 0x000fe200078ec0ff */
[C---:B------:R-:W-:Y:S01]  /*4120*/  FFMA.FTZ R156, R43.reuse, R128, -R156 ;  /* 0x000000802b9c7223 */ /* 0x040fe2000001089c */
[----:B------:R-:W-:Y:S01]  /*4130*/  FFMA.FTZ R129, R43, R126, R129 ;  /* 0x0000007e2b817223 */ /* 0x000fe20000010081 */
[-C--:B------:R-:W-:Y:S01]  /*4140*/  FMUL.FTZ R42, R42, R127.reuse ;  /* 0x0000007f2a2a7220 */ /* 0x080fe20000410000 */
[----:B------:R-:W-:Y:S01]  /*4150*/  LOP3.LUT R93, R93, 0xffff0000, RZ, 0xc0, !PT ;  /* 0xffff00005d5d7812 */ /* 0x000fe200078ec0ff */
[----:B------:R-:W-:Y:S01]  /*4160*/  IMAD.U32 R95, R95, 0x10000, RZ ;  /* 0x000100005f5f7824 */ /* 0x000fe200078e00ff */
[----:B------:R-:W-:Y:S01]  /*4170*/  LOP3.LUT R43, R92, 0xffff0000, RZ, 0xc0, !PT ;  /* 0xffff00005c2b7812 */ /* 0x000fe200078ec0ff */
[C---:B------:R-:W-:Y:S01]  /*4180*/  FFMA.FTZ R158, R87.reuse, R127, -R158 ;  /* 0x0000007f579e7223 */ /* 0x040fe2000001089e */
[----:B------:R-:W-:Y:S01]  /*4190*/  FFMA.FTZ R87, R87, R121, R42 ;  /* 0x0000007957577223 */ /* 0x000fe2000001002a */
[----:B------:R-:W-:Y:S01]  /*41a0*/  FMUL.FTZ R121, R86, R93 ;  /* 0x0000005d56797220 */ /* 0x000fe20000410000 */
[CC--:B------:R-:W-:Y:S01]  /*41b0*/  FMUL.FTZ R42, R40.reuse, R94.reuse ;  /* 0x0000005e282a7220 */ /* 0x0c0fe20000410000 */
[----:B------:R-:W-:Y:S01]  /*41c0*/  FMUL.FTZ R127, R40, R95 ;  /* 0x0000005f287f7220 */ /* 0x000fe20000410000 */
[-C--:B------:R-:W-:Y:S01]  /*41d0*/  FMUL.FTZ R86, R86, R43.reuse ;  /* 0x0000002b56567220 */ /* 0x080fe20000410000 */
[C---:B------:R-:W-:Y:S01]  /*41e0*/  FFMA.FTZ R121, R120.reuse, R43, -R121 ;  /* 0x0000002b78797223 */ /* 0x040fe20000010879 */
[C---:B------:R-:W-:Y:S01]  /*41f0*/  FFMA.FTZ R42, R41.reuse, R95, -R42 ;  /* 0x0000005f292a7223 */ /* 0x040fe2000001082a */
[----:B------:R-:W-:Y:S01]  /*4200*/  FFMA.FTZ R127, R41, R94, R127 ;  /* 0x0000005e297f7223 */ /* 0x000fe2000001007f */
[----:B------:R-:W-:Y:S01]  /*4210*/  FFMA.FTZ R86, R120, R93, R86 ;  /* 0x0000005d78567223 */ /* 0x000fe20000010056 */
[----:B------:R-:W-:-:S02]  /*4220*/  F2FP.BF16.F32.PACK_AB R158, R87, R158 ;  /* 0x0000009e579e723e */ /* 0x000fc400000010ff */
[----:B------:R-:W-:Y:S02]  /*4230*/  F2FP.BF16.F32.PACK_AB R41, R129, R156 ;  /* 0x0000009c8129723e */ /* 0x000fe400000010ff */
[----:B------:R-:W-:Y:S01]  /*4240*/  F2FP.BF16.F32.PACK_AB R40, R127, R42 ;  /* 0x0000002a7f28723e */ /* 0x000fe200000010ff */
[----:B------:R-:W-:Y:S01]  /*4250*/  IMAD.MOV.U32 R42, RZ, RZ, R158 ;  /* 0x000000ffff2a7224 */ /* 0x000fe200078e009e */
[----:B------:R-:W-:-:S07]  /*4260*/  F2FP.BF16.F32.PACK_AB R43, R86, R121 ;  /* 0x00000079562b723e */ /* 0x000fce00000010ff */
.L_x_644:
[----:B------:R-:W-:Y:S05]  /*4270*/  BSYNC B3 ;  /* 0x0000000000037941 */ /* 0x000fea0003800000 */
.L_x_643:
[----:B--2---:R4:W-:Y:S02]  /*4280*/  STG.E.128 desc[UR42][R52.64+0x80], R40 ;  /* 0x0000802834007986 */ /* 0x0049e4000c101d2a */
.L_x_642:
[----:B------:R-:W-:Y:S05]  /*4290*/  BSYNC B2 ;  /* 0x0000000000027941 */ /* 0x000fea0003800000 */
.L_x_641:
[----:B------:R-:W-:Y:S01]  /*42a0*/  ISETP.NE.AND P3, PT, R8, RZ, PT ;  /* 0x000000ff0800720c */ /* 0x000fe20003f65270 */
[----:B------:R-:W-:-:S12]  /*42b0*/  BSSY B2, `(.L_x_645) ;  /* 0x0000035000027945 */ /* 0x000fd80003800000 */
[----:B------:R-:W-:Y:S05]  /*42c0*/  @!P3 BRA `(.L_x_646) ;  /* 0x0000000000ccb947 */ /* 0x000fea0003800000 */
[----:B0-234-:R0:W2:Y:S01]  /*42d0*/  LDS.128 R40, [R50+0x4000] ;  /* 0x0040000032287984 */ /* 0x01d0a20000000c00 */
        /* <DEDUP_REMOVED lines=48> */
.L_x_648:
[----:B------:R-:W-:Y:S05]  /*45e0*/  BSYNC B3 ;  /* 0x0000000000037941 */ /* 0x000fea0003800000 */
.L_x_647:
[----:B--2---:R0:W-:Y:S02]  /*45f0*/  STG.E.128 desc[UR42][R52.64+0xc0], R40 ;  /* 0x0000c02834007986 */ /* 0x0041e4000c101d2a */
.L_x_646:
[----:B------:R-:W-:Y:S05]  /*4600*/  BSYNC B2 ;  /* 0x0000000000027941 */ /* 0x000fea0003800000 */
.L_x_645:
        /* <DEDUP_REMOVED lines=49> */
[----:B------:R-:W-:Y:S02]  /*4920*/  F2FP.BF16.F32.PACK_AB R40, R87, R42 ;  /* 0x0000002a5728723e */ /* 0x000fe400000010ff */
[----:B------:R-:W-:Y:S02]  /*4930*/  F2FP.BF16.F32.PACK_AB R43, R78, R85 ;  /* 0x000000554e2b723e */ /* 0x000fe400000010ff */
[----:B------:R-:W-:-:S07]  /*4940*/  MOV R42, R120 ;  /* 0x00000078002a7202 */ /* 0x000fce0000000f00 */
.L_x_652:
[----:B------:R-:W-:Y:S05]  /*4950*/  BSYNC B3 ;  /* 0x0000000000037941 */ /* 0x000fea0003800000 */
.L_x_651:
[----:B--2---:R0:W-:Y:S02]  /*4960*/  STG.E.128 desc[UR42][R52.64+0x100], R40 ;  /* 0x0001002834007986 */ /* 0x0041e4000c101d2a */
.L_x_650:
[----:B------:R-:W-:Y:S05]  /*4970*/  BSYNC B2 ;  /* 0x0000000000027941 */ /* 0x000fea0003800000 */
.L_x_649:
[----:B------:R-:W-:-:S13]  /*4980*/  ISETP.NE.AND P3, PT, R6, RZ, PT ;  /* 0x000000ff0600720c */ /* 0x000fda0003f65270 */
[----:B------:R-:W-:Y:S05]  /*4990*/  @!P3 BRA `(.L_x_632) ;  /* 0x0000000000ccb947 */ /* 0x000fea0003800000 */
[----:B0-234-:R0:W2:Y:S01]  /*49a0*/  LDS.128 R40, [R50+0x8000] ;  /* 0x0080000032287984 */ /* 0x01d0a20000000c00 */
[----:B------:R-:W-:Y:S01]  /*49b0*/  ISETP.GE.AND P3, PT, R190, R117, PT ;  /* 0x00000075be00720c */ /* 0x000fe20003f66270 */
[----:B------:R-:W-:-:S12]  /*49c0*/  BSSY B2, `(.L_x_653) ;  /* 0x000002f000027945 */ /* 0x000fd80003800000 */
[----:B0-----:R-:W-:Y:S05]  /*49d0*/  @P3 BRA `(.L_x_654) ;  /* 0x0000000000b43947 */ /* 0x001fea0003800000 */
[--C-:B------:R-:W-:Y:S02]  /*49e0*/  SHF.R.U64 R79, R76, 0x10, R77.reuse ;  /* 0x000000104c4f7819 */ /* 0x100fe4000000124d */
[----:B------:R-:W-:Y:S02]  /*49f0*/  SHF.R.U32.HI R76, RZ, 0x10, R77 ;  /* 0x00000010ff4c7819 */ /* 0x000fe4000001164d */
[--C-:B------:R-:W-:Y:S01]  /*4a00*/  SHF.R.U64 R81, R74, 0x10, R75.reuse ;  /* 0x000000104a517819 */ /* 0x100fe2000000124b */
[----:B--2---:R-:W-:Y:S01]  /*4a10*/  IMAD.U32 R74, R42, 0x10000, RZ ;  /* 0x000100002a4a7824 */ /* 0x004fe200078e00ff */
[----:B------:R-:W-:Y:S02]  /*4a20*/  SHF.R.U32.HI R78, RZ, 0x10, R75 ;  /* 0x00000010ff4e7819 */ /* 0x000fe4000001164b */
[----:B------:R-:W-:Y:S02]  /*4a30*/  PRMT R175, R175, 0x5410, R76 ;  /* 0x00005410afaf7816 */ /* 0x000fe4000000004c */
[----:B------:R-:W-:-:S02]  /*4a40*/  PRMT R172, R172, 0x5410, R81 ;  /* 0x00005410acac7816 */ /* 0x000fc40000000051 */
[----:B------:R-:W-:Y:S01]  /*4a50*/  PRMT R173, R173, 0x5410, R78 ;  /* 0x00005410adad7816 */ /* 0x000fe2000000004e */
[----:B------:R-:W-:Y:S01]  /*4a60*/  IMAD.U32 R76, R175, 0x10000, RZ ;  /* 0x00010000af4c7824 */ /* 0x000fe200078e00ff */
[----:B------:R-:W-:Y:S01]  /*4a70*/  PRMT R174, R174, 0x5410, R79 ;  /* 0x00005410aeae7816 */ /* 0x000fe2000000004f */
[----:B------:R-:W-:Y:S01]  /*4a80*/  IMAD.U32 R79, R41, 0x10000, RZ ;  /* 0x00010000294f7824 */ /* 0x000fe200078e00ff */
[----:B------:R-:W-:Y:S01]  /*4a90*/  LOP3.LUT R75, R42, 0xffff0000, RZ, 0xc0, !PT ;  /* 0xffff00002a4b7812 */ /* 0x000fe200078ec0ff */
[----:B------:R-:W-:Y:S01]  /*4aa0*/  IMAD.U32 R78, R173, 0x10000, RZ ;  /* 0x00010000ad4e7824 */ /* 0x000fe200078e00ff */
[----:B------:R-:W-:Y:S01]  /*4ab0*/  LOP3.LUT R77, R41, 0xffff0000, RZ, 0xc0, !PT ;  /* 0xffff0000294d7812 */ /* 0x000fe200078ec0ff */
[----:B------:R-:W-:Y:S01]  /*4ac0*/  IMAD.U32 R41, R40, 0x10000, RZ ;  /* 0x0001000028297824 */ /* 0x000fe200078e00ff */
[----:B------:R-:W-:Y:S01]  /*4ad0*/  LOP3.LUT R82, R174, 0xffff0000, RZ, 0xc0, !PT ;  /* 0xffff0000ae527812 */ /* 0x000fe200078ec0ff */
[C---:B------:R-:W-:Y:S01]  /*4ae0*/  FMUL.FTZ R83, R75.reuse, R76 ;  /* 0x0000004c4b537220 */ /* 0x040fe20000410000 */
[----:B------:R-:W-:Y:S01]  /*4af0*/  LOP3.LUT R80, R172, 0xffff0000, RZ, 0xc0, !PT ;  /* 0xffff0000ac507812 */ /* 0x000fe200078ec0ff */
[----:B------:R-:W-:Y:S01]  /*4b00*/  FMUL.FTZ R75, R75, R78 ;  /* 0x0000004e4b4b7220 */ /* 0x000fe20000410000 */
[----:B------:R-:W-:Y:S01]  /*4b10*/  LOP3.LUT R42, R43, 0xffff0000, RZ, 0xc0, !PT ;  /* 0xffff00002b2a7812 */ /* 0x000fe200078ec0ff */
[----:B------:R-:W-:Y:S01]  /*4b20*/  FMUL.FTZ R84, R77, R82 ;  /* 0x000000524d547220 */ /* 0x000fe20000410000 */
[----:B------:R-:W-:Y:S01]  /*4b30*/  LOP3.LUT R175, R175, 0xffff0000, RZ, 0xc0, !PT ;  /* 0xffff0000afaf7812 */ /* 0x000fe200078ec0ff */
[----:B------:R-:W-:Y:S01]  /*4b40*/  FMUL.FTZ R81, R77, R80 ;  /* 0x000000504d517220 */ /* 0x000fe20000410000 */
[----:B------:R-:W-:Y:S01]  /*4b50*/  LOP3.LUT R173, R173, 0xffff0000, RZ, 0xc0, !PT ;  /* 0xffff0000adad7812 */ /* 0x000fe200078ec0ff */
[----:B------:R-:W-:Y:S01]  /*4b60*/  IMAD.U32 R174, R174, 0x10000, RZ ;  /* 0x00010000aeae7824 */ /* 0x000fe200078e00ff */
[----:B------:R-:W-:Y:S01]  /*4b70*/  LOP3.LUT R77, R40, 0xffff0000, RZ, 0xc0, !PT ;  /* 0xffff0000284d7812 */ /* 0x000fe200078ec0ff */
[----:B------:R-:W-:-:S02]  /*4b80*/  IMAD.U32 R172, R172, 0x10000, RZ ;  /* 0x00010000acac7824 */ /* 0x000fc400078e00ff */
[C---:B------:R-:W-:Y:S01]  /*4b90*/  FFMA.FTZ R78, R74.reuse, R78, -R83 ;  /* 0x0000004e4a4e7223 */ /* 0x040fe20000010853 */
[----:B------:R-:W-:Y:S01]  /*4ba0*/  FFMA.FTZ R75, R74, R76, R75 ;  /* 0x0000004c4a4b7223 */ /* 0x000fe2000001004b */
[C---:B------:R-:W-:Y:S01]  /*4bb0*/  FMUL.FTZ R74, R42.reuse, R175 ;  /* 0x000000af2a4a7220 */ /* 0x040fe20000410000 */
[-C--:B------:R-:W-:Y:S01]  /*4bc0*/  FMUL.FTZ R76, R42, R173.reuse ;  /* 0x000000ad2a4c7220 */ /* 0x080fe20000410000 */
[----:B------:R-:W-:Y:S01]  /*4bd0*/  FMUL.FTZ R42, R77, R174 ;  /* 0x000000ae4d2a7220 */ /* 0x000fe20000410000 */
[----:B------:R-:W-:Y:S02]  /*4be0*/  IMAD.U32 R43, R43, 0x10000, RZ ;  /* 0x000100002b2b7824 */ /* 0x000fe400078e00ff */
[----:B------:R-:W-:Y:S01]  /*4bf0*/  FMUL.FTZ R77, R77, R172 ;  /* 0x000000ac4d4d7220 */ /* 0x000fe20000410000 */
[C---:B------:R-:W-:Y:S01]  /*4c00*/  FFMA.FTZ R40, R79.reuse, R80, -R84 ;  /* 0x000000504f287223 */ /* 0x040fe20000010854 */
[----:B------:R-:W-:Y:S01]  /*4c10*/  FFMA.FTZ R79, R79, R82, R81 ;  /* 0x000000524f4f7223 */ /* 0x000fe20000010051 */
[----:B------:R-:W-:Y:S01]  /*4c20*/  FFMA.FTZ R74, R43, R173, -R74 ;  /* 0x000000ad2b4a7223 */ /* 0x000fe2000001084a */
        /* <DEDUP_REMOVED lines=8> */
.L_x_654:
[----:B------:R-:W-:Y:S05]  /*4cb0*/  BSYNC B2 ;  /* 0x0000000000027941 */ /* 0x000fea0003800000 */
.L_x_653:
[----:B--2---:R0:W-:Y:S02]  /*4cc0*/  STG.E.128 desc[UR42][R52.64+0x140], R40 ;  /* 0x0001402834007986 */ /* 0x0041e4000c101d2a */
.L_x_632:
[----:B------:R-:W-:Y:S05]  /*4cd0*/  BSYNC B1 ;  /* 0x0000000000017941 */ /* 0x000fea0003800000 */
.L_x_631:
[----:B------:R-:W-:Y:S05]  /*4ce0*/  @P4 BRA `(.L_x_655) ;  /* 0x0000005400944947 */ /* 0x000fea0003800000 */
        /* <DEDUP_REMOVED lines=11> */
[----:B------:R-:W-:Y:S02]  /*4da0*/  SHF.R.U32.HI R70, RZ, 0x10, R71 ;  /* 0x00000010ff467819 */ /* 0x000fe40000011647 */
[----:B------:R-:W-:Y:S01]  /*4db0*/  PRMT R176, R176, 0x5410, R53 ;  /* 0x00005410b0b07816 */ /* 0x000fe20000000035 */
[----:B------:R-:W-:Y:S01]  /*4dc0*/  IMAD.U32 R53, R41, 0x10000, RZ ;  /* 0x0001000029357824 */ /* 0x000fe200078e00ff */
[----:B------:R-:W-:-:S02]  /*4dd0*/  PRMT R168, R168, 0x5410, R75 ;  /* 0x00005410a8a87816 */ /* 0x000fc4000000004b */
[----:B------:R-:W-:Y:S02]  /*4de0*/  PRMT R177, R177, 0x5410, R72 ;  /* 0x00005410b1b17816 */ /* 0x000fe40000000048 */
[----:B------:R-:W-:Y:S02]  /*4df0*/  PRMT R169, R169, 0x5410, R70 ;  /* 0x00005410a9a97816 */ /* 0x000fe40000000046 */
[----:B------:R-:W-:Y:S01]  /*4e00*/  LOP3.LUT R70, R41, 0xffff0000, RZ, 0xc0, !PT ;  /* 0xffff000029467812 */ /* 0x000fe200078ec0ff */
        /* <DEDUP_REMOVED lines=14> */
[----:B------:R-:W-:-:S02]  /*4ef0*/  IMAD.U32 R176, R176, 0x10000, RZ ;  /* 0x00010000b0b07824 */ /* 0x000fc400078e00ff */
[C---:B------:R-:W-:Y:S01]  /*4f00*/  FFMA.FTZ R76, R53.reuse, R72, -R76 ;  /* 0x00000048354c7223 */ /* 0x040fe2000001084c */
[----:B------:R-:W-:Y:S02]  /*4f10*/  IMAD.U32 R168, R168, 0x10000, RZ ;  /* 0x00010000a8a87824 */ /* 0x000fe400078e00ff */
[----:B------:R-:W-:Y:S01]  /*4f20*/  FFMA.FTZ R77, R53, R74, R77 ;  /* 0x0000004a354d7223 */ /* 0x000fe2000001004d */
[----:B------:R-:W-:Y:S01]  /*4f30*/  FFMA.FTZ R79, R52, R73, -R79 ;  /* 0x00000049344f7223 */ /* 0x000fe2000001084f */
[C---:B------:R-:W-:Y:S01]  /*4f40*/  FMUL.FTZ R70, R42.reuse, R177 ;  /* 0x000000b12a467220 */ /* 0x040fe20000410000 */
[----:B------:R-:W-:Y:S01]  /*4f50*/  FMUL.FTZ R72, R42, R169 ;  /* 0x000000a92a487220 */ /* 0x000fe20000410000 */
[----:B------:R-:W-:Y:S02]  /*4f60*/  IMAD.U32 R43, R43, 0x10000, RZ ;  /* 0x000100002b2b7824 */ /* 0x000fe400078e00ff */
[----:B------:R-:W-:Y:S01]  /*4f70*/  FFMA.FTZ R52, R52, R75, R71 ;  /* 0x0000004b34347223 */ /* 0x000fe20000010047 */
[C---:B------:R-:W-:Y:S01]  /*4f80*/  FMUL.FTZ R42, R40.reuse, R176 ;  /* 0x000000b0282a7220 */ /* 0x040fe20000410000 */
[-C--:B------:R-:W-:Y:S01]  /*4f90*/  FMUL.FTZ R53, R40, R168.reuse ;  /* 0x000000a828357220 */ /* 0x080fe20000410000 */
[C---:B------:R-:W-:Y:S01]  /*4fa0*/  FFMA.FTZ R70, R43.reuse, R169, -R70 ;  /* 0x000000a92b467223 */ /* 0x040fe20000010846 */
[----:B------:R-:W-:Y:S01]  /*4fb0*/  FFMA.FTZ R43, R43, R177, R72 ;  /* 0x000000b12b2b7223 */ /* 0x000fe20000010048 */
[C---:B------:R-:W-:Y:S01]  /*4fc0*/  FFMA.FTZ R42, R41.reuse, R168, -R42 ;  /* 0x000000a8292a7223 */ /* 0x040fe2000001082a */
[----:B------:R-:W-:Y:S01]  /*4fd0*/  FFMA.FTZ R53, R41, R176, R53 ;  /* 0x000000b029357223 */ /* 0x000fe20000010035 */
[----:B------:R-:W-:-:S02]  /*4fe0*/  F2FP.BF16.F32.PACK_AB R52, R52, R79 ;  /* 0x0000004f3434723e */ /* 0x000fc400000010ff */
[----:B------:R-:W-:Y:S02]  /*4ff0*/  F2FP.BF16.F32.PACK_AB R41, R77, R76 ;  /* 0x0000004c4d29723e */ /* 0x000fe400000010ff */
[----:B------:R-:W-:Y:S01]  /*5000*/  F2FP.BF16.F32.PACK_AB R40, R53, R42 ;  /* 0x0000002a3528723e */ /* 0x000fe200000010ff */
[----:B------:R-:W-:Y:S01]  /*5010*/  IMAD.MOV.U32 R42, RZ, RZ, R52 ;  /* 0x000000ffff2a7224 */ /* 0x000fe200078e0034 */
[----:B------:R-:W-:-:S07]  /*5020*/  F2FP.BF16.F32.PACK_AB R43, R43, R70 ;  /* 0x000000462b2b723e */ /* 0x000fce00000010ff */
.L_x_659:
[----:B------:R-:W-:Y:S05]  /*5030*/  BSYNC B2 ;  /* 0x0000000000027941 */ /* 0x000fea0003800000 */
.L_x_658:
[----:B--2---:R0:W-:Y:S02]  /*5040*/  STG.E.128 desc[UR42][R48.64], R40 ;  /* 0x0000002830007986 */ /* 0x0041e4000c101d2a */
.L_x_657:
[----:B------:R-:W-:Y:S05]  /*5050*/  BSYNC B1 ;  /* 0x0000000000017941 */ /* 0x000fea0003800000 */
.L_x_656:
        /* <DEDUP_REMOVED lines=9> */
[--C-:B------:R-:W-:Y:S02]  /*50f0*/  SHF.R.U64 R71, R68, 0x10, R69.reuse ;  /* 0x0000001044477819 */ /* 0x100fe40000001245 */
[----:B------:R-:W-:Y:S02]  /*5100*/  SHF.R.U32.HI R68, RZ, 0x10, R69 ;  /* 0x00000010ff447819 */ /* 0x000fe40000011645 */
[----:B------:R-:W-:Y:S02]  /*5110*/  SHF.R.U32.HI R52, RZ, 0x10, R67 ;  /* 0x00000010ff347819 */ /* 0x000fe40000011643 */
[----:B------:R-:W-:Y:S02]  /*5120*/  PRMT R166, R166, 0x5410, R73 ;  /* 0x00005410a6a67816 */ /* 0x000fe40000000049 */
        /* <DEDUP_REMOVED lines=11> */
[C---:B------:R-:W-:Y:S01]  /*51e0*/  LOP3.LUT R67, R43.reuse, 0xffff0000, RZ, 0xc0, !PT ;  /* 0xffff00002b437812 */ /* 0x040fe200078ec0ff */
[----:B------:R-:W-:Y:S01]  /*51f0*/  FMUL.FTZ R73, R52, R68 ;  /* 0x0000004434497220 */ /* 0x000fe20000410000 */
[----:B------:R-:W-:-:S02]  /*5200*/  IMAD.U32 R42, R43, 0x10000, RZ ;  /* 0x000100002b2a7824 */ /* 0x000fc400078e00ff */
[C---:B------:R-:W-:Y:S01]  /*5210*/  FMUL.FTZ R52, R66.reuse, R71 ;  /* 0x0000004742347220 */ /* 0x040fe20000410000 */
[----:B------:R-:W-:Y:S02]  /*5220*/  IMAD.U32 R43, R41, 0x10000, RZ ;  /* 0x00010000292b7824 */ /* 0x000fe400078e00ff */
[-C--:B------:R-:W-:Y:S01]  /*5230*/  FMUL.FTZ R66, R66, R69.reuse ;  /* 0x0000004542427220 */ /* 0x080fe20000410000 */
[----:B------:R-:W-:Y:S01]  /*5240*/  LOP3.LUT R171, R171, 0xffff0000, RZ, 0xc0, !PT ;  /* 0xffff0000abab7812 */ /* 0x000fe200078ec0ff */
[C---:B------:R-:W-:Y:S01]  /*5250*/  IMAD.U32 R41, R40.reuse, 0x10000, RZ ;  /* 0x0001000028297824 */ /* 0x040fe200078e00ff */
[----:B------:R-:W-:Y:S01]  /*5260*/  LOP3.LUT R167, R167, 0xffff0000, RZ, 0xc0, !PT ;  /* 0xffff0000a7a77812 */ /* 0x000fe200078ec0ff */
[----:B------:R-:W-:Y:S01]  /*5270*/  FFMA.FTZ R72, R43, R68, -R72 ;  /* 0x000000442b487223 */ /* 0x000fe20000010848 */
[----:B------:R-:W-:Y:S01]  /*5280*/  LOP3.LUT R40, R40, 0xffff0000, RZ, 0xc0, !PT ;  /* 0xffff000028287812 */ /* 0x000fe200078ec0ff */
[C---:B------:R-:W-:Y:S01]  /*5290*/  FFMA.FTZ R69, R53.reuse, R69, -R52 ;  /* 0x0000004535457223 */ /* 0x040fe20000010834 */
[----:B------:R-:W-:Y:S01]  /*52a0*/  FFMA.FTZ R66, R53, R71, R66 ;  /* 0x0000004735427223 */ /* 0x000fe20000010042 */
[----:B------:R-:W-:-:S02]  /*52b0*/  IMAD.U32 R166, R166, 0x10000, RZ ;  /* 0x00010000a6a67824 */ /* 0x000fc400078e00ff */
[C---:B------:R-:W-:Y:S01]  /*52c0*/  FMUL.FTZ R53, R67.reuse, R171 ;  /* 0x000000ab43357220 */ /* 0x040fe20000410000 */
[-C--:B------:R-:W-:Y:S01]  /*52d0*/  FMUL.FTZ R68, R67, R167.reuse ;  /* 0x000000a743447220 */ /* 0x080fe20000410000 */
[----:B------:R-:W-:Y:S01]  /*52e0*/  FFMA.FTZ R73, R43, R70, R73 ;  /* 0x000000462b497223 */ /* 0x000fe20000010049 */
[C---:B------:R-:W-:Y:S01]  /*52f0*/  FMUL.FTZ R52, R40.reuse, R170 ;  /* 0x000000aa28347220 */ /* 0x040fe20000410000 */
[-C--:B------:R-:W-:Y:S01]  /*5300*/  FMUL.FTZ R43, R40, R166.reuse ;  /* 0x000000a6282b7220 */ /* 0x080fe20000410000 */
[C---:B------:R-:W-:Y:S01]  /*5310*/  FFMA.FTZ R53, R42.reuse, R167, -R53 ;  /* 0x000000a72a357223 */ /* 0x040fe20000010835 */
[----:B------:R-:W-:Y:S01]  /*5320*/  FFMA.FTZ R68, R42, R171, R68 ;  /* 0x000000ab2a447223 */ /* 0x000fe20000010044 */
[C---:B------:R-:W-:Y:S01]  /*5330*/  FFMA.FTZ R52, R41.reuse, R166, -R52 ;  /* 0x000000a629347223 */ /* 0x040fe20000010834 */
[----:B------:R-:W-:Y:S01]  /*5340*/  FFMA.FTZ R43, R41, R170, R43 ;  /* 0x000000aa292b7223 */ /* 0x000fe2000001002b */
[----:B------:R-:W-:Y:S02]  /*5350*/  F2FP.BF16.F32.PACK_AB R41, R73, R72 ;  /* 0x000000484929723e */ /* 0x000fe400000010ff */
[----:B------:R-:W-:-:S02]  /*5360*/  F2FP.BF16.F32.PACK_AB R53, R68, R53 ;  /* 0x000000354435723e */ /* 0x000fc400000010ff */
[----:B------:R-:W-:Y:S02]  /*5370*/  F2FP.BF16.F32.PACK_AB R40, R43, R52 ;  /* 0x000000342b28723e */ /* 0x000fe400000010ff */
[----:B------:R-:W-:Y:S01]  /*5380*/  F2FP.BF16.F32.PACK_AB R42, R66, R69 ;  /* 0x00000045422a723e */ /* 0x000fe200000010ff */
[----:B------:R-:W-:-:S07]  /*5390*/  IMAD.MOV.U32 R43, RZ, RZ, R53 ;  /* 0x000000ffff2b7224 */ /* 0x000fce00078e0035 */
.L_x_663:
[----:B------:R-:W-:Y:S05]  /*53a0*/  BSYNC B2 ;  /* 0x0000000000027941 */ /* 0x000fea0003800000 */
.L_x_662:
[----:B--2---:R0:W-:Y:S02]  /*53b0*/  STG.E.128 desc[UR42][R48.64+0x40], R40 ;  /* 0x0000402830007986 */ /* 0x0041e4000c101d2a */
.L_x_661:
[----:B------:R-:W-:Y:S05]  /*53c0*/  BSYNC B1 ;  /* 0x0000000000017941 */ /* 0x000fea0003800000 */
.L_x_660:
        /* <DEDUP_REMOVED lines=9> */
[----:B------:R-:W-:Y:S01]  /*5460*/  SHF.R.U64 R69, R62, 0x10, R63 ;  /* 0x000000103e457819 */ /* 0x000fe2000000123f */
[----:B------:R-:W-:Y:S01]  /*5470*/  IMAD.U32 R62, R43, 0x10000, RZ ;  /* 0x000100002b3e7824 */ /* 0x000fe200078e00ff */
[----:B------:R-:W-:Y:S02]  /*5480*/  SHF.R.U32.HI R64, RZ, 0x10, R65 ;  /* 0x00000010ff407819 */ /* 0x000fe40000011641 */
[----:B------:R-:W-:Y:S02]  /*5490*/  SHF.R.U32.HI R67, RZ, 0x10, R63 ;  /* 0x00000010ff437819 */ /* 0x000fe4000001163f */
[----:B------:R-:W-:Y:S02]  /*54a0*/  PRMT R163, R163, 0x5410, R66 ;  /* 0x00005410a3a37816 */ /* 0x000fe40000000042 */
[----:B------:R-:W-:-:S02]  /*54b0*/  PRMT R160, R160, 0x5410, R69 ;  /* 0x00005410a0a07816 */ /* 0x000fc40000000045 */
[----:B------:R-:W-:Y:S02]  /*54c0*/  PRMT R165, R165, 0x5410, R64 ;  /* 0x00005410a5a57816 */ /* 0x000fe40000000040 */
[----:B------:R-:W-:Y:S02]  /*54d0*/  LOP3.LUT R63, R43, 0xffff0000, RZ, 0xc0, !PT ;  /* 0xffff00002b3f7812 */ /* 0x000fe400078ec0ff */
[----:B------:R-:W-:Y:S01]  /*54e0*/  PRMT R162, R162, 0x5410, R67 ;  /* 0x00005410a2a27816 */ /* 0x000fe20000000043 */
[----:B------:R-:W-:Y:S01]  /*54f0*/  IMAD.U32 R67, R165, 0x10000, RZ ;  /* 0x00010000a5437824 */ /* 0x000fe200078e00ff */
[----:B------:R-:W-:Y:S02]  /*5500*/  LOP3.LUT R43, R41, 0xffff0000, RZ, 0xc0, !PT ;  /* 0xffff0000292b7812 */ /* 0x000fe400078ec0ff */
[----:B------:R-:W-:Y:S01]  /*5510*/  LOP3.LUT R66, R163, 0xffff0000, RZ, 0xc0, !PT ;  /* 0xffff0000a3427812 */ /* 0x000fe200078ec0ff */
[----:B------:R-:W-:Y:S01]  /*5520*/  IMAD.U32 R65, R162, 0x10000, RZ ;  /* 0x00010000a2417824 */ /* 0x000fe200078e00ff */
[C---:B------:R-:W-:Y:S01]  /*5530*/  LOP3.LUT R64, R160.reuse, 0xffff0000, RZ, 0xc0, !PT ;  /* 0xffff0000a0407812 */ /* 0x040fe200078ec0ff */
[----:B------:R-:W-:Y:S01]  /*5540*/  IMAD.U32 R160, R160, 0x10000, RZ ;  /* 0x00010000a0a07824 */ /* 0x000fe200078e00ff */
[----:B------:R-:W-:Y:S01]  /*5550*/  LOP3.LUT R53, R42, 0xffff0000, RZ, 0xc0, !PT ;  /* 0xffff00002a357812 */ /* 0x000fe200078ec0ff */
[----:B------:R-:W-:-:S02]  /*5560*/  IMAD.U32 R42, R41, 0x10000, RZ ;  /* 0x00010000292a7824 */ /* 0x000fc400078e00ff */
[C---:B------:R-:W-:Y:S01]  /*5570*/  FMUL.FTZ R69, R43.reuse, R66 ;  /* 0x000000422b457220 */ /* 0x040fe20000410000 */
[C---:B------:R-:W-:Y:S02]  /*5580*/  IMAD.U32 R41, R40.reuse, 0x10000, RZ ;  /* 0x0001000028297824 */ /* 0x040fe400078e00ff */
[-C--:B------:R-:W-:Y:S01]  /*5590*/  FMUL.FTZ R43, R43, R64.reuse ;  /* 0x000000402b2b7220 */ /* 0x080fe20000410000 */
[----:B------:R-:W-:Y:S01]  /*55a0*/  LOP3.LUT R40, R40, 0xffff0000, RZ, 0xc0, !PT ;  /* 0xffff000028287812 */ /* 0x000fe200078ec0ff */
[----:B------:R-:W-:Y:S01]  /*55b0*/  FMUL.FTZ R71, R53, R67 ;  /* 0x0000004335477220 */ /* 0x000fe20000410000 */
[----:B------:R-:W-:Y:S01]  /*55c0*/  SHF.L.U32 R163, R163, 0x10, RZ ;  /* 0x00000010a3a37819 */ /* 0x000fe200000006ff */
[-C--:B------:R-:W-:Y:S01]  /*55d0*/  FMUL.FTZ R53, R53, R65.reuse ;  /* 0x0000004135357220 */ /* 0x080fe20000410000 */
[----:B------:R-:W-:Y:S01]  /*55e0*/  LOP3.LUT R165, R165, 0xffff0000, RZ, 0xc0, !PT ;  /* 0xffff0000a5a57812 */ /* 0x000fe200078ec0ff */
[----:B------:R-:W-:Y:S01]  /*55f0*/  FFMA.FTZ R69, R42, R64, -R69 ;  /* 0x000000402a457223 */ /* 0x000fe20000010845 */
[----:B------:R-:W-:Y:S01]  /*5600*/  LOP3.LUT R162, R162, 0xffff0000, RZ, 0xc0, !PT ;  /* 0xffff0000a2a27812 */ /* 0x000fe200078ec0ff */
[----:B------:R-:W-:Y:S01]  /*5610*/  FFMA.FTZ R66, R42, R66, R43 ;  /* 0x000000422a427223 */ /* 0x000fe2000001002b */
[----:B------:R-:W-:Y:S01]  /*5620*/  FFMA.FTZ R71, R52, R65, -R71 ;  /* 0x0000004134477223 */ /* 0x000fe20000010847 */
[----:B------:R-:W-:Y:S01]  /*5630*/  FMUL.FTZ R42, R40, R163 ;  /* 0x000000a3282a7220 */ /* 0x000fe20000410000 */
[----:B------:R-:W-:Y:S01]  /*5640*/  FFMA.FTZ R52, R52, R67, R53 ;  /* 0x0000004334347223 */ /* 0x000fe20000010035 */
[----:B------:R-:W-:Y:S01]  /*5650*/  FMUL.FTZ R40, R40, R160 ;  /* 0x000000a028287220 */ /* 0x000fe20000410000 */
[C---:B------:R-:W-:Y:S01]  /*5660*/  FMUL.FTZ R43, R63.reuse, R165 ;  /* 0x000000a53f2b7220 */ /* 0x040fe20000410000 */
[----:B------:R-:W-:Y:S01]  /*5670*/  FMUL.FTZ R64, R63, R162 ;  /* 0x000000a23f407220 */ /* 0x000fe20000410000 */
        /* <DEDUP_REMOVED lines=8> */
[----:B------:R-:W-:Y:S01]  /*5700*/  F2FP.BF16.F32.PACK_AB R43, R64, R43 ;  /* 0x0000002b402b723e */ /* 0x000fe200000010ff */
[----:B------:R-:W-:-:S07]  /*5710*/  IMAD.MOV.U32 R42, RZ, RZ, R52 ;  /* 0x000000ffff2a7224 */ /* 0x000fce00078e0034 */
.L_x_667:
[----:B------:R-:W-:Y:S05]  /*5720*/  BSYNC B2 ;  /* 0x0000000000027941 */ /* 0x000fea0003800000 */
.L_x_666:
[----:B--2---:R0:W-:Y:S02]  /*5730*/  STG.E.128 desc[UR42][R48.64+0x80], R40 ;  /* 0x0000802830007986 */ /* 0x0041e4000c101d2a */
.L_x_665:
[----:B------:R-:W-:Y:S05]  /*5740*/  BSYNC B1 ;  /* 0x0000000000017941 */ /* 0x000fea0003800000 */
.L_x_664:
[----:B------:R-:W-:Y:S01]  /*5750*/  ISETP.NE.AND P3, PT, R8, RZ, PT ;  /* 0x000000ff0800720c */ /* 0x000fe20003f65270 */
[----:B------:R-:W-:-:S12]  /*5760*/  BSSY B1, `(.L_x_668) ;  /* 0x0000036000017945 */ /* 0x000fd80003800000 */
[----:B------:R-:W-:Y:S05]  /*5770*/  @!P3 BRA `(.L_x_669) ;  /* 0x0000000000d0b947 */ /* 0x000fea0003800000 */
[----:B0-234-:R0:W2:Y:S01]  /*5780*/  LDS.128 R40, [R50+0x6000] ;  /* 0x0060000032287984 */ /* 0x01d0a20000000c00 */
[----:B------:R-:W-:Y:S01]  /*5790*/  ISETP.GE.AND P3, PT, R189, R117, PT ;  /* 0x00000075bd00720c */ /* 0x000fe20003f66270 */
[----:B------:R-:W-:-:S12]  /*57a0*/  BSSY B2, `(.L_x_670) ;  /* 0x0000030000027945 */ /* 0x000fd80003800000 */
[----:B0-----:R-:W-:Y:S05]  /*57b0*/  @P3 BRA `(.L_x_671) ;  /* 0x0000000000b83947 */ /* 0x001fea0003800000 */
[--C-:B------:R-:W-:Y:S01]  /*57c0*/  SHF.R.U64 R63, R60, 0x10, R61.reuse ;  /* 0x000000103c3f7819 */ /* 0x100fe2000000123d */
[----:B--2---:R-:W-:Y:S01]  /*57d0*/  IMAD.U32 R52, R42, 0x10000, RZ ;  /* 0x000100002a347824 */ /* 0x004fe200078e00ff */
[----:B------:R-:W-:Y:S02]  /*57e0*/  SHF.R.U32.HI R60, RZ, 0x10, R61 ;  /* 0x00000010ff3c7819 */ /* 0x000fe4000001163d */
[--C-:B------:R-:W-:Y:S02]  /*57f0*/  SHF.R.U32.HI R62, RZ, 0x10, R59.reuse ;  /* 0x00000010ff3e7819 */ /* 0x100fe4000001163b */
[----:B------:R-:W-:Y:S02]  /*5800*/  PRMT R155, R155, 0x5410, R60 ;  /* 0x000054109b9b7816 */ /* 0x000fe4000000003c */
[----:B------:R-:W-:Y:S01]  /*5810*/  SHF.R.U64 R65, R58, 0x10, R59 ;  /* 0x000000103a417819 */ /* 0x000fe2000000123b */
[----:B------:R-:W-:Y:S01]  /*5820*/  IMAD.U32 R58, R43, 0x10000, RZ ;  /* 0x000100002b3a7824 */ /* 0x000fe200078e00ff */
[----:B------:R-:W-:-:S02]  /*5830*/  PRMT R153, R153, 0x5410, R62 ;  /* 0x0000541099997816 */ /* 0x000fc4000000003e */
[----:B------:R-:W-:Y:S01]  /*5840*/  PRMT R154, R154, 0x5410, R63 ;  /* 0x000054109a9a7816 */ /* 0x000fe2000000003f */
[----:B------:R-:W-:Y:S01]  /*5850*/  IMAD.U32 R63, R155, 0x10000, RZ ;  /* 0x000100009b3f7824 */ /* 0x000fe200078e00ff */
[----:B------:R-:W-:Y:S01]  /*5860*/  LOP3.LUT R53, R42, 0xffff0000, RZ, 0xc0, !PT ;  /* 0xffff00002a357812 */ /* 0x000fe200078ec0ff */
[----:B------:R-:W-:Y:S01]  /*5870*/  IMAD.U32 R61, R153, 0x10000, RZ ;  /* 0x00010000993d7824 */ /* 0x000fe200078e00ff */
[----:B------:R-:W-:Y:S01]  /*5880*/  LOP3.LUT R59, R43, 0xffff0000, RZ, 0xc0, !PT ;  /* 0xffff00002b3b7812 */ /* 0x000fe200078ec0ff */
[----:B------:R-:W-:Y:S01]  /*5890*/  IMAD.U32 R42, R41, 0x10000, RZ ;  /* 0x00010000292a7824 */ /* 0x000fe200078e00ff */
[----:B------:R-:W-:Y:S01]  /*58a0*/  PRMT R152, R152, 0x5410, R65 ;  /* 0x0000541098987816 */ /* 0x000fe20000000041 */
[----:B------:R-:W-:Y:S01]  /*58b0*/  FMUL.FTZ R67, R53, R63 ;  /* 0x0000003f35437220 */ /* 0x000fe20000410000 */
[----:B------:R-:W-:Y:S01]  /*58c0*/  LOP3.LUT R43, R41, 0xffff0000, RZ, 0xc0, !PT ;  /* 0xffff0000292b7812 */ /* 0x000fe200078ec0ff */
[-C--:B------:R-:W-:Y:S01]  /*58d0*/  FMUL.FTZ R53, R53, R61.reuse ;  /* 0x0000003d35357220 */ /* 0x080fe20000410000 */
[----:B------:R-:W-:Y:S01]  /*58e0*/  LOP3.LUT R62, R154, 0xffff0000, RZ, 0xc0, !PT ;  /* 0xffff00009a3e7812 */ /* 0x000fe200078ec0ff */
[----:B------:R-:W-:Y:S01]  /*58f0*/  IMAD.U32 R41, R40, 0x10000, RZ ;  /* 0x0001000028297824 */ /* 0x000fe200078e00ff */
[----:B------:R-:W-:Y:S01]  /*5900*/  LOP3.LUT R60, R152, 0xffff0000, RZ, 0xc0, !PT ;  /* 0xffff0000983c7812 */ /* 0x000fe200078ec0ff */
[----:B------:R-:W-:Y:S01]  /*5910*/  FFMA.FTZ R67, R52, R61, -R67 ;  /* 0x0000003d34437223 */ /* 0x000fe20000010843 */
[----:B------:R-:W-:Y:S01]  /*5920*/  LOP3.LUT R155, R155, 0xffff0000, RZ, 0xc0, !PT ;  /* 0xffff00009b9b7812 */ /* 0x000fe200078ec0ff */
[----:B------:R-:W-:Y:S01]  /*5930*/  FMUL.FTZ R65, R43, R62 ;  /* 0x0000003e2b417220 */ /* 0x000fe20000410000 */
[----:B------:R-:W-:Y:S01]  /*5940*/  LOP3.LUT R153, R153, 0xffff0000, RZ, 0xc0, !PT ;  /* 0xffff000099997812 */ /* 0x000fe200078ec0ff */
[-C--:B------:R-:W-:Y:S01]  /*5950*/  FMUL.FTZ R43, R43, R60.reuse ;  /* 0x0000003c2b2b7220 */ /* 0x080fe20000410000 */
[----:B------:R-:W-:Y:S01]  /*5960*/  LOP3.LUT R40, R40, 0xffff0000, RZ, 0xc0, !PT ;  /* 0xffff000028287812 */ /* 0x000fe200078ec0ff */
[----:B------:R-:W-:Y:S01]  /*5970*/  FFMA.FTZ R65, R42, R60, -R65 ;  /* 0x0000003c2a417223 */ /* 0x000fe20000010841 */
[----:B------:R-:W-:Y:S01]  /*5980*/  FFMA.FTZ R52, R52, R63, R53 ;  /* 0x0000003f34347223 */ /* 0x000fe20000010035 */
[----:B------:R-:W-:-:S02]  /*5990*/  IMAD.U32 R154, R154, 0x10000, RZ ;  /* 0x000100009a9a7824 */ /* 0x000fc400078e00ff */
[C---:B------:R-:W-:Y:S01]  /*59a0*/  FMUL.FTZ R53, R59.reuse, R155 ;  /* 0x0000009b3b357220 */ /* 0x040fe20000410000 */
[----:B------:R-:W-:Y:S02]  /*59b0*/  IMAD.U32 R152, R152, 0x10000, RZ ;  /* 0x0001000098987824 */ /* 0x000fe400078e00ff */
        /* <DEDUP_REMOVED lines=14> */
.L_x_671:
[----:B------:R-:W-:Y:S05]  /*5aa0*/  BSYNC B2 ;  /* 0x0000000000027941 */ /* 0x000fea0003800000 */
.L_x_670:
[----:B--2---:R0:W-:Y:S02]  /*5ab0*/  STG.E.128 desc[UR42][R48.64+0xc0], R40 ;  /* 0x0000c02830007986 */ /* 0x0041e4000c101d2a */
.L_x_669:
[----:B------:R-:W-:Y:S05]  /*5ac0*/  BSYNC B1 ;  /* 0x0000000000017941 */ /* 0x000fea0003800000 */
.L_x_668:
        /* <DEDUP_REMOVED lines=9> */
[--C-:B------:R-:W-:Y:S01]  /*5b60*/  SHF.R.U64 R56, R56, 0x10, R57.reuse ;  /* 0x0000001038387819 */ /* 0x100fe20000001239 */
[----:B------:R-:W-:Y:S01]  /*5b70*/  IMAD.U32 R51, R42, 0x10000, RZ ;  /* 0x000100002a337824 */ /* 0x000fe200078e00ff */
        /* <DEDUP_REMOVED lines=10> */
[C---:B------:R-:W-:Y:S01]  /*5c20*/  LOP3.LUT R57, R147.reuse, 0xffff0000, RZ, 0xc0, !PT ;  /* 0xffff000093397812 */ /* 0x040fe200078ec0ff */
        /* <DEDUP_REMOVED lines=9> */
[C---:B------:R-:W-:Y:S01]  /*5cc0*/  FMUL.FTZ R62, R52.reuse, R58 ;  /* 0x0000003a343e7220 */ /* 0x040fe20000410000 */
[-C--:B------:R-:W-:Y:S01]  /*5cd0*/  FMUL.FTZ R52, R52, R56.reuse ;  /* 0x0000003834347220 */ /* 0x080fe20000410000 */
[----:B------:R-:W-:Y:S01]  /*5ce0*/  LOP3.LUT R148, R148, 0xffff0000, RZ, 0xc0, !PT ;  /* 0xffff000094947812 */ /* 0x000fe200078ec0ff */
[----:B------:R-:W-:Y:S01]  /*5cf0*/  FFMA.FTZ R59, R42, R55, -R59 ;  /* 0x000000372a3b7223 */ /* 0x000fe2000001083b */
[----:B------:R-:W-:Y:S01]  /*5d00*/  LOP3.LUT R132, R132, 0xffff0000, RZ, 0xc0, !PT ;  /* 0xffff000084847812 */ /* 0x000fe200078ec0ff */
[----:B------:R-:W-:Y:S01]  /*5d10*/  FFMA.FTZ R60, R42, R57, R60 ;  /* 0x000000392a3c7223 */ /* 0x000fe2000001003c */
[C---:B------:R-:W-:Y:S01]  /*5d20*/  FFMA.FTZ R62, R51.reuse, R56, -R62 ;  /* 0x00000038333e7223 */ /* 0x040fe2000001083e */
[C---:B------:R-:W-:Y:S01]  /*5d30*/  FMUL.FTZ R42, R40.reuse, R147 ;  /* 0x00000093282a7220 */ /* 0x040fe20000410000 */
[----:B------:R-:W-:Y:S01]  /*5d40*/  FFMA.FTZ R51, R51, R58, R52 ;  /* 0x0000003a33337223 */ /* 0x000fe20000010034 */
[-C--:B------:R-:W-:Y:S01]  /*5d50*/  FMUL.FTZ R40, R40, R133.reuse ;  /* 0x0000008528287220 */ /* 0x080fe20000410000 */
        /* <DEDUP_REMOVED lines=12> */
.L_x_675:
[----:B------:R-:W-:Y:S05]  /*5e20*/  BSYNC B2 ;  /* 0x0000000000027941 */ /* 0x000fea0003800000 */
.L_x_674:
[----:B--2---:R0:W-:Y:S02]  /*5e30*/  STG.E.128 desc[UR42][R48.64+0x100], R40 ;  /* 0x0001002830007986 */ /* 0x0041e4000c101d2a */
.L_x_673:
[----:B------:R-:W-:Y:S05]  /*5e40*/  BSYNC B1 ;  /* 0x0000000000017941 */ /* 0x000fea0003800000 */
.L_x_672:
[----:B------:R-:W-:-:S13]  /*5e50*/  ISETP.NE.AND P3, PT, R6, RZ, PT ;  /* 0x000000ff0600720c */ /* 0x000fda0003f65270 */
[----:B------:R-:W-:Y:S05]  /*5e60*/  @!P3 BRA `(.L_x_655) ;  /* 0x000000440034b947 */ /* 0x000fea0003800000 */
[----:B0-234-:R0:W2:Y:S01]  /*5e70*/  LDS.128 R40, [R50+0xa000] ;  /* 0x00a0000032287984 */ /* 0x01d0a20000000c00 */
[----:B------:R-:W-:Y:S01]  /*5e80*/  ISETP.GE.AND P3, PT, R190, R117, PT ;  /* 0x00000075be00720c */ /* 0x000fe20003f66270 */
[----:B------:R-:W-:-:S12]  /*5e90*/  BSSY B1, `(.L_x_676) ;  /* 0x0000030000017945 */ /* 0x000fd80003800000 */
[----:B0-----:R-:W-:Y:S05]  /*5ea0*/  @P3 BRA `(.L_x_677) ;  /* 0x0000000000b83947 */ /* 0x001fea0003800000 */
[----:B------:R-:W-:Y:S02]  /*5eb0*/  SHF.R.U32.HI R50, RZ, 0x10, R47 ;  /* 0x00000010ff327819 */ /* 0x000fe4000001162f */
[----:B------:R-:W-:Y:S02]  /*5ec0*/  SHF.R.U32.HI R53, RZ, 0x10, R45 ;  /* 0x00000010ff357819 */ /* 0x000fe4000001162d */
[----:B------:R-:W-:Y:S01]  /*5ed0*/  SHF.R.U64 R51, R46, 0x10, R47 ;  /* 0x000000102e337819 */ /* 0x000fe2000000122f */
[----:B--2---:R-:W-:Y:S01]  /*5ee0*/  IMAD.U32 R46, R43, 0x10000, RZ ;  /* 0x000100002b2e7824 */ /* 0x004fe200078e00ff */
[----:B------:R-:W-:Y:S01]  /*5ef0*/  SHF.R.U64 R52, R44, 0x10, R45 ;  /* 0x000000102c347819 */ /* 0x000fe2000000122d */
[----:B------:R-:W-:Y:S01]  /*5f00*/  IMAD.U32 R44, R42, 0x10000, RZ ;  /* 0x000100002a2c7824 */ /* 0x000fe200078e00ff */
[----:B------:R-:W-:Y:S02]  /*5f10*/  PRMT R91, R91, 0x5410, R50 ;  /* 0x000054105b5b7816 */ /* 0x000fe40000000032 */
        /* <DEDUP_REMOVED lines=16> */
[C---:B------:R-:W-:Y:S01]  /*6020*/  FMUL.FTZ R55, R43.reuse, R52 ;  /* 0x000000342b377220 */ /* 0x040fe20000410000 */
[----:B------:R-:W-:Y:S01]  /*6030*/  LOP3.LUT R88, R88, 0xffff0000, RZ, 0xc0, !PT ;  /* 0xffff000058587812 */ /* 0x000fe200078ec0ff */
[-C--:B------:R-:W-:Y:S01]  /*6040*/  FMUL.FTZ R43, R43, R50.reuse ;  /* 0x000000322b2b7220 */ /* 0x080fe20000410000 */
[----:B------:R-:W-:Y:S01]  /*6050*/  LOP3.LUT R40, R40, 0xffff0000, RZ, 0xc0, !PT ;  /* 0xffff000028287812 */ /* 0x000fe200078ec0ff */
[----:B------:R-:W-:Y:S01]  /*6060*/  FFMA.FTZ R55, R42, R50, -R55 ;  /* 0x000000322a377223 */ /* 0x000fe20000010837 */
[----:B------:R-:W-:Y:S01]  /*6070*/  FFMA.FTZ R44, R44, R53, R45 ;  /* 0x000000352c2c7223 */ /* 0x000fe2000001002d */
[----:B------:R-:W-:-:S02]  /*6080*/  IMAD.U32 R90, R90, 0x10000, RZ ;  /* 0x000100005a5a7824 */ /* 0x000fc400078e00ff */
[----:B------:R-:W-:Y:S01]  /*6090*/  FMUL.FTZ R45, R47, R91 ;  /* 0x0000005b2f2d7220 */ /* 0x000fe20000410000 */
[----:B------:R-:W-:Y:S02]  /*60a0*/  IMAD.U32 R89, R89, 0x10000, RZ ;  /* 0x0001000059597824 */ /* 0x000fe400078e00ff */
[----:B------:R-:W-:Y:S01]  /*60b0*/  FMUL.FTZ R50, R47, R88 ;  /* 0x000000582f327220 */ /* 0x000fe20000410000 */
[----:B------:R-:W-:Y:S01]  /*60c0*/  FFMA.FTZ R52, R42, R52, R43 ;  /* 0x000000342a347223 */ /* 0x000fe2000001002b */
        /* <DEDUP_REMOVED lines=12> */
.L_x_677:
[----:B------:R-:W-:Y:S05]  /*6190*/  BSYNC B1 ;  /* 0x0000000000017941 */ /* 0x000fea0003800000 */
.L_x_676:
[----:B--2---:R0:W-:Y:S01]  /*61a0*/  STG.E.128 desc[UR42][R48.64+0x140], R40 ;  /* 0x0001402830007986 */ /* 0x0041e2000c101d2a */
[----:B------:R-:W-:Y:S05]  /*61b0*/  BRA `(.L_x_655) ;  /* 0x0000004000607947 */ /* 0x000fea0003800000 */
.L_x_623:
[----:B------:R-:W-:Y:S01]  /*61c0*/  ISETP.GE.AND P4, PT, R17, R4, PT ;  /* 0x000000041100720c */ /* 0x000fe20003f86270 */
[----:B------:R-:W-:Y:S01]  /*61d0*/  BSSY B1, `(.L_x_678) ;  /* 0x000002e000017945 */ /* 0x000fe20003800000 */
[----:B------:R-:W-:Y:S02]  /*61e0*/  CS2R R66, SRZ ;  /* 0x0000000000427805 */ /* 0x000fe4000001ff00 */
[----:B0-----:R-:W-:Y:S02]  /*61f0*/  CS2R R42, SRZ ;  /* 0x00000000002a7805 */ /* 0x001fe4000001ff00 */
        /* <DEDUP_REMOVED lines=14> */
[----:B------:R-:W-:Y:S02]  /*62e0*/  IADD3 R40, P3, R108, R88, RZ ;  /* 0x000000586c287210 */ /* 0x000fe40007f7e0ff */
[----:B------:R-:W-:Y:S02]  /*62f0*/  CS2R R50, SRZ ;  /* 0x0000000000327805 */ /* 0x000fe4000001ff00 */
[----:B------:R-:W-:Y:S02]  /*6300*/  IADD3.X R42, R0, R28, RZ, P2, !PT ;  /* 0x0000001c002a7210 */ /* 0x000fe400017fe4ff */
[----:B------:R-:W-:Y:S02]  /*6310*/  CS2R R48, SRZ ;  /* 0x0000000000307805 */ /* 0x000fe4000001ff00 */
[----:B------:R-:W-:-:S02]  /*6320*/  LEA R64, P2, R41, UR4, 0x1 ;  /* 0x0000000429407c11 */ /* 0x000fc4000f8408ff */
[----:B------:R-:W-:Y:S02]  /*6330*/  CS2R R62, SRZ ;  /* 0x00000000003e7805 */ /* 0x000fe4000001ff00 */
[----:B------:R-:W-:Y:S02]  /*6340*/  CS2R R60, SRZ ;  /* 0x00000000003c7805 */ /* 0x000fe4000001ff00 */
[----:B------:R-:W-:Y:S01]  /*6350*/  LEA.HI.X R65, R41, UR5, R42, 0x1, P2 ;  /* 0x0000000529417c11 */ /* 0x000fe200090f0c2a */
[----:B------:R-:W-:Y:S01]  /*6360*/  ULDC.64 UR4, c[0x0][0x400] ;  /* 0x0001000000047ab9 */ /* 0x000fe20000000a00 */
[----:B------:R-:W-:Y:S01]  /*6370*/  ISETP.GE.AND P2, PT, R18, R117, PT ;  /* 0x000000751200720c */ /* 0x000fe20003f46270 */
[----:B------:R-:W-:Y:S01]  /*6380*/  IMAD.X R41, R3, 0x1, R30, P3 ;  /* 0x0000000103297824 */ /* 0x000fe200018e061e */
[----:B------:R-:W-:-:S04]  /*6390*/  LEA R68, P3, R40, UR4, 0x1 ;  /* 0x0000000428447c11 */ /* 0x000fc8000f8608ff */
[----:B------:R-:W-:Y:S02]  /*63a0*/  LEA.HI.X R69, R40, UR5, R41, 0x1, P3 ;  /* 0x0000000528457c11 */ /* 0x000fe400098f0c29 */
[----:B------:R-:W-:-:S05]  /*63b0*/  ISETP.GE.AND P3, PT, R101, R117, PT ;  /* 0x000000756500720c */ /* 0x000fca0003f66270 */
[----:B------:R0:W5:Y:S04]  /*63c0*/  @!P2 LDG.E.128 R48, desc[UR42][R64.64] ;  /* 0x0000002a4030a981 */ /* 0x000168000c1e1d00 */
[----:B------:R0:W5:Y:S01]  /*63d0*/  @!P2 LDG.E.128 R60, desc[UR42][R68.64] ;  /* 0x0000002a443ca981 */ /* 0x000162000c1e1d00 */
[----:B------:R-:W-:Y:S02]  /*63e0*/  ISETP.GE.AND P2, PT, R100, R117, PT ;  /* 0x000000756400720c */ /* 0x000fe40003f46270 */
        /* <DEDUP_REMOVED lines=8> */
[----:B------:R0:W5:Y:S04]  /*6470*/  @!P3 LDG.E.128 R44, desc[UR42][R64.64+0x40] ;  /* 0x0000402a402cb981 */ /* 0x000168000c1e1d00 */
[----:B------:R0:W5:Y:S04]  /*6480*/  @!P2 LDG.E.128 R40, desc[UR42][R64.64+0x80] ;  /* 0x0000802a4028a981 */ /* 0x000168000c1e1d00 */
[----:B------:R0:W5:Y:S04]  /*6490*/  @!P3 LDG.E.128 R56, desc[UR42][R68.64+0x40] ;  /* 0x0000402a4438b981 */ /* 0x000168000c1e1d00 */
[----:B------:R0:W5:Y:S02]  /*64a0*/  @!P2 LDG.E.128 R52, desc[UR42][R68.64+0x80] ;  /* 0x0000802a4434a981 */ /* 0x000164000c1e1d00 */
.L_x_679:
[----:B------:R-:W-:Y:S05]  /*64b0*/  BSYNC B1 ;  /* 0x0000000000017941 */ /* 0x000fea0003800000 */
.L_x_678:
[----:B------:R-:W-:Y:S01]  /*64c0*/  ISETP.GE.AND P3, PT, R205, R4, PT ;  /* 0x00000004cd00720c */ /* 0x000fe20003f66270 */
[----:B------:R-:W-:Y:S01]  /*64d0*/  BSSY B1, `(.L_x_680) ;  /* 0x000002e000017945 */ /* 0x000fe20003800000 */
[----:B0-----:R-:W-:Y:S02]  /*64e0*/  CS2R R64, SRZ ;  /* 0x0000000000407805 */ /* 0x001fe4000001ff00 */
        /* <DEDUP_REMOVED lines=17> */
[----:B------:R-:W-:Y:S02]  /*6600*/  IADD3.X R65, R28, R0, R35, P2, P5 ;  /* 0x000000001c417210 */ /* 0x000fe400017ea423 */
[----:B------:R-:W-:Y:S02]  /*6610*/  CS2R R72, SRZ ;  /* 0x0000000000487805 */ /* 0x000fe4000001ff00 */
[----:B------:R-:W-:Y:S02]  /*6620*/  IADD3 R0, P2, P5, R108, R88, R36 ;  /* 0x000000586c007210 */ /* 0x000fe40007d5e024 */
[----:B------:R-:W-:-:S02]  /*6630*/  CS2R R86, SRZ ;  /* 0x0000000000567805 */ /* 0x000fc4000001ff00 */
[----:B------:R-:W-:Y:S02]  /*6640*/  CS2R R84, SRZ ;  /* 0x0000000000547805 */ /* 0x000fe4000001ff00 */
[----:B------:R-:W-:Y:S02]  /*6650*/  IADD3.X R3, R30, R3, R38, P2, P5 ;  /* 0x000000031e037210 */ /* 0x000fe400017ea426 */
[----:B------:R-:W-:-:S04]  /*6660*/  LEA R88, P2, R90, UR4, 0x1 ;  /* 0x000000045a587c11 */ /* 0x000fc8000f8408ff */
[----:B------:R-:W-:Y:S02]  /*6670*/  LEA.HI.X R89, R90, UR5, R65, 0x1, P2 ;  /* 0x000000055a597c11 */ /* 0x000fe400090f0c41 */
[----:B------:R-:W-:-:S04]  /*6680*/  LEA R90, P2, R0, UR6, 0x1 ;  /* 0x00000006005a7c11 */ /* 0x000fc8000f8408ff */
[----:B------:R-:W-:Y:S02]  /*6690*/  LEA.HI.X R91, R0, UR7, R3, 0x1, P2 ;  /* 0x00000007005b7c11 */ /* 0x000fe400090f0c03 */
[----:B------:R-:W-:Y:S02]  /*66a0*/  ISETP.GE.AND P2, PT, R18, R117, PT ;  /* 0x000000751200720c */ /* 0x000fe40003f46270 */
[----:B------:R-:W-:Y:S02]  /*66b0*/  CS2R R70, SRZ ;  /* 0x0000000000467805 */ /* 0x000fe4000001ff00 */
[----:B------:R-:W-:Y:S02]  /*66c0*/  CS2R R68, SRZ ;  /* 0x0000000000447805 */ /* 0x000fe4000001ff00 */
[----:B------:R-:W-:Y:S02]  /*66d0*/  CS2R R82, SRZ ;  /* 0x0000000000527805 */ /* 0x000fe4000001ff00 */
[----:B------:R-:W-:-:S05]  /*66e0*/  CS2R R80, SRZ ;  /* 0x0000000000507805 */ /* 0x000fca000001ff00 */
[----:B------:R0:W5:Y:S04]  /*66f0*/  @!P2 LDG.E.128 R72, desc[UR42][R88.64] ;  /* 0x0000002a5848a981 */ /* 0x000168000c1e1d00 */
[----:B------:R0:W5:Y:S01]  /*6700*/  @!P2 LDG.E.128 R84, desc[UR42][R90.64] ;  /* 0x0000002a5a54a981 */ /* 0x000162000c1e1d00 */
[----:B------:R-:W-:Y:S02]  /*6710*/  ISETP.GE.AND P2, PT, R101, R117, PT ;  /* 0x000000756500720c */ /* 0x000fe40003f46270 */
[----:B------:R-:W-:Y:S02]  /*6720*/  CS2R R66, SRZ ;  /* 0x0000000000427805 */ /* 0x000fe4000001ff00 */
[----:B------:R-:W-:Y:S02]  /*6730*/  CS2R R64, SRZ ;  /* 0x0000000000407805 */ /* 0x000fe4000001ff00 */
[----:B------:R-:W-:-:S02]  /*6740*/  CS2R R78, SRZ ;  /* 0x00000000004e7805 */ /* 0x000fc4000001ff00 */
[----:B------:R-:W-:-:S05]  /*6750*/  CS2R R76, SRZ ;  /* 0x00000000004c7805 */ /* 0x000fca000001ff00 */
[----:B------:R0:W5:Y:S04]  /*6760*/  @!P2 LDG.E.128 R68, desc[UR42][R88.64+0x40] ;  /* 0x0000402a5844a981 */ /* 0x000168000c1e1d00 */
[----:B------:R0:W5:Y:S01]  /*6770*/  @!P2 LDG.E.128 R80, desc[UR42][R90.64+0x40] ;  /* 0x0000402a5a50a981 */ /* 0x000162000c1e1d00 */
[----:B------:R-:W-:-:S13]  /*6780*/  ISETP.GE.AND P2, PT, R100, R117, PT ;  /* 0x000000756400720c */ /* 0x000fda0003f46270 */
[----:B------:R0:W5:Y:S04]  /*6790*/  @!P2 LDG.E.128 R64, desc[UR42][R88.64+0x80] ;  /* 0x0000802a5840a981 */ /* 0x000168000c1e1d00 */
[----:B------:R0:W5:Y:S02]  /*67a0*/  @!P2 LDG.E.128 R76, desc[UR42][R90.64+0x80] ;  /* 0x0000802a5a4ca981 */ /* 0x000164000c1e1d00 */
.L_x_681:
[----:B------:R-:W-:Y:S05]  /*67b0*/  BSYNC B1 ;  /* 0x0000000000017941 */ /* 0x000fea0003800000 */
.L_x_680:
[----:B------:R-:W-:Y:S01]  /*67c0*/  IMAD.MOV.U32 R0, RZ, RZ, R40 ;  /* 0x000000ffff007224 */ /* 0x000fe200078e0028 */
[----:B------:R-:W-:Y:S01]  /*67d0*/  PRMT R174, R174, 0x5410, R93 ;  /* 0x00005410aeae7816 */ /* 0x000fe2000000005d */
[----:B------:R-:W-:Y:S01]  /*67e0*/  IMAD.MOV.U32 R3, RZ, RZ, R41 ;  /* 0x000000ffff037224 */ /* 0x000fe200078e0029 */
[----:B------:R-:W-:Y:S01]  /*67f0*/  UISETP.NE.AND UP0, UPT, UR37, 0x3, UPT ;  /* 0x000000032500788c */ /* 0x000fe2000bf05270 */
[----:B0-----:R-:W-:Y:S01]  /*6800*/  IMAD.MOV.U32 R88, RZ, RZ, R46 ;  /* 0x000000ffff587224 */ /* 0x001fe200078e002e */
        /* <DEDUP_REMOVED lines=22> */
[----:B------:R-:W-:Y:S01]  /*6970*/  PLOP3.LUT P2, PT, PT, PT, UP0, 0x80, 0x0 ;  /* 0x000000000000781c */ /* 0x000fe20003f4f008 */
        /* <DEDUP_REMOVED lines=22> */
[----:B------:R-:W-:-:S02]  /*6ae0*/  IMAD.MOV.U32 R0, RZ, RZ, R70 ;  /* 0x000000ffff007224 */ /* 0x000fc400078e0046 */
[----:B------:R-:W-:Y:S01]  /*6af0*/  IMAD.MOV.U32 R89, RZ, RZ, R67 ;  /* 0x000000ffff597224 */ /* 0x000fe200078e0043 */
[----:B------:R-:W-:Y:S01]  /*6b00*/  PRMT R153, R88, 0x5410, R3 ;  /* 0x0000541058997816 */ /* 0x000fe20000000003 */
[----:B------:R-:W-:Y:S01]  /*6b10*/  IMAD.MOV.U32 R88, RZ, RZ, R68 ;  /* 0x000000ffff587224 */ /* 0x000fe200078e0044 */
[----:B------:R-:W-:Y:S01]  /*6b20*/  PRMT R156, R0, 0x7610, R156 ;  /* 0x00007610009c7816 */ /* 0x000fe2000000009c */
[----:B------:R-:W-:Y:S01]  /*6b30*/  IMAD.MOV.U32 R3, RZ, RZ, R69 ;  /* 0x000000ffff037224 */ /* 0x000fe200078e0045 */
[----:B------:R-:W-:Y:S02]  /*6b40*/  MOV R0, R74 ;  /* 0x0000004a00007202 */ /* 0x000fe40000000f00 */
        /* <DEDUP_REMOVED lines=13> */
[----:B------:R-:W-:Y:S01]  /*6c20*/  PRMT R167, R167, 0x5410, R89 ;  /* 0x00005410a7a77816 */ /* 0x000fe20000000059 */
[----:B------:R-:W-:Y:S02]  /*6c30*/  IMAD.MOV.U32 R0, RZ, RZ, R82 ;  /* 0x000000ffff007224 */ /* 0x000fe400078e0052 */
        /* <DEDUP_REMOVED lines=11> */
[----:B------:R-:W-:Y:S02]  /*6cf0*/  IMAD.MOV.U32 R3, RZ, RZ, R84 ;  /* 0x000000ffff037224 */ /* 0x000fe400078e0054 */
[----:B------:R-:W-:Y:S01]  /*6d00*/  IMAD.MOV.U32 R0, RZ, RZ, R85 ;  /* 0x000000ffff007224 */ /* 0x000fe200078e0055 */
[----:B------:R-:W-:-:S04]  /*6d10*/  PRMT R169, R89, 0x5410, R88 ;  /* 0x0000541059a97816 */ /* 0x000fc80000000058 */
[----:B------:R-:W-:Y:S01]  /*6d20*/  PRMT R170, R3, 0x5410, R0 ;  /* 0x0000541003aa7816 */ /* 0x000fe20000000000 */
[----:B------:R-:W-:Y:S06]  /*6d30*/  @!P2 BRA `(.L_x_682) ;  /* 0x000000000004a947 */ /* 0x000fec0003800000 */
[----:B------:R-:W-:Y:S01]  /*6d40*/  BPT.TRAP 0x1 ;  /* 0x000000040000795c */ /* 0x000fe20000300000 */
.L_x_682:
[----:B------:R-:W-:Y:S01]  /*6d50*/  IMAD R3, R16, 0x8, R2 ;  /* 0x0000000810037824 */ /* 0x000fe200078e0202 */
[----:B------:R-:W-:Y:S01]  /*6d60*/  SHF.L.U32 R0, R184, 0x1f, RZ ;  /* 0x0000001fb8007819 */ /* 0x000fe200000006ff */
[----:B------:R-:W0:Y:S01]  /*6d70*/  LDC R147, c[0x0][0x2f4] ;  /* 0x0000bd00ff937b82 */ /* 0x000e220000000800 */
[----:B------:R-:W-:Y:S01]  /*6d80*/  BSSY B1, `(.L_x_683) ;  /* 0x0000005000017945 */ /* 0x000fe20003800000 */
[----:B------:R-:W-:Y:S01]  /*6d90*/  IMAD.MOV.U32 R127, RZ, RZ, R92 ;  /* 0x000000ffff7f7224 */ /* 0x000fe200078e005c */
[----:B------:R-:W1:Y:S05]  /*6da0*/  SYNCS.PHASECHK.TRANS64.TRYWAIT P5, [R3+URZ+0x34890], R0 ;  /* 0x03489000030075a7 */ /* 0x000e6a00080a017f */
[----:B------:R-:W2:Y:S01]  /*6db0*/  LDC.64 R128, c[0x0][0x300] ;  /* 0x0000c000ff807b82 */ /* 0x000ea20000000a00 */
[----:B-1----:R-:W-:Y:S05]  /*6dc0*/  @!P5 BRA `(.L_x_684) ;  /* 0x0000019c00b4d947 */ /* 0x002fea0003800000 */
.L_x_979:
[----:B------:R-:W-:Y:S05]  /*6dd0*/  BSYNC B1 ;  /* 0x0000000000017941 */ /* 0x000fea0003800000 */
.L_x_683:
[----:B------:R-:W-:Y:S01]  /*6de0*/  BSSY B1, `(.L_x_685) ;  /* 0x0000194000017945 */ /* 0x000fe20003800000 */
[----:B0-----:R-:W-:-:S03]  /*6df0*/  IMAD.IADD R148, R147, 0x1, -R122 ;  /* 0x0000000193947824 */ /* 0x001fc600078e0a7a */
[----:B------:R-:W-:Y:S05]  /*6e00*/  @P4 BRA `(.L_x_686) ;  /* 0x0000001800444947 */ /* 0x000fea0003800000 */
[----:B------:R-:W-:Y:S01]  /*6e10*/  ISETP.NE.AND P4, PT, R14, RZ, PT ;  /* 0x000000ff0e00720c */ /* 0x000fe20003f85270 */
[-C--:B--2---:R-:W-:Y:S01]  /*6e20*/  IMAD R157, R145, R128.reuse, RZ ;  /* 0x00000080919d7224 */ /* 0x084fe200078e02ff */
[----:B------:R-:W-:Y:S01]  /*6e30*/  BSSY B2, `(.L_x_687) ;  /* 0x0000087000027945 */ /* 0x000fe20003800000 */
[----:B------:R-:W-:-:S04]  /*6e40*/  IMAD.WIDE.U32 R132, R17, R128, R126 ;  /* 0x0000008011847225 */ /* 0x000fc800078e007e */
[----:B------:R-:W-:-:S04]  /*6e50*/  IMAD R157, R17, R129, R157 ;  /* 0x00000081119d7224 */ /* 0x000fc800078e029d */
[----:B------:R-:W-:Y:S02]  /*6e60*/  IMAD.IADD R157, R157, 0x1, R133 ;  /* 0x000000019d9d7824 */ /* 0x000fe400078e0285 */
[----:B------:R-:W-:Y:S05]  /*6e70*/  @!P4 BRA `(.L_x_688) ;  /* 0x000000080008c947 */ /* 0x000fea0003800000 */
[----:B------:R-:W-:Y:S01]  /*6e80*/  SEL R88, R122, R148, !P0 ;  /* 0x000000947a587207 */ /* 0x000fe20004000000 */
[----:B------:R-:W-:Y:S01]  /*6e90*/  BSSY B3, `(.L_x_689) ;  /* 0x0000074000037945 */ /* 0x000fe20003800000 */
[----:B------:R-:W-:Y:S02]  /*6ea0*/  ISETP.GE.AND P4, PT, R18, R117, PT ;  /* 0x000000751200720c */ /* 0x000fe40003f86270 */
[----:B------:R-:W-:-:S04]  /*6eb0*/  SHF.R.S32.HI R89, RZ, 0x1f, R88 ;  /* 0x0000001fff597819 */ /* 0x000fc80000011458 */
[----:B------:R-:W-:-:S04]  /*6ec0*/  LEA.HI R89, R89, R88, RZ, 0x4 ;  /* 0x0000005859597211 */ /* 0x000fc800078f20ff */
[----:B------:R-:W-:-:S04]  /*6ed0*/  LEA.HI.SX32 R161, R89, R114, 0x1c ;  /* 0x0000007259a17211 */ /* 0x000fc800078fe2ff */
[----:B------:R-:W-:-:S04]  /*6ee0*/  SHF.R.S32.HI R88, RZ, 0x1f, R161 ;  /* 0x0000001fff587819 */ /* 0x000fc800000114a1 */
[----:B------:R-:W-:Y:S01]  /*6ef0*/  LEA.HI R88, R88, R161, RZ, 0x3 ;  /* 0x000000a158587211 */ /* 0x000fe200078f18ff */
[----:B------:R-:W-:-:S04]  /*6f00*/  IMAD.SHL.U32 R161, R161, 0x8, RZ ;  /* 0x00000008a1a17824 */ /* 0x000fc800078e00ff */
[----:B------:R-:W-:Y:S01]  /*6f10*/  IMAD.SHL.U32 R88, R88, 0x400, RZ ;  /* 0x0000040058587824 */ /* 0x000fe200078e00ff */
[----:B------:R-:W-:-:S04]  /*6f20*/  LOP3.LUT R89, R191, 0x38, R161, 0xf8, !PT ;  /* 0x00000038bf597812 */ /* 0x000fc800078ef8a1 */
[----:B------:R-:W-:Y:S02]  /*6f30*/  LOP3.LUT R88, R88, 0x7fffe000, RZ, 0xc0, !PT ;  /* 0x7fffe00058587812 */ /* 0x000fe400078ec0ff */
[----:B------:R-:W-:-:S03]  /*6f40*/  LOP3.LUT R89, R89, R193, RZ, 0x3c, !PT ;  /* 0x000000c159597212 */ /* 0x000fc600078e3cff */
[----:B------:R-:W-:-:S04]  /*6f50*/  IMAD R88, R192, 0x200, R88 ;  /* 0x00000200c0587824 */ /* 0x000fc800078e0258 */
[----:B------:R-:W-:-:S04]  /*6f60*/  IMAD.IADD R88, R88, 0x1, R89 ;  /* 0x0000000158587824 */ /* 0x000fc800078e0259 */
[C---:B------:R-:W-:Y:S02]  /*6f70*/  IMAD R92, R16.reuse, 0x6000, R88 ;  /* 0x00006000105c7824 */ /* 0x040fe400078e0258 */
[----:B------:R-:W-:Y:S02]  /*6f80*/  IMAD R88, R16, 0x6000, R143 ;  /* 0x0000600010587824 */ /* 0x000fe400078e028f */
[--C-:B------:R-:W-:Y:S02]  /*6f90*/  IMAD R92, R92, 0x2, R2.reuse ;  /* 0x000000025c5c7824 */ /* 0x100fe400078e0202 */
[----:B------:R-:W-:-:S04]  /*6fa0*/  IMAD R88, R88, 0x2, R2 ;  /* 0x0000000258587824 */ /* 0x000fc800078e0202 */
[----:B------:R-:W0:Y:S04]  /*6fb0*/  LDS.128 R92, [R92+0x1c400] ;  /* 0x01c400005c5c7984 */ /* 0x000e280000000c00 */
[----:B------:R-:W2:Y:S01]  /*6fc0*/  LDS.128 R88, [R88+0x1c400] ;  /* 0x01c4000058587984 */ /* 0x000ea20000000c00 */
[----:B------:R-:W-:Y:S05]  /*6fd0*/  @P4 BRA `(.L_x_690) ;  /* 0x00000004007c4947 */ /* 0x000fea0003800000 */
[--C-:B------:R-:W-:Y:S02]  /*6fe0*/  SHF.R.U64 R164, R48, 0x10, R49.reuse ;  /* 0x0000001030a47819 */ /* 0x100fe40000001231 */
[----:B------:R-:W-:Y:S02]  /*6ff0*/  SHF.R.U32.HI R48, RZ, 0x10, R49 ;  /* 0x00000010ff307819 */ /* 0x000fe40000011631 */
[--C-:B------:R-:W-:Y:S02]  /*7000*/  SHF.R.U64 R49, R60, 0x10, R61.reuse ;  /* 0x000000103c317819 */ /* 0x100fe4000000123d */
[----:B------:R-:W-:Y:S02]  /*7010*/  SHF.R.U32.HI R60, RZ, 0x10, R61 ;  /* 0x00000010ff3c7819 */ /* 0x000fe4000001163d */
[--C-:B------:R-:W-:Y:S02]  /*7020*/  SHF.R.U64 R50, R50, 0x10, R51.reuse ;  /* 0x0000001032327819 */ /* 0x100fe40000001233 */
[----:B------:R-:W-:-:S02]  /*7030*/  SHF.R.U32.HI R162, RZ, 0x10, R51 ;  /* 0x00000010ffa27819 */ /* 0x000fc40000011633 */
[--C-:B------:R-:W-:Y:S02]  /*7040*/  SHF.R.U64 R61, R62, 0x10, R63.reuse ;  /* 0x000000103e3d7819 */ /* 0x100fe4000000123f */
[----:B------:R-:W-:Y:S02]  /*7050*/  SHF.R.U32.HI R51, RZ, 0x10, R63 ;  /* 0x00000010ff337819 */ /* 0x000fe4000001163f */
[----:B------:R-:W-:Y:S02]  /*7060*/  PRMT R60, R178, 0x5432, R60 ;  /* 0x00005432b23c7816 */ /* 0x000fe4000000003c */
[----:B------:R-:W-:Y:S02]  /*7070*/  PRMT R63, R176, 0x5432, R48 ;  /* 0x00005432b03f7816 */ /* 0x000fe40000000030 */
[----:B------:R-:W-:Y:S01]  /*7080*/  PRMT R62, R163, 0x5432, R50 ;  /* 0x00005432a33e7816 */ /* 0x000fe20000000032 */
[----:B------:R-:W-:Y:S01]  /*7090*/  IMAD.U32 R50, R60, 0x10000, RZ ;  /* 0x000100003c327824 */ /* 0x000fe200078e00ff */
[----:B------:R-:W-:Y:S01]  /*70a0*/  PRMT R48, R165, 0x5432, R162 ;  /* 0x00005432a5307816 */ /* 0x000fe200000000a2 */
[----:B0-----:R-:W-:Y:S01]  /*70b0*/  IMAD.U32 R165, R93, 0x10000, RZ ;  /* 0x000100005da57824 */ /* 0x001fe200078e00ff */
[----:B------:R-:W-:Y:S01]  /*70c0*/  PRMT R49, R163, 0x5410, R49 ;  /* 0x00005410a3317816 */ /* 0x000fe20000000031 */
[----:B------:R-:W-:Y:S01]  /*70d0*/  IMAD.U32 R163, R63, 0x10000, RZ ;  /* 0x000100003fa37824 */ /* 0x000fe200078e00ff */
[----:B------:R-:W-:Y:S01]  /*70e0*/  PRMT R164, R166, 0x5432, R164 ;  /* 0x00005432a6a47816 */ /* 0x000fe200000000a4 */
[----:B--2---:R-:W-:-:S02]  /*70f0*/  IMAD.U32 R162, R89, 0x10000, RZ ;  /* 0x0001000059a27824 */ /* 0x004fc400078e00ff */
[CC--:B------:R-:W-:Y:S01]  /*7100*/  FMUL.FTZ R166, R165.reuse, R50.reuse ;  /* 0x00000032a5a67220 */ /* 0x0c0fe20000410000 */
[-C--:B------:R-:W-:Y:S01]  /*7110*/  FMUL.FTZ R165, R165, R163.reuse ;  /* 0x000000a3a5a57220 */ /* 0x080fe20000410000 */
[----:B------:R-:W-:Y:S02]  /*7120*/  LOP3.LUT R93, R93, 0xffff0000, RZ, 0xc0, !PT ;  /* 0xffff00005d5d7812 */ /* 0x000fe400078ec0ff */
[C---:B------:R-:W-:Y:S01]  /*7130*/  FFMA.FTZ R163, R162.reuse, R163, -R166 ;  /* 0x000000a3a2a37223 */ /* 0x040fe200000108a6 */
[----:B------:R-:W-:Y:S01]  /*7140*/  FFMA.FTZ R162, R162, R50, R165 ;  /* 0x00000032a2a27223 */ /* 0x000fe200000100a5 */
[----:B------:R-:W-:Y:S01]  /*7150*/  LOP3.LUT R165, R63, 0xffff0000, RZ, 0xc0, !PT ;  /* 0xffff00003fa57812 */ /* 0x000fe200078ec0ff */
[----:B------:R-:W-:Y:S01]  /*7160*/  IMAD.U32 R166, R95, 0x10000, RZ ;  /* 0x000100005fa67824 */ /* 0x000fe200078e00ff */
[----:B------:R-:W-:Y:S02]  /*7170*/  LOP3.LUT R63, R60, 0xffff0000, RZ, 0xc0, !PT ;  /* 0xffff00003c3f7812 */ /* 0x000fe400078ec0ff */
[----:B------:R-:W-:Y:S01]  /*7180*/  LOP3.LUT R50, R89, 0xffff0000, RZ, 0xc0, !PT ;  /* 0xffff000059327812 */ /* 0x000fe200078ec0ff */
[C---:B------:R-:W-:Y:S01]  /*7190*/  FMUL.FTZ R89, R93.reuse, R165 ;  /* 0x000000a55d597220 */ /* 0x040fe20000410000 */
[----:B------:R-:W-:Y:S01]  /*71a0*/  PRMT R51, R182, 0x5410, R51 ;  /* 0x00005410b6337816 */ /* 0x000fe20000000033 */
[----:B------:R-:W-:Y:S01]  /*71b0*/  FMUL.FTZ R60, R93, R63 ;  /* 0x0000003f5d3c7220 */ /* 0x000fe20000410000 */
[----:B------:R-:W-:Y:S01]  /*71c0*/  IMAD.U32 R93, R91, 0x10000, RZ ;  /* 0x000100005b5d7824 */ /* 0x000fe200078e00ff */
[----:B------:R-:W-:-:S02]  /*71d0*/  LOP3.LUT R95, R95, 0xffff0000, RZ, 0xc0, !PT ;  /* 0xffff00005f5f7812 */ /* 0x000fc400078ec0ff */
[C---:B------:R-:W-:Y:S01]  /*71e0*/  FFMA.FTZ R60, R50.reuse, R165, -R60 ;  /* 0x000000a5323c7223 */ /* 0x040fe2000001083c */
[----:B------:R-:W-:Y:S02]  /*71f0*/  IMAD.U32 R165, R51, 0x10000, RZ ;  /* 0x0001000033a57824 */ /* 0x000fe400078e00ff */
[----:B------:R-:W-:Y:S01]  /*7200*/  FFMA.FTZ R50, R50, R63, R89 ;  /* 0x0000003f32327223 */ /* 0x000fe20000010059 */
[C---:B------:R-:W-:Y:S01]  /*7210*/  IMAD.U32 R63, R48.reuse, 0x10000, RZ ;  /* 0x00010000303f7824 */ /* 0x040fe200078e00ff */
[----:B------:R-:W-:Y:S01]  /*7220*/  LOP3.LUT R48, R48, 0xffff0000, RZ, 0xc0, !PT ;  /* 0xffff000030307812 */ /* 0x000fe200078ec0ff */
[C---:B------:R-:W-:Y:S01]  /*7230*/  FMUL.FTZ R89, R166.reuse, R165 ;  /* 0x000000a5a6597220 */ /* 0x040fe20000410000 */
[----:B------:R-:W-:Y:S02]  /*7240*/  LOP3.LUT R91, R91, 0xffff0000, RZ, 0xc0, !PT ;  /* 0xffff00005b5b7812 */ /* 0x000fe400078ec0ff */
[----:B------:R-:W-:Y:S01]  /*7250*/  PRMT R61, R181, 0x5410, R61 ;  /* 0x00005410b53d7816 */ /* 0x000fe2000000003d */
[-C--:B------:R-:W-:Y:S01]  /*7260*/  FFMA.FTZ R89, R93, R63.reuse, -R89 ;  /* 0x0000003f5d597223 */ /* 0x080fe20000010859 */
[----:B------:R-:W-:Y:S01]  /*7270*/  FMUL.FTZ R63, R166, R63 ;  /* 0x0000003fa63f7220 */ /* 0x000fe20000410000 */
[----:B------:R-:W-:-:S02]  /*7280*/  F2FP.BF16.F32.PACK_AB R60, R60, R163 ;  /* 0x000000a33c3c723e */ /* 0x000fc400000010ff */
[----:B------:R-:W-:Y:S01]  /*7290*/  F2FP.BF16.F32.PACK_AB R50, R50, R162 ;  /* 0x000000a23232723e */ /* 0x000fe200000010ff */
[----:B------:R-:W-:Y:S01]  /*72a0*/  FFMA.FTZ R63, R93, R165, R63 ;  /* 0x000000a55d3f7223 */ /* 0x000fe2000001003f */
[----:B------:R-:W-:Y:S01]  /*72b0*/  LOP3.LUT R93, R51, 0xffff0000, RZ, 0xc0, !PT ;  /* 0xffff0000335d7812 */ /* 0x000fe200078ec0ff */
[----:B------:R-:W-:-:S04]  /*72c0*/  IMAD.U32 R165, R164, 0x10000, RZ ;  /* 0x00010000a4a57824 */ /* 0x000fc800078e00ff */
[----:B------:R-:W-:-:S04]  /*72d0*/  FMUL.FTZ R51, R95, R93 ;  /* 0x0000005d5f337220 */ /* 0x000fc80000410000 */
[-C--:B------:R-:W-:Y:S01]  /*72e0*/  FFMA.FTZ R51, R91, R48.reuse, -R51 ;  /* 0x000000305b337223 */ /* 0x080fe20000010833 */
[----:B------:R-:W-:Y:S01]  /*72f0*/  FMUL.FTZ R48, R95, R48 ;  /* 0x000000305f307220 */ /* 0x000fe20000410000 */
[C---:B------:R-:W-:Y:S02]  /*7300*/  SHF.L.U32 R95, R92.reuse, 0x10, RZ ;  /* 0x000000105c5f7819 */ /* 0x040fe400000006ff */
[----:B------:R-:W-:Y:S01]  /*7310*/  LOP3.LUT R92, R92, 0xffff0000, RZ, 0xc0, !PT ;  /* 0xffff00005c5c7812 */ /* 0x000fe200078ec0ff */
[----:B------:R-:W-:Y:S01]  /*7320*/  FFMA.FTZ R48, R91, R93, R48 ;  /* 0x0000005d5b307223 */ /* 0x000fe20000010030 */
[----:B------:R-:W-:Y:S01]  /*7330*/  IMAD.U32 R93, R49, 0x10000, RZ ;  /* 0x00010000315d7824 */ /* 0x000fe200078e00ff */
[----:B------:R-:W-:Y:S01]  /*7340*/  F2FP.BF16.F32.PACK_AB R51, R51, R89 ;  /* 0x000000593333723e */ /* 0x000fe200000010ff */
[C---:B------:R-:W-:Y:S01]  /*7350*/  IMAD.U32 R91, R88.reuse, 0x10000, RZ ;  /* 0x00010000585b7824 */ /* 0x040fe200078e00ff */
[----:B------:R-:W-:Y:S01]  /*7360*/  LOP3.LUT R88, R88, 0xffff0000, RZ, 0xc0, !PT ;  /* 0xffff000058587812 */ /* 0x000fe200078ec0ff */
[C---:B------:R-:W-:Y:S01]  /*7370*/  FMUL.FTZ R166, R95.reuse, R93 ;  /* 0x0000005d5fa67220 */ /* 0x040fe20000410000 */
[----:B------:R-:W-:Y:S01]  /*7380*/  FMUL.FTZ R95, R95, R165 ;  /* 0x000000a55f5f7220 */ /* 0x000fe20000410000 */
[----:B------:R-:W-:Y:S01]  /*7390*/  F2FP.BF16.F32.PACK_AB R48, R48, R63 ;  /* 0x0000003f3030723e */ /* 0x000fe200000010ff */
[----:B------:R-:W-:-:S02]  /*73a0*/  IMAD.MOV.U32 R89, RZ, RZ, R60 ;  /* 0x000000ffff597224 */ /* 0x000fc400078e003c */
[C---:B------:R-:W-:Y:S01]  /*73b0*/  FFMA.FTZ R166, R91.reuse, R165, -R166 ;  /* 0x000000a55ba67223 */ /* 0x040fe200000108a6 */
[----:B------:R-:W-:Y:S01]  /*73c0*/  FFMA.FTZ R95, R91, R93, R95 ;  /* 0x0000005d5b5f7223 */ /* 0x000fe2000001005f */
[----:B------:R-:W-:Y:S02]  /*73d0*/  LOP3.LUT R91, R49, 0xffff0000, RZ, 0xc0, !PT ;  /* 0xffff0000315b7812 */ /* 0x000fe400078ec0ff */
[----:B------:R-:W-:Y:S01]  /*73e0*/  LOP3.LUT R49, R164, 0xffff0000, RZ, 0xc0, !PT ;  /* 0xffff0000a4317812 */ /* 0x000fe200078ec0ff */
[C---:B------:R-:W-:Y:S01]  /*73f0*/  IMAD.U32 R164, R62.reuse, 0x10000, RZ ;  /* 0x000100003ea47824 */ /* 0x040fe200078e00ff */
[----:B------:R-:W-:Y:S01]  /*7400*/  LOP3.LUT R62, R62, 0xffff0000, RZ, 0xc0, !PT ;  /* 0xffff00003e3e7812 */ /* 0x000fe200078ec0ff */
[C---:B------:R-:W-:Y:S02]  /*7410*/  FMUL.FTZ R93, R92.reuse, R91 ;  /* 0x0000005b5c5d7220 */ /* 0x040fe40000410000 */
[-C--:B------:R-:W-:Y:S02]  /*7420*/  FMUL.FTZ R92, R92, R49.reuse ;  /* 0x000000315c5c7220 */ /* 0x080fe40000410000 */
[----:B------:R-:W-:Y:S01]  /*7430*/  FFMA.FTZ R49, R88, R49, -R93 ;  /* 0x0000003158317223 */ /* 0x000fe2000001085d */
[----:B------:R-:W-:-:S02]  /*7440*/  IMAD.U32 R93, R94, 0x10000, RZ ;  /* 0x000100005e5d7824 */ /* 0x000fc400078e00ff */
[----:B------:R-:W-:Y:S01]  /*7450*/  FFMA.FTZ R88, R88, R91, R92 ;  /* 0x0000005b58587223 */ /* 0x000fe2000001005c */
[C---:B------:R-:W-:Y:S01]  /*7460*/  IMAD.U32 R92, R61.reuse, 0x10000, RZ ;  /* 0x000100003d5c7824 */ /* 0x040fe200078e00ff */
[----:B------:R-:W-:Y:S01]  /*7470*/  LOP3.LUT R94, R94, 0xffff0000, RZ, 0xc0, !PT ;  /* 0xffff00005e5e7812 */ /* 0x000fe200078ec0ff */
[C---:B------:R-:W-:Y:S01]  /*7480*/  IMAD.U32 R91, R90.reuse, 0x10000, RZ ;  /* 0x000100005a5b7824 */ /* 0x040fe200078e00ff */
[----:B------:R-:W-:Y:S01]  /*7490*/  LOP3.LUT R61, R61, 0xffff0000, RZ, 0xc0, !PT ;  /* 0xffff00003d3d7812 */ /* 0x000fe200078ec0ff */
[C---:B------:R-:W-:Y:S01]  /*74a0*/  FMUL.FTZ R165, R93.reuse, R92 ;  /* 0x0000005c5da57220 */ /* 0x040fe20000410000 */
[-C--:B------:R-:W-:Y:S01]  /*74b0*/  FMUL.FTZ R93, R93, R164.reuse ;  /* 0x000000a45d5d7220 */ /* 0x080fe20000410000 */
[----:B------:R-:W-:Y:S02]  /*74c0*/  LOP3.LUT R90, R90, 0xffff0000, RZ, 0xc0, !PT ;  /* 0xffff00005a5a7812 */ /* 0x000fe400078ec0ff */
[C---:B------:R-:W-:Y:S01]  /*74d0*/  FFMA.FTZ R165, R91.reuse, R164, -R165 ;  /* 0x000000a45ba57223 */ /* 0x040fe200000108a5 */
[----:B------:R-:W-:Y:S01]  /*74e0*/  FFMA.FTZ R93, R91, R92, R93 ;  /* 0x0000005c5b5d7223 */ /* 0x000fe2000001005d */
[C---:B------:R-:W-:Y:S01]  /*74f0*/  FMUL.FTZ R91, R94.reuse, R61 ;  /* 0x0000003d5e5b7220 */ /* 0x040fe20000410000 */
[----:B------:R-:W-:Y:S01]  /*7500*/  FMUL.FTZ R94, R94, R62 ;  /* 0x0000003e5e5e7220 */ /* 0x000fe20000410000 */
[----:B------:R-:W-:-:S02]  /*7510*/  F2FP.BF16.F32.PACK_AB R95, R88, R95 ;  /* 0x0000005f585f723e */ /* 0x000fc400000010ff */
[C---:B------:R-:W-:Y:S01]  /*7520*/  FFMA.FTZ R91, R90.reuse, R62, -R91 ;  /* 0x0000003e5a5b7223 */ /* 0x040fe2000001085b */
[----:B------:R-:W-:Y:S01]  /*7530*/  FFMA.FTZ R94, R90, R61, R94 ;  /* 0x0000003d5a5e7223 */ /* 0x000fe2000001005e */
[----:B------:R-:W-:Y:S01]  /*7540*/  F2FP.BF16.F32.PACK_AB R49, R49, R166 ;  /* 0x000000a63131723e */ /* 0x000fe200000010ff */
[----:B------:R-:W-:Y:S02]  /*7550*/  IMAD.MOV.U32 R92, RZ, RZ, R95 ;  /* 0x000000ffff5c7224 */ /* 0x000fe400078e005f */
[----:B------:R-:W-:Y:S01]  /*7560*/  F2FP.BF16.F32.PACK_AB R91, R91, R165 ;  /* 0x000000a55b5b723e */ /* 0x000fe200000010ff */
[----:B------:R-:W-:Y:S01]  /*7570*/  IMAD.MOV.U32 R95, RZ, RZ, R48 ;  /* 0x000000ffff5f7224 */ /* 0x000fe200078e0030 */
[----:B------:R-:W-:Y:S01]  /*7580*/  F2FP.BF16.F32.PACK_AB R94, R94, R93 ;  /* 0x0000005d5e5e723e */ /* 0x000fe200000010ff */
[----:B------:R-:W-:Y:S02]  /*7590*/  IMAD.MOV.U32 R88, RZ, RZ, R49 ;  /* 0x000000ffff587224 */ /* 0x000fe400078e0031 */
[----:B------:R-:W-:-:S02]  /*75a0*/  IMAD.MOV.U32 R90, RZ, RZ, R91 ;  /* 0x000000ffff5a7224 */ /* 0x000fc400078e005b */
[----:B------:R-:W-:Y:S02]  /*75b0*/  IMAD.MOV.U32 R93, RZ, RZ, R50 ;  /* 0x000000ffff5d7224 */ /* 0x000fe400078e0032 */
[----:B------:R-:W-:-:S07]  /*75c0*/  IMAD.MOV.U32 R91, RZ, RZ, R51 ;  /* 0x000000ffff5b7224 */ /* 0x000fce00078e0033 */
.L_x_690:
[----:B------:R-:W-:Y:S05]  /*75d0*/  BSYNC B3 ;  /* 0x0000000000037941 */ /* 0x000fea0003800000 */
.L_x_689:
[----:B------:R-:W-:-:S13]  /*75e0*/  ISETP.GE.AND P4, PT, R161, R147, PT ;  /* 0x00000093a100720c */ /* 0x000fda0003f86270 */
[--C-:B------:R-:W-:Y:S02]  /*75f0*/  @!P4 SHF.R.S32.HI R51, RZ, 0x1f, R161.reuse ;  /* 0x0000001fff33c819 */ /* 0x100fe400000114a1 */
[----:B------:R-:W-:-:S04]  /*7600*/  @!P4 IADD3 R161, P5, P6, R102, R132, R161 ;  /* 0x0000008466a1c210 */ /* 0x000fc80007ebe0a1 */
[----:B------:R-:W-:Y:S02]  /*7610*/  @!P4 IADD3.X R51, R97, R157, R51, P5, P6 ;  /* 0x0000009d6133c210 */ /* 0x000fe40002fec433 */
[----:B------:R-:W-:-:S04]  /*7620*/  IADD3 R49, P5, P6, R102, R132, R27 ;  /* 0x0000008466317210 */ /* 0x000fc80007ebe01b */
[----:B------:R-:W-:Y:S02]  /*7630*/  IADD3.X R50, R97, R157, R13, P5, P6 ;  /* 0x0000009d61327210 */ /* 0x000fe40002fec40d */
[----:B------:R-:W-:-:S04]  /*7640*/  LEA R48, P5, R49, R120, 0x1 ;  /* 0x0000007831307211 */ /* 0x000fc800078a08ff */
[----:B------:R-:W-:Y:S02]  /*7650*/  LEA.HI.X R49, R49, R121, R50, 0x1, P5 ;  /* 0x0000007931317211 */ /* 0x000fe400028f0c32 */
[----:B------:R-:W-:-:S03]  /*7660*/  @!P4 LEA R50, P5, R161, R120, 0x1 ;  /* 0x00000078a132c211 */ /* 0x000fc600078a08ff */
[----:B--2---:R2:W-:Y:S01]  /*7670*/  STG.E.128 desc[UR42][R48.64], R88 ;  /* 0x0000005830007986 */ /* 0x0045e2000c101d2a */
[----:B------:R-:W-:-:S05]  /*7680*/  @!P4 LEA.HI.X R51, R161, R121, R51, 0x1, P5 ;  /* 0x00000079a133c211 */ /* 0x000fca00028f0c33 */
[----:B0-----:R2:W-:Y:S04]  /*7690*/  @!P4 STG.E.128 desc[UR42][R50.64], R92 ;  /* 0x0000005c3200c986 */ /* 0x0015e8000c101d2a */
.L_x_688:
[----:B------:R-:W-:Y:S05]  /*76a0*/  BSYNC B2 ;  /* 0x0000000000027941 */ /* 0x000fea0003800000 */
.L_x_687:
[----:B------:R-:W-:Y:S01]  /*76b0*/  ISETP.NE.AND P4, PT, R10, RZ, PT ;  /* 0x000000ff0a00720c */ /* 0x000fe20003f85270 */
[----:B------:R-:W-:-:S12]  /*76c0*/  BSSY B2, `(.L_x_691) ;  /* 0x0000083000027945 */ /* 0x000fd80003800000 */
[----:B------:R-:W-:Y:S05]  /*76d0*/  @!P4 BRA `(.L_x_692) ;  /* 0x000000080004c947 */ /* 0x000fea0003800000 */
[----:B--2---:R-:W-:Y:S01]  /*76e0*/  SEL R48, R122, R148, !P1 ;  /* 0x000000947a307207 */ /* 0x004fe20004800000 */
[----:B------:R-:W-:Y:S01]  /*76f0*/  BSSY B3, `(.L_x_693) ;  /* 0x000007d000037945 */ /* 0x000fe20003800000 */
[----:B------:R-:W-:Y:S02]  /*7700*/  IADD3 R60, P4, P5, R102, R132, R21 ;  /* 0x00000084663c7210 */ /* 0x000fe40007d9e015 */
[----:B------:R-:W-:Y:S02]  /*7710*/  SHF.R.S32.HI R49, RZ, 0x1f, R48 ;  /* 0x0000001fff317819 */ /* 0x000fe40000011430 */
[----:B------:R-:W-:Y:S02]  /*7720*/  IADD3.X R61, R97, R157, R12, P4, P5 ;  /* 0x0000009d613d7210 */ /* 0x000fe400027ea40c */
[----:B------:R-:W-:-:S04]  /*7730*/  LEA.HI R48, R49, R48, RZ, 0x4 ;  /* 0x0000003031307211 */ /* 0x000fc800078f20ff */
[----:B------:R-:W-:-:S05]  /*7740*/  LEA.HI.SX32 R48, R48, R26, 0x1c ;  /* 0x0000001a30307211 */ /* 0x000fca00078fe2ff */
[----:B------:R-:W-:-:S05]  /*7750*/  IMAD.SHL.U32 R49, R48, 0x8, RZ ;  /* 0x0000000830317824 */ /* 0x000fca00078e00ff */
[----:B------:R-:W-:-:S13]  /*7760*/  ISETP.GE.AND P4, PT, R49, R147, PT ;  /* 0x000000933100720c */ /* 0x000fda0003f86270 */
[--C-:B------:R-:W-:Y:S02]  /*7770*/  @!P4 SHF.R.S32.HI R51, RZ, 0x1f, R49.reuse ;  /* 0x0000001fff33c819 */ /* 0x100fe40000011431 */
[--C-:B------:R-:W-:Y:S02]  /*7780*/  @!P4 IADD3 R50, P5, P6, R102, R132, R49.reuse ;  /* 0x000000846632c210 */ /* 0x100fe40007ebe031 */
[----:B------:R-:W-:Y:S02]  /*7790*/  LOP3.LUT R49, R191, 0x38, R49, 0xf8, !PT ;  /* 0x00000038bf317812 */ /* 0x000fe400078ef831 */
[----:B------:R-:W-:Y:S02]  /*77a0*/  @!P4 IADD3.X R51, R97, R157, R51, P5, P6 ;  /* 0x0000009d6133c210 */ /* 0x000fe40002fec433 */
[----:B------:R-:W-:Y:S02]  /*77b0*/  LEA R88, P5, R60, R120, 0x1 ;  /* 0x000000783c587211 */ /* 0x000fe400078a08ff */
[----:B------:R-:W-:-:S02]  /*77c0*/  LOP3.LUT R49, R49, R193, RZ, 0x3c, !PT ;  /* 0x000000c131317212 */ /* 0x000fc400078e3cff */
[----:B------:R-:W-:Y:S02]  /*77d0*/  LEA.HI.X R89, R60, R121, R61, 0x1, P5 ;  /* 0x000000793c597211 */ /* 0x000fe400028f0c3d */
[----:B------:R-:W-:-:S04]  /*77e0*/  @!P4 LEA R90, P5, R50, R120, 0x1 ;  /* 0x00000078325ac211 */ /* 0x000fc800078a08ff */
[----:B------:R-:W-:Y:S02]  /*77f0*/  @!P4 LEA.HI.X R91, R50, R121, R51, 0x1, P5 ;  /* 0x00000079325bc211 */ /* 0x000fe400028f0c33 */
[----:B------:R-:W-:Y:S02]  /*7800*/  SHF.R.S32.HI R50, RZ, 0x1f, R48 ;  /* 0x0000001fff327819 */ /* 0x000fe40000011430 */
[----:B------:R-:W-:Y:S02]  /*7810*/  ISETP.GE.AND P5, PT, R101, R117, PT ;  /* 0x000000756500720c */ /* 0x000fe40003fa6270 */
[----:B------:R-:W-:-:S05]  /*7820*/  LEA.HI R48, R50, R48, RZ, 0x3 ;  /* 0x0000003032307211 */ /* 0x000fca00078f18ff */
[----:B------:R-:W-:-:S05]  /*7830*/  IMAD.SHL.U32 R48, R48, 0x400, RZ ;  /* 0x0000040030307824 */ /* 0x000fca00078e00ff */
[----:B------:R-:W-:-:S05]  /*7840*/  LOP3.LUT R48, R48, 0x7fffe000, RZ, 0xc0, !PT ;  /* 0x7fffe00030307812 */ /* 0x000fca00078ec0ff */
[----:B------:R-:W-:-:S04]  /*7850*/  IMAD R48, R192, 0x200, R48 ;  /* 0x00000200c0307824 */ /* 0x000fc800078e0230 */
[----:B------:R-:W-:Y:S02]  /*7860*/  IMAD.IADD R49, R48, 0x1, R49 ;  /* 0x0000000130317824 */ /* 0x000fe400078e0231 */
[C---:B------:R-:W-:Y:S02]  /*7870*/  IMAD R48, R16.reuse, 0x6000, R142 ;  /* 0x0000600010307824 */ /* 0x040fe400078e028e */
[----:B------:R-:W-:Y:S02]  /*7880*/  IMAD R60, R16, 0x6000, R49 ;  /* 0x00006000103c7824 */ /* 0x000fe400078e0231 */
[--C-:B------:R-:W-:Y:S02]  /*7890*/  IMAD R48, R48, 0x2, R2.reuse ;  /* 0x0000000230307824 */ /* 0x100fe400078e0202 */
[----:B------:R-:W-:-:S04]  /*78a0*/  IMAD R60, R60, 0x2, R2 ;  /* 0x000000023c3c7824 */ /* 0x000fc800078e0202 */
[----:B------:R-:W0:Y:S04]  /*78b0*/  LDS.128 R48, [R48+0x1c400] ;  /* 0x01c4000030307984 */ /* 0x000e280000000c00 */
[----:B------:R-:W2:Y:S01]  /*78c0*/  LDS.128 R60, [R60+0x1c400] ;  /* 0x01c400003c3c7984 */ /* 0x000ea20000000c00 */
[----:B------:R-:W-:Y:S05]  /*78d0*/  @P5 BRA `(.L_x_694) ;  /* 0x0000000400785947 */ /* 0x000fea0003800000 */
[----:B------:R-:W-:Y:S01]  /*78e0*/  SHF.R.U32.HI R92, RZ, 0x10, R57 ;  /* 0x00000010ff5c7819 */ /* 0x000fe20000011639 */
[----:B--2---:R-:W-:Y:S01]  /*78f0*/  IMAD.U32 R162, R61, 0x10000, RZ ;  /* 0x000100003da27824 */ /* 0x004fe200078e00ff */
[----:B------:R-:W-:Y:S01]  /*7900*/  SHF.R.U32.HI R93, RZ, 0x10, R45 ;  /* 0x00000010ff5d7819 */ /* 0x000fe2000001162d */
[----:B0-----:R-:W-:Y:S01]  /*7910*/  IMAD.U32 R94, R49, 0x10000, RZ ;  /* 0x00010000315e7824 */ /* 0x001fe200078e00ff */
[----:B------:R-:W-:Y:S02]  /*7920*/  PRMT R92, R177, 0x5432, R92 ;  /* 0x00005432b15c7816 */ /* 0x000fe4000000005c */
[----:B------:R-:W-:Y:S02]  /*7930*/  PRMT R93, R180, 0x5410, R93 ;  /* 0x00005410b45d7816 */ /* 0x000fe4000000005d */
[----:B------:R-:W-:Y:S01]  /*7940*/  LOP3.LUT R61, R61, 0xffff0000, RZ, 0xc0, !PT ;  /* 0xffff00003d3d7812 */ /* 0x000fe200078ec0ff */
[----:B------:R-:W-:Y:S01]  /*7950*/  IMAD.U32 R161, R92, 0x10000, RZ ;  /* 0x000100005ca17824 */ /* 0x000fe200078e00ff */
[----:B------:R-:W-:Y:S01]  /*7960*/  LOP3.LUT R49, R49, 0xffff0000, RZ, 0xc0, !PT ;  /* 0xffff000031317812 */ /* 0x000fe200078ec0ff */
[----:B------:R-:W-:Y:S01]  /*7970*/  IMAD.U32 R95, R93, 0x10000, RZ ;  /* 0x000100005d5f7824 */ /* 0x000fe200078e00ff */
[----:B------:R-:W-:Y:S01]  /*7980*/  SHF.R.U64 R57, R56, 0x10, R57 ;  /* 0x0000001038397819 */ /* 0x000fe20000001239 */
[C---:B------:R-:W-:Y:S01]  /*7990*/  FMUL.FTZ R163, R162.reuse, R161 ;  /* 0x000000a1a2a37220 */ /* 0x040fe20000410000 */
[----:B------:R-:W-:Y:S01]  /*79a0*/  LOP3.LUT R56, R63, 0xffff0000, RZ, 0xc0, !PT ;  /* 0xffff00003f387812 */ /* 0x000fe200078ec0ff */
[-C--:B------:R-:W-:Y:S01]  /*79b0*/  FMUL.FTZ R162, R162, R95.reuse ;  /* 0x0000005fa2a27220 */ /* 0x080fe20000410000 */
[----:B------:R-:W-:Y:S01]  /*79c0*/  SHF.R.U64 R45, R44, 0x10, R45 ;  /* 0x000000102c2d7819 */ /* 0x000fe2000000122d */
[C---:B------:R-:W-:Y:S01]  /*79d0*/  FFMA.FTZ R95, R94.reuse, R95, -R163 ;  /* 0x0000005f5e5f7223 */ /* 0x040fe200000108a3 */
[----:B------:R-:W-:Y:S01]  /*79e0*/  LOP3.LUT R44, R51, 0xffff0000, RZ, 0xc0, !PT ;  /* 0xffff0000332c7812 */ /* 0x000fe200078ec0ff */
[----:B------:R-:W-:Y:S01]  /*79f0*/  FFMA.FTZ R94, R94, R161, R162 ;  /* 0x000000a15e5e7223 */ /* 0x000fe200000100a2 */
[----:B------:R-:W-:Y:S01]  /*7a00*/  LOP3.LUT R161, R93, 0xffff0000, RZ, 0xc0, !PT ;  /* 0xffff00005da17812 */ /* 0x000fe200078ec0ff */
[----:B------:R-:W-:Y:S01]  /*7a10*/  IMAD.U32 R163, R63, 0x10000, RZ ;  /* 0x000100003fa37824 */ /* 0x000fe200078e00ff */
[----:B------:R-:W-:-:S02]  /*7a20*/  LOP3.LUT R93, R92, 0xffff0000, RZ, 0xc0, !PT ;  /* 0xffff00005c5d7812 */ /* 0x000fc400078ec0ff */
[----:B------:R-:W-:Y:S02]  /*7a30*/  SHF.R.U64 R46, R46, 0x10, R47 ;  /* 0x000000102e2e7819 */ /* 0x000fe4000000122f */
[----:B------:R-:W-:Y:S01]  /*7a40*/  SHF.R.U64 R58, R58, 0x10, R59 ;  /* 0x000000103a3a7819 */ /* 0x000fe2000000123b */
[C---:B------:R-:W-:Y:S01]  /*7a50*/  FMUL.FTZ R92, R61.reuse, R93 ;  /* 0x0000005d3d5c7220 */ /* 0x040fe20000410000 */
[-C--:B------:R-:W-:Y:S01]  /*7a60*/  FMUL.FTZ R61, R61, R161.reuse ;  /* 0x000000a13d3d7220 */ /* 0x080fe20000410000 */
[----:B------:R-:W-:Y:S02]  /*7a70*/  PRMT R46, R175, 0x5432, R46 ;  /* 0x00005432af2e7816 */ /* 0x000fe4000000002e */
[C---:B------:R-:W-:Y:S01]  /*7a80*/  FFMA.FTZ R92, R49.reuse, R161, -R92 ;  /* 0x000000a1315c7223 */ /* 0x040fe2000001085c */
[----:B------:R-:W-:Y:S01]  /*7a90*/  FFMA.FTZ R49, R49, R93, R61 ;  /* 0x0000005d31317223 */ /* 0x000fe2000001003d */
[----:B------:R-:W-:Y:S01]  /*7aa0*/  SHF.R.U32.HI R61, RZ, 0x10, R59 ;  /* 0x00000010ff3d7819 */ /* 0x000fe2000001163b */
[----:B------:R-:W-:Y:S01]  /*7ab0*/  IMAD.U32 R161, R51, 0x10000, RZ ;  /* 0x0001000033a17824 */ /* 0x000fe200078e00ff */
[----:B------:R-:W-:-:S02]  /*7ac0*/  SHF.R.U32.HI R93, RZ, 0x10, R47 ;  /* 0x00000010ff5d7819 */ /* 0x000fc4000001162f */
[----:B------:R-:W-:Y:S02]  /*7ad0*/  PRMT R61, R178, 0x5410, R61 ;  /* 0x00005410b23d7816 */ /* 0x000fe4000000003d */
[----:B------:R-:W-:Y:S02]  /*7ae0*/  PRMT R93, R179, 0x5410, R93 ;  /* 0x00005410b35d7816 */ /* 0x000fe4000000005d */
[----:B------:R-:W-:Y:S01]  /*7af0*/  PRMT R58, R175, 0x5410, R58 ;  /* 0x00005410af3a7816 */ /* 0x000fe2000000003a */
[C---:B------:R-:W-:Y:S01]  /*7b00*/  IMAD.U32 R162, R61.reuse, 0x10000, RZ ;  /* 0x000100003da27824 */ /* 0x040fe200078e00ff */
[----:B------:R-:W-:Y:S01]  /*7b10*/  LOP3.LUT R61, R61, 0xffff0000, RZ, 0xc0, !PT ;  /* 0xffff00003d3d7812 */ /* 0x000fe200078ec0ff */
[C---:B------:R-:W-:Y:S01]  /*7b20*/  IMAD.U32 R164, R93.reuse, 0x10000, RZ ;  /* 0x000100005da47824 */ /* 0x040fe200078e00ff */
[----:B------:R-:W-:Y:S01]  /*7b30*/  LOP3.LUT R93, R93, 0xffff0000, RZ, 0xc0, !PT ;  /* 0xffff00005d5d7812 */ /* 0x000fe200078ec0ff */
[C---:B------:R-:W-:Y:S01]  /*7b40*/  FMUL.FTZ R165, R163.reuse, R162 ;  /* 0x000000a2a3a57220 */ /* 0x040fe20000410000 */
[----:B------:R-:W-:Y:S01]  /*7b50*/  F2FP.BF16.F32.PACK_AB R92, R92, R95 ;  /* 0x0000005f5c5c723e */ /* 0x000fe200000010ff */
[C---:B------:R-:W-:Y:S01]  /*7b60*/  FMUL.FTZ R51, R56.reuse, R61 ;  /* 0x0000003d38337220 */ /* 0x040fe20000410000 */
[-C--:B------:R-:W-:Y:S01]  /*7b70*/  FMUL.FTZ R163, R163, R164.reuse ;  /* 0x000000a4a3a37220 */ /* 0x080fe20000410000 */
[-C--:B------:R-:W-:Y:S01]  /*7b80*/  FMUL.FTZ R56, R56, R93.reuse ;  /* 0x0000005d38387220 */ /* 0x080fe20000410000 */
[C---:B------:R-:W-:Y:S01]  /*7b90*/  FFMA.FTZ R164, R161.reuse, R164, -R165 ;  /* 0x000000a4a1a47223 */ /* 0x040fe200000108a5 */
[C---:B------:R-:W-:Y:S01]  /*7ba0*/  FFMA.FTZ R51, R44.reuse, R93, -R51 ;  /* 0x0000005d2c337223 */ /* 0x040fe20000010833 */
[----:B------:R-:W-:Y:S01]  /*7bb0*/  FFMA.FTZ R163, R161, R162, R163 ;  /* 0x000000a2a1a37223 */ /* 0x000fe200000100a3 */
[----:B------:R-:W-:Y:S01]  /*7bc0*/  FFMA.FTZ R44, R44, R61, R56 ;  /* 0x0000003d2c2c7223 */ /* 0x000fe20000010038 */
[----:B------:R-:W-:Y:S01]  /*7bd0*/  PRMT R56, R177, 0x5410, R45 ;  /* 0x00005410b1387816 */ /* 0x000fe2000000002d */
[----:B------:R-:W-:Y:S01]  /*7be0*/  IMAD.U32 R161, R60, 0x10000, RZ ;  /* 0x000100003ca17824 */ /* 0x000fe200078e00ff */
[----:B------:R-:W-:Y:S01]  /*7bf0*/  PRMT R45, R176, 0x5410, R57 ;  /* 0x00005410b02d7816 */ /* 0x000fe20000000039 */
[----:B------:R-:W-:Y:S01]  /*7c00*/  IMAD.U32 R57, R48, 0x10000, RZ ;  /* 0x0001000030397824 */ /* 0x000fe200078e00ff */
[----:B------:R-:W-:Y:S01]  /*7c10*/  LOP3.LUT R60, R60, 0xffff0000, RZ, 0xc0, !PT ;  /* 0xffff00003c3c7812 */ /* 0x000fe200078ec0ff */
[C---:B------:R-:W-:Y:S01]  /*7c20*/  IMAD.U32 R63, R56.reuse, 0x10000, RZ ;  /* 0x00010000383f7824 */ /* 0x040fe200078e00ff */
[C---:B------:R-:W-:Y:S01]  /*7c30*/  LOP3.LUT R47, R45.reuse, 0xffff0000, RZ, 0xc0, !PT ;  /* 0xffff00002d2f7812 */ /* 0x040fe200078ec0ff */
[----:B------:R-:W-:Y:S01]  /*7c40*/  IMAD.U32 R61, R45, 0x10000, RZ ;  /* 0x000100002d3d7824 */ /* 0x000fe200078e00ff */
[----:B------:R-:W-:-:S02]  /*7c50*/  LOP3.LUT R45, R56, 0xffff0000, RZ, 0xc0, !PT ;  /* 0xffff0000382d7812 */ /* 0x000fc400078ec0ff */
[----:B------:R-:W-:Y:S01]  /*7c60*/  LOP3.LUT R48, R48, 0xffff0000, RZ, 0xc0, !PT ;  /* 0xffff000030307812 */ /* 0x000fe200078ec0ff */
[C---:B------:R-:W-:Y:S01]  /*7c70*/  FMUL.FTZ R56, R60.reuse, R47 ;  /* 0x0000002f3c387220 */ /* 0x040fe20000410000 */
[C---:B------:R-:W-:Y:S01]  /*7c80*/  FMUL.FTZ R93, R161.reuse, R61 ;  /* 0x0000003da15d7220 */ /* 0x040fe20000410000 */
[----:B------:R-:W-:Y:S01]  /*7c90*/  FMUL.FTZ R60, R60, R45 ;  /* 0x0000002d3c3c7220 */ /* 0x000fe20000410000 */
[----:B------:R-:W-:Y:S01]  /*7ca0*/  FMUL.FTZ R161, R161, R63 ;  /* 0x0000003fa1a17220 */ /* 0x000fe20000410000 */
[----:B------:R-:W-:Y:S01]  /*7cb0*/  FFMA.FTZ R45, R48, R45, -R56 ;  /* 0x0000002d302d7223 */ /* 0x000fe20000010838 */
[----:B------:R-:W-:Y:S01]  /*7cc0*/  SHF.L.U32 R56, R58, 0x10, RZ ;  /* 0x000000103a387819 */ /* 0x000fe200000006ff */
[----:B------:R-:W-:Y:S01]  /*7cd0*/  FFMA.FTZ R47, R48, R47, R60 ;  /* 0x0000002f302f7223 */ /* 0x000fe2000001003c */
[C---:B------:R-:W-:Y:S01]  /*7ce0*/  FFMA.FTZ R93, R57.reuse, R63, -R93 ;  /* 0x0000003f395d7223 */ /* 0x040fe2000001085d */
[----:B------:R-:W-:Y:S01]  /*7cf0*/  FFMA.FTZ R161, R57, R61, R161 ;  /* 0x0000003d39a17223 */ /* 0x000fe200000100a1 */
[C---:B------:R-:W-:Y:S01]  /*7d00*/  IMAD.U32 R60, R62.reuse, 0x10000, RZ ;  /* 0x000100003e3c7824 */ /* 0x040fe200078e00ff */
[----:B------:R-:W-:Y:S01]  /*7d10*/  LOP3.LUT R62, R62, 0xffff0000, RZ, 0xc0, !PT ;  /* 0xffff00003e3e7812 */ /* 0x000fe200078ec0ff */
[----:B------:R-:W-:Y:S01]  /*7d20*/  IMAD.U32 R57, R46, 0x10000, RZ ;  /* 0x000100002e397824 */ /* 0x000fe200078e00ff */
[----:B------:R-:W-:Y:S01]  /*7d30*/  LOP3.LUT R58, R58, 0xffff0000, RZ, 0xc0, !PT ;  /* 0xffff00003a3a7812 */ /* 0x000fe200078ec0ff */
[----:B------:R-:W-:Y:S01]  /*7d40*/  FMUL.FTZ R59, R60, R56 ;  /* 0x000000383c3b7220 */ /* 0x000fe20000410000 */
[----:B------:R-:W-:-:S02]  /*7d50*/  IMAD.U32 R48, R50, 0x10000, RZ ;  /* 0x0001000032307824 */ /* 0x000fc400078e00ff */
[-C--:B------:R-:W-:Y:S01]  /*7d60*/  FMUL.FTZ R60, R60, R57.reuse ;  /* 0x000000393c3c7220 */ /* 0x080fe20000410000 */
[----:B------:R-:W-:Y:S01]  /*7d70*/  LOP3.LUT R46, R46, 0xffff0000, RZ, 0xc0, !PT ;  /* 0xffff00002e2e7812 */ /* 0x000fe200078ec0ff */
[C---:B------:R-:W-:Y:S02]  /*7d80*/  FFMA.FTZ R59, R48.reuse, R57, -R59 ;  /* 0x00000039303b7223 */ /* 0x040fe4000001083b */
[----:B------:R-:W-:Y:S01]  /*7d90*/  FFMA.FTZ R60, R48, R56, R60 ;  /* 0x00000038303c7223 */ /* 0x000fe2000001003c */
[----:B------:R-:W-:Y:S01]  /*7da0*/  LOP3.LUT R50, R50, 0xffff0000, RZ, 0xc0, !PT ;  /* 0xffff000032327812 */ /* 0x000fe200078ec0ff */
[C---:B------:R-:W-:Y:S01]  /*7db0*/  FMUL.FTZ R48, R62.reuse, R58 ;  /* 0x0000003a3e307220 */ /* 0x040fe20000410000 */
[----:B------:R-:W-:Y:S01]  /*7dc0*/  FMUL.FTZ R62, R62, R46 ;  /* 0x0000002e3e3e7220 */ /* 0x000fe20000410000 */
[----:B------:R-:W-:Y:S01]  /*7dd0*/  F2FP.BF16.F32.PACK_AB R94, R49, R94 ;  /* 0x0000005e315e723e */ /* 0x000fe200000010ff */
[----:B------:R-:W-:Y:S02]  /*7de0*/  IMAD.MOV.U32 R49, RZ, RZ, R92 ;  /* 0x000000ffff317224 */ /* 0x000fe400078e005c */
[C---:B------:R-:W-:Y:S01]  /*7df0*/  FFMA.FTZ R48, R50.reuse, R46, -R48 ;  /* 0x0000002e32307223 */ /* 0x040fe20000010830 */
[----:B------:R-:W-:Y:S01]  /*7e00*/  FFMA.FTZ R62, R50, R58, R62 ;  /* 0x0000003a323e7223 */ /* 0x000fe2000001003e */
[----:B------:R-:W-:Y:S01]  /*7e10*/  F2FP.BF16.F32.PACK_AB R44, R44, R163 ;  /* 0x000000a32c2c723e */ /* 0x000fe200000010ff */
[----:B------:R-:W-:Y:S01]  /*7e20*/  IMAD.MOV.U32 R61, RZ, RZ, R94 ;  /* 0x000000ffff3d7224 */ /* 0x000fe200078e005e */
[----:B------:R-:W-:-:S02]  /*7e30*/  F2FP.BF16.F32.PACK_AB R45, R45, R93 ;  /* 0x0000005d2d2d723e */ /* 0x000fc400000010ff */
[----:B------:R-:W-:Y:S01]  /*7e40*/  F2FP.BF16.F32.PACK_AB R47, R47, R161 ;  /* 0x000000a12f2f723e */ /* 0x000fe200000010ff */
[----:B------:R-:W-:Y:S01]  /*7e50*/  IMAD.MOV.U32 R63, RZ, RZ, R44 ;  /* 0x000000ffff3f7224 */ /* 0x000fe200078e002c */
[----:B------:R-:W-:Y:S01]  /*7e60*/  F2FP.BF16.F32.PACK_AB R59, R48, R59 ;  /* 0x0000003b303b723e */ /* 0x000fe200000010ff */
[----:B------:R-:W-:Y:S01]  /*7e70*/  IMAD.MOV.U32 R48, RZ, RZ, R45 ;  /* 0x000000ffff307224 */ /* 0x000fe200078e002d */
[----:B------:R-:W-:Y:S01]  /*7e80*/  F2FP.BF16.F32.PACK_AB R62, R62, R60 ;  /* 0x0000003c3e3e723e */ /* 0x000fe200000010ff */
[----:B------:R-:W-:Y:S01]  /*7e90*/  IMAD.MOV.U32 R60, RZ, RZ, R47 ;  /* 0x000000ffff3c7224 */ /* 0x000fe200078e002f */
[----:B------:R-:W-:Y:S01]  /*7ea0*/  F2FP.BF16.F32.PACK_AB R51, R51, R164 ;  /* 0x000000a43333723e */ /* 0x000fe200000010ff */
[----:B------:R-:W-:-:S07]  /*7eb0*/  IMAD.MOV.U32 R50, RZ, RZ, R59 ;  /* 0x000000ffff327224 */ /* 0x000fce00078e003b */
.L_x_694:
[----:B------:R-:W-:Y:S05]  /*7ec0*/  BSYNC B3 ;  /* 0x0000000000037941 */ /* 0x000fea0003800000 */
.L_x_693:
[----:B0-----:R0:W-:Y:S04]  /*7ed0*/  STG.E.128 desc[UR42][R88.64], R48 ;  /* 0x0000003058007986 */ /* 0x0011e8000c101d2a */
[----:B--2---:R0:W-:Y:S02]  /*7ee0*/  @!P4 STG.E.128 desc[UR42][R90.64], R60 ;  /* 0x0000003c5a00c986 */ /* 0x0041e4000c101d2a */
.L_x_692:
[----:B------:R-:W-:Y:S05]  /*7ef0*/  BSYNC B2 ;  /* 0x0000000000027941 */ /* 0x000fea0003800000 */
.L_x_691:
[----:B------:R-:W-:-:S13]  /*7f00*/  ISETP.NE.AND P4, PT, R9, RZ, PT ;  /* 0x000000ff0900720c */ /* 0x000fda0003f85270 */
[----:B------:R-:W-:Y:S05]  /*7f10*/  @!P4 BRA `(.L_x_686) ;  /* 0x000000080000c947 */ /* 0x000fea0003800000 */
[----:B------:R-:W3:Y:S01]  /*7f20*/  LDL R44, [R1+0x10] ;  /* 0x00001000012c7983 */ /* 0x000ee20000100800 */
[----:B------:R-:W-:Y:S01]  /*7f30*/  IADD3 R47, P4, P5, R102, R132, R15 ;  /* 0x00000084662f7210 */ /* 0x000fe20007d9e00f */
[----:B------:R-:W-:Y:S03]  /*7f40*/  BSSY B2, `(.L_x_695) ;  /* 0x000007b000027945 */ /* 0x000fe60003800000 */
[----:B------:R-:W-:Y:S02]  /*7f50*/  IADD3.X R46, R97, R157, R11, P4, P5 ;  /* 0x0000009d612e7210 */ /* 0x000fe400027ea40b */
[----:B---3--:R-:W-:-:S04]  /*7f60*/  LOP3.LUT P6, RZ, R44, 0x1, RZ, 0xc0, !PT ;  /* 0x000000012cff7812 */ /* 0x008fc800078cc0ff */
[----:B------:R-:W-:-:S04]  /*7f70*/  SEL R44, R122, R148, !P6 ;  /* 0x000000947a2c7207 */ /* 0x000fc80007000000 */
[----:B------:R-:W-:-:S04]  /*7f80*/  SHF.R.S32.HI R45, RZ, 0x1f, R44 ;  /* 0x0000001fff2d7819 */ /* 0x000fc8000001142c */
[----:B------:R-:W-:-:S04]  /*7f90*/  LEA.HI R45, R45, R44, RZ, 0x4 ;  /* 0x0000002c2d2d7211 */ /* 0x000fc800078f20ff */
[----:B------:R-:W-:-:S05]  /*7fa0*/  LEA.HI.SX32 R45, R45, R20, 0x1c ;  /* 0x000000142d2d7211 */ /* 0x000fca00078fe2ff */
[----:B------:R-:W-:-:S05]  /*7fb0*/  IMAD.SHL.U32 R44, R45, 0x8, RZ ;  /* 0x000000082d2c7824 */ /* 0x000fca00078e00ff */
[----:B------:R-:W-:-:S13]  /*7fc0*/  ISETP.GE.AND P4, PT, R44, R147, PT ;  /* 0x000000932c00720c */ /* 0x000fda0003f86270 */
[--C-:B0-2---:R-:W-:Y:S02]  /*7fd0*/  @!P4 SHF.R.S32.HI R48, RZ, 0x1f, R44.reuse ;  /* 0x0000001fff30c819 */ /* 0x105fe4000001142c */
[--C-:B------:R-:W-:Y:S02]  /*7fe0*/  @!P4 IADD3 R132, P5, P6, R102, R132, R44.reuse ;  /* 0x000000846684c210 */ /* 0x100fe40007ebe02c */
[----:B------:R-:W-:Y:S02]  /*7ff0*/  LOP3.LUT R44, R191, 0x38, R44, 0xf8, !PT ;  /* 0x00000038bf2c7812 */ /* 0x000fe400078ef82c */
[----:B------:R-:W-:Y:S02]  /*8000*/  @!P4 IADD3.X R157, R97, R157, R48, P5, P6 ;  /* 0x0000009d619dc210 */ /* 0x000fe40002fec430 */
[----:B------:R-:W-:Y:S02]  /*8010*/  LEA R56, P5, R47, R120, 0x1 ;  /* 0x000000782f387211 */ /* 0x000fe400078a08ff */
[----:B------:R-:W-:-:S02]  /*8020*/  LOP3.LUT R44, R44, R193, RZ, 0x3c, !PT ;  /* 0x000000c12c2c7212 */ /* 0x000fc400078e3cff */
[----:B------:R-:W-:Y:S02]  /*8030*/  LEA.HI.X R57, R47, R121, R46, 0x1, P5 ;  /* 0x000000792f397211 */ /* 0x000fe400028f0c2e */
[----:B------:R-:W-:Y:S02]  /*8040*/  SHF.R.S32.HI R46, RZ, 0x1f, R45 ;  /* 0x0000001fff2e7819 */ /* 0x000fe4000001142d */
[----:B------:R-:W-:Y:S02]  /*8050*/  @!P4 LEA R58, P5, R132, R120, 0x1 ;  /* 0x00000078843ac211 */ /* 0x000fe400078a08ff */
[----:B------:R-:W-:Y:S02]  /*8060*/  LEA.HI R45, R46, R45, RZ, 0x3 ;  /* 0x0000002d2e2d7211 */ /* 0x000fe400078f18ff */
[----:B------:R-:W-:Y:S02]  /*8070*/  @!P4 LEA.HI.X R59, R132, R121, R157, 0x1, P5 ;  /* 0x00000079843bc211 */ /* 0x000fe400028f0c9d */
[----:B------:R-:W-:Y:S01]  /*8080*/  ISETP.GE.AND P5, PT, R100, R117, PT ;  /* 0x000000756400720c */ /* 0x000fe20003fa6270 */
        /* <DEDUP_REMOVED lines=11> */
[--C-:B------:R-:W-:Y:S01]  /*8140*/  SHF.R.U64 R42, R42, 0x10, R43.reuse ;  /* 0x000000102a2a7819 */ /* 0x100fe2000000122b */
[----:B--2---:R-:W-:Y:S01]  /*8150*/  IMAD.U32 R62, R49, 0x10000, RZ ;  /* 0x00010000313e7824 */ /* 0x004fe200078e00ff */
[----:B------:R-:W-:Y:S01]  /*8160*/  SHF.R.U32.HI R60, RZ, 0x10, R43 ;  /* 0x00000010ff3c7819 */ /* 0x000fe2000001162b */
[----:B------:R-:W-:Y:S01]  /*8170*/  IMAD.U32 R90, R51, 0x10000, RZ ;  /* 0x00010000335a7824 */ /* 0x000fe200078e00ff */
[--C-:B------:R-:W-:Y:S01]  /*8180*/  SHF.R.U64 R43, R52, 0x10, R53.reuse ;  /* 0x00000010342b7819 */ /* 0x100fe20000001235 */
[----:B0-----:R-:W-:Y:S01]  /*8190*/  IMAD.U32 R89, R47, 0x10000, RZ ;  /* 0x000100002f597824 */ /* 0x001fe200078e00ff */
[----:B------:R-:W-:Y:S01]  /*81a0*/  SHF.R.U32.HI R52, RZ, 0x10, R53 ;  /* 0x00000010ff347819 */ /* 0x000fe20000011635 */
[----:B------:R-:W-:Y:S01]  /*81b0*/  IMAD.U32 R91, R50, 0x10000, RZ ;  /* 0x00010000325b7824 */ /* 0x000fe200078e00ff */
[--C-:B------:R-:W-:Y:S01]  /*81c0*/  SHF.R.U64 R40, R40, 0x10, R41.reuse ;  /* 0x0000001028287819 */ /* 0x100fe20000001229 */
[----:B------:R-:W-:Y:S01]  /*81d0*/  IMAD.U32 R88, R46, 0x10000, RZ ;  /* 0x000100002e587824 */ /* 0x000fe200078e00ff */
[----:B------:R-:W-:-:S02]  /*81e0*/  SHF.R.U32.HI R41, RZ, 0x10, R41 ;  /* 0x00000010ff297819 */ /* 0x000fc40000011629 */
[----:B------:R-:W-:Y:S02]  /*81f0*/  PRMT R52, R173, 0x5432, R52 ;  /* 0x00005432ad347816 */ /* 0x000fe40000000034 */
[----:B------:R-:W-:Y:S02]  /*8200*/  SHF.R.U64 R53, R54, 0x10, R55 ;  /* 0x0000001036357819 */ /* 0x000fe40000001237 */
[----:B------:R-:W-:Y:S01]  /*8210*/  PRMT R41, R171, 0x5410, R41 ;  /* 0x00005410ab297816 */ /* 0x000fe20000000029 */
[----:B------:R-:W-:Y:S01]  /*8220*/  IMAD.U32 R92, R52, 0x10000, RZ ;  /* 0x00010000345c7824 */ /* 0x000fe200078e00ff */
[----:B------:R-:W-:Y:S01]  /*8230*/  SHF.R.U32.HI R54, RZ, 0x10, R55 ;  /* 0x00000010ff367819 */ /* 0x000fe20000011637 */
[----:B------:R-:W-:Y:S01]  /*8240*/  IMAD.U32 R55, R45, 0x10000, RZ ;  /* 0x000100002d377824 */ /* 0x000fe200078e00ff */
[----:B------:R-:W-:Y:S01]  /*8250*/  PRMT R43, R172, 0x5432, R43 ;  /* 0x00005432ac2b7816 */ /* 0x000fe2000000002b */
[----:B------:R-:W-:Y:S01]  /*8260*/  IMAD.U32 R93, R41, 0x10000, RZ ;  /* 0x00010000295d7824 */ /* 0x000fe200078e00ff */
[----:B------:R-:W-:Y:S01]  /*8270*/  LOP3.LUT R63, R49, 0xffff0000, RZ, 0xc0, !PT ;  /* 0xffff0000313f7812 */ /* 0x000fe200078ec0ff */
[----:B------:R-:W-:Y:S01]  /*8280*/  IMAD.U32 R49, R48, 0x10000, RZ ;  /* 0x0001000030317824 */ /* 0x000fe200078e00ff */
[----:B------:R-:W-:Y:S01]  /*8290*/  PRMT R172, R172, 0x5410, R53 ;  /* 0x00005410acac7816 */ /* 0x000fe20000000035 */
[----:B------:R-:W-:Y:S01]  /*82a0*/  FMUL.FTZ R53, R62, R92 ;  /* 0x0000005c3e357220 */ /* 0x000fe20000410000 */
[----:B------:R-:W-:Y:S01]  /*82b0*/  LOP3.LUT R52, R52, 0xffff0000, RZ, 0xc0, !PT ;  /* 0xffff000034347812 */ /* 0x000fe200078ec0ff */
[-C--:B------:R-:W-:Y:S01]  /*82c0*/  FMUL.FTZ R62, R62, R93.reuse ;  /* 0x0000005d3e3e7220 */ /* 0x080fe20000410000 */
[----:B------:R-:W-:Y:S01]  /*82d0*/  PRMT R54, R173, 0x5410, R54 ;  /* 0x00005410ad367816 */ /* 0x000fe20000000036 */
[----:B------:R-:W-:Y:S01]  /*82e0*/  FFMA.FTZ R53, R55, R93, -R53 ;  /* 0x0000005d37357223 */ /* 0x000fe20000010835 */
[----:B------:R-:W-:Y:S01]  /*82f0*/  LOP3.LUT R41, R41, 0xffff0000, RZ, 0xc0, !PT ;  /* 0xffff000029297812 */ /* 0x000fe200078ec0ff */
[----:B------:R-:W-:Y:S01]  /*8300*/  FMUL.FTZ R94, R63, R52 ;  /* 0x000000343f5e7220 */ /* 0x000fe20000410000 */
[----:B------:R-:W-:Y:S01]  /*8310*/  LOP3.LUT R61, R45, 0xffff0000, RZ, 0xc0, !PT ;  /* 0xffff00002d3d7812 */ /* 0x000fe200078ec0ff */
[C---:B------:R-:W-:Y:S01]  /*8320*/  IMAD.U32 R93, R54.reuse, 0x10000, RZ ;  /* 0x00010000365d7824 */ /* 0x040fe200078e00ff */
[----:B------:R-:W-:Y:S01]  /*8330*/  PRMT R60, R171, 0x5432, R60 ;  /* 0x00005432ab3c7816 */ /* 0x000fe2000000003c */
[-C--:B------:R-:W-:Y:S01]  /*8340*/  FMUL.FTZ R63, R63, R41.reuse ;  /* 0x000000293f3f7220 */ /* 0x080fe20000410000 */
[----:B------:R-:W-:Y:S01]  /*8350*/  LOP3.LUT R51, R51, 0xffff0000, RZ, 0xc0, !PT ;  /* 0xffff000033337812 */ /* 0x000fe200078ec0ff */
[----:B------:R-:W-:Y:S01]  /*8360*/  FFMA.FTZ R62, R55, R92, R62 ;  /* 0x0000005c373e7223 */ /* 0x000fe2000001003e */
[----:B------:R-:W-:Y:S01]  /*8370*/  LOP3.LUT R54, R54, 0xffff0000, RZ, 0xc0, !PT ;  /* 0xffff000036367812 */ /* 0x000fe200078ec0ff */
[----:B------:R-:W-:Y:S01]  /*8380*/  FFMA.FTZ R94, R61, R41, -R94 ;  /* 0x000000293d5e7223 */ /* 0x000fe2000001085e */
[----:B------:R-:W-:-:S02]  /*8390*/  IMAD.U32 R55, R60, 0x10000, RZ ;  /* 0x000100003c377824 */ /* 0x000fc400078e00ff */
[----:B------:R-:W-:Y:S01]  /*83a0*/  FMUL.FTZ R41, R90, R93 ;  /* 0x0000005d5a297220 */ /* 0x000fe20000410000 */
[----:B------:R-:W-:Y:S01]  /*83b0*/  PRMT R40, R174, 0x5410, R40 ;  /* 0x00005410ae287816 */ /* 0x000fe20000000028 */
[----:B------:R-:W-:Y:S01]  /*83c0*/  FFMA.FTZ R63, R61, R52, R63 ;  /* 0x000000343d3f7223 */ /* 0x000fe2000001003f */
[----:B------:R-:W-:Y:S01]  /*83d0*/  LOP3.LUT R47, R47, 0xffff0000, RZ, 0xc0, !PT ;  /* 0xffff00002f2f7812 */ /* 0x000fe200078ec0ff */
[----:B------:R-:W-:Y:S01]  /*83e0*/  FMUL.FTZ R61, R51, R54 ;  /* 0x00000036333d7220 */ /* 0x000fe20000410000 */
[----:B------:R-:W-:Y:S01]  /*83f0*/  LOP3.LUT R60, R60, 0xffff0000, RZ, 0xc0, !PT ;  /* 0xffff00003c3c7812 */ /* 0x000fe200078ec0ff */
[-C--:B------:R-:W-:Y:S01]  /*8400*/  FMUL.FTZ R90, R90, R55.reuse ;  /* 0x000000375a5a7220 */ /* 0x080fe20000410000 */
[----:B------:R-:W-:Y:S01]  /*8410*/  FFMA.FTZ R41, R89, R55, -R41 ;  /* 0x0000003759297223 */ /* 0x000fe20000010829 */
[----:B------:R-:W-:Y:S01]  /*8420*/  IMAD.U32 R55, R43, 0x10000, RZ ;  /* 0x000100002b377824 */ /* 0x000fe200078e00ff */
[----:B------:R-:W-:Y:S01]  /*8430*/  LOP3.LUT R48, R48, 0xffff0000, RZ, 0xc0, !PT ;  /* 0xffff000030307812 */ /* 0x000fe200078ec0ff */
[----:B------:R-:W-:-:S02]  /*8440*/  IMAD.U32 R52, R40, 0x10000, RZ ;  /* 0x0001000028347824 */ /* 0x000fc400078e00ff */
[-C--:B------:R-:W-:Y:S01]  /*8450*/  FMUL.FTZ R51, R51, R60.reuse ;  /* 0x0000003c33337220 */ /* 0x080fe20000410000 */
[----:B------:R-:W-:Y:S01]  /*8460*/  FFMA.FTZ R61, R47, R60, -R61 ;  /* 0x0000003c2f3d7223 */ /* 0x000fe2000001083d */
[----:B------:R-:W-:Y:S01]  /*8470*/  LOP3.LUT R60, R40, 0xffff0000, RZ, 0xc0, !PT ;  /* 0xffff0000283c7812 */ /* 0x000fe200078ec0ff */
[-C--:B------:R-:W-:Y:S01]  /*8480*/  FMUL.FTZ R40, R49, R55.reuse ;  /* 0x0000003731287220 */ /* 0x080fe20000410000 */
[----:B------:R-:W-:Y:S01]  /*8490*/  IMAD.U32 R45, R44, 0x10000, RZ ;  /* 0x000100002c2d7824 */ /* 0x000fe200078e00ff */
[----:B------:R-:W-:Y:S01]  /*84a0*/  LOP3.LUT R43, R43, 0xffff0000, RZ, 0xc0, !PT ;  /* 0xffff00002b2b7812 */ /* 0x000fe200078ec0ff */
[----:B------:R-:W-:Y:S01]  /*84b0*/  FMUL.FTZ R49, R49, R52 ;  /* 0x0000003431317220 */ /* 0x000fe20000410000 */
[----:B------:R-:W-:Y:S01]  /*84c0*/  PRMT R42, R174, 0x5432, R42 ;  /* 0x00005432ae2a7816 */ /* 0x000fe2000000002a */
[----:B------:R-:W-:Y:S01]  /*84d0*/  FFMA.FTZ R51, R47, R54, R51 ;  /* 0x000000362f337223 */ /* 0x000fe20000010033 */
[C---:B------:R-:W-:Y:S01]  /*84e0*/  FFMA.FTZ R40, R45.reuse, R52, -R40 ;  /* 0x000000342d287223 */ /* 0x040fe20000010828 */
[----:B------:R-:W-:Y:S01]  /*84f0*/  FFMA.FTZ R49, R45, R55, R49 ;  /* 0x000000372d317223 */ /* 0x000fe20000010031 */
[----:B------:R-:W-:Y:S01]  /*8500*/  LOP3.LUT R44, R44, 0xffff0000, RZ, 0xc0, !PT ;  /* 0xffff00002c2c7812 */ /* 0x000fe200078ec0ff */
[-C--:B------:R-:W-:Y:S01]  /*8510*/  FMUL.FTZ R47, R48, R43.reuse ;  /* 0x0000002b302f7220 */ /* 0x080fe20000410000 */
[----:B------:R-:W-:Y:S01]  /*8520*/  IMAD.U32 R45, R172, 0x10000, RZ ;  /* 0x00010000ac2d7824 */ /* 0x000fe200078e00ff */
[----:B------:R-:W-:Y:S01]  /*8530*/  LOP3.LUT R50, R50, 0xffff0000, RZ, 0xc0, !PT ;  /* 0xffff000032327812 */ /* 0x000fe200078ec0ff */
[-C--:B------:R-:W-:Y:S01]  /*8540*/  FMUL.FTZ R48, R48, R60.reuse ;  /* 0x0000003c30307220 */ /* 0x080fe20000410000 */
[----:B------:R-:W-:Y:S01]  /*8550*/  IMAD.U32 R52, R42, 0x10000, RZ ;  /* 0x000100002a347824 */ /* 0x000fe200078e00ff */
[----:B------:R-:W-:Y:S01]  /*8560*/  LOP3.LUT R172, R172, 0xffff0000, RZ, 0xc0, !PT ;  /* 0xffff0000acac7812 */ /* 0x000fe200078ec0ff */
[----:B------:R-:W-:Y:S01]  /*8570*/  FFMA.FTZ R47, R44, R60, -R47 ;  /* 0x0000003c2c2f7223 */ /* 0x000fe2000001082f */
[----:B------:R-:W-:Y:S01]  /*8580*/  LOP3.LUT R42, R42, 0xffff0000, RZ, 0xc0, !PT ;  /* 0xffff00002a2a7812 */ /* 0x000fe200078ec0ff */
[----:B------:R-:W-:Y:S01]  /*8590*/  FFMA.FTZ R48, R44, R43, R48 ;  /* 0x0000002b2c307223 */ /* 0x000fe20000010030 */
[----:B------:R-:W-:Y:S01]  /*85a0*/  LOP3.LUT R46, R46, 0xffff0000, RZ, 0xc0, !PT ;  /* 0xffff00002e2e7812 */ /* 0x000fe200078ec0ff */
[C---:B------:R-:W-:Y:S01]  /*85b0*/  FMUL.FTZ R43, R91.reuse, R45 ;  /* 0x0000002d5b2b7220 */ /* 0x040fe20000410000 */
[C---:B------:R-:W-:Y:S01]  /*85c0*/  FMUL.FTZ R44, R50.reuse, R172 ;  /* 0x000000ac322c7220 */ /* 0x040fe20000410000 */
[----:B------:R-:W-:Y:S01]  /*85d0*/  FMUL.FTZ R91, R91, R52 ;  /* 0x000000345b5b7220 */ /* 0x000fe20000410000 */
[----:B------:R-:W-:Y:S01]  /*85e0*/  FMUL.FTZ R50, R50, R42 ;  /* 0x0000002a32327220 */ /* 0x000fe20000410000 */
[----:B------:R-:W-:Y:S01]  /*85f0*/  FFMA.FTZ R43, R88, R52, -R43 ;  /* 0x00000034582b7223 */ /* 0x000fe2000001082b */
[----:B------:R-:W-:Y:S01]  /*8600*/  FFMA.FTZ R44, R46, R42, -R44 ;  /* 0x0000002a2e2c7223 */ /* 0x000fe2000001082c */
[----:B------:R-:W-:Y:S01]  /*8610*/  FFMA.FTZ R90, R89, R93, R90 ;  /* 0x0000005d595a7223 */ /* 0x000fe2000001005a */
[----:B------:R-:W-:Y:S01]  /*8620*/  FFMA.FTZ R91, R88, R45, R91 ;  /* 0x0000002d585b7223 */ /* 0x000fe2000001005b */
[----:B------:R-:W-:Y:S01]  /*8630*/  FFMA.FTZ R50, R46, R172, R50 ;  /* 0x000000ac2e327223 */ /* 0x000fe20000010032 */
[----:B------:R-:W-:-:S02]  /*8640*/  F2FP.BF16.F32.PACK_AB R41, R61, R41 ;  /* 0x000000293d29723e */ /* 0x000fc400000010ff */
[----:B------:R-:W-:Y:S02]  /*8650*/  F2FP.BF16.F32.PACK_AB R62, R63, R62 ;  /* 0x0000003e3f3e723e */ /* 0x000fe400000010ff */
[----:B------:R-:W-:Y:S01]  /*8660*/  F2FP.BF16.F32.PACK_AB R40, R47, R40 ;  /* 0x000000282f28723e */ /* 0x000fe200000010ff */
[----:B------:R-:W-:Y:S01]  /*8670*/  IMAD.MOV.U32 R47, RZ, RZ, R41 ;  /* 0x000000ffff2f7224 */ /* 0x000fe200078e0029 */
[----:B------:R-:W-:Y:S01]  /*8680*/  F2FP.BF16.F32.PACK_AB R48, R48, R49 ;  /* 0x000000313030723e */ /* 0x000fe200000010ff */
[----:B------:R-:W-:Y:S01]  /*8690*/  IMAD.MOV.U32 R49, RZ, RZ, R62 ;  /* 0x000000ffff317224 */ /* 0x000fe200078e003e */
[----:B------:R-:W-:Y:S01]  /*86a0*/  F2FP.BF16.F32.PACK_AB R46, R44, R43 ;  /* 0x0000002b2c2e723e */ /* 0x000fe200000010ff */
[----:B------:R-:W-:Y:S01]  /*86b0*/  IMAD.MOV.U32 R44, RZ, RZ, R40 ;  /* 0x000000ffff2c7224 */ /* 0x000fe200078e0028 */
[----:B------:R-:W-:Y:S02]  /*86c0*/  F2FP.BF16.F32.PACK_AB R45, R94, R53 ;  /* 0x000000355e2d723e */ /* 0x000fe400000010ff */
[----:B------:R-:W-:-:S02]  /*86d0*/  F2FP.BF16.F32.PACK_AB R51, R51, R90 ;  /* 0x0000005a3333723e */ /* 0x000fc400000010ff */
[----:B------:R-:W-:-:S07]  /*86e0*/  F2FP.BF16.F32.PACK_AB R50, R50, R91 ;  /* 0x0000005b3232723e */ /* 0x000fce00000010ff */
.L_x_696:
[----:B------:R-:W-:Y:S05]  /*86f0*/  BSYNC B2 ;  /* 0x0000000000027941 */ /* 0x000fea0003800000 */
.L_x_695:
[----:B0-----:R3:W-:Y:S04]  /*8700*/  STG.E.128 desc[UR42][R56.64], R44 ;  /* 0x0000002c38007986 */ /* 0x0017e8000c101d2a */
[----:B--2---:R3:W-:Y:S02]  /*8710*/  @!P4 STG.E.128 desc[UR42][R58.64], R48 ;  /* 0x000000303a00c986 */ /* 0x0047e4000c101d2a */
.L_x_686:
[----:B------:R-:W-:Y:S05]  /*8720*/  BSYNC B1 ;  /* 0x0000000000017941 */ /* 0x000fea0003800000 */
.L_x_685:
[-C--:B--2---:R-:W-:Y:S02]  /*8730*/  IMAD R40, R146, R128.reuse, RZ ;  /* 0x0000008092287224 */ /* 0x084fe400078e02ff */
[----:B------:R-:W-:-:S04]  /*8740*/  IMAD.WIDE.U32 R126, R205, R128, R126 ;  /* 0x00000080cd7e7225 */ /* 0x000fc800078e007e */
[----:B------:R-:W-:Y:S01]  /*8750*/  IMAD R129, R205, R129, R40 ;  /* 0x00000081cd817224 */ /* 0x000fe200078e0228 */
[----:B------:R-:W-:Y:S06]  /*8760*/  @P3 BRA `(.L_x_655) ;  /* 0x0000001800f43947 */ /* 0x000fec0003800000 */
[----:B------:R-:W-:Y:S01]  /*8770*/  ISETP.NE.AND P3, PT, R14, RZ, PT ;  /* 0x000000ff0e00720c */ /* 0x000fe20003f65270 */
[----:B------:R-:W-:Y:S01]  /*8780*/  BSSY B1, `(.L_x_697) ;  /* 0x0000083000017945 */ /* 0x000fe20003800000 */
[----:B------:R-:W-:-:S11]  /*8790*/  IADD3 R52, R127, R129, RZ ;  /* 0x000000817f347210 */ /* 0x000fd60007ffe0ff */
[----:B------:R-:W-:Y:S05]  /*87a0*/  @!P3 BRA `(.L_x_698) ;  /* 0x000000080000b947 */ /* 0x000fea0003800000 */
[----:B------:R-:W-:Y:S01]  /*87b0*/  SEL R40, R122, R148, !P0 ;  /* 0x000000947a287207 */ /* 0x000fe20004000000 */
[----:B------:R-:W-:Y:S01]  /*87c0*/  BSSY B2, `(.L_x_699) ;  /* 0x000007c000027945 */ /* 0x000fe20003800000 */
[----:B---3--:R-:W-:Y:S02]  /*87d0*/  IADD3 R44, P3, P4, R102, R126, R27 ;  /* 0x0000007e662c7210 */ /* 0x008fe40007c7e01b */
[----:B------:R-:W-:Y:S02]  /*87e0*/  SHF.R.S32.HI R41, RZ, 0x1f, R40 ;  /* 0x0000001fff297819 */ /* 0x000fe40000011428 */
[----:B------:R-:W-:Y:S02]  /*87f0*/  IADD3.X R46, R97, R52, R13, P3, P4 ;  /* 0x00000034612e7210 */ /* 0x000fe40001fe840d */
[----:B------:R-:W-:-:S04]  /*8800*/  LEA.HI R41, R41, R40, RZ, 0x4 ;  /* 0x0000002829297211 */ /* 0x000fc800078f20ff */
[----:B------:R-:W-:-:S04]  /*8810*/  LEA.HI.SX32 R41, R41, R114, 0x1c ;  /* 0x0000007229297211 */ /* 0x000fc800078fe2ff */
[----:B0-----:R-:W-:Y:S01]  /*8820*/  SHF.R.S32.HI R48, RZ, 0x1f, R41 ;  /* 0x0000001fff307819 */ /* 0x001fe20000011429 */
[----:B------:R-:W-:-:S03]  /*8830*/  IMAD.SHL.U32 R40, R41, 0x8, RZ ;  /* 0x0000000829287824 */ /* 0x000fc600078e00ff */
[----:B------:R-:W-:Y:S02]  /*8840*/  LEA.HI R48, R48, R41, RZ, 0x3 ;  /* 0x0000002930307211 */ /* 0x000fe400078f18ff */
[----:B------:R-:W-:Y:S02]  /*8850*/  ISETP.GE.AND P3, PT, R40, R147, PT ;  /* 0x000000932800720c */ /* 0x000fe40003f66270 */
[----:B------:R-:W-:Y:S01]  /*8860*/  LOP3.LUT R41, R185, 0x38, R40, 0xf8, !PT ;  /* 0x00000038b9297812 */ /* 0x000fe200078ef828 */
[----:B------:R-:W-:-:S05]  /*8870*/  IMAD.SHL.U32 R48, R48, 0x400, RZ ;  /* 0x0000040030307824 */ /* 0x000fca00078e00ff */
[----:B------:R-:W-:-:S05]  /*8880*/  LOP3.LUT R43, R48, 0x7fffe000, RZ, 0xc0, !PT ;  /* 0x7fffe000302b7812 */ /* 0x000fca00078ec0ff */
[--C-:B------:R-:W-:Y:S02]  /*8890*/  @!P3 SHF.R.S32.HI R45, RZ, 0x1f, R40.reuse ;  /* 0x0000001fff2db819 */ /* 0x100fe40000011428 */
[----:B------:R-:W-:Y:S02]  /*88a0*/  @!P3 IADD3 R42, P4, P5, R102, R126, R40 ;  /* 0x0000007e662ab210 */ /* 0x000fe40007d9e028 */
[----:B------:R-:W-:Y:S01]  /*88b0*/  LOP3.LUT R40, R41, R230, RZ, 0x3c, !PT ;  /* 0x000000e629287212 */ /* 0x000fe200078e3cff */
[----:B------:R-:W-:Y:S01]  /*88c0*/  IMAD R41, R16, 0x6000, R141 ;  /* 0x0000600010297824 */ /* 0x000fe200078e028d */
[----:B------:R-:W-:Y:S02]  /*88d0*/  @!P3 IADD3.X R45, R97, R52, R45, P4, P5 ;  /* 0x00000034612db210 */ /* 0x000fe400027ea42d */
[----:B------:R-:W-:Y:S01]  /*88e0*/  IADD3 R43, R40, R43, R195 ;  /* 0x0000002b282b7210 */ /* 0x000fe20007ffe0c3 */
[----:B------:R-:W-:Y:S01]  /*88f0*/  IMAD R41, R41, 0x2, R2 ;  /* 0x0000000229297824 */ /* 0x000fe200078e0202 */
[----:B------:R-:W-:-:S03]  /*8900*/  LEA R48, P4, R44, R120, 0x1 ;  /* 0x000000782c307211 */ /* 0x000fc600078808ff */
[----:B------:R-:W-:Y:S01]  /*8910*/  IMAD R43, R16, 0x6000, R43 ;  /* 0x00006000102b7824 */ /* 0x000fe200078e022b */
[----:B------:R-:W-:Y:S02]  /*8920*/  LEA.HI.X R49, R44, R121, R46, 0x1, P4 ;  /* 0x000000792c317211 */ /* 0x000fe400020f0c2e */
[----:B------:R-:W-:Y:S01]  /*8930*/  @!P3 LEA R50, P4, R42, R120, 0x1 ;  /* 0x000000782a32b211 */ /* 0x000fe200078808ff */
[----:B------:R-:W-:-:S03]  /*8940*/  IMAD R44, R43, 0x2, R2 ;  /* 0x000000022b2c7824 */ /* 0x000fc600078e0202 */
[----:B------:R-:W-:Y:S02]  /*8950*/  @!P3 LEA.HI.X R51, R42, R121, R45, 0x1, P4 ;  /* 0x000000792a33b211 */ /* 0x000fe400020f0c2d */
[----:B------:R-:W0:Y:S01]  /*8960*/  LDS.128 R40, [R41+0x1c400] ;  /* 0x01c4000029287984 */ /* 0x000e220000000c00 */
[----:B------:R-:W-:-:S03]  /*8970*/  ISETP.GE.AND P4, PT, R18, R117, PT ;  /* 0x000000751200720c */ /* 0x000fc60003f86270 */
[----:B------:R-:W2:Y:S10]  /*8980*/  LDS.128 R44, [R44+0x1c400] ;  /* 0x01c400002c2c7984 */ /* 0x000eb40000000c00 */
[----:B------:R-:W-:Y:S05]  /*8990*/  @P4 BRA `(.L_x_700) ;  /* 0x0000000400784947 */ /* 0x000fea0003800000 */
[----:B------:R-:W-:Y:S01]  /*89a0*/  SHF.R.U64 R53, R72, 0x10, R73 ;  /* 0x0000001048357819 */ /* 0x000fe20000001249 */
[----:B--2---:R-:W-:Y:S01]  /*89b0*/  IMAD.U32 R59, R45, 0x10000, RZ ;  /* 0x000100002d3b7824 */ /* 0x004fe200078e00ff */
[----:B------:R-:W-:Y:S01]  /*89c0*/  SHF.R.U64 R55, R84, 0x10, R85 ;  /* 0x0000001054377819 */ /* 0x000fe20000001255 */
[----:B0-----:R-:W-:Y:S01]  /*89d0*/  IMAD.U32 R57, R41, 0x10000, RZ ;  /* 0x0001000029397824 */ /* 0x001fe200078e00ff */
[----:B------:R-:W-:Y:S01]  /*89e0*/  SHF.R.U32.HI R73, RZ, 0x10, R73 ;  /* 0x00000010ff497819 */ /* 0x000fe20000011649 */
[----:B------:R-:W-:Y:S01]  /*89f0*/  IMAD.U32 R72, R47, 0x10000, RZ ;  /* 0x000100002f487824 */ /* 0x000fe200078e00ff */
[----:B------:R-:W-:Y:S01]  /*8a00*/  SHF.R.U32.HI R85, RZ, 0x10, R85 ;  /* 0x00000010ff557819 */ /* 0x000fe20000011655 */
[----:B------:R-:W-:Y:S01]  /*8a10*/  IMAD.U32 R62, R43, 0x10000, RZ ;  /* 0x000100002b3e7824 */ /* 0x000fe200078e00ff */
[----:B------:R-:W-:Y:S01]  /*8a20*/  PRMT R73, R168, 0x5432, R73 ;  /* 0x00005432a8497816 */ /* 0x000fe20000000049 */
[----:B------:R-:W-:Y:S01]  /*8a30*/  IMAD.U32 R61, R42, 0x10000, RZ ;  /* 0x000100002a3d7824 */ /* 0x000fe200078e00ff */
[----:B------:R-:W-:-:S02]  /*8a40*/  PRMT R85, R170, 0x5432, R85 ;  /* 0x00005432aa557816 */ /* 0x000fc40000000055 */
[----:B------:R-:W-:Y:S01]  /*8a50*/  SHF.R.U64 R56, R86, 0x10, R87 ;  /* 0x0000001056387819 */ /* 0x000fe20000001257 */
[----:B------:R-:W-:Y:S01]  /*8a60*/  IMAD.U32 R88, R73, 0x10000, RZ ;  /* 0x0001000049587824 */ /* 0x000fe200078e00ff */
[----:B------:R-:W-:Y:S01]  /*8a70*/  SHF.R.U64 R54, R74, 0x10, R75 ;  /* 0x000000104a367819 */ /* 0x000fe2000000124b */
[----:B------:R-:W-:Y:S01]  /*8a80*/  IMAD.U32 R84, R85, 0x10000, RZ ;  /* 0x0001000055547824 */ /* 0x000fe200078e00ff */
[----:B------:R-:W-:Y:S01]  /*8a90*/  SHF.R.U32.HI R86, RZ, 0x10, R87 ;  /* 0x00000010ff567819 */ /* 0x000fe20000011657 */
[C---:B------:R-:W-:Y:S01]  /*8aa0*/  FMUL.FTZ R92, R59.reuse, R88 ;  /* 0x000000583b5c7220 */ /* 0x040fe20000410000 */
[----:B------:R-:W-:Y:S01]  /*8ab0*/  SHF.R.U32.HI R74, RZ, 0x10, R75 ;  /* 0x00000010ff4a7819 */ /* 0x000fe2000001164b */
[----:B------:R-:W-:Y:S01]  /*8ac0*/  FMUL.FTZ R90, R59, R84 ;  /* 0x000000543b5a7220 */ /* 0x000fe20000410000 */
[----:B------:R-:W-:Y:S01]  /*8ad0*/  LOP3.LUT R60, R45, 0xffff0000, RZ, 0xc0, !PT ;  /* 0xffff00002d3c7812 */ /* 0x000fe200078ec0ff */
[----:B------:R-:W-:Y:S01]  /*8ae0*/  IMAD.U32 R45, R44, 0x10000, RZ ;  /* 0x000100002c2d7824 */ /* 0x000fe200078e00ff */
[----:B------:R-:W-:-:S02]  /*8af0*/  LOP3.LUT R85, R85, 0xffff0000, RZ, 0xc0, !PT ;  /* 0xffff000055557812 */ /* 0x000fc400078ec0ff */
[----:B------:R-:W-:Y:S02]  /*8b00*/  PRMT R86, R169, 0x5432, R86 ;  /* 0x00005432a9567816 */ /* 0x000fe40000000056 */
[----:B------:R-:W-:Y:S01]  /*8b10*/  PRMT R74, R167, 0x5432, R74 ;  /* 0x00005432a74a7816 */ /* 0x000fe2000000004a */
[----:B------:R-:W-:Y:S01]  /*8b20*/  FMUL.FTZ R87, R60, R85 ;  /* 0x000000553c577220 */ /* 0x000fe20000410000 */
[----:B------:R-:W-:Y:S01]  /*8b30*/  LOP3.LUT R59, R73, 0xffff0000, RZ, 0xc0, !PT ;  /* 0xffff0000493b7812 */ /* 0x000fe200078ec0ff */
[----:B------:R-:W-:Y:S01]  /*8b40*/  IMAD.U32 R73, R86, 0x10000, RZ ;  /* 0x0001000056497824 */ /* 0x000fe200078e00ff */
[----:B------:R-:W-:Y:S01]  /*8b50*/  LOP3.LUT R58, R41, 0xffff0000, RZ, 0xc0, !PT ;  /* 0xffff0000293a7812 */ /* 0x000fe200078ec0ff */
[----:B------:R-:W-:Y:S01]  /*8b60*/  IMAD.U32 R75, R74, 0x10000, RZ ;  /* 0x000100004a4b7824 */ /* 0x000fe200078e00ff */
[----:B------:R-:W-:Y:S01]  /*8b70*/  PRMT R170, R170, 0x5410, R55 ;  /* 0x00005410aaaa7816 */ /* 0x000fe20000000037 */
[C---:B------:R-:W-:Y:S01]  /*8b80*/  FFMA.FTZ R55, R57.reuse, R88, -R90 ;  /* 0x0000005839377223 */ /* 0x040fe2000001085a */
[-C--:B------:R-:W-:Y:S01]  /*8b90*/  FMUL.FTZ R89, R60, R59.reuse ;  /* 0x0000003b3c597220 */ /* 0x080fe20000410000 */
[----:B------:R-:W-:Y:S01]  /*8ba0*/  FFMA.FTZ R57, R57, R84, R92 ;  /* 0x0000005439397223 */ /* 0x000fe2000001005c */
[----:B------:R-:W-:Y:S01]  /*8bb0*/  FFMA.FTZ R60, R58, R59, -R87 ;  /* 0x0000003b3a3c7223 */ /* 0x000fe20000010857 */
[----:B------:R-:W-:Y:S01]  /*8bc0*/  LOP3.LUT R47, R47, 0xffff0000, RZ, 0xc0, !PT ;  /* 0xffff00002f2f7812 */ /* 0x000fe200078ec0ff */
[----:B------:R-:W-:Y:S01]  /*8bd0*/  FMUL.FTZ R59, R72, R73 ;  /* 0x00000049483b7220 */ /* 0x000fe20000410000 */
[----:B------:R-:W-:Y:S01]  /*8be0*/  LOP3.LUT R84, R86, 0xffff0000, RZ, 0xc0, !PT ;  /* 0xffff000056547812 */ /* 0x000fe200078ec0ff */
[-C--:B------:R-:W-:Y:S01]  /*8bf0*/  FMUL.FTZ R86, R72, R75.reuse ;  /* 0x0000004b48567220 */ /* 0x080fe20000410000 */
[----:B------:R-:W-:Y:S01]  /*8c00*/  PRMT R53, R168, 0x5410, R53 ;  /* 0x00005410a8357816 */ /* 0x000fe20000000035 */
[----:B------:R-:W-:Y:S01]  /*8c10*/  FFMA.FTZ R59, R62, R75, -R59 ;  /* 0x0000004b3e3b7223 */ /* 0x000fe2000001083b */
[----:B------:R-:W-:Y:S01]  /*8c20*/  LOP3.LUT R72, R74, 0xffff0000, RZ, 0xc0, !PT ;  /* 0xffff00004a487812 */ /* 0x000fe200078ec0ff */
[----:B------:R-:W-:Y:S01]  /*8c30*/  FFMA.FTZ R62, R62, R73, R86 ;  /* 0x000000493e3e7223 */ /* 0x000fe20000010056 */
[----:B------:R-:W-:Y:S01]  /*8c40*/  LOP3.LUT R43, R43, 0xffff0000, RZ, 0xc0, !PT ;  /* 0xffff00002b2b7812 */ /* 0x000fe200078ec0ff */
[----:B------:R-:W-:Y:S01]  /*8c50*/  FMUL.FTZ R88, R47, R84 ;  /* 0x000000542f587220 */ /* 0x000fe20000410000 */
[----:B------:R-:W-:-:S02]  /*8c60*/  IMAD.U32 R86, R170, 0x10000, RZ ;  /* 0x00010000aa567824 */ /* 0x000fc400078e00ff */
[-C--:B------:R-:W-:Y:S01]  /*8c70*/  FMUL.FTZ R90, R47, R72.reuse ;  /* 0x000000482f5a7220 */ /* 0x080fe20000410000 */
[----:B------:R-:W-:Y:S02]  /*8c80*/  IMAD.U32 R74, R53, 0x10000, RZ ;  /* 0x00010000354a7824 */ /* 0x000fe400078e00ff */
[----:B------:R-:W-:Y:S01]  /*8c90*/  FFMA.FTZ R72, R43, R72, -R88 ;  /* 0x000000482b487223 */ /* 0x000fe20000010858 */
[----:B------:R-:W-:Y:S01]  /*8ca0*/  IMAD.U32 R41, R40, 0x10000, RZ ;  /* 0x0001000028297824 */ /* 0x000fe200078e00ff */
[----:B------:R-:W-:Y:S01]  /*8cb0*/  LOP3.LUT R44, R44, 0xffff0000, RZ, 0xc0, !PT ;  /* 0xffff00002c2c7812 */ /* 0x000fe200078ec0ff */
[C---:B------:R-:W-:Y:S01]  /*8cc0*/  FMUL.FTZ R88, R45.reuse, R86 ;  /* 0x000000562d587220 */ /* 0x040fe20000410000 */
[----:B------:R-:W-:Y:S01]  /*8cd0*/  LOP3.LUT R47, R170, 0xffff0000, RZ, 0xc0, !PT ;  /* 0xffff0000aa2f7812 */ /* 0x000fe200078ec0ff */
[-C--:B------:R-:W-:Y:S01]  /*8ce0*/  FMUL.FTZ R73, R45, R74.reuse ;  /* 0x0000004a2d497220 */ /* 0x080fe20000410000 */
[----:B------:R-:W-:Y:S01]  /*8cf0*/  PRMT R56, R169, 0x5410, R56 ;  /* 0x00005410a9387816 */ /* 0x000fe20000000038 */
[----:B------:R-:W-:Y:S01]  /*8d00*/  FFMA.FTZ R45, R41, R74, -R88 ;  /* 0x0000004a292d7223 */ /* 0x000fe20000010858 */
[----:B------:R-:W-:Y:S01]  /*8d10*/  LOP3.LUT R53, R53, 0xffff0000, RZ, 0xc0, !PT ;  /* 0xffff000035357812 */ /* 0x000fe200078ec0ff */
[----:B------:R-:W-:Y:S01]  /*8d20*/  FMUL.FTZ R75, R44, R47 ;  /* 0x0000002f2c4b7220 */ /* 0x000fe20000410000 */
[----:B------:R-:W-:Y:S01]  /*8d30*/  LOP3.LUT R40, R40, 0xffff0000, RZ, 0xc0, !PT ;  /* 0xffff000028287812 */ /* 0x000fe200078ec0ff */
[----:B------:R-:W-:Y:S01]  /*8d40*/  FFMA.FTZ R41, R41, R86, R73 ;  /* 0x0000005629297223 */ /* 0x000fe20000010049 */
[----:B------:R-:W-:Y:S01]  /*8d50*/  LOP3.LUT R63, R42, 0xffff0000, RZ, 0xc0, !PT ;  /* 0xffff00002a3f7812 */ /* 0x000fe200078ec0ff */
[----:B------:R-:W-:Y:S01]  /*8d60*/  IMAD.U32 R42, R46, 0x10000, RZ ;  /* 0x000100002e2a7824 */ /* 0x000fe200078e00ff */
[----:B------:R-:W-:Y:S01]  /*8d70*/  PRMT R54, R167, 0x5410, R54 ;  /* 0x00005410a7367816 */ /* 0x000fe20000000036 */
[----:B------:R-:W-:Y:S01]  /*8d80*/  IMAD.U32 R73, R56, 0x10000, RZ ;  /* 0x0001000038497824 */ /* 0x000fe200078e00ff */
[----:B------:R-:W-:Y:S01]  /*8d90*/  LOP3.LUT R46, R46, 0xffff0000, RZ, 0xc0, !PT ;  /* 0xffff00002e2e7812 */ /* 0x000fe200078ec0ff */
[----:B------:R-:W-:Y:S01]  /*8da0*/  FFMA.FTZ R58, R58, R85, R89 ;  /* 0x000000553a3a7223 */ /* 0x000fe20000010059 */
[----:B------:R-:W-:Y:S01]  /*8db0*/  LOP3.LUT R56, R56, 0xffff0000, RZ, 0xc0, !PT ;  /* 0xffff000038387812 */ /* 0x000fe200078ec0ff */
[-C--:B------:R-:W-:Y:S01]  /*8dc0*/  FMUL.FTZ R85, R44, R53.reuse ;  /* 0x000000352c557220 */ /* 0x080fe20000410000 */
[----:B------:R-:W-:Y:S01]  /*8dd0*/  FFMA.FTZ R44, R40, R53, -R75 ;  /* 0x00000035282c7223 */ /* 0x000fe2000001084b */
[----:B------:R-:W-:-:S02]  /*8de0*/  IMAD.U32 R53, R54, 0x10000, RZ ;  /* 0x0001000036357824 */ /* 0x000fc400078e00ff */
[----:B------:R-:W-:Y:S01]  /*8df0*/  FFMA.FTZ R43, R43, R84, R90 ;  /* 0x000000542b2b7223 */ /* 0x000fe2000001005a */
[----:B------:R-:W-:Y:S01]  /*8e00*/  LOP3.LUT R54, R54, 0xffff0000, RZ, 0xc0, !PT ;  /* 0xffff000036367812 */ /* 0x000fe200078ec0ff */
[----:B------:R-:W-:Y:S01]  /*8e10*/  FMUL.FTZ R74, R42, R73 ;  /* 0x000000492a4a7220 */ /* 0x000fe20000410000 */
[----:B------:R-:W-:Y:S01]  /*8e20*/  FMUL.FTZ R84, R46, R56 ;  /* 0x000000382e547220 */ /* 0x000fe20000410000 */
[----:B------:R-:W-:Y:S01]  /*8e30*/  FFMA.FTZ R40, R40, R47, R85 ;  /* 0x0000002f28287223 */ /* 0x000fe20000010055 */
[-C--:B------:R-:W-:Y:S01]  /*8e40*/  FMUL.FTZ R42, R42, R53.reuse ;  /* 0x000000352a2a7220 */ /* 0x080fe20000410000 */
[-C--:B------:R-:W-:Y:S01]  /*8e50*/  FMUL.FTZ R75, R46, R54.reuse ;  /* 0x000000362e4b7220 */ /* 0x080fe20000410000 */
[----:B------:R-:W-:Y:S01]  /*8e60*/  FFMA.FTZ R74, R61, R53, -R74 ;  /* 0x000000353d4a7223 */ /* 0x000fe2000001084a */
[----:B------:R-:W-:Y:S01]  /*8e70*/  FFMA.FTZ R47, R63, R54, -R84 ;  /* 0x000000363f2f7223 */ /* 0x000fe20000010854 */
[----:B------:R-:W-:Y:S01]  /*8e80*/  FFMA.FTZ R42, R61, R73, R42 ;  /* 0x000000493d2a7223 */ /* 0x000fe2000001002a */
[----:B------:R-:W-:Y:S01]  /*8e90*/  FFMA.FTZ R75, R63, R56, R75 ;  /* 0x000000383f4b7223 */ /* 0x000fe2000001004b */
[----:B------:R-:W-:-:S02]  /*8ea0*/  F2FP.BF16.F32.PACK_AB R57, R58, R57 ;  /* 0x000000393a39723e */ /* 0x000fc400000010ff */
[----:B------:R-:W-:Y:S02]  /*8eb0*/  F2FP.BF16.F32.PACK_AB R55, R60, R55 ;  /* 0x000000373c37723e */ /* 0x000fe400000010ff */
[----:B------:R-:W-:Y:S02]  /*8ec0*/  F2FP.BF16.F32.PACK_AB R59, R72, R59 ;  /* 0x0000003b483b723e */ /* 0x000fe400000010ff */
[----:B------:R-:W-:Y:S02]  /*8ed0*/  F2FP.BF16.F32.PACK_AB R62, R43, R62 ;  /* 0x0000003e2b3e723e */ /* 0x000fe400000010ff */
[----:B------:R-:W-:Y:S01]  /*8ee0*/  F2FP.BF16.F32.PACK_AB R54, R44, R45 ;  /* 0x0000002d2c36723e */ /* 0x000fe200000010ff */
[----:B------:R-:W-:Y:S01]  /*8ef0*/  IMAD.MOV.U32 R45, RZ, RZ, R57 ;  /* 0x000000ffff2d7224 */ /* 0x000fe200078e0039 */
[----:B------:R-:W-:Y:S01]  /*8f00*/  F2FP.BF16.F32.PACK_AB R58, R47, R74 ;  /* 0x0000004a2f3a723e */ /* 0x000fe200000010ff */
[----:B------:R-:W-:Y:S01]  /*8f10*/  IMAD.MOV.U32 R43, RZ, RZ, R59 ;  /* 0x000000ffff2b7224 */ /* 0x000fe200078e003b */
[----:B------:R-:W-:Y:S01]  /*8f20*/  F2FP.BF16.F32.PACK_AB R44, R40, R41 ;  /* 0x00000029282c723e */ /* 0x000fe200000010ff */
[----:B------:R-:W-:Y:S01]  /*8f30*/  IMAD.MOV.U32 R40, RZ, RZ, R54 ;  /* 0x000000ffff287224 */ /* 0x000fe200078e0036 */
[----:B------:R-:W-:Y:S01]  /*8f40*/  F2FP.BF16.F32.PACK_AB R46, R75, R42 ;  /* 0x0000002a4b2e723e */ /* 0x000fe200000010ff */
[----:B------:R-:W-:-:S02]  /*8f50*/  IMAD.MOV.U32 R41, RZ, RZ, R55 ;  /* 0x000000ffff297224 */ /* 0x000fc400078e0037 */
[----:B------:R-:W-:Y:S02]  /*8f60*/  IMAD.MOV.U32 R42, RZ, RZ, R58 ;  /* 0x000000ffff2a7224 */ /* 0x000fe400078e003a */
[----:B------:R-:W-:-:S07]  /*8f70*/  IMAD.MOV.U32 R47, RZ, RZ, R62 ;  /* 0x000000ffff2f7224 */ /* 0x000fce00078e003e */
.L_x_700:
[----:B------:R-:W-:Y:S05]  /*8f80*/  BSYNC B2 ;  /* 0x0000000000027941 */ /* 0x000fea0003800000 */
.L_x_699:
[----:B0-----:R4:W-:Y:S04]  /*8f90*/  STG.E.128 desc[UR42][R48.64], R40 ;  /* 0x0000002830007986 */ /* 0x0019e8000c101d2a */
[----:B--2---:R4:W-:Y:S02]  /*8fa0*/  @!P3 STG.E.128 desc[UR42][R50.64], R44 ;  /* 0x0000002c3200b986 */ /* 0x0049e4000c101d2a */
.L_x_698:
[----:B------:R-:W-:Y:S05]  /*8fb0*/  BSYNC B1 ;  /* 0x0000000000017941 */ /* 0x000fea0003800000 */
.L_x_697:
[----:B------:R-:W-:Y:S01]  /*8fc0*/  ISETP.NE.AND P3, PT, R10, RZ, PT ;  /* 0x000000ff0a00720c */ /* 0x000fe20003f65270 */
[----:B------:R-:W-:-:S12]  /*8fd0*/  BSSY B1, `(.L_x_701) ;  /* 0x000007e000017945 */ /* 0x000fd80003800000 */
[----:B------:R-:W-:Y:S05]  /*8fe0*/  @!P3 BRA `(.L_x_702) ;  /* 0x0000000400f0b947 */ /* 0x000fea0003800000 */
[----:B----4-:R-:W-:Y:S01]  /*8ff0*/  SEL R40, R122, R148, !P1 ;  /* 0x000000947a287207 */ /* 0x010fe20004800000 */
        /* <DEDUP_REMOVED lines=30> */
[--C-:B------:R-:W-:Y:S01]  /*91e0*/  SHF.R.U64 R75, R68, 0x10, R69.reuse ;  /* 0x00000010444b7819 */ /* 0x100fe20000001245 */
[----:B--2---:R-:W-:Y:S01]  /*91f0*/  IMAD.U32 R56, R45, 0x10000, RZ ;  /* 0x000100002d387824 */ /* 0x004fe200078e00ff */
[----:B------:R-:W-:Y:S01]  /*9200*/  SHF.R.U32.HI R73, RZ, 0x10, R69 ;  /* 0x00000010ff497819 */ /* 0x000fe20000011645 */
[----:B------:R-:W-:Y:S01]  /*9210*/  IMAD.U32 R68, R47, 0x10000, RZ ;  /* 0x000100002f447824 */ /* 0x000fe200078e00ff */
[----:B------:R-:W-:Y:S01]  /*9220*/  SHF.R.U32.HI R69, RZ, 0x10, R81 ;  /* 0x00000010ff457819 */ /* 0x000fe20000011651 */
[----:B0-----:R-:W-:Y:S01]  /*9230*/  IMAD.U32 R61, R41, 0x10000, RZ ;  /* 0x00010000293d7824 */ /* 0x001fe200078e00ff */
[----:B------:R-:W-:Y:S01]  /*9240*/  PRMT R60, R158, 0x5410, R75 ;  /* 0x000054109e3c7816 */ /* 0x000fe2000000004b */
[----:B------:R-:W-:Y:S01]  /*9250*/  IMAD.U32 R59, R43, 0x10000, RZ ;  /* 0x000100002b3b7824 */ /* 0x000fe200078e00ff */
[----:B------:R-:W-:Y:S02]  /*9260*/  PRMT R69, R160, 0x5432, R69 ;  /* 0x00005432a0457816 */ /* 0x000fe40000000045 */
[----:B------:R-:W-:-:S02]  /*9270*/  SHF.R.U64 R63, R70, 0x10, R71 ;  /* 0x00000010463f7819 */ /* 0x000fc40000001247 */
[----:B------:R-:W-:Y:S01]  /*9280*/  SHF.R.U64 R55, R80, 0x10, R81 ;  /* 0x0000001050377819 */ /* 0x000fe20000001251 */
[----:B------:R-:W-:Y:S01]  /*9290*/  IMAD.U32 R70, R69, 0x10000, RZ ;  /* 0x0001000045467824 */ /* 0x000fe200078e00ff */
[----:B------:R-:W-:Y:S02]  /*92a0*/  PRMT R158, R158, 0x5432, R73 ;  /* 0x000054329e9e7816 */ /* 0x000fe40000000049 */
[----:B------:R-:W-:Y:S02]  /*92b0*/  SHF.R.U64 R72, R82, 0x10, R83 ;  /* 0x0000001052487819 */ /* 0x000fe40000001253 */
[----:B------:R-:W-:Y:S02]  /*92c0*/  SHF.R.U32.HI R71, RZ, 0x10, R71 ;  /* 0x00000010ff477819 */ /* 0x000fe40000011647 */
[----:B------:R-:W-:Y:S02]  /*92d0*/  LOP3.LUT R57, R47, 0xffff0000, RZ, 0xc0, !PT ;  /* 0xffff00002f397812 */ /* 0x000fe400078ec0ff */
[----:B------:R-:W-:-:S02]  /*92e0*/  SHF.R.U32.HI R82, RZ, 0x10, R83 ;  /* 0x00000010ff527819 */ /* 0x000fc40000011653 */
[----:B------:R-:W-:Y:S01]  /*92f0*/  PRMT R47, R156, 0x5410, R63 ;  /* 0x000054109c2f7816 */ /* 0x000fe2000000003f */
[----:B------:R-:W-:Y:S01]  /*9300*/  IMAD.U32 R63, R158, 0x10000, RZ ;  /* 0x000100009e3f7824 */ /* 0x000fe200078e00ff */
[----:B------:R-:W-:Y:S02]  /*9310*/  PRMT R160, R160, 0x5410, R55 ;  /* 0x00005410a0a07816 */ /* 0x000fe40000000037 */
[----:B------:R-:W-:Y:S01]  /*9320*/  PRMT R55, R159, 0x5410, R72 ;  /* 0x000054109f377816 */ /* 0x000fe20000000048 */
[-C--:B------:R-:W-:Y:S01]  /*9330*/  FMUL.FTZ R72, R56, R70.reuse ;  /* 0x0000004638487220 */ /* 0x080fe20000410000 */
[----:B------:R-:W-:Y:S01]  /*9340*/  PRMT R156, R156, 0x5432, R71 ;  /* 0x000054329c9c7816 */ /* 0x000fe20000000047 */
[-C--:B------:R-:W-:Y:S01]  /*9350*/  FMUL.FTZ R74, R56, R63.reuse ;  /* 0x0000003f384a7220 */ /* 0x080fe20000410000 */
[----:B------:R-:W-:Y:S01]  /*9360*/  LOP3.LUT R62, R45, 0xffff0000, RZ, 0xc0, !PT ;  /* 0xffff00002d3e7812 */ /* 0x000fe200078ec0ff */
[----:B------:R-:W-:Y:S01]  /*9370*/  FFMA.FTZ R56, R61, R63, -R72 ;  /* 0x0000003f3d387223 */ /* 0x000fe20000010848 */
[----:B------:R-:W-:Y:S01]  /*9380*/  PRMT R159, R159, 0x5432, R82 ;  /* 0x000054329f9f7816 */ /* 0x000fe20000000052 */
[----:B------:R-:W-:Y:S01]  /*9390*/  FFMA.FTZ R61, R61, R70, R74 ;  /* 0x000000463d3d7223 */ /* 0x000fe2000001004a */
[----:B------:R-:W-:Y:S01]  /*93a0*/  LOP3.LUT R71, R69, 0xffff0000, RZ, 0xc0, !PT ;  /* 0xffff000045477812 */ /* 0x000fe200078ec0ff */
[----:B------:R-:W-:Y:S01]  /*93b0*/  IMAD.U32 R69, R156, 0x10000, RZ ;  /* 0x000100009c457824 */ /* 0x000fe200078e00ff */
[----:B------:R-:W-:Y:S01]  /*93c0*/  LOP3.LUT R63, R158, 0xffff0000, RZ, 0xc0, !PT ;  /* 0xffff00009e3f7812 */ /* 0x000fe200078ec0ff */
[----:B------:R-:W-:Y:S01]  /*93d0*/  IMAD.U32 R72, R159, 0x10000, RZ ;  /* 0x000100009f487824 */ /* 0x000fe200078e00ff */
[----:B------:R-:W-:Y:S01]  /*93e0*/  LOP3.LUT R58, R41, 0xffff0000, RZ, 0xc0, !PT ;  /* 0xffff0000293a7812 */ /* 0x000fe200078ec0ff */
[C---:B------:R-:W-:Y:S01]  /*93f0*/  FMUL.FTZ R73, R62.reuse, R71 ;  /* 0x000000473e497220 */ /* 0x040fe20000410000 */
[----:B------:R-:W-:Y:S01]  /*9400*/  LOP3.LUT R74, R159, 0xffff0000, RZ, 0xc0, !PT ;  /* 0xffff00009f4a7812 */ /* 0x000fe200078ec0ff */
[-C--:B------:R-:W-:Y:S01]  /*9410*/  FMUL.FTZ R75, R62, R63.reuse ;  /* 0x0000003f3e4b7220 */ /* 0x080fe20000410000 */
[----:B------:R-:W-:Y:S01]  /*9420*/  FMUL.FTZ R62, R68, R72 ;  /* 0x00000048443e7220 */ /* 0x000fe20000410000 */
[----:B------:R-:W-:Y:S01]  /*9430*/  FFMA.FTZ R63, R58, R63, -R73 ;  /* 0x0000003f3a3f7223 */ /* 0x000fe20000010849 */
[-C--:B------:R-:W-:Y:S01]  /*9440*/  FMUL.FTZ R73, R68, R69.reuse ;  /* 0x0000004544497220 */ /* 0x080fe20000410000 */
[----:B------:R-:W-:Y:S01]  /*9450*/  LOP3.LUT R156, R156, 0xffff0000, RZ, 0xc0, !PT ;  /* 0xffff00009c9c7812 */ /* 0x000fe200078ec0ff */
[----:B------:R-:W-:Y:S01]  /*9460*/  FFMA.FTZ R62, R59, R69, -R62 ;  /* 0x000000453b3e7223 */ /* 0x000fe2000001083e */
[----:B------:R-:W-:Y:S01]  /*9470*/  SHF.L.U32 R45, R44, 0x10, RZ ;  /* 0x000000102c2d7819 */ /* 0x000fe200000006ff */
[----:B------:R-:W-:-:S02]  /*9480*/  IMAD.U32 R70, R160, 0x10000, RZ ;  /* 0x00010000a0467824 */ /* 0x000fc400078e00ff */
[----:B------:R-:W-:Y:S01]  /*9490*/  FFMA.FTZ R59, R59, R72, R73 ;  /* 0x000000483b3b7223 */ /* 0x000fe20000010049 */
[----:B------:R-:W-:Y:S01]  /*94a0*/  IMAD.U32 R68, R60, 0x10000, RZ ;  /* 0x000100003c447824 */ /* 0x000fe200078e00ff */
[----:B------:R-:W-:Y:S01]  /*94b0*/  LOP3.LUT R53, R43, 0xffff0000, RZ, 0xc0, !PT ;  /* 0xffff00002b357812 */ /* 0x000fe200078ec0ff */
[C---:B------:R-:W-:Y:S01]  /*94c0*/  FMUL.FTZ R72, R57.reuse, R74 ;  /* 0x0000004a39487220 */ /* 0x040fe20000410000 */
[----:B------:R-:W-:Y:S01]  /*94d0*/  FMUL.FTZ R80, R57, R156 ;  /* 0x0000009c39507220 */ /* 0x000fe20000410000 */
[----:B------:R-:W-:Y:S01]  /*94e0*/  LOP3.LUT R44, R44, 0xffff0000, RZ, 0xc0, !PT ;  /* 0xffff00002c2c7812 */ /* 0x000fe200078ec0ff */
[----:B------:R-:W-:Y:S01]  /*94f0*/  IMAD.U32 R41, R40, 0x10000, RZ ;  /* 0x0001000028297824 */ /* 0x000fe200078e00ff */
[----:B------:R-:W-:Y:S01]  /*9500*/  LOP3.LUT R69, R160, 0xffff0000, RZ, 0xc0, !PT ;  /* 0xffff0000a0457812 */ /* 0x000fe200078ec0ff */
[----:B------:R-:W-:Y:S01]  /*9510*/  FFMA.FTZ R58, R58, R71, R75 ;  /* 0x000000473a3a7223 */ /* 0x000fe2000001004b */
[----:B------:R-:W-:Y:S01]  /*9520*/  LOP3.LUT R57, R60, 0xffff0000, RZ, 0xc0, !PT ;  /* 0xffff00003c397812 */ /* 0x000fe200078ec0ff */
[C---:B------:R-:W-:Y:S01]  /*9530*/  FMUL.FTZ R60, R45.reuse, R70 ;  /* 0x000000462d3c7220 */ /* 0x040fe20000410000 */
[----:B------:R-:W-:Y:S01]  /*9540*/  FMUL.FTZ R45, R45, R68 ;  /* 0x000000442d2d7220 */ /* 0x000fe20000410000 */
[C---:B------:R-:W-:Y:S01]  /*9550*/  FFMA.FTZ R73, R53.reuse, R156, -R72 ;  /* 0x0000009c35497223 */ /* 0x040fe20000010848 */
[----:B------:R-:W-:Y:S01]  /*9560*/  FFMA.FTZ R80, R53, R74, R80 ;  /* 0x0000004a35507223 */ /* 0x000fe20000010050 */
[----:B------:R-:W-:Y:S01]  /*9570*/  LOP3.LUT R40, R40, 0xffff0000, RZ, 0xc0, !PT ;  /* 0xffff000028287812 */ /* 0x000fe200078ec0ff */
[C---:B------:R-:W-:Y:S01]  /*9580*/  IMAD.U32 R43, R42.reuse, 0x10000, RZ ;  /* 0x000100002a2b7824 */ /* 0x040fe200078e00ff */
[----:B------:R-:W-:Y:S01]  /*9590*/  LOP3.LUT R54, R42, 0xffff0000, RZ, 0xc0, !PT ;  /* 0xffff00002a367812 */ /* 0x000fe200078ec0ff */
[C---:B------:R-:W-:Y:S01]  /*95a0*/  FMUL.FTZ R53, R44.reuse, R69 ;  /* 0x000000452c357220 */ /* 0x040fe20000410000 */
[----:B------:R-:W-:Y:S01]  /*95b0*/  FMUL.FTZ R71, R44, R57 ;  /* 0x000000392c477220 */ /* 0x000fe20000410000 */
[----:B------:R-:W-:-:S02]  /*95c0*/  IMAD.U32 R42, R46, 0x10000, RZ ;  /* 0x000100002e2a7824 */ /* 0x000fc400078e00ff */
[C---:B------:R-:W-:Y:S01]  /*95d0*/  FFMA.FTZ R60, R41.reuse, R68, -R60 ;  /* 0x00000044293c7223 */ /* 0x040fe2000001083c */
[----:B------:R-:W-:Y:S01]  /*95e0*/  FFMA.FTZ R45, R41, R70, R45 ;  /* 0x00000046292d7223 */ /* 0x000fe2000001002d */
[----:B------:R-:W-:Y:S01]  /*95f0*/  IMAD.U32 R44, R55, 0x10000, RZ ;  /* 0x00010000372c7824 */ /* 0x000fe200078e00ff */
[----:B------:R-:W-:Y:S01]  /*9600*/  LOP3.LUT R46, R46, 0xffff0000, RZ, 0xc0, !PT ;  /* 0xffff00002e2e7812 */ /* 0x000fe200078ec0ff */
[----:B------:R-:W-:Y:S01]  /*9610*/  IMAD.U32 R41, R47, 0x10000, RZ ;  /* 0x000100002f297824 */ /* 0x000fe200078e00ff */
[----:B------:R-:W-:Y:S01]  /*9620*/  LOP3.LUT R55, R55, 0xffff0000, RZ, 0xc0, !PT ;  /* 0xffff000037377812 */ /* 0x000fe200078ec0ff */
[C---:B------:R-:W-:Y:S01]  /*9630*/  FFMA.FTZ R53, R40.reuse, R57, -R53 ;  /* 0x0000003928357223 */ /* 0x040fe20000010835 */
[----:B------:R-:W-:Y:S01]  /*9640*/  LOP3.LUT R47, R47, 0xffff0000, RZ, 0xc0, !PT ;  /* 0xffff00002f2f7812 */ /* 0x000fe200078ec0ff */
[----:B------:R-:W-:Y:S01]  /*9650*/  FFMA.FTZ R40, R40, R69, R71 ;  /* 0x0000004528287223 */ /* 0x000fe20000010047 */
[-C--:B------:R-:W-:Y:S01]  /*9660*/  FMUL.FTZ R68, R42, R44.reuse ;  /* 0x0000002c2a447220 */ /* 0x080fe20000410000 */
[----:B------:R-:W-:Y:S01]  /*9670*/  FMUL.FTZ R69, R46, R55 ;  /* 0x000000372e457220 */ /* 0x000fe20000410000 */
[----:B------:R-:W-:Y:S01]  /*9680*/  FMUL.FTZ R57, R42, R41 ;  /* 0x000000292a397220 */ /* 0x000fe20000410000 */
[----:B------:R-:W-:Y:S01]  /*9690*/  FMUL.FTZ R46, R46, R47 ;  /* 0x0000002f2e2e7220 */ /* 0x000fe20000410000 */
        /* <DEDUP_REMOVED lines=10> */
[----:B------:R-:W-:Y:S02]  /*9740*/  F2FP.BF16.F32.PACK_AB R43, R73, R62 ;  /* 0x0000003e492b723e */ /* 0x000fe400000010ff */
[----:B------:R-:W-:Y:S02]  /*9750*/  F2FP.BF16.F32.PACK_AB R47, R80, R59 ;  /* 0x0000003b502f723e */ /* 0x000fe400000010ff */
[----:B------:R-:W-:-:S02]  /*9760*/  F2FP.BF16.F32.PACK_AB R42, R69, R68 ;  /* 0x00000044452a723e */ /* 0x000fc400000010ff */
[----:B------:R-:W-:-:S07]  /*9770*/  F2FP.BF16.F32.PACK_AB R46, R46, R57 ;  /* 0x000000392e2e723e */ /* 0x000fce00000010ff */
.L_x_704:
[----:B------:R-:W-:Y:S05]  /*9780*/  BSYNC B2 ;  /* 0x0000000000027941 */ /* 0x000fea0003800000 */
.L_x_703:
[----:B0-----:R0:W-:Y:S04]  /*9790*/  STG.E.128 desc[UR42][R48.64], R40 ;  /* 0x0000002830007986 */ /* 0x0011e8000c101d2a */
[----:B--2---:R0:W-:Y:S02]  /*97a0*/  @!P3 STG.E.128 desc[UR42][R50.64], R44 ;  /* 0x0000002c3200b986 */ /* 0x0041e4000c101d2a */
.L_x_702:
[----:B------:R-:W-:Y:S05]  /*97b0*/  BSYNC B1 ;  /* 0x0000000000017941 */ /* 0x000fea0003800000 */
.L_x_701:
[----:B------:R-:W-:-:S13]  /*97c0*/  ISETP.NE.AND P3, PT, R9, RZ, PT ;  /* 0x000000ff0900720c */ /* 0x000fda0003f65270 */
[----:B------:R-:W-:Y:S05]  /*97d0*/  @!P3 BRA `(.L_x_655) ;  /* 0x0000000800d8b947 */ /* 0x000fea0003800000 */
[----:B0---4-:R-:W2:Y:S01]  /*97e0*/  LDL R40, [R1+0x10] ;  /* 0x0000100001287983 */ /* 0x011ea20000100800 */
[----:B------:R-:W-:Y:S01]  /*97f0*/  BSSY B1, `(.L_x_705) ;  /* 0x0000074000017945 */ /* 0x000fe20003800000 */
[----:B--2---:R-:W-:-:S04]  /*9800*/  LOP3.LUT P4, RZ, R40, 0x1, RZ, 0xc0, !PT ;  /* 0x0000000128ff7812 */ /* 0x004fc8000788c0ff */
[----:B------:R-:W-:Y:S02]  /*9810*/  SEL R148, R122, R148, !P4 ;  /* 0x000000947a947207 */ /* 0x000fe40006000000 */
[----:B---3--:R-:W-:Y:S02]  /*9820*/  IADD3 R49, P3, P4, R102, R126, R15 ;  /* 0x0000007e66317210 */ /* 0x008fe40007c7e00f */
[----:B------:R-:W-:Y:S02]  /*9830*/  SHF.R.S32.HI R41, RZ, 0x1f, R148 ;  /* 0x0000001fff297819 */ /* 0x000fe40000011494 */
[----:B------:R-:W-:Y:S02]  /*9840*/  IADD3.X R54, R97, R52, R11, P3, P4 ;  /* 0x0000003461367210 */ /* 0x000fe40001fe840b */
[----:B------:R-:W-:Y:S02]  /*9850*/  LEA.HI R41, R41, R148, RZ, 0x4 ;  /* 0x0000009429297211 */ /* 0x000fe400078f20ff */
[----:B------:R-:W-:-:S02]  /*9860*/  ISETP.GE.AND P4, PT, R100, R117, PT ;  /* 0x000000756400720c */ /* 0x000fc40003f86270 */
[----:B------:R-:W-:Y:S02]  /*9870*/  LEA.HI.SX32 R41, R41, R20, 0x1c ;  /* 0x0000001429297211 */ /* 0x000fe400078fe2ff */
[----:B------:R-:W-:Y:S02]  /*9880*/  LEA R48, P3, R49, R120, 0x1 ;  /* 0x0000007831307211 */ /* 0x000fe400078608ff */
[----:B------:R-:W-:Y:S01]  /*9890*/  SHF.R.S32.HI R40, RZ, 0x1f, R41 ;  /* 0x0000001fff287819 */ /* 0x000fe20000011429 */
[----:B------:R-:W-:Y:S01]  /*98a0*/  IMAD.SHL.U32 R50, R41, 0x8, RZ ;  /* 0x0000000829327824 */ /* 0x000fe200078e00ff */
[----:B------:R-:W-:Y:S02]  /*98b0*/  LEA.HI.X R49, R49, R121, R54, 0x1, P3 ;  /* 0x0000007931317211 */ /* 0x000fe400018f0c36 */
[----:B------:R-:W-:Y:S02]  /*98c0*/  LEA.HI R40, R40, R41, RZ, 0x3 ;  /* 0x0000002928287211 */ /* 0x000fe400078f18ff */
[----:B------:R-:W-:-:S03]  /*98d0*/  LOP3.LUT R41, R185, 0x38, R50, 0xf8, !PT ;  /* 0x00000038b9297812 */ /* 0x000fc600078ef832 */
[----:B------:R-:W-:Y:S01]  /*98e0*/  IMAD.SHL.U32 R42, R40, 0x400, RZ ;  /* 0x00000400282a7824 */ /* 0x000fe200078e00ff */
[----:B------:R-:W-:Y:S01]  /*98f0*/  LOP3.LUT R40, R41, R230, RZ, 0x3c, !PT ;  /* 0x000000e629287212 */ /* 0x000fe200078e3cff */
[----:B------:R-:W-:-:S03]  /*9900*/  IMAD R41, R16, 0x6000, R138 ;  /* 0x0000600010297824 */ /* 0x000fc600078e028a */
[----:B------:R-:W-:Y:S01]  /*9910*/  LOP3.LUT R42, R42, 0x7fffe000, RZ, 0xc0, !PT ;  /* 0x7fffe0002a2a7812 */ /* 0x000fe200078ec0ff */
[----:B------:R-:W-:-:S03]  /*9920*/  IMAD R41, R41, 0x2, R2 ;  /* 0x0000000229297824 */ /* 0x000fc600078e0202 */
[----:B------:R-:W-:-:S05]  /*9930*/  IADD3 R43, R40, R42, R195 ;  /* 0x0000002a282b7210 */ /* 0x000fca0007ffe0c3 */
[----:B------:R-:W-:-:S04]  /*9940*/  IMAD R43, R16, 0x6000, R43 ;  /* 0x00006000102b7824 */ /* 0x000fc800078e022b */
[----:B------:R-:W-:Y:S02]  /*9950*/  IMAD R44, R43, 0x2, R2 ;  /* 0x000000022b2c7824 */ /* 0x000fe400078e0202 */
[----:B------:R-:W0:Y:S04]  /*9960*/  LDS.128 R40, [R41+0x1c400] ;  /* 0x01c4000029287984 */ /* 0x000e280000000c00 */
[----:B------:R-:W2:Y:S01]  /*9970*/  LDS.128 R44, [R44+0x1c400] ;  /* 0x01c400002c2c7984 */ /* 0x000ea20000000c00 */
[----:B------:R-:W-:Y:S05]  /*9980*/  @P4 BRA `(.L_x_706) ;  /* 0x0000000400684947 */ /* 0x000fea0003800000 */
[----:B------:R-:W-:Y:S01]  /*9990*/  SHF.R.U64 R68, R64, 0x10, R65 ;  /* 0x0000001040447819 */ /* 0x000fe20000001241 */
[----:B--2---:R-:W-:Y:S01]  /*99a0*/  IMAD.U32 R58, R45, 0x10000, RZ ;  /* 0x000100002d3a7824 */ /* 0x004fe200078e00ff */
[----:B------:R-:W-:Y:S01]  /*99b0*/  SHF.R.U64 R63, R66, 0x10, R67 ;  /* 0x00000010423f7819 */ /* 0x000fe20000001243 */
[----:B0-----:R-:W-:Y:S01]  /*99c0*/  IMAD.U32 R55, R41, 0x10000, RZ ;  /* 0x0001000029377824 */ /* 0x001fe200078e00ff */
[----:B------:R-:W-:Y:S01]  /*99d0*/  SHF.R.U64 R62, R76, 0x10, R77 ;  /* 0x000000104c3e7819 */ /* 0x000fe2000000124d */
[----:B------:R-:W-:Y:S01]  /*99e0*/  IMAD.U32 R60, R47, 0x10000, RZ ;  /* 0x000100002f3c7824 */ /* 0x000fe200078e00ff */
[----:B------:R-:W-:Y:S01]  /*99f0*/  SHF.R.U32.HI R64, RZ, 0x10, R65 ;  /* 0x00000010ff407819 */ /* 0x000fe20000011641 */
[----:B------:R-:W-:Y:S01]  /*9a00*/  IMAD.U32 R57, R43, 0x10000, RZ ;  /* 0x000100002b397824 */ /* 0x000fe200078e00ff */
[----:B------:R-:W-:Y:S01]  /*9a10*/  SHF.R.U32.HI R76, RZ, 0x10, R77 ;  /* 0x00000010ff4c7819 */ /* 0x000fe2000001164d */
[----:B------:R-:W-:Y:S01]  /*9a20*/  IMAD.U32 R53, R44, 0x10000, RZ ;  /* 0x000100002c357824 */ /* 0x000fe200078e00ff */
[----:B------:R-:W-:Y:S01]  /*9a30*/  LOP3.LUT R59, R45, 0xffff0000, RZ, 0xc0, !PT ;  /* 0xffff00002d3b7812 */ /* 0x000fe200078ec0ff */
[----:B------:R-:W-:Y:S01]  /*9a40*/  IMAD.U32 R51, R40, 0x10000, RZ ;  /* 0x0001000028337824 */ /* 0x000fe200078e00ff */
[----:B------:R-:W-:-:S02]  /*9a50*/  PRMT R61, R153, 0x5410, R68 ;  /* 0x00005410993d7816 */ /* 0x000fc40000000044 */
[----:B------:R-:W-:Y:S02]  /*9a60*/  PRMT R45, R152, 0x5410, R63 ;  /* 0x00005410982d7816 */ /* 0x000fe4000000003f */
[----:B------:R-:W-:Y:S02]  /*9a70*/  PRMT R153, R153, 0x5432, R64 ;  /* 0x0000543299997816 */ /* 0x000fe40000000040 */
[C---:B------:R-:W-:Y:S02]  /*9a80*/  PRMT R63, R155.reuse, 0x5432, R76 ;  /* 0x000054329b3f7816 */ /* 0x040fe4000000004c */
[----:B------:R-:W-:Y:S01]  /*9a90*/  PRMT R155, R155, 0x5410, R62 ;  /* 0x000054109b9b7816 */ /* 0x000fe2000000003e */
[----:B------:R-:W-:Y:S01]  /*9aa0*/  IMAD.U32 R62, R153, 0x10000, RZ ;  /* 0x00010000993e7824 */ /* 0x000fe200078e00ff */
[----:B------:R-:W-:Y:S01]  /*9ab0*/  SHF.R.U32.HI R67, RZ, 0x10, R67 ;  /* 0x00000010ff437819 */ /* 0x000fe20000011643 */
[----:B------:R-:W-:Y:S01]  /*9ac0*/  IMAD.U32 R64, R63, 0x10000, RZ ;  /* 0x000100003f407824 */ /* 0x000fe200078e00ff */
[--C-:B------:R-:W-:Y:S01]  /*9ad0*/  SHF.R.U64 R65, R78, 0x10, R79.reuse ;  /* 0x000000104e417819 */ /* 0x100fe2000000124f */
[C---:B------:R-:W-:Y:S01]  /*9ae0*/  FMUL.FTZ R68, R58.reuse, R62 ;  /* 0x0000003e3a447220 */ /* 0x040fe20000410000 */
[----:B------:R-:W-:Y:S01]  /*9af0*/  SHF.R.U32.HI R79, RZ, 0x10, R79 ;  /* 0x00000010ff4f7819 */ /* 0x000fe2000001164f */
[-C--:B------:R-:W-:Y:S01]  /*9b00*/  FMUL.FTZ R66, R58, R64.reuse ;  /* 0x000000403a427220 */ /* 0x080fe20000410000 */
[----:B------:R-:W-:Y:S01]  /*9b10*/  PRMT R152, R152, 0x5432, R67 ;  /* 0x0000543298987816 */ /* 0x000fe20000000043 */
[C---:B------:R-:W-:Y:S01]  /*9b20*/  FFMA.FTZ R68, R55.reuse, R64, R68 ;  /* 0x0000004037447223 */ /* 0x040fe20000010044 */
[C---:B------:R-:W-:Y:S01]  /*9b30*/  PRMT R65, R154.reuse, 0x5410, R65 ;  /* 0x000054109a417816 */ /* 0x040fe20000000041 */
[----:B------:R-:W-:Y:S01]  /*9b40*/  FFMA.FTZ R66, R55, R62, -R66 ;  /* 0x0000003e37427223 */ /* 0x000fe20000010842 */
[----:B------:R-:W-:Y:S01]  /*9b50*/  PRMT R154, R154, 0x5432, R79 ;  /* 0x000054329a9a7816 */ /* 0x000fe2000000004f */
[----:B------:R-:W-:Y:S01]  /*9b60*/  IMAD.U32 R55, R152, 0x10000, RZ ;  /* 0x0001000098377824 */ /* 0x000fe200078e00ff */
[----:B------:R-:W-:-:S02]  /*9b70*/  LOP3.LUT R63, R63, 0xffff0000, RZ, 0xc0, !PT ;  /* 0xffff00003f3f7812 */ /* 0x000fc400078ec0ff */
[----:B------:R-:W-:Y:S01]  /*9b80*/  LOP3.LUT R153, R153, 0xffff0000, RZ, 0xc0, !PT ;  /* 0xffff000099997812 */ /* 0x000fe200078ec0ff */
[----:B------:R-:W-:Y:S02]  /*9b90*/  IMAD.U32 R58, R154, 0x10000, RZ ;  /* 0x000100009a3a7824 */ /* 0x000fe400078e00ff */
[C---:B------:R-:W-:Y:S01]  /*9ba0*/  FMUL.FTZ R69, R60.reuse, R55 ;  /* 0x000000373c457220 */ /* 0x040fe20000410000 */
[----:B------:R-:W-:Y:S01]  /*9bb0*/  LOP3.LUT R56, R41, 0xffff0000, RZ, 0xc0, !PT ;  /* 0xffff000029387812 */ /* 0x000fe200078ec0ff */
[----:B------:R-:W-:Y:S01]  /*9bc0*/  FMUL.FTZ R67, R59, R63 ;  /* 0x0000003f3b437220 */ /* 0x000fe20000410000 */
[----:B------:R-:W-:Y:S01]  /*9bd0*/  LOP3.LUT R47, R47, 0xffff0000, RZ, 0xc0, !PT ;  /* 0xffff00002f2f7812 */ /* 0x000fe200078ec0ff */
[----:B------:R-:W-:Y:S01]  /*9be0*/  FMUL.FTZ R59, R59, R153 ;  /* 0x000000993b3b7220 */ /* 0x000fe20000410000 */
[-C--:B------:R-:W-:Y:S01]  /*9bf0*/  FMUL.FTZ R62, R60, R58.reuse ;  /* 0x0000003a3c3e7220 */ /* 0x080fe20000410000 */
[----:B------:R-:W-:Y:S01]  /*9c00*/  LOP3.LUT R154, R154, 0xffff0000, RZ, 0xc0, !PT ;  /* 0xffff00009a9a7812 */ /* 0x000fe200078ec0ff */
[----:B------:R-:W-:Y:S01]  /*9c10*/  FFMA.FTZ R69, R57, R58, R69 ;  /* 0x0000003a39457223 */ /* 0x000fe20000010045 */
[----:B------:R-:W-:Y:S01]  /*9c20*/  LOP3.LUT R152, R152, 0xffff0000, RZ, 0xc0, !PT ;  /* 0xffff000098987812 */ /* 0x000fe200078ec0ff */
[----:B------:R-:W-:-:S02]  /*9c30*/  IMAD.U32 R58, R155, 0x10000, RZ ;  /* 0x000100009b3a7824 */ /* 0x000fc400078e00ff */
[C---:B------:R-:W-:Y:S01]  /*9c40*/  FFMA.FTZ R67, R56.reuse, R153, -R67 ;  /* 0x0000009938437223 */ /* 0x040fe20000010843 */
[----:B------:R-:W-:Y:S01]  /*9c50*/  FFMA.FTZ R59, R56, R63, R59 ;  /* 0x0000003f383b7223 */ /* 0x000fe2000001003b */
[----:B------:R-:W-:Y:S01]  /*9c60*/  FFMA.FTZ R62, R57, R55, -R62 ;  /* 0x00000037393e7223 */ /* 0x000fe2000001083e */
[----:B------:R-:W-:Y:S01]  /*9c70*/  LOP3.LUT R54, R43, 0xffff0000, RZ, 0xc0, !PT ;  /* 0xffff00002b367812 */ /* 0x000fe200078ec0ff */
[----:B------:R-:W-:Y:S01]  /*9c80*/  FMUL.FTZ R55, R47, R154 ;  /* 0x0000009a2f377220 */ /* 0x000fe20000410000 */
[----:B------:R-:W-:Y:S01]  /*9c90*/  IMAD.U32 R56, R61, 0x10000, RZ ;  /* 0x000100003d387824 */ /* 0x000fe200078e00ff */
[----:B------:R-:W-:Y:S01]  /*9ca0*/  LOP3.LUT R44, R44, 0xffff0000, RZ, 0xc0, !PT ;  /* 0xffff00002c2c7812 */ /* 0x000fe200078ec0ff */
[----:B------:R-:W-:Y:S01]  /*9cb0*/  FMUL.FTZ R47, R47, R152 ;  /* 0x000000982f2f7220 */ /* 0x000fe20000410000 */
[----:B------:R-:W-:Y:S01]  /*9cc0*/  LOP3.LUT R155, R155, 0xffff0000, RZ, 0xc0, !PT ;  /* 0xffff00009b9b7812 */ /* 0x000fe200078ec0ff */
[----:B------:R-:W-:Y:S01]  /*9cd0*/  FMUL.FTZ R60, R53, R58 ;  /* 0x0000003a353c7220 */ /* 0x000fe20000410000 */
[----:B------:R-:W-:Y:S01]  /*9ce0*/  LOP3.LUT R61, R61, 0xffff0000, RZ, 0xc0, !PT ;  /* 0xffff00003d3d7812 */ /* 0x000fe200078ec0ff */
[C---:B------:R-:W-:Y:S01]  /*9cf0*/  FFMA.FTZ R55, R54.reuse, R152, -R55 ;  /* 0x0000009836377223 */ /* 0x040fe20000010837 */
[----:B------:R-:W-:Y:S01]  /*9d00*/  FMUL.FTZ R53, R53, R56 ;  /* 0x0000003835357220 */ /* 0x000fe20000410000 */
[----:B------:R-:W-:Y:S01]  /*9d10*/  FFMA.FTZ R154, R54, R154, R47 ;  /* 0x0000009a369a7223 */ /* 0x000fe2000001002f */
[----:B------:R-:W-:Y:S01]  /*9d20*/  FFMA.FTZ R60, R51, R56, -R60 ;  /* 0x00000038333c7223 */ /* 0x000fe2000001083c */
[----:B------:R-:W-:Y:S01]  /*9d30*/  LOP3.LUT R41, R40, 0xffff0000, RZ, 0xc0, !PT ;  /* 0xffff000028297812 */ /* 0x000fe200078ec0ff */
[C---:B------:R-:W-:Y:S01]  /*9d40*/  FMUL.FTZ R54, R44.reuse, R155 ;  /* 0x0000009b2c367220 */ /* 0x040fe20000410000 */
[-C--:B------:R-:W-:Y:S01]  /*9d50*/  FMUL.FTZ R56, R44, R61.reuse ;  /* 0x0000003d2c387220 */ /* 0x080fe20000410000 */
[C---:B------:R-:W-:Y:S01]  /*9d60*/  IMAD.U32 R43, R46.reuse, 0x10000, RZ ;  /* 0x000100002e2b7824 */ /* 0x040fe200078e00ff */
[----:B------:R-:W-:Y:S01]  /*9d70*/  SHF.L.U32 R44, R45, 0x10, RZ ;  /* 0x000000102d2c7819 */ /* 0x000fe200000006ff */
[C---:B------:R-:W-:Y:S01]  /*9d80*/  IMAD.U32 R47, R65.reuse, 0x10000, RZ ;  /* 0x00010000412f7824 */ /* 0x040fe200078e00ff */
[----:B------:R-:W-:Y:S01]  /*9d90*/  LOP3.LUT R46, R46, 0xffff0000, RZ, 0xc0, !PT ;  /* 0xffff00002e2e7812 */ /* 0x000fe200078ec0ff */
[C---:B------:R-:W-:Y:S01]  /*9da0*/  IMAD.U32 R40, R42.reuse, 0x10000, RZ ;  /* 0x000100002a287824 */ /* 0x040fe200078e00ff */
[----:B------:R-:W-:Y:S01]  /*9db0*/  LOP3.LUT R65, R65, 0xffff0000, RZ, 0xc0, !PT ;  /* 0xffff000041417812 */ /* 0x000fe200078ec0ff */
[----:B------:R-:W-:Y:S01]  /*9dc0*/  FFMA.FTZ R61, R41, R61, -R54 ;  /* 0x0000003d293d7223 */ /* 0x000fe20000010836 */
[----:B------:R-:W-:Y:S01]  /*9dd0*/  LOP3.LUT R45, R45, 0xffff0000, RZ, 0xc0, !PT ;  /* 0xffff00002d2d7812 */ /* 0x000fe200078ec0ff */
[----:B------:R-:W-:Y:S01]  /*9de0*/  FFMA.FTZ R56, R41, R155, R56 ;  /* 0x0000009b29387223 */ /* 0x000fe20000010038 */
[----:B------:R-:W-:Y:S01]  /*9df0*/  LOP3.LUT R42, R42, 0xffff0000, RZ, 0xc0, !PT ;  /* 0xffff00002a2a7812 */ /* 0x000fe200078ec0ff */
[C---:B------:R-:W-:Y:S01]  /*9e00*/  FMUL.FTZ R41, R43.reuse, R47 ;  /* 0x0000002f2b297220 */ /* 0x040fe20000410000 */
[-C--:B------:R-:W-:Y:S01]  /*9e10*/  FMUL.FTZ R54, R43, R44.reuse ;  /* 0x0000002c2b367220 */ /* 0x080fe20000410000 */
[C---:B------:R-:W-:Y:S01]  /*9e20*/  FMUL.FTZ R43, R46.reuse, R65 ;  /* 0x000000412e2b7220 */ /* 0x040fe20000410000 */
[----:B------:R-:W-:Y:S01]  /*9e30*/  FMUL.FTZ R46, R46, R45 ;  /* 0x0000002d2e2e7220 */ /* 0x000fe20000410000 */
[C---:B------:R-:W-:Y:S01]  /*9e40*/  FFMA.FTZ R41, R40.reuse, R44, -R41 ;  /* 0x0000002c28297223 */ /* 0x040fe20000010829 */
[----:B------:R-:W-:Y:S01]  /*9e50*/  FFMA.FTZ R54, R40, R47, R54 ;  /* 0x0000002f28367223 */ /* 0x000fe20000010036 */
        /* <DEDUP_REMOVED lines=13> */
.L_x_706:
[----:B------:R-:W-:Y:S05]  /*9f30*/  BSYNC B1 ;  /* 0x0000000000017941 */ /* 0x000fea0003800000 */
.L_x_705:
[----:B0-----:R0:W-:Y:S01]  /*9f40*/  STG.E.128 desc[UR42][R48.64], R40 ;  /* 0x0000002830007986 */ /* 0x0011e2000c101d2a */
[----:B------:R-:W-:-:S13]  /*9f50*/  ISETP.GE.AND P3, PT, R50, R147, PT ;  /* 0x000000933200720c */ /* 0x000fda0003f66270 */
[----:B------:R-:W-:Y:S05]  /*9f60*/  @P3 BRA `(.L_x_655) ;  /* 0x0000000000f43947 */ /* 0x000fea0003800000 */
[--C-:B------:R-:W-:Y:S02]  /*9f70*/  IADD3 R126, P3, P4, R102, R126, R50.reuse ;  /* 0x0000007e667e7210 */ /* 0x100fe40007c7e032 */
[----:B------:R-:W-:-:S04]  /*9f80*/  SHF.R.S32.HI R50, RZ, 0x1f, R50 ;  /* 0x0000001fff327819 */ /* 0x000fc80000011432 */
[----:B------:R-:W-:Y:S02]  /*9f90*/  IADD3.X R52, R97, R52, R50, P3, P4 ;  /* 0x0000003461347210 */ /* 0x000fe40001fe8432 */
[----:B------:R-:W-:-:S04]  /*9fa0*/  LEA R120, P3, R126, R120, 0x1 ;  /* 0x000000787e787211 */ /* 0x000fc800078608ff */
[----:B------:R-:W-:-:S05]  /*9fb0*/  LEA.HI.X R121, R126, R121, R52, 0x1, P3 ;  /* 0x000000797e797211 */ /* 0x000fca00018f0c34 */
[----:B--2---:R2:W-:Y:S01]  /*9fc0*/  STG.E.128 desc[UR42][R120.64], R44 ;  /* 0x0000002c78007986 */ /* 0x0045e2000c101d2a */
[----:B------:R-:W-:Y:S05]  /*9fd0*/  BRA `(.L_x_655) ;  /* 0x0000000000d87947 */ /* 0x000fea0003800000 */
.L_x_622:
[----:B------:R-:W-:-:S06]  /*9fe0*/  UISETP.NE.AND UP0, UPT, UR37, 0x3, UPT ;  /* 0x000000032500788c */ /* 0x000fcc000bf05270 */
[----:B------:R-:W-:-:S13]  /*9ff0*/  PLOP3.LUT P2, PT, PT, PT, UP0, 0x80, 0x0 ;  /* 0x000000000000781c */ /* 0x000fda0003f4f008 */
[----:B------:R-:W-:Y:S05]  /*a000*/  @!P2 BRA `(.L_x_707) ;  /* 0x000000000004a947 */ /* 0x000fea0003800000 */
[----:B------:R-:W-:Y:S01]  /*a010*/  BPT.TRAP 0x1 ;  /* 0x000000040000795c */ /* 0x000fe20000300000 */
.L_x_707:
[----:B------:R-:W-:Y:S01]  /*a020*/  IMAD R3, R16, 0x8, R2 ;  /* 0x0000000810037824 */ /* 0x000fe200078e0202 */
[----:B------:R-:W-:Y:S01]  /*a030*/  SHF.L.U32 R0, R184, 0x1f, RZ ;  /* 0x0000001fb8007819 */ /* 0x000fe200000006ff */
[----:B------:R-:W-:Y:S01]  /*a040*/  IMAD R4, R24, -0x80, R25 ;  /* 0xffffff8018047824 */ /* 0x000fe200078e0219 */
[----:B------:R-:W-:Y:S02]  /*a050*/  BSSY B1, `(.L_x_708) ;  /* 0x0000005000017945 */ /* 0x000fe40003800000 */
[----:B------:R-:W1:Y:S02]  /*a060*/  SYNCS.PHASECHK.TRANS64.TRYWAIT P4, [R3+URZ+0x34890], R0 ;  /* 0x03489000030075a7 */ /* 0x000e64000808017f */
[----:B------:R-:W-:-:S04]  /*a070*/  VIMNMX R4, R4, 0x80, PT ;  /* 0x0000008004047848 */ /* 0x000fc80003fe0100 */
[----:B------:R-:W-:Y:S01]  /*a080*/  ISETP.GE.AND P3, PT, R17, R4, PT ;  /* 0x000000041100720c */ /* 0x000fe20003f66270 */
[----:B-1----:R-:W-:-:S12]  /*a090*/  @!P4 BRA `(.L_x_709) ;  /* 0x0000016c0014c947 */ /* 0x002fd80003800000 */
.L_x_980:
[----:B------:R-:W-:Y:S05]  /*a0a0*/  BSYNC B1 ;  /* 0x0000000000017941 */ /* 0x000fea0003800000 */
.L_x_708:
[----:B------:R-:W-:Y:S04]  /*a0b0*/  BSSY B1, `(.L_x_710) ;  /* 0x0000014000017945 */ /* 0x000fe80003800000 */
[----:B------:R-:W-:Y:S05]  /*a0c0*/  @P3 BRA `(.L_x_711) ;  /* 0x0000000000483947 */ /* 0x000fea0003800000 */
[----:B------:R-:W-:Y:S02]  /*a0d0*/  ISETP.NE.AND P4, PT, R14, RZ, PT ;  /* 0x000000ff0e00720c */ /* 0x000fe40003f85270 */
[----:B------:R-:W-:-:S11]  /*a0e0*/  ISETP.NE.AND P3, PT, R10, RZ, PT ;  /* 0x000000ff0a00720c */ /* 0x000fd60003f65270 */
[----:B0-----:R-:W0:Y:S04]  /*a0f0*/  @P4 LDS.128 R40, [R51] ;  /* 0x0000000033284984 */ /* 0x001e280000000c00 */
[----:B------:R-:W2:Y:S04]  /*a100*/  @P3 LDS.128 R44, [R50] ;  /* 0x00000000322c3984 */ /* 0x000ea80000000c00 */
[----:B0-----:R-:W-:Y:S01]  /*a110*/  @P4 STG.E.128 desc[UR42][R52.64], R40 ;  /* 0x0000002834004986 */ /* 0x001fe2000c101d2a */
[----:B------:R-:W-:-:S03]  /*a120*/  ISETP.NE.AND P4, PT, R9, RZ, PT ;  /* 0x000000ff0900720c */ /* 0x000fc60003f85270 */
[----:B--2---:R-:W-:Y:S01]  /*a130*/  @P3 STG.E.128 desc[UR42][R52.64+0x40], R44 ;  /* 0x0000402c34003986 */ /* 0x004fe2000c101d2a */
[----:B------:R-:W-:-:S09]  /*a140*/  ISETP.NE.AND P3, PT, R8, RZ, PT ;  /* 0x000000ff0800720c */ /* 0x000fd20003f65270 */
[----:B------:R-:W0:Y:S04]  /*a150*/  @P4 LDS.128 R40, [R51+0x4000] ;  /* 0x0040000033284984 */ /* 0x000e280000000c00 */
[----:B------:R-:W2:Y:S04]  /*a160*/  @P3 LDS.128 R44, [R50+0x4000] ;  /* 0x00400000322c3984 */ /* 0x000ea80000000c00 */
[----:B0-----:R-:W-:Y:S01]  /*a170*/  @P4 STG.E.128 desc[UR42][R52.64+0x80], R40 ;  /* 0x0000802834004986 */ /* 0x001fe2000c101d2a */
[----:B------:R-:W-:-:S03]  /*a180*/  ISETP.NE.AND P4, PT, R6, RZ, PT ;  /* 0x000000ff0600720c */ /* 0x000fc60003f85270 */
[----:B--2---:R-:W-:Y:S01]  /*a190*/  @P3 STG.E.128 desc[UR42][R52.64+0xc0], R44 ;  /* 0x0000c02c34003986 */ /* 0x004fe2000c101d2a */
[----:B------:R-:W-:-:S09]  /*a1a0*/  ISETP.NE.AND P3, PT, R7, RZ, PT ;  /* 0x000000ff0700720c */ /* 0x000fd20003f65270 */
[----:B------:R-:W0:Y:S04]  /*a1b0*/  @P4 LDS.128 R44, [R50+0x8000] ;  /* 0x00800000322c4984 */ /* 0x000e280000000c00 */
[----:B------:R-:W2:Y:S04]  /*a1c0*/  @P3 LDS.128 R40, [R51+0x8000] ;  /* 0x0080000033283984 */ /* 0x000ea80000000c00 */
[----:B0-----:R3:W-:Y:S04]  /*a1d0*/  @P4 STG.E.128 desc[UR42][R52.64+0x140], R44 ;  /* 0x0001402c34004986 */ /* 0x0017e8000c101d2a */
[----:B--2---:R3:W-:Y:S02]  /*a1e0*/  @P3 STG.E.128 desc[UR42][R52.64+0x100], R40 ;  /* 0x0001002834003986 */ /* 0x0047e4000c101d2a */
.L_x_711:
[----:B------:R-:W-:Y:S05]  /*a1f0*/  BSYNC B1 ;  /* 0x0000000000017941 */ /* 0x000fea0003800000 */
.L_x_710:
[----:B------:R-:W-:-:S13]  /*a200*/  ISETP.GE.AND P3, PT, R205, R4, PT ;  /* 0x00000004cd00720c */ /* 0x000fda0003f66270 */
[----:B------:R-:W-:Y:S05]  /*a210*/  @P3 BRA `(.L_x_655) ;  /* 0x0000000000483947 */ /* 0x000fea0003800000 */
[----:B------:R-:W-:Y:S02]  /*a220*/  ISETP.NE.AND P4, PT, R14, RZ, PT ;  /* 0x000000ff0e00720c */ /* 0x000fe40003f85270 */
[----:B------:R-:W-:-:S11]  /*a230*/  ISETP.NE.AND P3, PT, R9, RZ, PT ;  /* 0x000000ff0900720c */ /* 0x000fd60003f65270 */
[----:B0--3--:R-:W0:Y:S04]  /*a240*/  @P4 LDS.128 R40, [R51+0x2000] ;  /* 0x0020000033284984 */ /* 0x009e280000000c00 */
[----:B------:R-:W2:Y:S04]  /*a250*/  @P3 LDS.128 R44, [R51+0x6000] ;  /* 0x00600000332c3984 */ /* 0x000ea80000000c00 */
        /* <DEDUP_REMOVED lines=14> */
.L_x_655:
[----:B------:R-:W-:Y:S05]  /*a340*/  BSYNC B0 ;  /* 0x0000000000007941 */ /* 0x000fea0003800000 */
.L_x_621:
[----:B0-234-:R-:W0:Y:S01]  /*a350*/  S2R R40, SR_TID.X ;  /* 0x0000000000287919 */ /* 0x01de220000002100 */
[----:B------:R-:W-:Y:S01]  /*a360*/  @!PT LDS RZ, [RZ] ;  /* 0x00000000fffff984 */ /* 0x000fe20000000800 */
[----:B------:R-:W-:Y:S01]  /*a370*/  @!PT LDS RZ, [RZ] ;  /* 0x00000000fffff984 */ /* 0x000fe20000000800 */
[----:B------:R-:W-:Y:S01]  /*a380*/  @!PT LDS RZ, [RZ] ;  /* 0x00000000fffff984 */ /* 0x000fe20000000800 */
[----:B------:R-:W-:Y:S01]  /*a390*/  @!PT LDS RZ, [RZ] ;  /* 0x00000000fffff984 */ /* 0x000fe20000000800 */
[----:B------:R2:W-:Y:S06]  /*a3a0*/  MEMBAR.ALL.CTA ;  /* 0x0000000000007992 */ /* 0x0005ec0000008000 */
[----:B--2---:R-:W2:Y:S01]  /*a3b0*/  FENCE.VIEW.ASYNC.S ;  /* 0x00000000000073c6 */ /* 0x004ea20000000000 */
[----:B------:R-:W-:Y:S05]  /*a3c0*/  WARPSYNC.ALL ;  /* 0x0000000000007948 */ /* 0x000fea0003800000 */
[----:B------:R-:W-:Y:S01]  /*a3d0*/  BSSY B0, `(.L_x_712) ;  /* 0x0000009000007945 */ /* 0x000fe20003800000 */
[----:B0-----:R-:W-:Y:S01]  /*a3e0*/  LOP3.LUT R40, R40, 0x7f, RZ, 0xc0, !PT ;  /* 0x0000007f28287812 */ /* 0x001fe200078ec0ff */
[----:B--2---:R0:W-:Y:S03]  /*a3f0*/  BAR.SYNC.DEFER_BLOCKING R151, 0x80 ;  /* 0x000200970000751d */ /* 0x0041e60000010000 */
[----:B------:R-:W-:-:S13]  /*a400*/  ISETP.NE.AND P3, PT, R40, RZ, PT ;  /* 0x000000ff2800720c */ /* 0x000fda0003f65270 */
[----:B------:R-:W-:-:S05]  /*a410*/  @!P3 VIADD R40, R3, 0x348a0 ;  /* 0x000348a00328b836 */ /* 0x000fca0000000000 */
[----:B------:R-:W-:-:S04]  /*a420*/  @!P3 PRMT R40, RZ, 0x654, R40 ;  /* 0x00000654ff28b816 */ /* 0x000fc80000000028 */
[----:B------:R0:W-:Y:S01]  /*a430*/  @!P3 SYNCS.ARRIVE.TRANS64.RED.A1T0 RZ, [R40+URZ], RZ ;  /* 0x000000ff28ffb9a7 */ /* 0x0001e2000810043f */
[----:B------:R-:W-:Y:S05]  /*a440*/  @!P2 BRA `(.L_x_713) ;  /* 0x000000000004a947 */ /* 0x000fea0003800000 */
[----:B------:R-:W-:Y:S01]  /*a450*/  BPT.TRAP 0x1 ;  /* 0x000000040000795c */ /* 0x000fe20000300000 */
.L_x_713:
[----:B------:R-:W-:Y:S05]  /*a460*/  BSYNC B0 ;  /* 0x0000000000007941 */ /* 0x000fea0003800000 */
.L_x_712:
[----:B------:R-:W2:Y:S01]  /*a470*/  SYNCS.PHASECHK.TRANS64.TRYWAIT P4, [R3+URZ+0x348b0], R0 ;  /* 0x0348b000030075a7 */ /* 0x000ea2000808017f */
[----:B0-----:R-:W-:Y:S01]  /*a480*/  IMAD R40, R16, 0x4000, R32 ;  /* 0x0000400010287824 */ /* 0x001fe200078e0220 */
[----:B------:R-:W-:Y:S01]  /*a490*/  ULDC UR60, c[0x0][0x320] ;  /* 0x0000c800003c7ab9 */ /* 0x000fe20000000800 */
[----:B------:R-:W-:Y:S01]  /*a4a0*/  ULDC.64 UR40, c[0x0][0x328] ;  /* 0x0000ca0000287ab9 */ /* 0x000fe20000000a00 */
[----:B------:R-:W-:Y:S01]  /*a4b0*/  ULDC.64 UR38, c[0x0][0x318] ;  /* 0x0000c60000267ab9 */ /* 0x000fe20000000a00 */
[----:B------:R-:W-:Y:S01]  /*a4c0*/  BSSY B0, `(.L_x_714) ;  /* 0x0000004000007945 */ /* 0x000fe20003800000 */
[----:B------:R-:W-:Y:S01]  /*a4d0*/  ISETP.GE.AND P2, PT, R17, R4, PT ;  /* 0x000000041100720c */ /* 0x000fe20003f46270 */
[----:B------:R-:W-:Y:S02]  /*a4e0*/  IMAD.IADD R42, R124, 0x1, R40 ;  /* 0x000000017c2a7824 */ /* 0x000fe400078e0228 */
[----:B--2---:R-:W-:Y:S10]  /*a4f0*/  @!P4 BRA `(.L_x_715) ;  /* 0x000001680010c947 */ /* 0x004ff40003800000 */
.L_x_981:
[----:B------:R-:W-:Y:S05]  /*a500*/  BSYNC B0 ;  /* 0x0000000000007941 */ /* 0x000fea0003800000 */
.L_x_714:
[----:B------:R-:W-:Y:S01]  /*a510*/  BSSY B0, `(.L_x_716) ;  /* 0x0000019000007945 */ /* 0x000fe20003800000 */
[----:B01----:R-:W-:Y:S02]  /*a520*/  IMAD R0, R40, 0x2, R115 ;  /* 0x0000000228007824 */ /* 0x003fe400078e0273 */
[----:B------:R-:W-:-:S04]  /*a530*/  IMAD.WIDE R48, R24, 0x80, R118 ;  /* 0x0000008018307825 */ /* 0x000fc800078e0276 */
[----:B------:R-:W-:Y:S01]  /*a540*/  IMAD R52, R42, 0x2, R115 ;  /* 0x000000022a347824 */ /* 0x000fe200078e0273 */
[----:B------:R-:W-:Y:S06]  /*a550*/  @P2 BRA `(.L_x_717) ;  /* 0x0000000000502947 */ /* 0x000fec0003800000 */
[----:B------:R-:W-:Y:S01]  /*a560*/  IMAD R43, R49, UR40, RZ ;  /* 0x00000028312b7c24 */ /* 0x000fe2000f8e02ff */
[----:B------:R-:W-:Y:S01]  /*a570*/  ISETP.GE.AND P4, PT, R18, UR60, PT ;  /* 0x0000003c12007c0c */ /* 0x000fe2000bf86270 */
[----:B------:R-:W-:Y:S02]  /*a580*/  IMAD.MOV.U32 R40, RZ, RZ, R104 ;  /* 0x000000ffff287224 */ /* 0x000fe400078e0068 */
[----:B------:R-:W-:Y:S02]  /*a590*/  IMAD.MOV.U32 R41, RZ, RZ, R5 ;  /* 0x000000ffff297224 */ /* 0x000fe400078e0005 */
[C---:B------:R-:W-:Y:S02]  /*a5a0*/  IMAD R43, R48.reuse, UR41, R43 ;  /* 0x00000029302b7c24 */ /* 0x040fe4000f8e022b */
[----:B------:R-:W-:-:S04]  /*a5b0*/  IMAD.WIDE.U32 R40, R48, UR40, R40 ;  /* 0x0000002830287c25 */ /* 0x000fc8000f8e0028 */
[----:B------:R-:W-:Y:S01]  /*a5c0*/  IMAD.IADD R41, R41, 0x1, R43 ;  /* 0x0000000129297824 */ /* 0x000fe200078e022b */
[----:B------:R-:W-:-:S04]  /*a5d0*/  LEA R50, P2, R40, UR38, 0x1 ;  /* 0x0000002628327c11 */ /* 0x000fc8000f8408ff */
[----:B------:R-:W-:Y:S02]  /*a5e0*/  LEA.HI.X R51, R40, UR39, R41, 0x1, P2 ;  /* 0x0000002728337c11 */ /* 0x000fe400090f0c29 */
[----:B------:R-:W-:Y:S01]  /*a5f0*/  ISETP.GE.AND P2, PT, R101, UR60, PT ;  /* 0x0000003c65007c0c */ /* 0x000fe2000bf46270 */
[----:B------:R-:W0:-:S12]  /*a600*/  @!P4 LDS.128 R40, [R0] ;  /* 0x000000000028c984 */ /* 0x000e180000000c00 */
[----:B------:R-:W1:Y:S04]  /*a610*/  @!P2 LDS.128 R44, [R52] ;  /* 0x00000000342ca984 */ /* 0x000e680000000c00 */
[----:B0-----:R-:W-:Y:S01]  /*a620*/  @!P4 STG.E.128 desc[UR42][R50.64], R40 ;  /* 0x000000283200c986 */ /* 0x001fe2000c101d2a */
[----:B------:R-:W-:-:S03]  /*a630*/  ISETP.GE.AND P4, PT, R100, UR60, PT ;  /* 0x0000003c64007c0c */ /* 0x000fc6000bf86270 */
[----:B-1----:R-:W-:Y:S01]  /*a640*/  @!P2 STG.E.128 desc[UR42][R50.64+0x40], R44 ;  /* 0x0000402c3200a986 */ /* 0x002fe2000c101d2a */
[----:B------:R-:W-:-:S09]  /*a650*/  ISETP.GE.AND P2, PT, R99, UR60, PT ;  /* 0x0000003c63007c0c */ /* 0x000fd2000bf46270 */
[----:B------:R-:W0:Y:S04]  /*a660*/  @!P4 LDS.128 R40, [R0+0x4000] ;  /* 0x004000000028c984 */ /* 0x000e280000000c00 */
[----:B------:R-:W1:Y:S04]  /*a670*/  @!P2 LDS.128 R44, [R52+0x4000] ;  /* 0x00400000342ca984 */ /* 0x000e680000000c00 */
[----:B0-----:R0:W-:Y:S04]  /*a680*/  @!P4 STG.E.128 desc[UR42][R50.64+0x80], R40 ;  /* 0x000080283200c986 */ /* 0x0011e8000c101d2a */
[----:B-1----:R0:W-:Y:S02]  /*a690*/  @!P2 STG.E.128 desc[UR42][R50.64+0xc0], R44 ;  /* 0x0000c02c3200a986 */ /* 0x0021e4000c101d2a */
.L_x_717:
[----:B------:R-:W-:Y:S05]  /*a6a0*/  BSYNC B0 ;  /* 0x0000000000007941 */ /* 0x000fea0003800000 */
.L_x_716:
[----:B------:R-:W-:Y:S01]  /*a6b0*/  ISETP.GE.AND P2, PT, R205, R4, PT ;  /* 0x00000004cd00720c */ /* 0x000fe20003f46270 */
[----:B------:R-:W-:-:S12]  /*a6c0*/  BSSY B0, `(.L_x_718) ;  /* 0x0000017000007945 */ /* 0x000fd80003800000 */
[----:B------:R-:W-:Y:S05]  /*a6d0*/  @P2 BRA `(.L_x_719) ;  /* 0x0000000000542947 */ /* 0x000fea0003800000 */
[----:B0-----:R-:W-:Y:S01]  /*a6e0*/  IADD3 R43, P2, R48, 0x40, RZ ;  /* 0x00000040302b7810 */ /* 0x001fe20007f5e0ff */
[----:B------:R-:W-:Y:S01]  /*a6f0*/  IMAD.MOV.U32 R4, RZ, RZ, R104 ;  /* 0x000000ffff047224 */ /* 0x000fe200078e0068 */
[----:B------:R-:W-:-:S03]  /*a700*/  ISETP.GE.AND P4, PT, R18, UR60, PT ;  /* 0x0000003c12007c0c */ /* 0x000fc6000bf86270 */
[----:B------:R-:W-:Y:S02]  /*a710*/  IMAD.X R48, RZ, RZ, R49, P2 ;  /* 0x000000ffff307224 */ /* 0x000fe400010e0631 */
[----:B------:R-:W-:-:S04]  /*a720*/  IMAD.WIDE.U32 R40, R43, UR40, R4 ;  /* 0x000000282b287c25 */ /* 0x000fc8000f8e0004 */
[----:B------:R-:W-:-:S04]  /*a730*/  IMAD R48, R48, UR40, RZ ;  /* 0x0000002830307c24 */ /* 0x000fc8000f8e02ff */
[----:B------:R-:W-:Y:S01]  /*a740*/  IMAD R43, R43, UR41, R48 ;  /* 0x000000292b2b7c24 */ /* 0x000fe2000f8e0230 */
[----:B------:R-:W-:-:S03]  /*a750*/  LEA R48, P2, R40, UR38, 0x1 ;  /* 0x0000002628307c11 */ /* 0x000fc6000f8408ff */
[----:B------:R-:W-:-:S05]  /*a760*/  IMAD.IADD R41, R41, 0x1, R43 ;  /* 0x0000000129297824 */ /* 0x000fca00078e022b */
[----:B------:R-:W-:Y:S02]  /*a770*/  LEA.HI.X R49, R40, UR39, R41, 0x1, P2 ;  /* 0x0000002728317c11 */ /* 0x000fe400090f0c29 */
[----:B------:R-:W-:Y:S01]  /*a780*/  ISETP.GE.AND P2, PT, R100, UR60, PT ;  /* 0x0000003c64007c0c */ /* 0x000fe2000bf46270 */
[----:B------:R-:W0:-:S12]  /*a790*/  @!P4 LDS.128 R40, [R0+0x2000] ;  /* 0x002000000028c984 */ /* 0x000e180000000c00 */
[----:B------:R-:W1:Y:S04]  /*a7a0*/  @!P2 LDS.128 R44, [R0+0x6000] ;  /* 0x00600000002ca984 */ /* 0x000e680000000c00 */
        /* <DEDUP_REMOVED lines=8> */
.L_x_719:
[----:B------:R-:W-:Y:S05]  /*a830*/  BSYNC B0 ;  /* 0x0000000000007941 */ /* 0x000fea0003800000 */
.L_x_718:
[----:B------:R-:W3:Y:S01]  /*a840*/  LDL R0, [R1+0x10] ;  /* 0x0000100001007983 */ /* 0x000ee20000100800 */
[----:B------:R-:W-:Y:S01]  /*a850*/  @!P3 VIADD R3, R3, 0x348c0 ;  /* 0x000348c00303b836 */ /* 0x000fe20000000000 */
[----:B------:R-:W-:Y:S01]  /*a860*/  PLOP3.LUT P2, PT, PT, PT, PT, 0x8, 0x0 ;  /* 0x000000000000781c */ /* 0x000fe20003f4e170 */
[----:B------:R-:W-:Y:S01]  /*a870*/  VIADD R16, R16, 0x1 ;  /* 0x0000000110107836 */ /* 0x000fe20000000000 */
[----:B------:R-:W-:Y:S01]  /*a880*/  @!PT LDS RZ, [RZ] ;  /* 0x00000000fffff984 */ /* 0x000fe20000000800 */
[----:B------:R-:W-:Y:S01]  /*a890*/  @!PT LDS RZ, [RZ] ;  /* 0x00000000fffff984 */ /* 0x000fe20000000800 */
[----:B------:R-:W-:Y:S01]  /*a8a0*/  @!PT LDS RZ, [RZ] ;  /* 0x00000000fffff984 */ /* 0x000fe20000000800 */
[----:B------:R-:W-:Y:S01]  /*a8b0*/  @!PT LDS RZ, [RZ] ;  /* 0x00000000fffff984 */ /* 0x000fe20000000800 */
[----:B------:R1:W-:Y:S06]  /*a8c0*/  MEMBAR.ALL.CTA ;  /* 0x0000000000007992 */ /* 0x0003ec0000008000 */
[----:B-1----:R-:W1:Y:S01]  /*a8d0*/  FENCE.VIEW.ASYNC.S ;  /* 0x00000000000073c6 */ /* 0x002e620000000000 */
[----:B------:R-:W-:Y:S01]  /*a8e0*/  @!P3 PRMT R3, RZ, 0x654, R3 ;  /* 0x00000654ff03b816 */ /* 0x000fe20000000003 */
[----:B-1----:R1:W-:Y:S06]  /*a8f0*/  BAR.SYNC.DEFER_BLOCKING R151, 0x80 ;  /* 0x000200970000751d */ /* 0x0023ec0000010000 */
[----:B------:R4:W-:Y:S01]  /*a900*/  @!P3 SYNCS.ARRIVE.TRANS64.RED.A1T0 RZ, [R3+URZ], RZ ;  /* 0x000000ff03ffb9a7 */ /* 0x0009e2000810043f */
[----:B------:R-:W-:-:S04]  /*a910*/  ISETP.NE.AND P3, PT, R16, 0x2, PT ;  /* 0x000000021000780c */ /* 0x000fc80003f65270 */
[----:B------:R-:W-:Y:S02]  /*a920*/  SEL R16, R16, RZ, P3 ;  /* 0x000000ff10107207 */ /* 0x000fe40001800000 */
[----:B----4-:R-:W-:-:S04]  /*a930*/  SEL R3, RZ, 0x1, P3 ;  /* 0x00000001ff037807 */ /* 0x010fc80001800000 */
[----:B------:R-:W-:Y:S02]  /*a940*/  LOP3.LUT R184, R184, R3, RZ, 0x3c, !PT ;  /* 0x00000003b8b87212 */ /* 0x000fe400078e3cff */
[----:B---3--:R-:W-:-:S13]  /*a950*/  LOP3.LUT P4, RZ, R0, 0x2, RZ, 0xc0, !PT ;  /* 0x0000000200ff7812 */ /* 0x008fda000788c0ff */
[----:B-1----:R-:W-:Y:S05]  /*a960*/  @P4 BRA `(.L_x_720) ;  /* 0xffffff7c009c4947 */ /* 0x002fea000383ffff */
.L_x_616:
[----:B------:R-:W-:Y:S01]  /*a970*/  BSSY B0, `(.L_x_721) ;  /* 0x000002a000007945 */ /* 0x000fe20003800000 */
[----:B------:R-:W-:Y:S01]  /*a980*/  ISETP.GE.AND P1, PT, R150, 0x1, PT ;  /* 0x000000019600780c */ /* 0x000fe20003f26270 */
[----:B------:R-:W-:Y:S01]  /*a990*/  IMAD.MOV.U32 R3, RZ, RZ, RZ ;  /* 0x000000ffff037224 */ /* 0x000fe200078e00ff */
[----:B------:R-:W-:Y:S01]  /*a9a0*/  PLOP3.LUT P0, PT, PT, PT, PT, 0x80, 0x0 ;  /* 0x000000000000781c */ /* 0x000fe20003f0f070 */
[----:B------:R-:W-:Y:S01]  /*a9b0*/  IMAD.MOV.U32 R0, RZ, RZ, RZ ;  /* 0x000000ffff007224 */ /* 0x000fe200078e00ff */
        /* <DEDUP_REMOVED lines=19> */
[----:B0-----:R-:W-:Y:S02]  /*aaf0*/  CS2R R50, SRZ ;  /* 0x0000000000327805 */ /* 0x001fe4000001ff00 */
[----:B--2---:R-:W-:Y:S02]  /*ab00*/  CS2R R48, SRZ ;  /* 0x0000000000307805 */ /* 0x004fe4000001ff00 */
[----:B------:R-:W-:-:S02]  /*ab10*/  CS2R R46, SRZ ;  /* 0x00000000002e7805 */ /* 0x000fc4000001ff00 */
[----:B------:R-:W-:Y:S02]  /*ab20*/  CS2R R44, SRZ ;  /* 0x00000000002c7805 */ /* 0x000fe4000001ff00 */
[----:B------:R-:W-:Y:S02]  /*ab30*/  CS2R R42, SRZ ;  /* 0x00000000002a7805 */ /* 0x000fe4000001ff00 */
[----:B------:R-:W-:Y:S02]  /*ab40*/  CS2R R40, SRZ ;  /* 0x0000000000287805 */ /* 0x000fe4000001ff00 */
[----:B------:R-:W-:Y:S01]  /*ab50*/  CS2R R36, SRZ ;  /* 0x0000000000247805 */ /* 0x000fe2000001ff00 */
[----:B------:R-:W-:Y:S01]  /*ab60*/  IMAD.MOV.U32 R91, RZ, RZ, RZ ;  /* 0x000000ffff5b7224 */ /* 0x000fe200078e00ff */
[----:B------:R-:W-:Y:S01]  /*ab70*/  CS2R R32, SRZ ;  /* 0x0000000000207805 */ /* 0x000fe2000001ff00 */
[----:B------:R-:W-:Y:S01]  /*ab80*/  IMAD.MOV.U32 R88, RZ, RZ, RZ ;  /* 0x000000ffff587224 */ /* 0x000fe200078e00ff */
[----:B------:R-:W-:Y:S01]  /*ab90*/  CS2R R10, SRZ ;  /* 0x00000000000a7805 */ /* 0x000fe2000001ff00 */
[----:B------:R-:W-:-:S02]  /*aba0*/  IMAD.MOV.U32 R26, RZ, RZ, RZ ;  /* 0x000000ffff1a7224 */ /* 0x000fc400078e00ff */
[----:B------:R-:W-:Y:S02]  /*abb0*/  IMAD.MOV.U32 R93, RZ, RZ, RZ ;  /* 0x000000ffff5d7224 */ /* 0x000fe400078e00ff */
[----:B------:R-:W-:Y:S02]  /*abc0*/  IMAD.MOV.U32 R28, RZ, RZ, RZ ;  /* 0x000000ffff1c7224 */ /* 0x000fe400078e00ff */
[----:B------:R-:W-:Y:S01]  /*abd0*/  IMAD.MOV.U32 R95, RZ, RZ, RZ ;  /* 0x000000ffff5f7224 */ /* 0x000fe200078e00ff */
[----:B------:R-:W-:Y:S06]  /*abe0*/  @P2 BRA `(.L_x_722) ;  /* 0x0000000000082947 */ /* 0x000fec0003800000 */
[----:B------:R-:W0:Y:S02]  /*abf0*/  FENCE.VIEW.ASYNC.G ;  /* 0x00000000000073c6 */ /* 0x000e240000000100 */
[----:B0-----:R-:W-:Y:S06]  /*ac00*/  BAR.ARV 0xc, 0x180 ;  /* 0x0306000000007b1d */ /* 0x001fec0000002000 */
.L_x_722:
[----:B------:R-:W-:Y:S05]  /*ac10*/  BSYNC B0 ;  /* 0x0000000000007941 */ /* 0x000fea0003800000 */
.L_x_721:
[----:B------:R-:W-:Y:S02]  /*ac20*/  IMAD.MOV.U32 R89, RZ, RZ, RZ ;  /* 0x000000ffff597224 */ /* 0x000fe400078e00ff */
[----:B------:R-:W-:Y:S01]  /*ac30*/  IMAD.MOV.U32 R24, RZ, RZ, RZ ;  /* 0x000000ffff187224 */ /* 0x000fe200078e00ff */
[----:B------:R-:W-:Y:S06]  /*ac40*/  @!P1 BRA `(.L_x_723) ;  /* 0x000000c800589947 */ /* 0x000fec0003800000 */
[----:B------:R-:W0:Y:S02]  /*ac50*/  SHFL.IDX PT, R0, R231, RZ, 0x1f ;  /* 0x00001fffe7007589 */ /* 0x000e2400000e0000 */
[----:B0-----:R-:W-:-:S04]  /*ac60*/  LEA.HI R3, R0, R0, RZ, 0x1 ;  /* 0x0000000000037211 */ /* 0x001fc800078f08ff */
[----:B------:R-:W-:-:S05]  /*ac70*/  LOP3.LUT R3, R3, 0x1e, RZ, 0xc0, !PT ;  /* 0x0000001e03037812 */ /* 0x000fca00078ec0ff */
[----:B------:R-:W-:Y:S02]  /*ac80*/  IMAD.IADD R3, R0, 0x1, -R3 ;  /* 0x0000000100037824 */ /* 0x000fe400078e0a03 */
[----:B------:R-:W-:-:S03]  /*ac90*/  IMAD.U32 R0, RZ, RZ, UR61 ;  /* 0x0000003dff007e24 */ /* 0x000fc6000f8e00ff */
[----:B------:R-:W-:Y:S02]  /*aca0*/  LEA R3, R3, UR61, 0xd ;  /* 0x0000003d03037c11 */ /* 0x000fe4000f8e68ff */
[----:B------:R-:W-:Y:S02]  /*acb0*/  LOP3.LUT P0, RZ, R0, 0x3ff, RZ, 0xc0, !PT ;  /* 0x000003ff00ff7812 */ /* 0x000fe4000780c0ff */
[----:B------:R-:W-:Y:S02]  /*acc0*/  SHF.R.U32.HI R3, RZ, 0x4, R3 ;  /* 0x00000004ff037819 */ /* 0x000fe40000011603 */
[----:B------:R-:W-:Y:S02]  /*acd0*/  P2R R24, PR, RZ, 0x1 ;  /* 0x00000001ff187803 */ /* 0x000fe40000000000 */
[----:B------:R-:W-:-:S07]  /*ace0*/  LOP3.LUT R36, R3, 0x3fff, RZ, 0xc0, !PT ;  /* 0x00003fff03247812 */ /* 0x000fce00078ec0ff */
        /* <DEDUP_REMOVED lines=16> */
[----:B-1---5:R-:W-:Y:S05]  /*adf0*/  CALL.ABS.NOINC R14 ;  /* 0x000000000e007343 */ /* 0x022fea0003c00000 */
.L_x_724:
[----:B------:R-:W-:Y:S02]  /*ae00*/  ULDC UR4, c[0x0][0x3f4] ;  /* 0x0000fd0000047ab9 */ /* 0x000fe40000000800 */
[----:B------:R-:W-:-:S13]  /*ae10*/  ISETP.LT.AND P0, PT, RZ, UR4, PT ;  /* 0x00000004ff007c0c */ /* 0x000fda000bf01270 */
[----:B------:R-:W-:Y:S05]  /*ae20*/  @P0 BRA `(.L_x_725) ;  /* 0x00000000003c0947 */ /* 0x000fea0003800000 */
[----:B------:R-:W-:-:S04]  /*ae30*/  LEA.HI R0, R204, R204, RZ, 0x1 ;  /* 0x000000cccc007211 */ /* 0x000fc800078f08ff */
[----:B------:R-:W-:-:S05]  /*ae40*/  LOP3.LUT R3, R0, 0xfffffffe, RZ, 0xc0, !PT ;  /* 0xfffffffe00037812 */ /* 0x000fca00078ec0ff */
[----:B------:R-:W-:-:S05]  /*ae50*/  IMAD.IADD R3, R204, 0x1, -R3 ;  /* 0x00000001cc037824 */ /* 0x000fca00078e0a03 */
[----:B------:R-:W-:-:S04]  /*ae60*/  SHF.L.U32 R3, R3, 0x1f, RZ ;  /* 0x0000001f03037819 */ /* 0x000fc800000006ff */
[----:B------:R0:W1:Y:S03]  /*ae70*/  SYNCS.PHASECHK.TRANS64.TRYWAIT P0, [R2+URZ+0x34800], R3 ;  /* 0x03480003020075a7 */ /* 0x000066000800017f */
[----:B-1----:R-:W-:Y:S05]  /*ae80*/  @!P0 NANOSLEEP.SYNCS 0x989680 ;  /* 0x009896800000895d */ /* 0x002fea0003900000 */
[----:B------:R-:W1:Y:S01]  /*ae90*/  @!P0 SYNCS.PHASECHK.TRANS64 P0, [R2+URZ+0x34800], R3 ;  /* 0x03480003020085a7 */ /* 0x000e62000800007f */
[----:B------:R-:W-:Y:S04]  /*aea0*/  BSSY B0, `(.L_x_726) ;  /* 0x0000006000007945 */ /* 0x000fe80003800000 */
[----:B-1----:R-:W-:Y:S05]  /*aeb0*/  @P0 BRA `(.L_x_727) ;  /* 0x0000000000100947 */ /* 0x002fea0003800000 */
.L_x_728:
[----:B-1----:R1:W2:Y:S02]  /*aec0*/  SYNCS.PHASECHK.TRANS64.TRYWAIT P0, [R2+URZ+0x34800], R3 ;  /* 0x03480003020075a7 */ /* 0x0022a4000800017f */
[----:B--2---:R-:W-:Y:S05]  /*aed0*/  @!P0 NANOSLEEP.SYNCS 0x989680 ;  /* 0x009896800000895d */ /* 0x004fea0003900000 */
[----:B------:R-:W2:Y:S02]  /*aee0*/  @!P0 SYNCS.PHASECHK.TRANS64 P0, [R2+URZ+0x34800], R3 ;  /* 0x03480003020085a7 */ /* 0x000ea4000800007f */
[----:B--2---:R-:W-:Y:S05]  /*aef0*/  @!P0 BRA `(.L_x_728) ;  /* 0xfffffffc00f08947 */ /* 0x004fea000383ffff */
.L_x_727:
[----:B------:R-:W-:Y:S05]  /*af00*/  BSYNC B0 ;  /* 0x0000000000007941 */ /* 0x000fea0003800000 */
.L_x_726:
[----:B------:R-:W-:Y:S05]  /*af10*/  BRA `(.L_x_729) ;  /* 0x0000005800487947 */ /* 0x000fea0003800000 */
.L_x_725:
[----:B-----5:R-:W-:Y:S01]  /*af20*/  SHF.R.S32.HI R0, RZ, 0x1f, R144 ;  /* 0x0000001fff007819 */ /* 0x020fe20000011490 */
[----:B------:R-:W-:Y:S01]  /*af30*/  ULDC.64 UR4, c[0x0][0x3f8] ;  /* 0x0000fe0000047ab9 */ /* 0x000fe20000000a00 */
[----:B------:R-:W-:Y:S01]  /*af40*/  ULDC.64 UR6, c[0x0][0x408] ;  /* 0x0001020000067ab9 */ /* 0x000fe20000000a00 */
[----:B------:R-:W-:Y:S01]  /*af50*/  ISETP.NE.AND P2, PT, R24, RZ, PT ;  /* 0x000000ff1800720c */ /* 0x000fe20003f45270 */
[----:B------:R-:W-:-:S04]  /*af60*/  IMAD.WIDE.U32 R4, R144, UR4, RZ ;  /* 0x0000000490047c25 */ /* 0x000fc8000f8e00ff */
[C---:B------:R-:W-:Y:S02]  /*af70*/  IMAD R3, R0.reuse, UR4, RZ ;  /* 0x0000000400037c24 */ /* 0x040fe4000f8e02ff */
[----:B------:R-:W-:Y:S02]  /*af80*/  IMAD R9, R0, UR6, RZ ;  /* 0x0000000600097c24 */ /* 0x000fe4000f8e02ff */
[C---:B------:R-:W-:Y:S01]  /*af90*/  IMAD R3, R144.reuse, UR5, R3 ;  /* 0x0000000590037c24 */ /* 0x040fe2000f8e0203 */
[----:B------:R-:W-:Y:S01]  /*afa0*/  ULDC.64 UR4, c[0x0][0x3e8] ;  /* 0x0000fa0000047ab9 */ /* 0x000fe20000000a00 */
[----:B------:R-:W-:Y:S01]  /*afb0*/  IMAD.WIDE.U32 R6, R144, UR6, RZ ;  /* 0x0000000690067c25 */ /* 0x000fe2000f8e00ff */
[----:B------:R-:W-:-:S03]  /*afc0*/  LEA R24, P0, R4, UR4, 0x1 ;  /* 0x0000000404187c11 */ /* 0x000fc6000f8008ff */
[----:B------:R-:W-:Y:S01]  /*afd0*/  IMAD R9, R144, UR7, R9 ;  /* 0x0000000790097c24 */ /* 0x000fe2000f8e0209 */
[----:B------:R-:W-:Y:S01]  /*afe0*/  ULDC.64 UR6, c[0x0][0x400] ;  /* 0x0001000000067ab9 */ /* 0x000fe20000000a00 */
[----:B------:R-:W-:Y:S01]  /*aff0*/  IMAD.IADD R25, R3, 0x1, R5 ;  /* 0x0000000103197824 */ /* 0x000fe200078e0205 */
[----:B------:R-:W-:Y:S01]  /*b000*/  LEA R26, P1, R6, UR6, 0x1 ;  /* 0x00000006061a7c11 */ /* 0x000fe2000f8208ff */
[----:B------:R-:W-:-:S03]  /*b010*/  IMAD.IADD R27, R9, 0x1, R7 ;  /* 0x00000001091b7824 */ /* 0x000fc600078e0207 */
[----:B------:R-:W-:Y:S02]  /*b020*/  LEA.HI.X R25, R4, UR5, R25, 0x1, P0 ;  /* 0x0000000504197c11 */ /* 0x000fe400080f0c19 */
[----:B------:R-:W-:Y:S01]  /*b030*/  LEA.HI.X R27, R6, UR7, R27, 0x1, P1 ;  /* 0x00000007061b7c11 */ /* 0x000fe200088f0c1b */
[----:B------:R-:W-:Y:S06]  /*b040*/  @!P2 BRA `(.L_x_730) ;  /* 0x000000000040a947 */ /* 0x000fec0003800000 */
        /* <DEDUP_REMOVED lines=16> */
.L_x_730:
[----:B------:R-:W-:Y:S01]  /*b150*/  ULDC.U8 UR4, c[0x0][0x410] ;  /* 0x0001040000047ab9 */ /* 0x000fe20000000000 */
[----:B------:R-:W-:Y:S01]  /*b160*/  BSSY B0, `(.L_x_731) ;  /* 0x0000565000007945 */ /* 0x000fe20003800000 */
[----:B------:R-:W-:Y:S01]  /*b170*/  ISETP.NE.AND P0, PT, RZ, UR4, PT ;  /* 0x00000004ff007c0c */ /* 0x000fe2000bf05270 */
[----:B------:R-:W-:-:S12]  /*b180*/  IMAD R6, R125, 0x80, R17 ;  /* 0x000000807d067824 */ /* 0x000fd800078e0211 */
[----:B------:R-:W-:Y:S05]  /*b190*/  @!P0 BRA `(.L_x_732) ;  /* 0x0000002800a08947 */ /* 0x000fea0003800000 */
[----:B------:R-:W-:-:S03]  /*b1a0*/  UMOV UR4, 0xffffffff ;  /* 0xffffffff00047882 */ /* 0x000fc60000000000 */
[----:B------:R-:W-:Y:S05]  /*b1b0*/  BRA.DIV UR4, `(.L_x_733) ;  /* 0x0000015a04f47947 */ /* 0x000fea000b800000 */
[----:B------:R0:W1:Y:S04]  /*b1c0*/  SHFL.IDX PT, R0, R25, RZ, 0x1c1f ;  /* 0x001c1fff19007589 */ /* 0x00006800000e0000 */
[----:B------:R0:W2:Y:S04]  /*b1d0*/  SHFL.IDX PT, R3, R24, RZ, 0x1c1f ;  /* 0x001c1fff18037589 */ /* 0x0000a800000e0000 */
[----:B------:R0:W3:Y:S04]  /*b1e0*/  SHFL.IDX PT, R4, R27, RZ, 0x1c1f ;  /* 0x001c1fff1b047589 */ /* 0x0000e800000e0000 */
[----:B------:R0:W4:Y:S02]  /*b1f0*/  SHFL.IDX PT, R5, R26, RZ, 0x1c1f ;  /* 0x001c1fff1a057589 */ /* 0x00012400000e0000 */
.L_x_987:
[----:B------:R-:W-:Y:S01]  /*b200*/  ULDC UR4, c[0x0][0x448] ;  /* 0x0001120000047ab9 */ /* 0x000fe20000000800 */
[----:B------:R-:W-:Y:S01]  /*b210*/  LOP3.LUT R8, R191, 0x18, R18, 0xf8, !PT ;  /* 0x00000018bf087812 */ /* 0x000fe200078ef812 */
[----:B------:R-:W-:Y:S01]  /*b220*/  IMAD R37, R149, UR4, RZ ;  /* 0x0000000495257c24 */ /* 0x000fe2000f8e02ff */
[----:B------:R-:W-:Y:S01]  /*b230*/  BSSY B1, `(.L_x_734) ;  /* 0x000004f000017945 */ /* 0x000fe20003800000 */
[----:B------:R-:W-:Y:S02]  /*b240*/  LOP3.LUT P0, RZ, R213, 0x4, RZ, 0xc0, !PT ;  /* 0x00000004d5ff7812 */ /* 0x000fe4000780c0ff */
[----:B0-----:R-:W-:Y:S02]  /*b250*/  CS2R R24, SRZ ;  /* 0x0000000000187805 */ /* 0x001fe4000001ff00 */
[----:B------:R-:W-:Y:S02]  /*b260*/  LOP3.LUT R9, R8, R193, RZ, 0x3c, !PT ;  /* 0x000000c108097212 */ /* 0x000fe400078e3cff */
[----:B------:R-:W-:-:S02]  /*b270*/  CS2R R12, SRZ ;  /* 0x00000000000c7805 */ /* 0x000fc4000001ff00 */
[----:B------:R-:W-:Y:S01]  /*b280*/  ISETP.GE.AND P1, PT, R6, R37, PT ;  /* 0x000000250600720c */ /* 0x000fe20003f26270 */
[----:B------:R-:W-:Y:S01]  /*b290*/  IMAD R37, R125, -0x80, R37 ;  /* 0xffffff807d257824 */ /* 0x000fe200078e0225 */
[----:B------:R-:W-:Y:S01]  /*b2a0*/  CS2R R6, SRZ ;  /* 0x0000000000067805 */ /* 0x000fe2000001ff00 */
[----:B------:R-:W-:Y:S01]  /*b2b0*/  IMAD R9, R192, 0x200, R9 ;  /* 0x00000200c0097824 */ /* 0x000fe200078e0209 */
[----:B------:R-:W-:Y:S02]  /*b2c0*/  CS2R R14, SRZ ;  /* 0x00000000000e7805 */ /* 0x000fe4000001ff00 */
[----:B------:R-:W-:Y:S02]  /*b2d0*/  CS2R R20, SRZ ;  /* 0x0000000000147805 */ /* 0x000fe4000001ff00 */
[----:B------:R-:W-:Y:S01]  /*b2e0*/  CS2R R10, SRZ ;  /* 0x00000000000a7805 */ /* 0x000fe2000001ff00 */
[----:B------:R-:W-:Y:S01]  /*b2f0*/  IMAD R9, R9, 0x2, R2 ;  /* 0x0000000209097824 */ /* 0x000fe200078e0202 */
[----:B------:R-:W-:-:S02]  /*b300*/  CS2R R30, SRZ ;  /* 0x00000000001e7805 */ /* 0x000fc4000001ff00 */
[----:B------:R-:W-:Y:S02]  /*b310*/  CS2R R32, SRZ ;  /* 0x0000000000207805 */ /* 0x000fe4000001ff00 */
[----:B------:R-:W-:Y:S02]  /*b320*/  CS2R R34, SRZ ;  /* 0x0000000000227805 */ /* 0x000fe4000001ff00 */
[----:B------:R-:W-:Y:S02]  /*b330*/  CS2R R38, SRZ ;  /* 0x0000000000267805 */ /* 0x000fe4000001ff00 */
[----:B------:R-:W-:Y:S01]  /*b340*/  CS2R R28, SRZ ;  /* 0x00000000001c7805 */ /* 0x000fe2000001ff00 */
[C---:B------:R-:W-:Y:S01]  /*b350*/  VIADD R52, R9.reuse, 0x10400 ;  /* 0x0001040009347836 */ /* 0x040fe20000000000 */
[----:B------:R-:W-:Y:S01]  /*b360*/  CS2R R26, SRZ ;  /* 0x00000000001a7805 */ /* 0x000fe2000001ff00 */
[----:B------:R-:W-:Y:S01]  /*b370*/  VIADD R8, R9, 0x10440 ;  /* 0x0001044009087836 */ /* 0x000fe20000000000 */
[----:B------:R-:W-:Y:S06]  /*b380*/  @P1 BRA `(.L_x_735) ;  /* 0x0000000000e41947 */ /* 0x000fec0003800000 */
[----:B------:R-:W-:Y:S01]  /*b390*/  ULDC UR4, c[0x0][0x3f4] ;  /* 0x0000fd0000047ab9 */ /* 0x000fe20000000800 */
[----:B------:R-:W-:Y:S02]  /*b3a0*/  CS2R R30, SRZ ;  /* 0x00000000001e7805 */ /* 0x000fe4000001ff00 */
[----:B------:R-:W-:Y:S02]  /*b3b0*/  ISETP.GE.AND P2, PT, R22, UR4, PT ;  /* 0x0000000416007c0c */ /* 0x000fe4000bf46270 */
[----:B------:R-:W-:Y:S02]  /*b3c0*/  CS2R R6, SRZ ;  /* 0x0000000000067805 */ /* 0x000fe4000001ff00 */
[----:B------:R-:W-:Y:S02]  /*b3d0*/  ISETP.GE.AND P3, PT, R187, UR4, PT ;  /* 0x00000004bb007c0c */ /* 0x000fe4000bf66270 */
[----:B------:R-:W-:Y:S02]  /*b3e0*/  CS2R R32, SRZ ;  /* 0x0000000000207805 */ /* 0x000fe4000001ff00 */
[----:B------:R-:W-:-:S05]  /*b3f0*/  ISETP.GE.AND P4, PT, R186, UR4, PT ;  /* 0x00000004ba007c0c */ /* 0x000fca000bf86270 */
[----:B--2---:R-:W-:Y:S02]  /*b400*/  @!P2 IMAD.MOV.U32 R10, RZ, RZ, R3 ;  /* 0x000000ffff0aa224 */ /* 0x004fe400078e0003 */
[----:B-1----:R-:W-:Y:S02]  /*b410*/  @!P2 IMAD.MOV.U32 R11, RZ, RZ, R0 ;  /* 0x000000ffff0ba224 */ /* 0x002fe400078e0000 */
[----:B------:R-:W-:Y:S01]  /*b420*/  @!P3 IADD3 R14, P1, R3, R216, RZ ;  /* 0x000000d8030eb210 */ /* 0x000fe20007f3e0ff */
[----:B----4-:R-:W-:Y:S02]  /*b430*/  @!P2 IMAD.MOV.U32 R12, RZ, RZ, R5 ;  /* 0x000000ffff0ca224 */ /* 0x010fe400078e0005 */
[----:B---3--:R-:W-:Y:S02]  /*b440*/  @!P2 IMAD.MOV.U32 R13, RZ, RZ, R4 ;  /* 0x000000ffff0da224 */ /* 0x008fe400078e0004 */
[----:B------:R-:W-:-:S04]  /*b450*/  @!P2 IMAD.WIDE R10, R22, 0x2, R10 ;  /* 0x00000002160aa825 */ /* 0x000fc800078e020a */
[----:B------:R-:W-:Y:S01]  /*b460*/  @!P2 IMAD.WIDE R12, R22, 0x2, R12 ;  /* 0x00000002160ca825 */ /* 0x000fe200078e020c */
[----:B------:R-:W5:Y:S03]  /*b470*/  @!P2 LD.E.64 R30, desc[UR42][R10.64] ;  /* 0x0000002a0a1ea980 */ /* 0x000f66000c101b00 */
[----:B------:R-:W-:Y:S01]  /*b480*/  @!P3 IMAD.X R15, R0, 0x1, R215, P1 ;  /* 0x00000001000fb824 */ /* 0x000fe200008e06d7 */
[----:B------:R0:W5:Y:S01]  /*b490*/  @!P2 LD.E.64 R6, desc[UR42][R12.64] ;  /* 0x0000002a0c06a980 */ /* 0x000162000c101b00 */
[----:B------:R-:W-:Y:S02]  /*b4a0*/  @!P3 IADD3 R20, P1, R5, R216, RZ ;  /* 0x000000d80514b210 */ /* 0x000fe40007f3e0ff */
[----:B------:R-:W-:Y:S02]  /*b4b0*/  ISETP.GE.AND P2, PT, R189, UR4, PT ;  /* 0x00000004bd007c0c */ /* 0x000fe4000bf46270 */
[----:B------:R-:W-:-:S02]  /*b4c0*/  CS2R R24, SRZ ;  /* 0x0000000000187805 */ /* 0x000fc4000001ff00 */
[-C--:B------:R-:W-:Y:S02]  /*b4d0*/  @!P4 IADD3 R26, P5, R3, R218.reuse, RZ ;  /* 0x000000da031ac210 */ /* 0x080fe40007fbe0ff */
[----:B------:R-:W-:Y:S01]  /*b4e0*/  @!P4 IADD3 R40, P6, R5, R218, RZ ;  /* 0x000000da0528c210 */ /* 0x000fe20007fde0ff */
[----:B------:R-:W-:Y:S01]  /*b4f0*/  @!P3 IMAD.X R21, R4, 0x1, R215, P1 ;  /* 0x000000010415b824 */ /* 0x000fe200008e06d7 */
[----:B------:R-:W-:Y:S02]  /*b500*/  CS2R R34, SRZ ;  /* 0x0000000000227805 */ /* 0x000fe4000001ff00 */
[----:B0-----:R-:W-:Y:S01]  /*b510*/  CS2R R12, SRZ ;  /* 0x00000000000c7805 */ /* 0x001fe2000001ff00 */
[--C-:B------:R-:W-:Y:S01]  /*b520*/  @!P4 IMAD.X R27, R0, 0x1, R217.reuse, P5 ;  /* 0x00000001001bc824 */ /* 0x100fe200028e06d9 */
[----:B------:R0:W5:Y:S01]  /*b530*/  @!P3 LD.E.64 R32, desc[UR42][R14.64] ;  /* 0x0000002a0e20b980 */ /* 0x000162000c101b00 */
[----:B------:R-:W-:Y:S01]  /*b540*/  @!P4 IMAD.X R41, R4, 0x1, R217, P6 ;  /* 0x000000010429c824 */ /* 0x000fe200030e06d9 */
[----:B------:R-:W-:-:S02]  /*b550*/  ISETP.GE.AND P1, PT, R188, UR4, PT ;  /* 0x00000004bc007c0c */ /* 0x000fc4000bf26270 */
[----:B------:R-:W5:Y:S01]  /*b560*/  @!P3 LD.E.64 R24, desc[UR42][R20.64] ;  /* 0x0000002a1418b980 */ /* 0x000f62000c101b00 */
[----:B------:R-:W-:Y:S02]  /*b570*/  ISETP.GE.AND P3, PT, R190, UR4, PT ;  /* 0x00000004be007c0c */ /* 0x000fe4000bf66270 */
[-C--:B------:R-:W-:Y:S01]  /*b580*/  @!P2 IADD3 R44, P5, R5, R220.reuse, RZ ;  /* 0x000000dc052ca210 */ /* 0x080fe20007fbe0ff */
[----:B------:R-:W5:Y:S04]  /*b590*/  @!P4 LD.E.64 R34, desc[UR42][R26.64] ;  /* 0x0000002a1a22c980 */ /* 0x000f68000c101b00 */
[----:B------:R1:W5:Y:S01]  /*b5a0*/  @!P4 LD.E.64 R12, desc[UR42][R40.64] ;  /* 0x0000002a280cc980 */ /* 0x000362000c101b00 */
[----:B------:R-:W-:Y:S02]  /*b5b0*/  @!P2 IADD3 R42, P4, R3, R220, RZ ;  /* 0x000000dc032aa210 */ /* 0x000fe40007f9e0ff */
[----:B------:R-:W-:-:S02]  /*b5c0*/  CS2R R38, SRZ ;  /* 0x0000000000267805 */ /* 0x000fc4000001ff00 */
[----:B0-----:R-:W-:Y:S01]  /*b5d0*/  CS2R R14, SRZ ;  /* 0x00000000000e7805 */ /* 0x001fe2000001ff00 */
[--C-:B------:R-:W-:Y:S02]  /*b5e0*/  @!P2 IMAD.X R45, R4, 0x1, R219.reuse, P5 ;  /* 0x00000001042da824 */ /* 0x100fe400028e06db */
[----:B------:R-:W-:Y:S01]  /*b5f0*/  @!P2 IMAD.X R43, R0, 0x1, R219, P4 ;  /* 0x00000001002ba824 */ /* 0x000fe200020e06db */
[C---:B------:R-:W-:Y:S02]  /*b600*/  @!P1 IADD3 R46, P6, R3.reuse, R222, RZ ;  /* 0x000000de032e9210 */ /* 0x040fe40007fde0ff */
[----:B------:R0:W5:Y:S01]  /*b610*/  @!P2 LD.E.64 R14, desc[UR42][R44.64] ;  /* 0x0000002a2c0ea980 */ /* 0x000162000c101b00 */
[----:B------:R-:W-:-:S03]  /*b620*/  @!P3 IADD3 R48, P4, R3, R224, RZ ;  /* 0x000000e00330b210 */ /* 0x000fc60007f9e0ff */
[----:B------:R0:W5:Y:S01]  /*b630*/  @!P2 LD.E.64 R38, desc[UR42][R42.64] ;  /* 0x0000002a2a26a980 */ /* 0x000162000c101b00 */
[C---:B-1----:R-:W-:Y:S02]  /*b640*/  @!P1 IADD3 R40, P2, R5.reuse, R222, RZ ;  /* 0x000000de05289210 */ /* 0x042fe40007f5e0ff */
[----:B------:R-:W-:Y:S02]  /*b650*/  @!P3 IADD3 R50, P5, R5, R224, RZ ;  /* 0x000000e00532b210 */ /* 0x000fe40007fbe0ff */
[----:B------:R-:W-:Y:S02]  /*b660*/  CS2R R28, SRZ ;  /* 0x00000000001c7805 */ /* 0x000fe4000001ff00 */
[----:B------:R-:W-:Y:S02]  /*b670*/  CS2R R20, SRZ ;  /* 0x0000000000147805 */ /* 0x000fe4000001ff00 */
[----:B------:R-:W-:Y:S02]  /*b680*/  CS2R R26, SRZ ;  /* 0x00000000001a7805 */ /* 0x000fe4000001ff00 */
[----:B------:R-:W-:Y:S01]  /*b690*/  CS2R R10, SRZ ;  /* 0x00000000000a7805 */ /* 0x000fe2000001ff00 */
[--C-:B------:R-:W-:Y:S01]  /*b6a0*/  @!P1 IMAD.X R47, R0, 0x1, R221.reuse, P6 ;  /* 0x00000001002f9824 */ /* 0x100fe200030e06dd */
[C---:B------:R-:W-:Y:S01]  /*b6b0*/  @!P3 IADD3.X R51, R4.reuse, R223, RZ, P5, !PT ;  /* 0x000000df0433b210 */ /* 0x040fe20002ffe4ff */
[----:B------:R-:W-:-:S02]  /*b6c0*/  @!P1 IMAD.X R41, R4, 0x1, R221, P2 ;  /* 0x0000000104299824 */ /* 0x000fc400010e06dd */
[----:B------:R-:W-:Y:S01]  /*b6d0*/  @!P3 IMAD.X R49, R0, 0x1, R223, P4 ;  /* 0x000000010031b824 */ /* 0x000fe200020e06df */
[----:B------:R0:W5:Y:S04]  /*b6e0*/  @!P1 LD.E.64 R28, desc[UR42][R46.64] ;  /* 0x0000002a2e1c9980 */ /* 0x000168000c101b00 */
[----:B------:R0:W5:Y:S04]  /*b6f0*/  @!P1 LD.E.64 R20, desc[UR42][R40.64] ;  /* 0x0000002a28149980 */ /* 0x000168000c101b00 */
[----:B------:R0:W5:Y:S04]  /*b700*/  @!P3 LD.E.64 R26, desc[UR42][R48.64] ;  /* 0x0000002a301ab980 */ /* 0x000168000c101b00 */
[----:B------:R0:W5:Y:S02]  /*b710*/  @!P3 LD.E.64 R10, desc[UR42][R50.64] ;  /* 0x0000002a320ab980 */ /* 0x000164000c101b00 */
.L_x_735:
[----:B------:R-:W-:Y:S05]  /*b720*/  BSYNC B1 ;  /* 0x0000000000017941 */ /* 0x000fea0003800000 */
.L_x_734:
[----:B---3--:R-:W-:Y:S01]  /*b730*/  LEA.HI R4, R204, R204, RZ, 0x1 ;  /* 0x000000cccc047211 */ /* 0x008fe200078f08ff */
[----:B------:R-:W-:Y:S01]  /*b740*/  @P0 VIADD R8, R52, 0xffffffc0 ;  /* 0xffffffc034080836 */ /* 0x000fe20000000000 */
[----:B-----5:R-:W-:Y:S01]  /*b750*/  SHF.R.U64 R67, R34, 0x10, R35 ;  /* 0x0000001022437819 */ /* 0x020fe20000001223 */
[----:B0-----:R-:W-:Y:S01]  /*b760*/  IMAD.MOV.U32 R40, RZ, RZ, R34 ;  /* 0x000000ffff287224 */ /* 0x001fe200078e0022 */
[----:B----4-:R-:W-:Y:S01]  /*b770*/  LOP3.LUT R5, R4, 0xfffffffe, RZ, 0xc0, !PT ;  /* 0xfffffffe04057812 */ /* 0x010fe200078ec0ff */
[----:B-1----:R-:W-:Y:S01]  /*b780*/  IMAD.MOV.U32 R0, RZ, RZ, R30 ;  /* 0x000000ffff007224 */ /* 0x002fe200078e001e */
[--C-:B------:R-:W-:Y:S01]  /*b790*/  SHF.R.U64 R71, R30, 0x10, R31.reuse ;  /* 0x000000101e477819 */ /* 0x100fe2000000121f */
[--C-:B--2---:R-:W-:Y:S01]  /*b7a0*/  IMAD.MOV.U32 R3, RZ, RZ, R31.reuse ;  /* 0x000000ffff037224 */ /* 0x104fe200078e001f */
[----:B------:R-:W-:Y:S01]  /*b7b0*/  SHF.R.U32.HI R68, RZ, 0x10, R31 ;  /* 0x00000010ff447819 */ /* 0x000fe2000001161f */
[----:B------:R-:W-:Y:S01]  /*b7c0*/  IMAD.IADD R5, R204, 0x1, -R5 ;  /* 0x00000001cc057824 */ /* 0x000fe200078e0a05 */
[--C-:B------:R-:W-:Y:S01]  /*b7d0*/  SHF.R.U64 R69, R32, 0x10, R33.reuse ;  /* 0x0000001020457819 */ /* 0x100fe20000001221 */
[----:B------:R-:W-:Y:S01]  /*b7e0*/  IMAD.MOV.U32 R30, RZ, RZ, R32 ;  /* 0x000000ffff1e7224 */ /* 0x000fe200078e0020 */
[--C-:B------:R-:W-:Y:S01]  /*b7f0*/  SHF.R.U32.HI R66, RZ, 0x10, R33.reuse ;  /* 0x00000010ff427819 */ /* 0x100fe20000011621 */
[----:B------:R-:W-:Y:S01]  /*b800*/  IMAD.MOV.U32 R31, RZ, RZ, R33 ;  /* 0x000000ffff1f7224 */ /* 0x000fe200078e0021 */
[----:B------:R-:W-:Y:S01]  /*b810*/  SHF.L.U32 R5, R5, 0x1f, RZ ;  /* 0x0000001f05057819 */ /* 0x000fe200000006ff */
[--C-:B------:R-:W-:Y:S01]  /*b820*/  IMAD.MOV.U32 R43, RZ, RZ, R39.reuse ;  /* 0x000000ffff2b7224 */ /* 0x100fe200078e0027 */
[--C-:B------:R-:W-:Y:S01]  /*b830*/  SHF.R.U64 R65, R38, 0x10, R39.reuse ;  /* 0x0000001026417819 */ /* 0x100fe20000001227 */
[----:B------:R-:W-:Y:S01]  /*b840*/  IMAD.MOV.U32 R42, RZ, RZ, R38 ;  /* 0x000000ffff2a7224 */ /* 0x000fe200078e0026 */
[----:B------:R-:W0:Y:S01]  /*b850*/  SYNCS.PHASECHK.TRANS64.TRYWAIT P0, [R2+URZ+0x34800], R5 ;  /* 0x03480005020075a7 */ /* 0x000e22000800017f */
[----:B------:R-:W-:Y:S01]  /*b860*/  SHF.R.U32.HI R62, RZ, 0x10, R39 ;  /* 0x00000010ff3e7819 */ /* 0x000fe20000011627 */
[----:B------:R-:W-:Y:S01]  /*b870*/  IMAD.MOV.U32 R39, RZ, RZ, R28 ;  /* 0x000000ffff277224 */ /* 0x000fe200078e001c */
[--C-:B------:R-:W-:Y:S01]  /*b880*/  SHF.R.U64 R60, R28, 0x10, R29.reuse ;  /* 0x000000101c3c7819 */ /* 0x100fe2000000121d */
[--C-:B------:R-:W-:Y:S01]  /*b890*/  IMAD.MOV.U32 R44, RZ, RZ, R29.reuse ;  /* 0x000000ffff2c7224 */ /* 0x100fe200078e001d */
[----:B------:R-:W-:Y:S01]  /*b8a0*/  SHF.R.U32.HI R63, RZ, 0x10, R29 ;  /* 0x00000010ff3f7819 */ /* 0x000fe2000001161d */
[----:B------:R-:W-:Y:S01]  /*b8b0*/  IMAD.MOV.U32 R45, RZ, RZ, R26 ;  /* 0x000000ffff2d7224 */ /* 0x000fe200078e001a */
[----:B------:R-:W-:Y:S01]  /*b8c0*/  SHF.R.U64 R58, R26, 0x10, R27 ;  /* 0x000000101a3a7819 */ /* 0x000fe2000000121b */
[----:B------:R-:W-:Y:S01]  /*b8d0*/  IMAD.MOV.U32 R32, RZ, RZ, R24 ;  /* 0x000000ffff207224 */ /* 0x000fe200078e0018 */
[--C-:B------:R-:W-:Y:S01]  /*b8e0*/  SHF.R.U64 R55, R24, 0x10, R25.reuse ;  /* 0x0000001018377819 */ /* 0x100fe20000001219 */
[--C-:B------:R-:W-:Y:S01]  /*b8f0*/  IMAD.MOV.U32 R33, RZ, RZ, R25.reuse ;  /* 0x000000ffff217224 */ /* 0x100fe200078e0019 */
[----:B------:R-:W-:Y:S01]  /*b900*/  SHF.R.U32.HI R56, RZ, 0x10, R25 ;  /* 0x00000010ff387819 */ /* 0x000fe20000011619 */
[----:B------:R-:W-:Y:S01]  /*b910*/  IMAD.MOV.U32 R41, RZ, RZ, R35 ;  /* 0x000000ffff297224 */ /* 0x000fe200078e0023 */
[----:B------:R-:W-:Y:S01]  /*b920*/  PRMT R26, R40, 0x5410, R67 ;  /* 0x00005410281a7816 */ /* 0x000fe20000000043 */
[----:B------:R-:W-:Y:S01]  /*b930*/  IMAD.MOV.U32 R46, RZ, RZ, R27 ;  /* 0x000000ffff2e7224 */ /* 0x000fe200078e001b */
[----:B------:R-:W-:Y:S01]  /*b940*/  SHF.R.U32.HI R64, RZ, 0x10, R35 ;  /* 0x00000010ff407819 */ /* 0x000fe20000011623 */
[----:B------:R-:W-:Y:S01]  /*b950*/  IMAD.MOV.U32 R4, RZ, RZ, R6 ;  /* 0x000000ffff047224 */ /* 0x000fe200078e0006 */
[----:B------:R-:W-:Y:S01]  /*b960*/  SHF.R.U32.HI R61, RZ, 0x10, R27 ;  /* 0x00000010ff3d7819 */ /* 0x000fe2000001161b */
[--C-:B------:R-:W-:Y:S01]  /*b970*/  IMAD.MOV.U32 R38, RZ, RZ, R7.reuse ;  /* 0x000000ffff267224 */ /* 0x100fe200078e0007 */
[--C-:B------:R-:W-:Y:S01]  /*b980*/  SHF.R.U64 R59, R6, 0x10, R7.reuse ;  /* 0x00000010063b7819 */ /* 0x100fe20000001207 */
        /* <DEDUP_REMOVED lines=8> */
[----:B------:R-:W-:Y:S01]  /*ba10*/  BSSY B1, `(.L_x_736) ;  /* 0x0000020000017945 */ /* 0x000fe20003800000 */
[----:B------:R-:W-:Y:S01]  /*ba20*/  SHF.R.U32.HI R52, RZ, 0x10, R15 ;  /* 0x00000010ff347819 */ /* 0x000fe2000001160f */
[----:B------:R-:W-:Y:S01]  /*ba30*/  IMAD.MOV.U32 R14, RZ, RZ, R20 ;  /* 0x000000ffff0e7224 */ /* 0x000fe200078e0014 */
[----:B------:R-:W-:Y:S01]  /*ba40*/  VIMNMX R40, R37, 0x80, PT ;  /* 0x0000008025287848 */ /* 0x000fe20003fe0100 */
[--C-:B------:R-:W-:Y:S01]  /*ba50*/  IMAD.MOV.U32 R15, RZ, RZ, R21.reuse ;  /* 0x000000ffff0f7224 */ /* 0x100fe200078e0015 */
[--C-:B------:R-:W-:Y:S01]  /*ba60*/  SHF.R.U64 R49, R20, 0x10, R21.reuse ;  /* 0x0000001014317819 */ /* 0x100fe20000001215 */
[----:B------:R-:W-:Y:S01]  /*ba70*/  IMAD.MOV.U32 R6, RZ, RZ, R10 ;  /* 0x000000ffff067224 */ /* 0x000fe200078e000a */
[----:B------:R-:W-:Y:S01]  /*ba80*/  SHF.R.U32.HI R50, RZ, 0x10, R21 ;  /* 0x00000010ff327819 */ /* 0x000fe20000011615 */
[----:B------:R-:W-:Y:S01]  /*ba90*/  IMAD.MOV.U32 R7, RZ, RZ, R11 ;  /* 0x000000ffff077224 */ /* 0x000fe200078e000b */
[----:B------:R-:W-:-:S02]  /*baa0*/  PRMT R34, R0, 0x5410, R71 ;  /* 0x0000541000227816 */ /* 0x000fc40000000047 */
[----:B------:R-:W-:Y:S02]  /*bab0*/  PRMT R35, R3, 0x5410, R68 ;  /* 0x0000541003237816 */ /* 0x000fe40000000044 */
[--C-:B------:R-:W-:Y:S02]  /*bac0*/  SHF.R.U64 R47, R10, 0x10, R11.reuse ;  /* 0x000000100a2f7819 */ /* 0x100fe4000000120b */
[----:B------:R-:W-:Y:S02]  /*bad0*/  SHF.R.U32.HI R48, RZ, 0x10, R11 ;  /* 0x00000010ff307819 */ /* 0x000fe4000001160b */
[----:B------:R-:W-:Y:S02]  /*bae0*/  PRMT R30, R30, 0x5410, R69 ;  /* 0x000054101e1e7816 */ /* 0x000fe40000000045 */
[----:B------:R-:W-:Y:S02]  /*baf0*/  PRMT R31, R31, 0x5410, R66 ;  /* 0x000054101f1f7816 */ /* 0x000fe40000000042 */
[----:B------:R-:W-:-:S02]  /*bb00*/  PRMT R27, R41, 0x5410, R64 ;  /* 0x00005410291b7816 */ /* 0x000fc40000000040 */
[----:B------:R-:W-:Y:S02]  /*bb10*/  PRMT R20, R42, 0x5410, R65 ;  /* 0x000054102a147816 */ /* 0x000fe40000000041 */
[----:B------:R-:W-:Y:S02]  /*bb20*/  PRMT R21, R43, 0x5410, R62 ;  /* 0x000054102b157816 */ /* 0x000fe4000000003e */
[----:B------:R-:W-:Y:S02]  /*bb30*/  PRMT R12, R39, 0x5410, R60 ;  /* 0x00005410270c7816 */ /* 0x000fe4000000003c */
[----:B------:R-:W-:Y:S02]  /*bb40*/  PRMT R13, R44, 0x5410, R63 ;  /* 0x000054102c0d7816 */ /* 0x000fe4000000003f */
[----:B------:R-:W-:Y:S02]  /*bb50*/  PRMT R0, R45, 0x5410, R58 ;  /* 0x000054102d007816 */ /* 0x000fe4000000003a */
[----:B------:R-:W-:-:S02]  /*bb60*/  PRMT R3, R46, 0x5410, R61 ;  /* 0x000054102e037816 */ /* 0x000fc4000000003d */
[----:B------:R-:W-:Y:S02]  /*bb70*/  PRMT R37, R4, 0x5410, R59 ;  /* 0x0000541004257816 */ /* 0x000fe4000000003b */
[----:B------:R-:W-:Y:S02]  /*bb80*/  ISETP.GE.AND P1, PT, R17, R40, PT ;  /* 0x000000281100720c */ /* 0x000fe40003f26270 */
[----:B------:R-:W-:Y:S02]  /*bb90*/  PRMT R38, R38, 0x5410, R57 ;  /* 0x0000541026267816 */ /* 0x000fe40000000039 */
[----:B------:R-:W-:Y:S02]  /*bba0*/  PRMT R32, R32, 0x5410, R55 ;  /* 0x0000541020207816 */ /* 0x000fe40000000037 */
[----:B------:R-:W-:Y:S02]  /*bbb0*/  PRMT R33, R33, 0x5410, R56 ;  /* 0x0000541021217816 */ /* 0x000fe40000000038 */
[----:B------:R-:W-:-:S02]  /*bbc0*/  PRMT R28, R28, 0x5410, R53 ;  /* 0x000054101c1c7816 */ /* 0x000fc40000000035 */
[----:B------:R-:W-:Y:S02]  /*bbd0*/  PRMT R29, R29, 0x5410, R54 ;  /* 0x000054101d1d7816 */ /* 0x000fe40000000036 */
[----:B------:R-:W-:Y:S02]  /*bbe0*/  PRMT R24, R24, 0x5410, R51 ;  /* 0x0000541018187816 */ /* 0x000fe40000000033 */
[----:B------:R-:W-:Y:S01]  /*bbf0*/  PRMT R25, R25, 0x5410, R52 ;  /* 0x0000541019197816 */ /* 0x000fe20000000034 */
[----:B0-----:R-:W-:Y:S06]  /*bc00*/  @!P0 BRA `(.L_x_737) ;  /* 0x0000015000d48947 */ /* 0x001fec0003800000 */
.L_x_988:
[----:B------:R-:W-:Y:S05]  /*bc10*/  BSYNC B1 ;  /* 0x0000000000017941 */ /* 0x000fea0003800000 */
.L_x_736:
[----:B------:R-:W-:Y:S01]  /*bc20*/  BSSY B1, `(.L_x_738) ;  /* 0x0000101000017945 */ /* 0x000fe20003800000 */
[----:B------:R-:W-:Y:S02]  /*bc30*/  PRMT R14, R14, 0x5410, R49 ;  /* 0x000054100e0e7816 */ /* 0x000fe40000000031 */
[----:B------:R-:W-:Y:S02]  /*bc40*/  PRMT R15, R15, 0x5410, R50 ;  /* 0x000054100f0f7816 */ /* 0x000fe40000000032 */
[----:B------:R-:W-:Y:S02]  /*bc50*/  PRMT R10, R6, 0x5410, R47 ;  /* 0x00005410060a7816 */ /* 0x000fe4000000002f */
[----:B------:R-:W-:Y:S01]  /*bc60*/  PRMT R11, R7, 0x5410, R48 ;  /* 0x00005410070b7816 */ /* 0x000fe20000000030 */
[----:B------:R-:W-:Y:S06]  /*bc70*/  @P1 BRA `(.L_x_739) ;  /* 0x0000000c00ec1947 */ /* 0x000fec0003800000 */
[----:B0-----:R-:W0:Y:S01]  /*bc80*/  LDC R5, c[0x0][0x3f4] ;  /* 0x0000fd00ff057b82 */ /* 0x001e220000000800 */
[----:B------:R-:W-:Y:S01]  /*bc90*/  BSSY B2, `(.L_x_740) ;  /* 0x000002e000027945 */ /* 0x000fe20003800000 */
[-C--:B0-----:R-:W-:Y:S02]  /*bca0*/  ISETP.GE.AND P0, PT, R22, R5.reuse, PT ;  /* 0x000000051600720c */ /* 0x081fe40003f06270 */
[-C--:B------:R-:W-:Y:S02]  /*bcb0*/  ISETP.GE.AND P1, PT, R187, R5.reuse, PT ;  /* 0x00000005bb00720c */ /* 0x080fe40003f26270 */
[-C--:B------:R-:W-:Y:S02]  /*bcc0*/  ISETP.GE.AND P2, PT, R186, R5.reuse, PT ;  /* 0x00000005ba00720c */ /* 0x080fe40003f46270 */
[-C--:B------:R-:W-:Y:S02]  /*bcd0*/  ISETP.GE.AND P3, PT, R189, R5.reuse, PT ;  /* 0x00000005bd00720c */ /* 0x080fe40003f66270 */
[----:B------:R-:W-:-:S02]  /*bce0*/  ISETP.GE.AND P4, PT, R188, R5, PT ;  /* 0x00000005bc00720c */ /* 0x000fc40003f86270 */
[----:B------:R-:W-:-:S03]  /*bcf0*/  ISETP.GE.AND P5, PT, R190, R5, PT ;  /* 0x00000005be00720c */ /* 0x000fc60003fa6270 */
[----:B------:R-:W-:Y:S10]  /*bd00*/  @P0 BRA `(.L_x_741) ;  /* 0x0000000000980947 */ /* 0x000ff40003800000 */
[----:B------:R-:W0:Y:S01]  /*bd10*/  LDS.128 R4, [R9+0x10400] ;  /* 0x0104000009047984 */ /* 0x000e220000000c00 */
[C---:B------:R-:W-:Y:S01]  /*bd20*/  IMAD.U32 R45, R37.reuse, 0x10000, RZ ;  /* 0x00010000252d7824 */ /* 0x040fe200078e00ff */
[C---:B------:R-:W-:Y:S01]  /*bd30*/  LOP3.LUT R46, R34.reuse, 0xffff0000, RZ, 0xc0, !PT ;  /* 0xffff0000222e7812 */ /* 0x040fe200078ec0ff */
[----:B------:R-:W-:Y:S01]  /*bd40*/  IMAD.U32 R44, R34, 0x10000, RZ ;  /* 0x00010000222c7824 */ /* 0x000fe200078e00ff */
[----:B------:R-:W-:Y:S01]  /*bd50*/  LOP3.LUT R48, R37, 0xffff0000, RZ, 0xc0, !PT ;  /* 0xffff000025307812 */ /* 0x000fe200078ec0ff */
[C---:B0-----:R-:W-:Y:S01]  /*bd60*/  IMAD.U32 R39, R4.reuse, 0x10000, RZ ;  /* 0x0001000004277824 */ /* 0x041fe200078e00ff */
[----:B------:R-:W-:Y:S01]  /*bd70*/  LOP3.LUT R4, R4, 0xffff0000, RZ, 0xc0, !PT ;  /* 0xffff000004047812 */ /* 0x000fe200078ec0ff */
[C---:B------:R-:W-:Y:S01]  /*bd80*/  IMAD.U32 R41, R5.reuse, 0x10000, RZ ;  /* 0x0001000005297824 */ /* 0x040fe200078e00ff */
[----:B------:R-:W-:Y:S01]  /*bd90*/  LOP3.LUT R5, R5, 0xffff0000, RZ, 0xc0, !PT ;  /* 0xffff000005057812 */ /* 0x000fe200078ec0ff */
[C---:B------:R-:W-:Y:S01]  /*bda0*/  IMAD.U32 R42, R6.reuse, 0x10000, RZ ;  /* 0x00010000062a7824 */ /* 0x040fe200078e00ff */
[----:B------:R-:W-:Y:S01]  /*bdb0*/  LOP3.LUT R6, R6, 0xffff0000, RZ, 0xc0, !PT ;  /* 0xffff000006067812 */ /* 0x000fe200078ec0ff */
[C---:B------:R-:W-:Y:S01]  /*bdc0*/  FMUL.FTZ R50, R4.reuse, R45 ;  /* 0x0000002d04327220 */ /* 0x040fe20000410000 */
[----:B------:R-:W-:Y:S01]  /*bdd0*/  FMUL.FTZ R4, R4, R44 ;  /* 0x0000002c04047220 */ /* 0x000fe20000410000 */
[----:B------:R-:W-:-:S02]  /*bde0*/  IMAD.U32 R43, R7, 0x10000, RZ ;  /* 0x00010000072b7824 */ /* 0x000fc400078e00ff */
[----:B------:R-:W-:Y:S01]  /*bdf0*/  FMUL.FTZ R52, R5, R48 ;  /* 0x0000003005347220 */ /* 0x000fe20000410000 */
[C---:B------:R-:W-:Y:S01]  /*be00*/  FFMA.FTZ R50, R39.reuse, R44, -R50 ;  /* 0x0000002c27327223 */ /* 0x040fe20000010832 */
[----:B------:R-:W-:Y:S01]  /*be10*/  FFMA.FTZ R45, R39, R45, R4 ;  /* 0x0000002d272d7223 */ /* 0x000fe20000010004 */
[-C--:B------:R-:W-:Y:S01]  /*be20*/  FMUL.FTZ R54, R5, R46.reuse ;  /* 0x0000002e05367220 */ /* 0x080fe20000410000 */
[----:B------:R-:W-:Y:S01]  /*be30*/  LOP3.LUT R7, R7, 0xffff0000, RZ, 0xc0, !PT ;  /* 0xffff000007077812 */ /* 0x000fe200078ec0ff */
[C---:B------:R-:W-:Y:S01]  /*be40*/  IMAD.U32 R39, R38.reuse, 0x10000, RZ ;  /* 0x0001000026277824 */ /* 0x040fe200078e00ff */
[----:B------:R-:W-:Y:S01]  /*be50*/  SHF.L.U32 R5, R35, 0x10, RZ ;  /* 0x0000001023057819 */ /* 0x000fe200000006ff */
[C---:B------:R-:W-:Y:S01]  /*be60*/  FFMA.FTZ R52, R41.reuse, R46, -R52 ;  /* 0x0000002e29347223 */ /* 0x040fe20000010834 */
[----:B------:R-:W-:Y:S01]  /*be70*/  LOP3.LUT R44, R38, 0xffff0000, RZ, 0xc0, !PT ;  /* 0xffff0000262c7812 */ /* 0x000fe200078ec0ff */
[----:B------:R-:W-:Y:S01]  /*be80*/  FFMA.FTZ R41, R41, R48, R54 ;  /* 0x0000003029297223 */ /* 0x000fe20000010036 */
[----:B------:R-:W-:Y:S01]  /*be90*/  LOP3.LUT R4, R35, 0xffff0000, RZ, 0xc0, !PT ;  /* 0xffff000023047812 */ /* 0x000fe200078ec0ff */
[C---:B------:R-:W-:Y:S01]  /*bea0*/  FMUL.FTZ R47, R6.reuse, R39 ;  /* 0x00000027062f7220 */ /* 0x040fe20000410000 */
[----:B------:R-:W-:Y:S01]  /*beb0*/  FMUL.FTZ R46, R6, R5 ;  /* 0x00000005062e7220 */ /* 0x000fe20000410000 */
[----:B------:R-:W-:-:S02]  /*bec0*/  FMUL.FTZ R48, R7, R44 ;  /* 0x0000002c07307220 */ /* 0x000fc40000410000 */
[-C--:B------:R-:W-:Y:S01]  /*bed0*/  FMUL.FTZ R49, R7, R4.reuse ;  /* 0x0000000407317220 */ /* 0x080fe20000410000 */
[C---:B------:R-:W-:Y:S01]  /*bee0*/  FFMA.FTZ R6, R42.reuse, R5, -R47 ;  /* 0x000000052a067223 */ /* 0x040fe2000001082f */
[----:B------:R-:W-:Y:S01]  /*bef0*/  FFMA.FTZ R39, R42, R39, R46 ;  /* 0x000000272a277223 */ /* 0x000fe2000001002e */
[C---:B------:R-:W-:Y:S01]  /*bf00*/  FFMA.FTZ R7, R43.reuse, R4, -R48 ;  /* 0x000000042b077223 */ /* 0x040fe20000010830 */
[----:B------:R-:W-:Y:S01]  /*bf10*/  FFMA.FTZ R44, R43, R44, R49 ;  /* 0x0000002c2b2c7223 */ /* 0x000fe20000010031 */
[----:B------:R-:W-:Y:S02]  /*bf20*/  F2FP.BF16.F32.PACK_AB R4, R45, R50 ;  /* 0x000000322d04723e */ /* 0x000fe400000010ff */
[----:B------:R-:W-:Y:S02]  /*bf30*/  F2FP.BF16.F32.PACK_AB R5, R41, R52 ;  /* 0x000000342905723e */ /* 0x000fe400000010ff */
[----:B------:R-:W-:Y:S02]  /*bf40*/  F2FP.BF16.F32.PACK_AB R6, R39, R6 ;  /* 0x000000062706723e */ /* 0x000fe400000010ff */
[----:B------:R-:W-:-:S05]  /*bf50*/  F2FP.BF16.F32.PACK_AB R7, R44, R7 ;  /* 0x000000072c07723e */ /* 0x000fca00000010ff */
[----:B------:R0:W-:Y:S02]  /*bf60*/  STS.128 [R9+0x10400], R4 ;  /* 0x0104000409007388 */ /* 0x0001e40000000c00 */
.L_x_741:
[----:B------:R-:W-:Y:S05]  /*bf70*/  BSYNC B2 ;  /* 0x0000000000027941 */ /* 0x000fea0003800000 */
.L_x_740:
[----:B------:R-:W-:Y:S04]  /*bf80*/  BSSY B2, `(.L_x_742) ;  /* 0x0000028000027945 */ /* 0x000fe80003800000 */
[----:B------:R-:W-:Y:S05]  /*bf90*/  @P1 BRA `(.L_x_743) ;  /* 0x0000000000981947 */ /* 0x000fea0003800000 */
[----:B0-----:R-:W0:Y:S01]  /*bfa0*/  LDS.128 R4, [R8] ;  /* 0x0000000008047984 */ /* 0x001e220000000c00 */
[C---:B------:R-:W-:Y:S01]  /*bfb0*/  IMAD.U32 R45, R32.reuse, 0x10000, RZ ;  /* 0x00010000202d7824 */ /* 0x040fe200078e00ff */
[----:B------:R-:W-:Y:S01]  /*bfc0*/  LOP3.LUT R48, R32, 0xffff0000, RZ, 0xc0, !PT ;  /* 0xffff000020307812 */ /* 0x000fe200078ec0ff */
[C---:B------:R-:W-:Y:S01]  /*bfd0*/  IMAD.U32 R44, R30.reuse, 0x10000, RZ ;  /* 0x000100001e2c7824 */ /* 0x040fe200078e00ff */
        /* <DEDUP_REMOVED lines=13> */
[----:B------:R-:W-:Y:S01]  /*c0b0*/  LOP3.LUT R7, R7, 0xffff0000, RZ, 0xc0, !PT ;  /* 0xffff000007077812 */ /* 0x000fe200078ec0ff */
[-C--:B------:R-:W-:Y:S01]  /*c0c0*/  FMUL.FTZ R54, R5, R46.reuse ;  /* 0x0000002e05367220 */ /* 0x080fe20000410000 */
[C---:B------:R-:W-:Y:S01]  /*c0d0*/  LOP3.LUT R44, R33.reuse, 0xffff0000, RZ, 0xc0, !PT ;  /* 0xffff0000212c7812 */ /* 0x040fe200078ec0ff */
[----:B------:R-:W-:Y:S01]  /*c0e0*/  IMAD.U32 R39, R33, 0x10000, RZ ;  /* 0x0001000021277824 */ /* 0x000fe200078e00ff */
[C---:B------:R-:W-:Y:S01]  /*c0f0*/  LOP3.LUT R4, R31.reuse, 0xffff0000, RZ, 0xc0, !PT ;  /* 0xffff00001f047812 */ /* 0x040fe200078ec0ff */
[----:B------:R-:W-:Y:S02]  /*c100*/  IMAD.U32 R5, R31, 0x10000, RZ ;  /* 0x000100001f057824 */ /* 0x000fe400078e00ff */
[C---:B------:R-:W-:Y:S01]  /*c110*/  FFMA.FTZ R52, R41.reuse, R46, -R52 ;  /* 0x0000002e29347223 */ /* 0x040fe20000010834 */
[----:B------:R-:W-:Y:S01]  /*c120*/  FFMA.FTZ R41, R41, R48, R54 ;  /* 0x0000003029297223 */ /* 0x000fe20000010036 */
[C---:B------:R-:W-:Y:S01]  /*c130*/  FMUL.FTZ R47, R6.reuse, R39 ;  /* 0x00000027062f7220 */ /* 0x040fe20000410000 */
        /* <DEDUP_REMOVED lines=9> */
[----:B------:R-:W-:Y:S02]  /*c1d0*/  F2FP.BF16.F32.PACK_AB R6, R39, R6 ;  /* 0x000000062706723e */ /* 0x000fe400000010ff */
[----:B------:R-:W-:-:S05]  /*c1e0*/  F2FP.BF16.F32.PACK_AB R7, R44, R7 ;  /* 0x000000072c07723e */ /* 0x000fca00000010ff */
[----:B------:R1:W-:Y:S02]  /*c1f0*/  STS.128 [R8], R4 ;  /* 0x0000000408007388 */ /* 0x0003e40000000c00 */
.L_x_743:
[----:B------:R-:W-:Y:S05]  /*c200*/  BSYNC B2 ;  /* 0x0000000000027941 */ /* 0x000fea0003800000 */
.L_x_742:
[----:B------:R-:W-:Y:S04]  /*c210*/  BSSY B2, `(.L_x_744) ;  /* 0x0000028000027945 */ /* 0x000fe80003800000 */
[----:B------:R-:W-:Y:S05]  /*c220*/  @P2 BRA `(.L_x_745) ;  /* 0x0000000000982947 */ /* 0x000fea0003800000 */
[----:B01----:R-:W0:Y:S01]  /*c230*/  LDS.128 R4, [R9+0x14400] ;  /* 0x0144000009047984 */ /* 0x003e220000000c00 */
        /* <DEDUP_REMOVED lines=36> */
[----:B------:R2:W-:Y:S02]  /*c480*/  STS.128 [R9+0x14400], R4 ;  /* 0x0144000409007388 */ /* 0x0005e40000000c00 */
.L_x_745:
[----:B------:R-:W-:Y:S05]  /*c490*/  BSYNC B2 ;  /* 0x0000000000027941 */ /* 0x000fea0003800000 */
.L_x_744:
[----:B------:R-:W-:Y:S04]  /*c4a0*/  BSSY B2, `(.L_x_746) ;  /* 0x0000028000027945 */ /* 0x000fe80003800000 */
[----:B------:R-:W-:Y:S05]  /*c4b0*/  @P3 BRA `(.L_x_747) ;  /* 0x0000000000983947 */ /* 0x000fea0003800000 */
[----:B012---:R-:W0:Y:S01]  /*c4c0*/  LDS.128 R4, [R8+0x4000] ;  /* 0x0040000008047984 */ /* 0x007e220000000c00 */
        /* <DEDUP_REMOVED lines=37> */
.L_x_747:
[----:B------:R-:W-:Y:S05]  /*c720*/  BSYNC B2 ;  /* 0x0000000000027941 */ /* 0x000fea0003800000 */
.L_x_746:
[----:B------:R-:W-:Y:S04]  /*c730*/  BSSY B2, `(.L_x_748) ;  /* 0x0000028000027945 */ /* 0x000fe80003800000 */
[----:B------:R-:W-:Y:S05]  /*c740*/  @P4 BRA `(.L_x_749) ;  /* 0x0000000000984947 */ /* 0x000fea0003800000 */
[----:B0123--:R-:W0:Y:S01]  /*c750*/  LDS.128 R4, [R9+0x18400] ;  /* 0x0184000009047984 */ /* 0x00fe220000000c00 */
        /* <DEDUP_REMOVED lines=37> */
.L_x_749:
[----:B------:R-:W-:Y:S05]  /*c9b0*/  BSYNC B2 ;  /* 0x0000000000027941 */ /* 0x000fea0003800000 */
.L_x_748:
[----:B------:R-:W-:Y:S05]  /*c9c0*/  @P5 BRA `(.L_x_739) ;  /* 0x0000000000985947 */ /* 0x000fea0003800000 */
[----:B01234-:R-:W0:Y:S01]  /*c9d0*/  LDS.128 R4, [R8+0x8000] ;  /* 0x0080000008047984 */ /* 0x01fe220000000c00 */
[C---:B------:R-:W-:Y:S01]  /*c9e0*/  IMAD.U32 R45, R10.reuse, 0x10000, RZ ;  /* 0x000100000a2d7824 */ /* 0x040fe200078e00ff */
[----:B------:R-:W-:Y:S01]  /*c9f0*/  LOP3.LUT R48, R10, 0xffff0000, RZ, 0xc0, !PT ;  /* 0xffff00000a307812 */ /* 0x000fe200078ec0ff */
[C---:B------:R-:W-:Y:S01]  /*ca00*/  IMAD.U32 R44, R0.reuse, 0x10000, RZ ;  /* 0x00010000002c7824 */ /* 0x040fe200078e00ff */
[----:B------:R-:W-:Y:S01]  /*ca10*/  LOP3.LUT R46, R0, 0xffff0000, RZ, 0xc0, !PT ;  /* 0xffff0000002e7812 */ /* 0x000fe200078ec0ff */
[C---:B0-----:R-:W-:Y:S01]  /*ca20*/  IMAD.U32 R39, R4.reuse, 0x10000, RZ ;  /* 0x0001000004277824 */ /* 0x041fe200078e00ff */
[----:B------:R-:W-:Y:S01]  /*ca30*/  LOP3.LUT R4, R4, 0xffff0000, RZ, 0xc0, !PT ;  /* 0xffff000004047812 */ /* 0x000fe200078ec0ff */
[----:B------:R-:W-:Y:S01]  /*ca40*/  IMAD.U32 R42, R6, 0x10000, RZ ;  /* 0x00010000062a7824 */ /* 0x000fe200078e00ff */
[----:B------:R-:W-:Y:S01]  /*ca50*/  SHF.L.U32 R41, R5, 0x10, RZ ;  /* 0x0000001005297819 */ /* 0x000fe200000006ff */
[----:B------:R-:W-:Y:S01]  /*ca60*/  IMAD.U32 R43, R7, 0x10000, RZ ;  /* 0x00010000072b7824 */ /* 0x000fe200078e00ff */
[----:B------:R-:W-:Y:S01]  /*ca70*/  LOP3.LUT R5, R5, 0xffff0000, RZ, 0xc0, !PT ;  /* 0xffff000005057812 */ /* 0x000fe200078ec0ff */
[C---:B------:R-:W-:Y:S01]  /*ca80*/  FMUL.FTZ R50, R4.reuse, R45 ;  /* 0x0000002d04327220 */ /* 0x040fe20000410000 */
[----:B------:R-:W-:Y:S01]  /*ca90*/  FMUL.FTZ R4, R4, R44 ;  /* 0x0000002c04047220 */ /* 0x000fe20000410000 */
[----:B------:R-:W-:-:S02]  /*caa0*/  LOP3.LUT R6, R6, 0xffff0000, RZ, 0xc0, !PT ;  /* 0xffff000006067812 */ /* 0x000fc400078ec0ff */
        /* <DEDUP_REMOVED lines=24> */
.L_x_739:
[----:B------:R-:W-:Y:S05]  /*cc30*/  BSYNC B1 ;  /* 0x0000000000017941 */ /* 0x000fea0003800000 */
.L_x_738:
[----:B------:R-:W-:-:S13]  /*cc40*/  ISETP.GE.AND P0, PT, R205, R40, PT ;  /* 0x00000028cd00720c */ /* 0x000fda0003f06270 */
[----:B------:R-:W-:Y:S05]  /*cc50*/  @P0 BRA `(.L_x_750) ;  /* 0x0000003800d40947 */ /* 0x000fea0003800000 */
[----:B01234-:R-:W0:Y:S01]  /*cc60*/  LDC R5, c[0x0][0x3f4] ;  /* 0x0000fd00ff057b82 */ /* 0x01fe220000000800 */
        /* <DEDUP_REMOVED lines=10> */
[----:B------:R-:W-:Y:S01]  /*cd10*/  LOP3.LUT R48, R37, 0xffff0000, RZ, 0xc0, !PT ;  /* 0xffff000025307812 */ /* 0x000fe200078ec0ff */
[C---:B------:R-:W-:Y:S01]  /*cd20*/  IMAD.U32 R43, R34.reuse, 0x10000, RZ ;  /* 0x00010000222b7824 */ /* 0x040fe200078e00ff */
[----:B------:R-:W-:Y:S02]  /*cd30*/  LOP3.LUT R46, R34, 0xffff0000, RZ, 0xc0, !PT ;  /* 0xffff0000222e7812 */ /* 0x000fe400078ec0ff */
[----:B------:R-:W-:Y:S01]  /*cd40*/  LOP3.LUT R47, R38, 0xffff0000, RZ, 0xc0, !PT ;  /* 0xffff0000262f7812 */ /* 0x000fe200078ec0ff */
[C---:B0-----:R-:W-:Y:S01]  /*cd50*/  IMAD.U32 R39, R4.reuse, 0x10000, RZ ;  /* 0x0001000004277824 */ /* 0x041fe200078e00ff */
[----:B------:R-:W-:Y:S01]  /*cd60*/  LOP3.LUT R4, R4, 0xffff0000, RZ, 0xc0, !PT ;  /* 0xffff000004047812 */ /* 0x000fe200078ec0ff */
[C---:B------:R-:W-:Y:S01]  /*cd70*/  IMAD.U32 R40, R5.reuse, 0x10000, RZ ;  /* 0x0001000005287824 */ /* 0x040fe200078e00ff */
[----:B------:R-:W-:Y:S01]  /*cd80*/  LOP3.LUT R5, R5, 0xffff0000, RZ, 0xc0, !PT ;  /* 0xffff000005057812 */ /* 0x000fe200078ec0ff */
[C---:B------:R-:W-:Y:S01]  /*cd90*/  IMAD.U32 R34, R6.reuse, 0x10000, RZ ;  /* 0x0001000006227824 */ /* 0x040fe200078e00ff */
[----:B------:R-:W-:Y:S01]  /*cda0*/  LOP3.LUT R6, R6, 0xffff0000, RZ, 0xc0, !PT ;  /* 0xffff000006067812 */ /* 0x000fe200078ec0ff */
[-C--:B------:R-:W-:Y:S01]  /*cdb0*/  FMUL.FTZ R42, R45, R4.reuse ;  /* 0x000000042d2a7220 */ /* 0x080fe20000410000 */
[----:B------:R-:W-:Y:S01]  /*cdc0*/  FMUL.FTZ R44, R43, R4 ;  /* 0x000000042b2c7220 */ /* 0x000fe20000410000 */
[----:B------:R-:W-:Y:S01]  /*cdd0*/  FMUL.FTZ R41, R48, R5 ;  /* 0x0000000530297220 */ /* 0x000fe20000410000 */
[----:B------:R-:W-:-:S02]  /*cde0*/  IMAD.U32 R37, R7, 0x10000, RZ ;  /* 0x0001000007257824 */ /* 0x000fc400078e00ff */
[-C--:B------:R-:W-:Y:S01]  /*cdf0*/  FFMA.FTZ R4, R43, R39.reuse, -R42 ;  /* 0x000000272b047223 */ /* 0x080fe2000001082a */
[----:B------:R-:W-:Y:S01]  /*ce00*/  FFMA.FTZ R39, R45, R39, R44 ;  /* 0x000000272d277223 */ /* 0x000fe2000001002c */
[C---:B------:R-:W-:Y:S01]  /*ce10*/  FMUL.FTZ R43, R46.reuse, R5 ;  /* 0x000000052e2b7220 */ /* 0x040fe20000410000 */
[----:B------:R-:W-:Y:S01]  /*ce20*/  LOP3.LUT R7, R7, 0xffff0000, RZ, 0xc0, !PT ;  /* 0xffff000007077812 */ /* 0x000fe200078ec0ff */
[-C--:B------:R-:W-:Y:S01]  /*ce30*/  FFMA.FTZ R5, R46, R40.reuse, -R41 ;  /* 0x000000282e057223 */ /* 0x080fe20000010829 */
[C---:B------:R-:W-:Y:S01]  /*ce40*/  LOP3.LUT R45, R35.reuse, 0xffff0000, RZ, 0xc0, !PT ;  /* 0xffff0000232d7812 */ /* 0x040fe200078ec0ff */
[----:B------:R-:W-:Y:S02]  /*ce50*/  IMAD.U32 R46, R38, 0x10000, RZ ;  /* 0x00010000262e7824 */ /* 0x000fe400078e00ff */
[----:B------:R-:W-:Y:S01]  /*ce60*/  FFMA.FTZ R40, R48, R40, R43 ;  /* 0x0000002830287223 */ /* 0x000fe2000001002b */
[----:B------:R-:W-:Y:S02]  /*ce70*/  IMAD.U32 R44, R35, 0x10000, RZ ;  /* 0x00010000232c7824 */ /* 0x000fe400078e00ff */
[-C--:B------:R-:W-:Y:S01]  /*ce80*/  FMUL.FTZ R38, R47, R7.reuse ;  /* 0x000000072f267220 */ /* 0x080fe20000410000 */
[-C--:B------:R-:W-:Y:S01]  /*ce90*/  FMUL.FTZ R35, R46, R6.reuse ;  /* 0x000000062e237220 */ /* 0x080fe20000410000 */
[C---:B------:R-:W-:Y:S01]  /*cea0*/  FMUL.FTZ R42, R45.reuse, R7 ;  /* 0x000000072d2a7220 */ /* 0x040fe20000410000 */
[C---:B------:R-:W-:Y:S01]  /*ceb0*/  FMUL.FTZ R41, R44.reuse, R6 ;  /* 0x000000062c297220 */ /* 0x040fe20000410000 */
[-C--:B------:R-:W-:Y:S01]  /*cec0*/  FFMA.FTZ R7, R45, R37.reuse, -R38 ;  /* 0x000000252d077223 */ /* 0x080fe20000010826 */
[-C--:B------:R-:W-:Y:S01]  /*ced0*/  FFMA.FTZ R6, R44, R34.reuse, -R35 ;  /* 0x000000222c067223 */ /* 0x080fe20000010823 */
[----:B------:R-:W-:Y:S01]  /*cee0*/  FFMA.FTZ R42, R47, R37, R42 ;  /* 0x000000252f2a7223 */ /* 0x000fe2000001002a */
[----:B------:R-:W-:Y:S01]  /*cef0*/  FFMA.FTZ R41, R46, R34, R41 ;  /* 0x000000222e297223 */ /* 0x000fe20000010029 */
[----:B------:R-:W-:-:S02]  /*cf00*/  F2FP.BF16.F32.PACK_AB R4, R39, R4 ;  /* 0x000000042704723e */ /* 0x000fc400000010ff */
[----:B------:R-:W-:Y:S02]  /*cf10*/  F2FP.BF16.F32.PACK_AB R5, R40, R5 ;  /* 0x000000052805723e */ /* 0x000fe400000010ff */
[----:B------:R-:W-:Y:S02]  /*cf20*/  F2FP.BF16.F32.PACK_AB R6, R41, R6 ;  /* 0x000000062906723e */ /* 0x000fe400000010ff */
[----:B------:R-:W-:-:S05]  /*cf30*/  F2FP.BF16.F32.PACK_AB R7, R42, R7 ;  /* 0x000000072a07723e */ /* 0x000fca00000010ff */
[----:B------:R0:W-:Y:S02]  /*cf40*/  STS.128 [R9+0x12400], R4 ;  /* 0x0124000409007388 */ /* 0x0001e40000000c00 */
.L_x_752:
[----:B------:R-:W-:Y:S05]  /*cf50*/  BSYNC B1 ;  /* 0x0000000000017941 */ /* 0x000fea0003800000 */
.L_x_751:
[----:B------:R-:W-:Y:S04]  /*cf60*/  BSSY B1, `(.L_x_753) ;  /* 0x0000028000017945 */ /* 0x000fe80003800000 */
[----:B------:R-:W-:Y:S05]  /*cf70*/  @P1 BRA `(.L_x_754) ;  /* 0x0000000000981947 */ /* 0x000fea0003800000 */
[----:B0-----:R-:W0:Y:S01]  /*cf80*/  LDS.128 R4, [R8+0x2000] ;  /* 0x0020000008047984 */ /* 0x001e220000000c00 */
[----:B------:R-:W-:Y:S01]  /*cf90*/  IMAD.U32 R40, R30, 0x10000, RZ ;  /* 0x000100001e287824 */ /* 0x000fe200078e00ff */
[C---:B------:R-:W-:Y:S01]  /*cfa0*/  LOP3.LUT R43, R32.reuse, 0xffff0000, RZ, 0xc0, !PT ;  /* 0xffff0000202b7812 */ /* 0x040fe200078ec0ff */
[----:B------:R-:W-:Y:S01]  /*cfb0*/  IMAD.U32 R42, R32, 0x10000, RZ ;  /* 0x00010000202a7824 */ /* 0x000fe200078e00ff */
        /* <DEDUP_REMOVED lines=17> */
[----:B------:R-:W-:Y:S01]  /*d0d0*/  LOP3.LUT R40, R31, 0xffff0000, RZ, 0xc0, !PT ;  /* 0xffff00001f287812 */ /* 0x000fe200078ec0ff */
[----:B------:R-:W-:Y:S02]  /*d0e0*/  IMAD.U32 R42, R33, 0x10000, RZ ;  /* 0x00010000212a7824 */ /* 0x000fe400078e00ff */
[----:B------:R-:W-:Y:S01]  /*d0f0*/  FFMA.FTZ R34, R43, R35, R34 ;  /* 0x000000232b227223 */ /* 0x000fe20000010022 */
[----:B------:R-:W-:Y:S02]  /*d100*/  IMAD.U32 R38, R31, 0x10000, RZ ;  /* 0x000100001f267824 */ /* 0x000fe400078e00ff */
[-C--:B------:R-:W-:Y:S01]  /*d110*/  FMUL.FTZ R35, R44, R7.reuse ;  /* 0x000000072c237220 */ /* 0x080fe20000410000 */
[-C--:B------:R-:W-:Y:S01]  /*d120*/  FMUL.FTZ R31, R42, R6.reuse ;  /* 0x000000062a1f7220 */ /* 0x080fe20000410000 */
[----:B------:R-:W-:Y:S01]  /*d130*/  FMUL.FTZ R37, R40, R7 ;  /* 0x0000000728257220 */ /* 0x000fe20000410000 */
[----:B------:R-:W-:Y:S01]  /*d140*/  FMUL.FTZ R33, R38, R6 ;  /* 0x0000000626217220 */ /* 0x000fe20000410000 */
[----:B------:R-:W-:Y:S01]  /*d150*/  FFMA.FTZ R7, R40, R32, -R35 ;  /* 0x0000002028077223 */ /* 0x000fe20000010823 */
[----:B------:R-:W-:Y:S01]  /*d160*/  FFMA.FTZ R6, R38, R30, -R31 ;  /* 0x0000001e26067223 */ /* 0x000fe2000001081f */
[----:B------:R-:W-:Y:S01]  /*d170*/  FFMA.FTZ R32, R44, R32, R37 ;  /* 0x000000202c207223 */ /* 0x000fe20000010025 */
[----:B------:R-:W-:Y:S01]  /*d180*/  FFMA.FTZ R33, R42, R30, R33 ;  /* 0x0000001e2a217223 */ /* 0x000fe20000010021 */
[----:B------:R-:W-:-:S02]  /*d190*/  F2FP.BF16.F32.PACK_AB R4, R39, R4 ;  /* 0x000000042704723e */ /* 0x000fc400000010ff */
[----:B------:R-:W-:Y:S02]  /*d1a0*/  F2FP.BF16.F32.PACK_AB R5, R34, R5 ;  /* 0x000000052205723e */ /* 0x000fe400000010ff */
[----:B------:R-:W-:Y:S02]  /*d1b0*/  F2FP.BF16.F32.PACK_AB R6, R33, R6 ;  /* 0x000000062106723e */ /* 0x000fe400000010ff */
[----:B------:R-:W-:-:S05]  /*d1c0*/  F2FP.BF16.F32.PACK_AB R7, R32, R7 ;  /* 0x000000072007723e */ /* 0x000fca00000010ff */
[----:B------:R1:W-:Y:S02]  /*d1d0*/  STS.128 [R8+0x2000], R4 ;  /* 0x0020000408007388 */ /* 0x0003e40000000c00 */
.L_x_754:
[----:B------:R-:W-:Y:S05]  /*d1e0*/  BSYNC B1 ;  /* 0x0000000000017941 */ /* 0x000fea0003800000 */
.L_x_753:
[----:B------:R-:W-:Y:S04]  /*d1f0*/  BSSY B1, `(.L_x_755) ;  /* 0x0000028000017945 */ /* 0x000fe80003800000 */
[----:B------:R-:W-:Y:S05]  /*d200*/  @P2 BRA `(.L_x_756) ;  /* 0x0000000000982947 */ /* 0x000fea0003800000 */
[----:B01----:R-:W0:Y:S01]  /*d210*/  LDS.128 R4, [R9+0x16400] ;  /* 0x0164000009047984 */ /* 0x003e220000000c00 */
        /* <DEDUP_REMOVED lines=37> */
.L_x_756:
[----:B------:R-:W-:Y:S05]  /*d470*/  BSYNC B1 ;  /* 0x0000000000017941 */ /* 0x000fea0003800000 */
.L_x_755:
[----:B------:R-:W-:Y:S04]  /*d480*/  BSSY B1, `(.L_x_757) ;  /* 0x0000028000017945 */ /* 0x000fe80003800000 */
[----:B------:R-:W-:Y:S05]  /*d490*/  @P3 BRA `(.L_x_758) ;  /* 0x0000000000983947 */ /* 0x000fea0003800000 */
[----:B012---:R-:W0:Y:S01]  /*d4a0*/  LDS.128 R4, [R8+0x6000] ;  /* 0x0060000008047984 */ /* 0x007e220000000c00 */
[----:B------:R-:W-:Y:S01]  /*d4b0*/  SHF.L.U32 R32, R24, 0x10, RZ ;  /* 0x0000001018207819 */ /* 0x000fe200000006ff */
[----:B------:R-:W-:Y:S01]  /*d4c0*/  IMAD.U32 R30, R20, 0x10000, RZ ;  /* 0x00010000141e7824 */ /* 0x000fe200078e00ff */
[----:B------:R-:W-:Y:S02]  /*d4d0*/  LOP3.LUT R35, R24, 0xffff0000, RZ, 0xc0, !PT ;  /* 0xffff000018237812 */ /* 0x000fe400078ec0ff */
        /* <DEDUP_REMOVED lines=34> */
.L_x_758:
[----:B------:R-:W-:Y:S05]  /*d700*/  BSYNC B1 ;  /* 0x0000000000017941 */ /* 0x000fea0003800000 */
.L_x_757:
[----:B------:R-:W-:Y:S04]  /*d710*/  BSSY B1, `(.L_x_759) ;  /* 0x0000028000017945 */ /* 0x000fe80003800000 */
[----:B------:R-:W-:Y:S05]  /*d720*/  @P4 BRA `(.L_x_760) ;  /* 0x0000000000984947 */ /* 0x000fea0003800000 */
[----:B0123--:R-:W0:Y:S01]  /*d730*/  LDS.128 R4, [R9+0x1a400] ;  /* 0x01a4000009047984 */ /* 0x00fe220000000c00 */
        /* <DEDUP_REMOVED lines=37> */
.L_x_760:
[----:B------:R-:W-:Y:S05]  /*d990*/  BSYNC B1 ;  /* 0x0000000000017941 */ /* 0x000fea0003800000 */
.L_x_759:
[----:B------:R-:W-:Y:S05]  /*d9a0*/  @P5 BRA `(.L_x_750) ;  /* 0x0000002c00805947 */ /* 0x000fea0003800000 */
[----:B01234-:R-:W0:Y:S01]  /*d9b0*/  LDS.128 R4, [R8+0xa000] ;  /* 0x00a0000008047984 */ /* 0x01fe220000000c00 */
        /* <DEDUP_REMOVED lines=17> */
[----:B------:R-:W-:Y:S01]  /*dad0*/  FMUL.FTZ R15, R24, R5 ;  /* 0x00000005180f7220 */ /* 0x000fe20000410000 */
        /* <DEDUP_REMOVED lines=18> */
[----:B------:R0:W-:Y:S01]  /*dc00*/  STS.128 [R8+0xa000], R4 ;  /* 0x00a0000408007388 */ /* 0x0001e20000000c00 */
[----:B------:R-:W-:Y:S05]  /*dc10*/  BRA `(.L_x_750) ;  /* 0x0000002800e47947 */ /* 0x000fea0003800000 */
.L_x_732:
[----:B------:R-:W-:-:S03]  /*dc20*/  UMOV UR4, 0xffffffff ;  /* 0xffffffff00047882 */ /* 0x000fc60000000000 */
[----:B------:R-:W-:Y:S05]  /*dc30*/  BRA.DIV UR4, `(.L_x_761) ;  /* 0x0000013204dc7947 */ /* 0x000fea000b800000 */
[----:B------:R-:W0:Y:S04]  /*dc40*/  SHFL.IDX PT, R3, R25, RZ, 0x1c1f ;  /* 0x001c1fff19037589 */ /* 0x000e2800000e0000 */
[----:B------:R-:W1:Y:S04]  /*dc50*/  SHFL.IDX PT, R0, R24, RZ, 0x1c1f ;  /* 0x001c1fff18007589 */ /* 0x000e6800000e0000 */
[----:B------:R2:W3:Y:S04]  /*dc60*/  SHFL.IDX PT, R5, R27, RZ, 0x1c1f ;  /* 0x001c1fff1b057589 */ /* 0x0004e800000e0000 */
[----:B------:R2:W4:Y:S01]  /*dc70*/  SHFL.IDX PT, R14, R26, RZ, 0x1c1f ;  /* 0x001c1fff1a0e7589 */ /* 0x00052200000e0000 */
[----:B0-----:R-:W-:-:S02]  /*dc80*/  IMAD.MOV.U32 R43, RZ, RZ, R3 ;  /* 0x000000ffff2b7224 */ /* 0x001fc400078e0003 */
[----:B-12---:R-:W-:-:S07]  /*dc90*/  IMAD.MOV.U32 R42, RZ, RZ, R0 ;  /* 0x000000ffff2a7224 */ /* 0x006fce00078e0000 */
.L_x_994:
[----:B------:R-:W-:Y:S01]  /*dca0*/  ULDC UR4, c[0x0][0x448] ;  /* 0x0001120000047ab9 */ /* 0x000fe20000000800 */
[----:B------:R-:W-:Y:S01]  /*dcb0*/  BSSY B1, `(.L_x_762) ;  /* 0x0000033000017945 */ /* 0x000fe20003800000 */
[----:B------:R-:W-:Y:S01]  /*dcc0*/  IMAD R37, R149, UR4, RZ ;  /* 0x0000000495257c24 */ /* 0x000fe2000f8e02ff */
[----:B------:R-:W-:Y:S01]  /*dcd0*/  CS2R R8, SRZ ;  /* 0x0000000000087805 */ /* 0x000fe2000001ff00 */
[----:B----4-:R-:W-:Y:S01]  /*dce0*/  IMAD.MOV.U32 R20, RZ, RZ, R14 ;  /* 0x000000ffff147224 */ /* 0x010fe200078e000e */
[----:B------:R-:W-:Y:S01]  /*dcf0*/  CS2R R10, SRZ ;  /* 0x00000000000a7805 */ /* 0x000fe2000001ff00 */
[----:B---3--:R-:W-:Y:S01]  /*dd00*/  IMAD.MOV.U32 R21, RZ, RZ, R5 ;  /* 0x000000ffff157224 */ /* 0x008fe200078e0005 */
[----:B------:R-:W-:Y:S01]  /*dd10*/  ISETP.GE.AND P0, PT, R6, R37, PT ;  /* 0x000000250600720c */ /* 0x000fe20003f06270 */
[----:B------:R-:W-:Y:S01]  /*dd20*/  IMAD R37, R125, -0x80, R37 ;  /* 0xffffff807d257824 */ /* 0x000fe200078e0225 */
        /* <DEDUP_REMOVED lines=11> */
[C---:B------:R-:W-:Y:S01]  /*dde0*/  VIADD R0, R18.reuse, 0x20 ;  /* 0x0000002012007836 */ /* 0x040fe20000000000 */
[----:B------:R-:W-:Y:S01]  /*ddf0*/  ULDC UR4, c[0x0][0x3f4] ;  /* 0x0000fd0000047ab9 */ /* 0x000fe20000000800 */
[C---:B------:R-:W-:Y:S01]  /*de00*/  VIADD R3, R18.reuse, 0x40 ;  /* 0x0000004012037836 */ /* 0x040fe20000000000 */
[----:B------:R-:W-:Y:S02]  /*de10*/  ISETP.GE.AND P0, PT, R18, UR4, PT ;  /* 0x0000000412007c0c */ /* 0x000fe4000bf06270 */
[----:B------:R-:W-:Y:S02]  /*de20*/  CS2R R24, SRZ ;  /* 0x0000000000187805 */ /* 0x000fe4000001ff00 */
[----:B------:R-:W-:Y:S02]  /*de30*/  ISETP.GE.AND P1, PT, R0, UR4, PT ;  /* 0x0000000400007c0c */ /* 0x000fe4000bf26270 */
[----:B------:R-:W-:Y:S02]  /*de40*/  CS2R R26, SRZ ;  /* 0x00000000001a7805 */ /* 0x000fe4000001ff00 */
[----:B------:R-:W-:-:S02]  /*de50*/  ISETP.GE.AND P2, PT, R3, UR4, PT ;  /* 0x0000000403007c0c */ /* 0x000fc4000bf46270 */
[----:B------:R-:W-:Y:S02]  /*de60*/  CS2R R4, SRZ ;  /* 0x0000000000047805 */ /* 0x000fe4000001ff00 */
[----:B------:R-:W-:Y:S02]  /*de70*/  CS2R R6, SRZ ;  /* 0x0000000000067805 */ /* 0x000fe4000001ff00 */
[----:B------:R-:W-:Y:S01]  /*de80*/  CS2R R28, SRZ ;  /* 0x00000000001c7805 */ /* 0x000fe2000001ff00 */
[----:B------:R-:W-:-:S04]  /*de90*/  @!P0 IMAD.WIDE R12, R18, 0x2, R42 ;  /* 0x00000002120c8825 */ /* 0x000fc800078e022a */
[----:B------:R-:W-:Y:S01]  /*dea0*/  @!P1 IMAD.SHL.U32 R41, R211, 0x8, RZ ;  /* 0x00000008d3299824 */ /* 0x000fe200078e00ff */
[----:B------:R0:W5:Y:S01]  /*deb0*/  @!P0 LD.E.128 R24, desc[UR42][R12.64] ;  /* 0x0000002a0c188980 */ /* 0x000162000c101d00 */
[----:B------:R-:W-:Y:S01]  /*dec0*/  @!P2 IMAD.SHL.U32 R45, R212, 0x8, RZ ;  /* 0x00000008d42da824 */ /* 0x000fe200078e00ff */
[----:B------:R-:W-:Y:S01]  /*ded0*/  CS2R R30, SRZ ;  /* 0x00000000001e7805 */ /* 0x000fe2000001ff00 */
[--C-:B------:R-:W-:Y:S01]  /*dee0*/  @!P1 IMAD.WIDE R38, R41, 0x2, R42.reuse ;  /* 0x0000000229269825 */ /* 0x100fe200078e022a */
[----:B------:R-:W-:Y:S02]  /*def0*/  CS2R R8, SRZ ;  /* 0x0000000000087805 */ /* 0x000fe4000001ff00 */
[----:B------:R-:W-:Y:S02]  /*df00*/  CS2R R10, SRZ ;  /* 0x00000000000a7805 */ /* 0x000fe4000001ff00 */
[----:B------:R-:W-:Y:S01]  /*df10*/  CS2R R32, SRZ ;  /* 0x0000000000207805 */ /* 0x000fe2000001ff00 */
[----:B------:R-:W-:Y:S01]  /*df20*/  @!P2 IMAD.WIDE R42, R45, 0x2, R42 ;  /* 0x000000022d2aa825 */ /* 0x000fe200078e022a */
[----:B------:R-:W-:-:S02]  /*df30*/  CS2R R34, SRZ ;  /* 0x0000000000227805 */ /* 0x000fc4000001ff00 */
[----:B------:R-:W-:Y:S02]  /*df40*/  CS2R R14, SRZ ;  /* 0x00000000000e7805 */ /* 0x000fe4000001ff00 */
[----:B0-----:R-:W-:Y:S01]  /*df50*/  CS2R R12, SRZ ;  /* 0x00000000000c7805 */ /* 0x001fe2000001ff00 */
[--C-:B------:R-:W-:Y:S01]  /*df60*/  @!P1 IMAD.WIDE R40, R41, 0x2, R20.reuse ;  /* 0x0000000229289825 */ /* 0x100fe200078e0214 */
[----:B------:R0:W5:Y:S03]  /*df70*/  @!P1 LD.E.128 R28, desc[UR42][R38.64] ;  /* 0x0000002a261c9980 */ /* 0x000166000c101d00 */
[--C-:B------:R-:W-:Y:S01]  /*df80*/  @!P2 IMAD.WIDE R44, R45, 0x2, R20.reuse ;  /* 0x000000022d2ca825 */ /* 0x100fe200078e0214 */
[----:B------:R0:W5:Y:S03]  /*df90*/  @!P1 LD.E.128 R8, desc[UR42][R40.64] ;  /* 0x0000002a28089980 */ /* 0x000166000c101d00 */
[----:B------:R-:W-:Y:S01]  /*dfa0*/  @!P0 IMAD.WIDE R20, R18, 0x2, R20 ;  /* 0x0000000212148825 */ /* 0x000fe200078e0214 */
[----:B------:R0:W5:Y:S04]  /*dfb0*/  @!P2 LD.E.128 R32, desc[UR42][R42.64] ;  /* 0x0000002a2a20a980 */ /* 0x000168000c101d00 */
[----:B------:R0:W5:Y:S04]  /*dfc0*/  @!P0 LD.E.128 R4, desc[UR42][R20.64] ;  /* 0x0000002a14048980 */ /* 0x000168000c101d00 */
[----:B------:R0:W5:Y:S02]  /*dfd0*/  @!P2 LD.E.128 R12, desc[UR42][R44.64] ;  /* 0x0000002a2c0ca980 */ /* 0x000164000c101d00 */
.L_x_763:
[----:B------:R-:W-:Y:S05]  /*dfe0*/  BSYNC B1 ;  /* 0x0000000000017941 */ /* 0x000fea0003800000 */
.L_x_762:
[----:B0-----:R-:W-:Y:S01]  /*dff0*/  LEA.HI R20, R204, R204, RZ, 0x1 ;  /* 0x000000cccc147211 */ /* 0x001fe200078f08ff */
[--C-:B-----5:R-:W-:Y:S01]  /*e000*/  IMAD.MOV.U32 R38, RZ, RZ, R5.reuse ;  /* 0x000000ffff267224 */ /* 0x120fe200078e0005 */
[----:B------:R-:W-:Y:S01]  /*e010*/  SHF.R.U64 R55, R4, 0x10, R5 ;  /* 0x0000001004377819 */ /* 0x000fe20000001205 */
[----:B------:R-:W-:Y:S01]  /*e020*/  IMAD.MOV.U32 R3, RZ, RZ, R25 ;  /* 0x000000ffff037224 */ /* 0x000fe200078e0019 */
[----:B------:R-:W-:Y:S01]  /*e030*/  LOP3.LUT R21, R20, 0xfffffffe, RZ, 0xc0, !PT ;  /* 0xfffffffe14157812 */ /* 0x000fe200078ec0ff */
[----:B------:R-:W-:Y:S01]  /*e040*/  IMAD.MOV.U32 R42, RZ, RZ, R31 ;  /* 0x000000ffff2a7224 */ /* 0x000fe200078e001f */
[----:B------:R-:W-:Y:S01]  /*e050*/  SHF.R.U32.HI R53, RZ, 0x10, R5 ;  /* 0x00000010ff357819 */ /* 0x000fe20000011605 */
[----:B------:R-:W-:Y:S01]  /*e060*/  IMAD.MOV.U32 R0, RZ, RZ, R24 ;  /* 0x000000ffff007224 */ /* 0x000fe200078e0018 */
[----:B------:R-:W-:Y:S01]  /*e070*/  SHF.R.U64 R67, R24, 0x10, R25 ;  /* 0x0000001018437819 */ /* 0x000fe20000001219 */
[----:B------:R-:W-:Y:S01]  /*e080*/  IMAD.IADD R21, R204, 0x1, -R21 ;  /* 0x00000001cc157824 */ /* 0x000fe200078e0a15 */
[----:B------:R-:W-:Y:S01]  /*e090*/  SHF.R.U32.HI R64, RZ, 0x10, R25 ;  /* 0x00000010ff407819 */ /* 0x000fe20000011619 */
[--C-:B------:R-:W-:Y:S01]  /*e0a0*/  IMAD.MOV.U32 R25, RZ, RZ, R27.reuse ;  /* 0x000000ffff197224 */ /* 0x100fe200078e001b */
[----:B------:R-:W-:Y:S01]  /*e0b0*/  SHF.R.U64 R65, R26, 0x10, R27 ;  /* 0x000000101a417819 */ /* 0x000fe2000000121b */
[----:B------:R-:W-:Y:S01]  /*e0c0*/  IMAD.MOV.U32 R46, RZ, RZ, R35 ;  /* 0x000000ffff2e7224 */ /* 0x000fe200078e0023 */
[----:B------:R-:W-:Y:S01]  /*e0d0*/  SHF.L.U32 R5, R21, 0x1f, RZ ;  /* 0x0000001f15057819 */ /* 0x000fe200000006ff */
[----:B------:R-:W-:Y:S01]  /*e0e0*/  IMAD.MOV.U32 R24, RZ, RZ, R26 ;  /* 0x000000ffff187224 */ /* 0x000fe200078e001a */
[----:B------:R-:W-:Y:S01]  /*e0f0*/  SHF.R.U32.HI R62, RZ, 0x10, R27 ;  /* 0x00000010ff3e7819 */ /* 0x000fe2000001161b */
[----:B------:R-:W-:Y:S01]  /*e100*/  IMAD.MOV.U32 R26, RZ, RZ, R28 ;  /* 0x000000ffff1a7224 */ /* 0x000fe200078e001c */
[----:B------:R-:W0:Y:S01]  /*e110*/  SYNCS.PHASECHK.TRANS64.TRYWAIT P0, [R2+URZ+0x34800], R5 ;  /* 0x03480005020075a7 */ /* 0x000e22000800017f */
[----:B------:R-:W-:Y:S01]  /*e120*/  MOV R27, R29 ;  /* 0x0000001d001b7202 */ /* 0x000fe20000000f00 */
[----:B------:R-:W-:Y:S01]  /*e130*/  IMAD.MOV.U32 R41, RZ, RZ, R30 ;  /* 0x000000ffff297224 */ /* 0x000fe200078e001e */
[----:B------:R-:W-:Y:S01]  /*e140*/  SHF.R.U32.HI R60, RZ, 0x10, R29 ;  /* 0x00000010ff3c7819 */ /* 0x000fe2000001161d */
[----:B------:R-:W-:Y:S01]  /*e150*/  IMAD.MOV.U32 R43, RZ, RZ, R32 ;  /* 0x000000ffff2b7224 */ /* 0x000fe200078e0020 */
[----:B------:R-:W-:Y:S01]  /*e160*/  SHF.R.U32.HI R61, RZ, 0x10, R31 ;  /* 0x00000010ff3d7819 */ /* 0x000fe2000001161f */
[----:B------:R-:W-:Y:S01]  /*e170*/  IMAD.MOV.U32 R44, RZ, RZ, R33 ;  /* 0x000000ffff2c7224 */ /* 0x000fe200078e0021 */
[--C-:B------:R-:W-:Y:S01]  /*e180*/  SHF.R.U64 R54, R34, 0x10, R35.reuse ;  /* 0x0000001022367819 */ /* 0x100fe20000001223 */
[----:B------:R-:W-:Y:S01]  /*e190*/  IMAD.MOV.U32 R45, RZ, RZ, R34 ;  /* 0x000000ffff2d7224 */ /* 0x000fe200078e0022 */
[----:B------:R-:W-:Y:S01]  /*e1a0*/  SHF.R.U32.HI R57, RZ, 0x10, R35 ;  /* 0x00000010ff397819 */ /* 0x000fe20000011623 */
[----:B------:R-:W-:Y:S01]  /*e1b0*/  IMAD.MOV.U32 R20, RZ, RZ, R4 ;  /* 0x000000ffff147224 */ /* 0x000fe200078e0004 */
[----:B------:R-:W-:Y:S01]  /*e1c0*/  PRMT R35, R25, 0x5410, R62 ;  /* 0x0000541019237816 */ /* 0x000fe2000000003e */
[----:B------:R-:W-:Y:S01]  /*e1d0*/  IMAD.MOV.U32 R39, RZ, RZ, R6 ;  /* 0x000000ffff277224 */ /* 0x000fe200078e0006 */
[----:B------:R-:W-:Y:S01]  /*e1e0*/  SHF.R.U64 R63, R28, 0x10, R29 ;  /* 0x000000101c3f7819 */ /* 0x000fe2000000121d */
[----:B------:R-:W-:Y:S01]  /*e1f0*/  IMAD.MOV.U32 R40, RZ, RZ, R7 ;  /* 0x000000ffff287224 */ /* 0x000fe200078e0007 */
[----:B------:R-:W-:Y:S01]  /*e200*/  SHF.R.U64 R58, R30, 0x10, R31 ;  /* 0x000000101e3a7819 */ /* 0x000fe2000000121f */
[----:B------:R-:W-:Y:S01]  /*e210*/  IMAD.MOV.U32 R28, RZ, RZ, R8 ;  /* 0x000000ffff1c7224 */ /* 0x000fe200078e0008 */
[----:B------:R-:W-:Y:S01]  /*e220*/  PRMT R25, R27, 0x5410, R60 ;  /* 0x000054101b197816 */ /* 0x000fe2000000003c */
[----:B------:R-:W-:Y:S01]  /*e230*/  IMAD.MOV.U32 R29, RZ, RZ, R9 ;  /* 0x000000ffff1d7224 */ /* 0x000fe200078e0009 */
[----:B------:R-:W-:Y:S01]  /*e240*/  PRMT R27, R42, 0x5410, R61 ;  /* 0x000054102a1b7816 */ /* 0x000fe2000000003d */
[----:B------:R-:W-:Y:S01]  /*e250*/  IMAD.MOV.U32 R30, RZ, RZ, R10 ;  /* 0x000000ffff1e7224 */ /* 0x000fe200078e000a */
[----:B------:R-:W-:Y:S01]  /*e260*/  SHF.R.U64 R56, R32, 0x10, R33 ;  /* 0x0000001020387819 */ /* 0x000fe20000001221 */
[----:B------:R-:W-:Y:S01]  /*e270*/  IMAD.MOV.U32 R31, RZ, RZ, R11 ;  /* 0x000000ffff1f7224 */ /* 0x000fe200078e000b */
[----:B------:R-:W-:Y:S01]  /*e280*/  SHF.R.U32.HI R59, RZ, 0x10, R33 ;  /* 0x00000010ff3b7819 */ /* 0x000fe20000011621 */
[----:B------:R-:W-:Y:S01]  /*e290*/  BSSY B1, `(.L_x_764) ;  /* 0x0000023000017945 */ /* 0x000fe20003800000 */
[--C-:B------:R-:W-:Y:S01]  /*e2a0*/  SHF.R.U64 R52, R6, 0x10, R7.reuse ;  /* 0x0000001006347819 */ /* 0x100fe20000001207 */
[----:B------:R-:W-:Y:S01]  /*e2b0*/  IMAD.MOV.U32 R4, RZ, RZ, R12 ;  /* 0x000000ffff047224 */ /* 0x000fe200078e000c */
[----:B------:R-:W-:Y:S01]  /*e2c0*/  SHF.R.U32.HI R51, RZ, 0x10, R7 ;  /* 0x00000010ff337819 */ /* 0x000fe20000011607 */
[----:B------:R-:W-:Y:S01]  /*e2d0*/  IMAD.MOV.U32 R6, RZ, RZ, R13 ;  /* 0x000000ffff067224 */ /* 0x000fe200078e000d */
[--C-:B------:R-:W-:Y:S01]  /*e2e0*/  SHF.R.U64 R49, R8, 0x10, R9.reuse ;  /* 0x0000001008317819 */ /* 0x100fe20000001209 */
[----:B------:R-:W-:Y:S01]  /*e2f0*/  IMAD.MOV.U32 R7, RZ, RZ, R14 ;  /* 0x000000ffff077224 */ /* 0x000fe200078e000e */
[----:B------:R-:W-:Y:S01]  /*e300*/  SHF.R.U32.HI R50, RZ, 0x10, R9 ;  /* 0x00000010ff327819 */ /* 0x000fe20000011609 */
[----:B------:R-:W-:Y:S01]  /*e310*/  IMAD.MOV.U32 R21, RZ, RZ, R15 ;  /* 0x000000ffff157224 */ /* 0x000fe200078e000f */
[----:B------:R-:W-:-:S02]  /*e320*/  SHF.R.U64 R47, R10, 0x10, R11 ;  /* 0x000000100a2f7819 */ /* 0x000fc4000000120b */
[----:B------:R-:W-:Y:S02]  /*e330*/  SHF.R.U32.HI R48, RZ, 0x10, R11 ;  /* 0x00000010ff307819 */ /* 0x000fe4000001160b */
[----:B------:R-:W-:Y:S02]  /*e340*/  VIMNMX R42, R37, 0x80, PT ;  /* 0x00000080252a7848 */ /* 0x000fe40003fe0100 */
[----:B------:R-:W-:Y:S02]  /*e350*/  PRMT R34, R24, 0x5410, R65 ;  /* 0x0000541018227816 */ /* 0x000fe40000000041 */
[--C-:B------:R-:W-:Y:S02]  /*e360*/  SHF.R.U64 R11, R12, 0x10, R13.reuse ;  /* 0x000000100c0b7819 */ /* 0x100fe4000000120d */
[----:B------:R-:W-:Y:S02]  /*e370*/  SHF.R.U32.HI R9, RZ, 0x10, R13 ;  /* 0x00000010ff097819 */ /* 0x000fe4000001160d */
[----:B------:R-:W-:-:S02]  /*e380*/  PRMT R32, R0, 0x5410, R67 ;  /* 0x0000541000207816 */ /* 0x000fc40000000043 */
[----:B------:R-:W-:Y:S02]  /*e390*/  PRMT R33, R3, 0x5410, R64 ;  /* 0x0000541003217816 */ /* 0x000fe40000000040 */
[----:B------:R-:W-:Y:S02]  /*e3a0*/  PRMT R24, R26, 0x5410, R63 ;  /* 0x000054101a187816 */ /* 0x000fe4000000003f */
[--C-:B------:R-:W-:Y:S02]  /*e3b0*/  SHF.R.U64 R10, R14, 0x10, R15.reuse ;  /* 0x000000100e0a7819 */ /* 0x100fe4000000120f */
[----:B------:R-:W-:Y:S02]  /*e3c0*/  SHF.R.U32.HI R8, RZ, 0x10, R15 ;  /* 0x00000010ff087819 */ /* 0x000fe4000001160f */
[----:B------:R-:W-:Y:S02]  /*e3d0*/  PRMT R26, R41, 0x5410, R58 ;  /* 0x00005410291a7816 */ /* 0x000fe4000000003a */
[----:B------:R-:W-:-:S02]  /*e3e0*/  PRMT R0, R43, 0x5410, R56 ;  /* 0x000054102b007816 */ /* 0x000fc40000000038 */
[----:B------:R-:W-:Y:S02]  /*e3f0*/  PRMT R3, R44, 0x5410, R59 ;  /* 0x000054102c037816 */ /* 0x000fe4000000003b */
[----:B------:R-:W-:Y:S02]  /*e400*/  PRMT R12, R45, 0x5410, R54 ;  /* 0x000054102d0c7816 */ /* 0x000fe40000000036 */
[----:B------:R-:W-:Y:S02]  /*e410*/  PRMT R13, R46, 0x5410, R57 ;  /* 0x000054102e0d7816 */ /* 0x000fe40000000039 */
[----:B------:R-:W-:Y:S02]  /*e420*/  PRMT R37, R20, 0x5410, R55 ;  /* 0x0000541014257816 */ /* 0x000fe40000000037 */
[----:B------:R-:W-:Y:S02]  /*e430*/  ISETP.GE.AND P1, PT, R17, R42, PT ;  /* 0x0000002a1100720c */ /* 0x000fe40003f26270 */
[----:B------:R-:W-:-:S02]  /*e440*/  PRMT R38, R38, 0x5410, R53 ;  /* 0x0000541026267816 */ /* 0x000fc40000000035 */
[----:B------:R-:W-:Y:S02]  /*e450*/  PRMT R39, R39, 0x5410, R52 ;  /* 0x0000541027277816 */ /* 0x000fe40000000034 */
[----:B------:R-:W-:Y:S02]  /*e460*/  PRMT R40, R40, 0x5410, R51 ;  /* 0x0000541028287816 */ /* 0x000fe40000000033 */
[----:B------:R-:W-:Y:S02]  /*e470*/  PRMT R28, R28, 0x5410, R49 ;  /* 0x000054101c1c7816 */ /* 0x000fe40000000031 */
[----:B------:R-:W-:Y:S02]  /*e480*/  PRMT R29, R29, 0x5410, R50 ;  /* 0x000054101d1d7816 */ /* 0x000fe40000000032 */
[----:B------:R-:W-:Y:S02]  /*e490*/  PRMT R30, R30, 0x5410, R47 ;  /* 0x000054101e1e7816 */ /* 0x000fe4000000002f */
[----:B------:R-:W-:Y:S01]  /*e4a0*/  PRMT R31, R31, 0x5410, R48 ;  /* 0x000054101f1f7816 */ /* 0x000fe20000000030 */
[----:B0-----:R-:W-:Y:S06]  /*e4b0*/  @!P0 BRA `(.L_x_765) ;  /* 0x0000012c00348947 */ /* 0x001fec0003800000 */
.L_x_995:
[----:B------:R-:W-:Y:S05]  /*e4c0*/  BSYNC B1 ;  /* 0x0000000000017941 */ /* 0x000fea0003800000 */
.L_x_764:
[----:B------:R-:W-:Y:S01]  /*e4d0*/  BSSY B1, `(.L_x_766) ;  /* 0x000011c000017945 */ /* 0x000fe20003800000 */
[----:B------:R-:W-:Y:S02]  /*e4e0*/  PRMT R14, R4, 0x5410, R11 ;  /* 0x00005410040e7816 */ /* 0x000fe4000000000b */
[----:B------:R-:W-:Y:S02]  /*e4f0*/  PRMT R15, R6, 0x5410, R9 ;  /* 0x00005410060f7816 */ /* 0x000fe40000000009 */
[----:B------:R-:W-:Y:S02]  /*e500*/  PRMT R20, R7, 0x5410, R10 ;  /* 0x0000541007147816 */ /* 0x000fe4000000000a */
[----:B------:R-:W-:Y:S01]  /*e510*/  PRMT R21, R21, 0x5410, R8 ;  /* 0x0000541015157816 */ /* 0x000fe20000000008 */
[----:B------:R-:W-:Y:S06]  /*e520*/  @P1 BRA `(.L_x_767) ;  /* 0x0000001000581947 */ /* 0x000fec0003800000 */
[----:B------:R-:W1:Y:S01]  /*e530*/  LDC R41, c[0x0][0x3f4] ;  /* 0x0000fd00ff297b82 */ /* 0x000e620000000800 */
[C---:B------:R-:W-:Y:S01]  /*e540*/  VIADD R4, R18.reuse, 0x20 ;  /* 0x0000002012047836 */ /* 0x040fe20000000000 */
[----:B------:R-:W-:Y:S01]  /*e550*/  BSSY B2, `(.L_x_768) ;  /* 0x0000061000027945 */ /* 0x000fe20003800000 */
[C---:B------:R-:W-:Y:S01]  /*e560*/  VIADD R6, R18.reuse, 0x40 ;  /* 0x0000004012067836 */ /* 0x040fe20000000000 */
[-C--:B-1----:R-:W-:Y:S02]  /*e570*/  ISETP.GE.AND P0, PT, R18, R41.reuse, PT ;  /* 0x000000291200720c */ /* 0x082fe40003f06270 */
[-C--:B------:R-:W-:Y:S02]  /*e580*/  ISETP.GE.AND P1, PT, R4, R41.reuse, PT ;  /* 0x000000290400720c */ /* 0x080fe40003f26270 */
[----:B------:R-:W-:-:S09]  /*e590*/  ISETP.GE.AND P2, PT, R6, R41, PT ;  /* 0x000000290600720c */ /* 0x000fd20003f46270 */
[----:B------:R-:W-:Y:S05]  /*e5a0*/  @P0 BRA `(.L_x_769) ;  /* 0x00000004006c0947 */ /* 0x000fea0003800000 */
[----:B0-----:R-:W-:Y:S01]  /*e5b0*/  LEA.HI R5, R41, R209, RZ, 0x1d ;  /* 0x000000d129057211 */ /* 0x001fe200078fe8ff */
[----:B------:R-:W-:Y:S01]  /*e5c0*/  IMAD.U32 R54, R37, 0x10000, RZ ;  /* 0x0001000025367824 */ /* 0x000fe200078e00ff */
[----:B------:R-:W-:Y:S01]  /*e5d0*/  LOP3.LUT R4, R191, 0x38, R18, 0xf8, !PT ;  /* 0x00000038bf047812 */ /* 0x000fe200078ef812 */
[----:B------:R-:W-:Y:S01]  /*e5e0*/  IMAD.U32 R52, R32, 0x10000, RZ ;  /* 0x0001000020347824 */ /* 0x000fe200078e00ff */
[----:B------:R-:W-:Y:S01]  /*e5f0*/  SHF.R.S32.HI R6, RZ, 0x1f, R5 ;  /* 0x0000001fff067819 */ /* 0x000fe20000011405 */
[----:B------:R-:W-:Y:S01]  /*e600*/  IMAD.U32 R53, R38, 0x10000, RZ ;  /* 0x0001000026357824 */ /* 0x000fe200078e00ff */
[----:B------:R-:W-:Y:S02]  /*e610*/  LOP3.LUT R51, R37, 0xffff0000, RZ, 0xc0, !PT ;  /* 0xffff000025337812 */ /* 0x000fe400078ec0ff */
[----:B------:R-:W-:Y:S01]  /*e620*/  LEA.HI R7, R6, R5, RZ, 0x3 ;  /* 0x0000000506077211 */ /* 0x000fe200078f18ff */
[----:B------:R-:W-:Y:S01]  /*e630*/  IMAD.SHL.U32 R6, R5, 0x8, RZ ;  /* 0x0000000805067824 */ /* 0x000fe200078e00ff */
[----:B------:R-:W-:-:S03]  /*e640*/  LOP3.LUT R5, R4, R193, RZ, 0x3c, !PT ;  /* 0x000000c104057212 */ /* 0x000fc600078e3cff */
[----:B------:R-:W-:Y:S01]  /*e650*/  IMAD.SHL.U32 R7, R7, 0x400, RZ ;  /* 0x0000040007077824 */ /* 0x000fe200078e00ff */
[----:B------:R-:W-:Y:S01]  /*e660*/  LOP3.LUT R6, R191, 0x38, R6, 0xf8, !PT ;  /* 0x00000038bf067812 */ /* 0x000fe200078ef806 */
[----:B------:R-:W-:-:S03]  /*e670*/  IMAD R5, R192, 0x200, R5 ;  /* 0x00000200c0057824 */ /* 0x000fc600078e0205 */
[----:B------:R-:W-:Y:S01]  /*e680*/  LOP3.LUT R7, R7, 0x7fffe000, RZ, 0xc0, !PT ;  /* 0x7fffe00007077812 */ /* 0x000fe200078ec0ff */
[----:B------:R-:W-:Y:S01]  /*e690*/  IMAD R61, R5, 0x2, R2 ;  /* 0x00000002053d7824 */ /* 0x000fe200078e0202 */
[----:B------:R-:W-:-:S03]  /*e6a0*/  LOP3.LUT R6, R6, R193, RZ, 0x3c, !PT ;  /* 0x000000c106067212 */ /* 0x000fc600078e3cff */
[----:B------:R-:W-:-:S04]  /*e6b0*/  IMAD R7, R192, 0x200, R7 ;  /* 0x00000200c0077824 */ /* 0x000fc800078e0207 */
[----:B------:R-:W-:Y:S02]  /*e6c0*/  IMAD.IADD R9, R7, 0x1, R6 ;  /* 0x0000000107097824 */ /* 0x000fe400078e0206 */
[----:B------:R-:W0:Y:S02]  /*e6d0*/  LDS.128 R4, [R61+0x10400] ;  /* 0x010400003d047984 */ /* 0x000e240000000c00 */
[----:B------:R-:W-:-:S05]  /*e6e0*/  IMAD R62, R9, 0x2, R2 ;  /* 0x00000002093e7824 */ /* 0x000fca00078e0202 */
[----:B------:R-:W1:Y:S01]  /*e6f0*/  LDS.128 R8, [R62+0x10400] ;  /* 0x010400003e087984 */ /* 0x000e620000000c00 */
[C---:B0-----:R-:W-:Y:S01]  /*e700*/  IMAD.U32 R43, R4.reuse, 0x10000, RZ ;  /* 0x00010000042b7824 */ /* 0x041fe200078e00ff */
[----:B------:R-:W-:Y:S01]  /*e710*/  LOP3.LUT R4, R4, 0xffff0000, RZ, 0xc0, !PT ;  /* 0xffff000004047812 */ /* 0x000fe200078ec0ff */
[C---:B------:R-:W-:Y:S01]  /*e720*/  IMAD.U32 R44, R5.reuse, 0x10000, RZ ;  /* 0x00010000052c7824 */ /* 0x040fe200078e00ff */
[----:B------:R-:W-:Y:S01]  /*e730*/  LOP3.LUT R5, R5, 0xffff0000, RZ, 0xc0, !PT ;  /* 0xffff000005057812 */ /* 0x000fe200078ec0ff */
[C---:B------:R-:W-:Y:S01]  /*e740*/  IMAD.U32 R45, R6.reuse, 0x10000, RZ ;  /* 0x00010000062d7824 */ /* 0x040fe200078e00ff */
[----:B------:R-:W-:Y:S01]  /*e750*/  LOP3.LUT R6, R6, 0xffff0000, RZ, 0xc0, !PT ;  /* 0xffff000006067812 */ /* 0x000fe200078ec0ff */
[----:B------:R-:W-:Y:S01]  /*e760*/  IMAD.U32 R46, R7, 0x10000, RZ ;  /* 0x00010000072e7824 */ /* 0x000fe200078e00ff */
[----:B-1----:R-:W-:Y:S01]  /*e770*/  SHF.L.U32 R48, R9, 0x10, RZ ;  /* 0x0000001009307819 */ /* 0x002fe200000006ff */
[C---:B------:R-:W-:Y:S01]  /*e780*/  IMAD.U32 R47, R8.reuse, 0x10000, RZ ;  /* 0x00010000082f7824 */ /* 0x040fe200078e00ff */
[----:B------:R-:W-:Y:S01]  /*e790*/  LOP3.LUT R8, R8, 0xffff0000, RZ, 0xc0, !PT ;  /* 0xffff000008087812 */ /* 0x000fe200078ec0ff */
[C---:B------:R-:W-:Y:S01]  /*e7a0*/  IMAD.U32 R49, R10.reuse, 0x10000, RZ ;  /* 0x000100000a317824 */ /* 0x040fe200078e00ff */
[----:B------:R-:W-:Y:S01]  /*e7b0*/  LOP3.LUT R10, R10, 0xffff0000, RZ, 0xc0, !PT ;  /* 0xffff00000a0a7812 */ /* 0x000fe200078ec0ff */
[C---:B------:R-:W-:Y:S01]  /*e7c0*/  FMUL.FTZ R56, R47.reuse, R54 ;  /* 0x000000362f387220 */ /* 0x040fe20000410000 */
[-C--:B------:R-:W-:Y:S01]  /*e7d0*/  FMUL.FTZ R58, R47, R52.reuse ;  /* 0x000000342f3a7220 */ /* 0x080fe20000410000 */
[----:B------:R-:W-:Y:S01]  /*e7e0*/  LOP3.LUT R47, R32, 0xffff0000, RZ, 0xc0, !PT ;  /* 0xffff0000202f7812 */ /* 0x000fe200078ec0ff */
[----:B------:R-:W-:Y:S01]  /*e7f0*/  FMUL.FTZ R55, R8, R51 ;  /* 0x0000003308377220 */ /* 0x000fe20000410000 */
[C---:B------:R-:W-:Y:S01]  /*e800*/  FFMA.FTZ R56, R43.reuse, R52, -R56 ;  /* 0x000000342b387223 */ /* 0x040fe20000010838 */
[----:B------:R-:W-:Y:S01]  /*e810*/  FFMA.FTZ R58, R43, R54, R58 ;  /* 0x000000362b3a7223 */ /* 0x000fe2000001003a */
[----:B------:R-:W-:-:S02]  /*e820*/  IMAD.U32 R43, R33, 0x10000, RZ ;  /* 0x00010000212b7824 */ /* 0x000fc400078e00ff */
[-C--:B------:R-:W-:Y:S01]  /*e830*/  FMUL.FTZ R57, R8, R47.reuse ;  /* 0x0000002f08397220 */ /* 0x080fe20000410000 */
[----:B------:R-:W-:Y:S01]  /*e840*/  FFMA.FTZ R55, R4, R47, -R55 ;  /* 0x0000002f04377223 */ /* 0x000fe20000010837 */
[C---:B------:R-:W-:Y:S01]  /*e850*/  FMUL.FTZ R47, R48.reuse, R53 ;  /* 0x00000035302f7220 */ /* 0x040fe20000410000 */
[----:B------:R-:W-:Y:S01]  /*e860*/  FMUL.FTZ R52, R48, R43 ;  /* 0x0000002b30347220 */ /* 0x000fe20000410000 */
[----:B------:R-:W-:Y:S01]  /*e870*/  FFMA.FTZ R57, R4, R51, R57 ;  /* 0x0000003304397223 */ /* 0x000fe20000010039 */
[C---:B------:R-:W-:Y:S01]  /*e880*/  LOP3.LUT R51, R39.reuse, 0xffff0000, RZ, 0xc0, !PT ;  /* 0xffff000027337812 */ /* 0x040fe200078ec0ff */
[----:B------:R-:W-:Y:S01]  /*e890*/  FFMA.FTZ R48, R44, R43, -R47 ;  /* 0x0000002b2c307223 */ /* 0x000fe2000001082f */
[----:B------:R-:W-:Y:S01]  /*e8a0*/  LOP3.LUT R43, R34, 0xffff0000, RZ, 0xc0, !PT ;  /* 0xffff0000222b7812 */ /* 0x000fe200078ec0ff */
[----:B------:R-:W-:Y:S02]  /*e8b0*/  IMAD.U32 R8, R39, 0x10000, RZ ;  /* 0x0001000027087824 */ /* 0x000fe400078e00ff */
[----:B------:R-:W-:Y:S01]  /*e8c0*/  FFMA.FTZ R52, R44, R53, R52 ;  /* 0x000000352c347223 */ /* 0x000fe20000010034 */
[----:B------:R-:W-:-:S02]  /*e8d0*/  IMAD.U32 R4, R34, 0x10000, RZ ;  /* 0x0001000022047824 */ /* 0x000fc400078e00ff */
[C---:B------:R-:W-:Y:S01]  /*e8e0*/  FMUL.FTZ R59, R10.reuse, R51 ;  /* 0x000000330a3b7220 */ /* 0x040fe20000410000 */
[C---:B------:R-:W-:Y:S01]  /*e8f0*/  FMUL.FTZ R44, R49.reuse, R8 ;  /* 0x00000008312c7220 */ /* 0x040fe20000410000 */
[----:B------:R-:W-:Y:S01]  /*e900*/  FMUL.FTZ R10, R10, R43 ;  /* 0x0000002b0a0a7220 */ /* 0x000fe20000410000 */
[-C--:B------:R-:W-:Y:S01]  /*e910*/  FMUL.FTZ R54, R49, R4.reuse ;  /* 0x0000000431367220 */ /* 0x080fe20000410000 */
[----:B------:R-:W-:Y:S02]  /*e920*/  IMAD.U32 R50, R11, 0x10000, RZ ;  /* 0x000100000b327824 */ /* 0x000fe400078e00ff */
[C---:B------:R-:W-:Y:S01]  /*e930*/  FFMA.FTZ R53, R45.reuse, R4, -R44 ;  /* 0x000000042d357223 */ /* 0x040fe2000001082c */
[----:B------:R-:W-:Y:S02]  /*e940*/  IMAD.U32 R49, R40, 0x10000, RZ ;  /* 0x0001000028317824 */ /* 0x000fe400078e00ff */
[----:B------:R-:W-:Y:S01]  /*e950*/  FFMA.FTZ R54, R45, R8, R54 ;  /* 0x000000082d367223 */ /* 0x000fe20000010036 */
[----:B------:R-:W-:-:S02]  /*e960*/  IMAD.U32 R47, R35, 0x10000, RZ ;  /* 0x00010000232f7824 */ /* 0x000fc400078e00ff */
[----:B------:R-:W-:Y:S01]  /*e970*/  FFMA.FTZ R51, R6, R51, R10 ;  /* 0x0000003306337223 */ /* 0x000fe2000001000a */
[----:B------:R-:W-:Y:S01]  /*e980*/  LOP3.LUT R9, R9, 0xffff0000, RZ, 0xc0, !PT ;  /* 0xffff000009097812 */ /* 0x000fe200078ec0ff */
[----:B------:R-:W-:Y:S01]  /*e990*/  FMUL.FTZ R45, R50, R49 ;  /* 0x00000031322d7220 */ /* 0x000fe20000410000 */
[----:B------:R-:W-:Y:S01]  /*e9a0*/  LOP3.LUT R11, R11, 0xffff0000, RZ, 0xc0, !PT ;  /* 0xffff00000b0b7812 */ /* 0x000fe200078ec0ff */
[----:B------:R-:W-:Y:S01]  /*e9b0*/  FFMA.FTZ R60, R6, R43, -R59 ;  /* 0x0000002b063c7223 */ /* 0x000fe2000001083b */
[----:B------:R-:W-:Y:S01]  /*e9c0*/  LOP3.LUT R8, R38, 0xffff0000, RZ, 0xc0, !PT ;  /* 0xffff000026087812 */ /* 0x000fe200078ec0ff */
[-C--:B------:R-:W-:Y:S01]  /*e9d0*/  FMUL.FTZ R43, R50, R47.reuse ;  /* 0x0000002f322b7220 */ /* 0x080fe20000410000 */
[----:B------:R-:W-:Y:S01]  /*e9e0*/  LOP3.LUT R10, R40, 0xffff0000, RZ, 0xc0, !PT ;  /* 0xffff0000280a7812 */ /* 0x000fe200078ec0ff */
[C---:B------:R-:W-:Y:S01]  /*e9f0*/  FFMA.FTZ R45, R46.reuse, R47, -R45 ;  /* 0x0000002f2e2d7223 */ /* 0x040fe2000001082d */
[----:B------:R-:W-:Y:S01]  /*ea00*/  LOP3.LUT R4, R33, 0xffff0000, RZ, 0xc0, !PT ;  /* 0xffff000021047812 */ /* 0x000fe200078ec0ff */
[----:B------:R-:W-:Y:S01]  /*ea10*/  FFMA.FTZ R46, R46, R49, R43 ;  /* 0x000000312e2e7223 */ /* 0x000fe2000001002b */
[----:B------:R-:W-:Y:S01]  /*ea20*/  LOP3.LUT R6, R35, 0xffff0000, RZ, 0xc0, !PT ;  /* 0xffff000023067812 */ /* 0x000fe200078ec0ff */
[----:B------:R-:W-:Y:S01]  /*ea30*/  FMUL.FTZ R44, R9, R8 ;  /* 0x00000008092c7220 */ /* 0x000fe20000410000 */
[----:B------:R-:W-:Y:S01]  /*ea40*/  LOP3.LUT R7, R7, 0xffff0000, RZ, 0xc0, !PT ;  /* 0xffff000007077812 */ /* 0x000fe200078ec0ff */
[----:B------:R-:W-:Y:S01]  /*ea50*/  FMUL.FTZ R50, R11, R10 ;  /* 0x0000000a0b327220 */ /* 0x000fe20000410000 */
        /* <DEDUP_REMOVED lines=10> */
[----:B------:R-:W-:Y:S02]  /*eb00*/  F2FP.BF16.F32.PACK_AB R10, R51, R54 ;  /* 0x00000036330a723e */ /* 0x000fe400000010ff */
[----:B------:R-:W-:Y:S01]  /*eb10*/  F2FP.BF16.F32.PACK_AB R8, R57, R58 ;  /* 0x0000003a3908723e */ /* 0x000fe200000010ff */
[----:B------:R1:W-:Y:S01]  /*eb20*/  STS.128 [R61+0x10400], R4 ;  /* 0x010400043d007388 */ /* 0x0003e20000000c00 */
[----:B------:R-:W-:-:S02]  /*eb30*/  F2FP.BF16.F32.PACK_AB R9, R43, R52 ;  /* 0x000000342b09723e */ /* 0x000fc400000010ff */
[----:B------:R-:W-:-:S05]  /*eb40*/  F2FP.BF16.F32.PACK_AB R11, R11, R46 ;  /* 0x0000002e0b0b723e */ /* 0x000fca00000010ff */
[----:B------:R1:W-:Y:S02]  /*eb50*/  STS.128 [R62+0x10400], R8 ;  /* 0x010400083e007388 */ /* 0x0003e40000000c00 */
.L_x_769:
[----:B------:R-:W-:Y:S05]  /*eb60*/  BSYNC B2 ;  /* 0x0000000000027941 */ /* 0x000fea0003800000 */
.L_x_768:
[----:B------:R-:W-:Y:S04]  /*eb70*/  BSSY B2, `(.L_x_770) ;  /* 0x0000059000027945 */ /* 0x000fe80003800000 */
[----:B------:R-:W-:Y:S05]  /*eb80*/  @P1 BRA `(.L_x_771) ;  /* 0x00000004005c1947 */ /* 0x000fea0003800000 */
[----:B-1----:R-:W-:Y:S01]  /*eb90*/  LEA.HI R4, R41, R211, RZ, 0x1d ;  /* 0x000000d329047211 */ /* 0x002fe200078fe8ff */
[C---:B------:R-:W-:Y:S01]  /*eba0*/  IMAD.U32 R55, R28.reuse, 0x10000, RZ ;  /* 0x000100001c377824 */ /* 0x040fe200078e00ff */
[----:B------:R-:W-:Y:S01]  /*ebb0*/  LOP3.LUT R57, R28, 0xffff0000, RZ, 0xc0, !PT ;  /* 0xffff00001c397812 */ /* 0x000fe200078ec0ff */
[----:B------:R-:W-:Y:S01]  /*ebc0*/  IMAD.U32 R53, R24, 0x10000, RZ ;  /* 0x0001000018357824 */ /* 0x000fe200078e00ff */
[----:B0-----:R-:W-:-:S04]  /*ebd0*/  SHF.R.S32.HI R5, RZ, 0x1f, R4 ;  /* 0x0000001fff057819 */ /* 0x001fc80000011404 */
[----:B------:R-:W-:Y:S01]  /*ebe0*/  LEA.HI R5, R5, R4, RZ, 0x3 ;  /* 0x0000000405057211 */ /* 0x000fe200078f18ff */
[----:B------:R-:W-:-:S04]  /*ebf0*/  IMAD.SHL.U32 R4, R4, 0x8, RZ ;  /* 0x0000000804047824 */ /* 0x000fc800078e00ff */
[----:B------:R-:W-:Y:S01]  /*ec00*/  IMAD.SHL.U32 R5, R5, 0x400, RZ ;  /* 0x0000040005057824 */ /* 0x000fe200078e00ff */
[----:B------:R-:W-:-:S04]  /*ec10*/  LOP3.LUT R4, R191, 0x38, R4, 0xf8, !PT ;  /* 0x00000038bf047812 */ /* 0x000fc800078ef804 */
[----:B------:R-:W-:Y:S02]  /*ec20*/  LOP3.LUT R5, R5, 0x7fffe000, RZ, 0xc0, !PT ;  /* 0x7fffe00005057812 */ /* 0x000fe400078ec0ff */
[----:B------:R-:W-:-:S03]  /*ec30*/  LOP3.LUT R4, R4, R193, RZ, 0x3c, !PT ;  /* 0x000000c104047212 */ /* 0x000fc600078e3cff */
[----:B------:R-:W-:-:S04]  /*ec40*/  IMAD R5, R192, 0x200, R5 ;  /* 0x00000200c0057824 */ /* 0x000fc800078e0205 */
[----:B------:R-:W-:Y:S02]  /*ec50*/  IMAD.IADD R9, R5, 0x1, R4 ;  /* 0x0000000105097824 */ /* 0x000fe400078e0204 */
[----:B------:R-:W0:Y:S02]  /*ec60*/  LDS.128 R4, [R229] ;  /* 0x00000000e5047984 */ /* 0x000e240000000c00 */
        /* <DEDUP_REMOVED lines=8> */
[C---:B------:R-:W-:Y:S01]  /*ecf0*/  IMAD.U32 R47, R7.reuse, 0x10000, RZ ;  /* 0x00010000072f7824 */ /* 0x040fe200078e00ff */
[----:B------:R-:W-:Y:S01]  /*ed00*/  LOP3.LUT R7, R7, 0xffff0000, RZ, 0xc0, !PT ;  /* 0xffff000007077812 */ /* 0x000fe200078ec0ff */
[C---:B-1----:R-:W-:Y:S01]  /*ed10*/  IMAD.U32 R48, R8.reuse, 0x10000, RZ ;  /* 0x0001000008307824 */ /* 0x042fe200078e00ff */
[----:B------:R-:W-:Y:S01]  /*ed20*/  LOP3.LUT R8, R8, 0xffff0000, RZ, 0xc0, !PT ;  /* 0xffff000008087812 */ /* 0x000fe200078ec0ff */
[C---:B------:R-:W-:Y:S01]  /*ed30*/  IMAD.U32 R49, R9.reuse, 0x10000, RZ ;  /* 0x0001000009317824 */ /* 0x040fe200078e00ff */
[----:B------:R-:W-:Y:S01]  /*ed40*/  LOP3.LUT R9, R9, 0xffff0000, RZ, 0xc0, !PT ;  /* 0xffff000009097812 */ /* 0x000fe200078ec0ff */
[C---:B------:R-:W-:Y:S01]  /*ed50*/  FMUL.FTZ R59, R48.reuse, R55 ;  /* 0x00000037303b7220 */ /* 0x040fe20000410000 */
[----:B------:R-:W-:Y:S01]  /*ed60*/  FMUL.FTZ R61, R48, R53 ;  /* 0x00000035303d7220 */ /* 0x000fe20000410000 */
[----:B------:R-:W-:Y:S01]  /*ed70*/  FMUL.FTZ R63, R8, R57 ;  /* 0x00000039083f7220 */ /* 0x000fe20000410000 */
[----:B------:R-:W-:-:S02]  /*ed80*/  IMAD.U32 R48, R29, 0x10000, RZ ;  /* 0x000100001d307824 */ /* 0x000fc400078e00ff */
[----:B------:R-:W-:Y:S01]  /*ed90*/  FFMA.FTZ R59, R44, R53, -R59 ;  /* 0x000000352c3b7223 */ /* 0x000fe2000001083b */
[----:B------:R-:W-:Y:S01]  /*eda0*/  LOP3.LUT R53, R24, 0xffff0000, RZ, 0xc0, !PT ;  /* 0xffff000018357812 */ /* 0x000fe200078ec0ff */
[----:B------:R-:W-:Y:S01]  /*edb0*/  FFMA.FTZ R61, R44, R55, R61 ;  /* 0x000000372c3d7223 */ /* 0x000fe2000001003d */
[----:B------:R-:W-:Y:S02]  /*edc0*/  IMAD.U32 R44, R25, 0x10000, RZ ;  /* 0x00010000192c7824 */ /* 0x000fe400078e00ff */
[----:B------:R-:W-:Y:S02]  /*edd0*/  IMAD.U32 R50, R10, 0x10000, RZ ;  /* 0x000100000a327824 */ /* 0x000fe400078e00ff */
[-C--:B------:R-:W-:Y:S01]  /*ede0*/  FMUL.FTZ R55, R8, R53.reuse ;  /* 0x0000003508377220 */ /* 0x080fe20000410000 */
[----:B------:R-:W-:Y:S01]  /*edf0*/  FFMA.FTZ R52, R4, R53, -R63 ;  /* 0x0000003504347223 */ /* 0x000fe2000001083f */
[----:B------:R-:W-:Y:S01]  /*ee00*/  FMUL.FTZ R8, R49, R48 ;  /* 0x0000003031087220 */ /* 0x000fe20000410000 */
[----:B------:R-:W-:-:S02]  /*ee10*/  IMAD.U32 R53, R30, 0x10000, RZ ;  /* 0x000100001e357824 */ /* 0x000fc400078e00ff */
[-C--:B------:R-:W-:Y:S01]  /*ee20*/  FMUL.FTZ R63, R49, R44.reuse ;  /* 0x0000002c313f7220 */ /* 0x080fe20000410000 */
[----:B------:R-:W-:Y:S01]  /*ee30*/  FFMA.FTZ R54, R4, R57, R55 ;  /* 0x0000003904367223 */ /* 0x000fe20000010037 */
[----:B------:R-:W-:Y:S01]  /*ee40*/  LOP3.LUT R10, R10, 0xffff0000, RZ, 0xc0, !PT ;  /* 0xffff00000a0a7812 */ /* 0x000fe200078ec0ff */
[C---:B------:R-:W-:Y:S01]  /*ee50*/  FFMA.FTZ R56, R45.reuse, R44, -R8 ;  /* 0x0000002c2d387223 */ /* 0x040fe20000010808 */
[----:B------:R-:W-:Y:S02]  /*ee60*/  IMAD.U32 R49, R26, 0x10000, RZ ;  /* 0x000100001a317824 */ /* 0x000fe400078e00ff */
[----:B------:R-:W-:Y:S01]  /*ee70*/  FFMA.FTZ R63, R45, R48, R63 ;  /* 0x000000302d3f7223 */ /* 0x000fe2000001003f */
[----:B------:R-:W-:Y:S01]  /*ee80*/  FMUL.FTZ R57, R50, R53 ;  /* 0x0000003532397220 */ /* 0x000fe20000410000 */
[----:B------:R-:W-:Y:S01]  /*ee90*/  LOP3.LUT R55, R30, 0xffff0000, RZ, 0xc0, !PT ;  /* 0xffff00001e377812 */ /* 0x000fe200078ec0ff */
[----:B------:R-:W-:Y:S01]  /*eea0*/  IMAD.U32 R51, R11, 0x10000, RZ ;  /* 0x000100000b337824 */ /* 0x000fe200078e00ff */
[----:B------:R-:W-:Y:S01]  /*eeb0*/  LOP3.LUT R45, R26, 0xffff0000, RZ, 0xc0, !PT ;  /* 0xffff00001a2d7812 */ /* 0x000fe200078ec0ff */
[----:B------:R-:W-:-:S02]  /*eec0*/  IMAD.U32 R44, R31, 0x10000, RZ ;  /* 0x000100001f2c7824 */ /* 0x000fc400078e00ff */
[-C--:B------:R-:W-:Y:S01]  /*eed0*/  FMUL.FTZ R65, R50, R49.reuse ;  /* 0x0000003132417220 */ /* 0x080fe20000410000 */
[----:B------:R-:W-:Y:S01]  /*eee0*/  FFMA.FTZ R57, R46, R49, -R57 ;  /* 0x000000312e397223 */ /* 0x000fe20000010839 */
[C---:B------:R-:W-:Y:S01]  /*eef0*/  FMUL.FTZ R49, R10.reuse, R55 ;  /* 0x000000370a317220 */ /* 0x040fe20000410000 */
[----:B------:R-:W-:Y:S02]  /*ef00*/  IMAD.U32 R4, R27, 0x10000, RZ ;  /* 0x000100001b047824 */ /* 0x000fe400078e00ff */
[----:B------:R-:W-:Y:S01]  /*ef10*/  FMUL.FTZ R10, R10, R45 ;  /* 0x0000002d0a0a7220 */ /* 0x000fe20000410000 */
[----:B------:R-:W-:Y:S01]  /*ef20*/  FMUL.FTZ R8, R51, R44 ;  /* 0x0000002c33087220 */ /* 0x000fe20000410000 */
[----:B------:R-:W-:Y:S01]  /*ef30*/  FFMA.FTZ R65, R46, R53, R65 ;  /* 0x000000352e417223 */ /* 0x000fe20000010041 */
[C---:B------:R-:W-:Y:S01]  /*ef40*/  FFMA.FTZ R46, R6.reuse, R45, -R49 ;  /* 0x0000002d062e7223 */ /* 0x040fe20000010831 */
[----:B------:R-:W-:Y:S01]  /*ef50*/  FFMA.FTZ R48, R6, R55, R10 ;  /* 0x0000003706307223 */ /* 0x000fe2000001000a */
[-C--:B------:R-:W-:Y:S01]  /*ef60*/  FFMA.FTZ R49, R47, R4.reuse, -R8 ;  /* 0x000000042f317223 */ /* 0x080fe20000010808 */
[----:B------:R-:W-:Y:S01]  /*ef70*/  LOP3.LUT R11, R11, 0xffff0000, RZ, 0xc0, !PT ;  /* 0xffff00000b0b7812 */ /* 0x000fe200078ec0ff */
[----:B------:R-:W-:Y:S01]  /*ef80*/  FMUL.FTZ R50, R51, R4 ;  /* 0x0000000433327220 */ /* 0x000fe20000410000 */
[----:B------:R-:W-:-:S02]  /*ef90*/  LOP3.LUT R8, R29, 0xffff0000, RZ, 0xc0, !PT ;  /* 0xffff00001d087812 */ /* 0x000fc400078ec0ff */
[----:B------:R-:W-:Y:S01]  /*efa0*/  LOP3.LUT R10, R31, 0xffff0000, RZ, 0xc0, !PT ;  /* 0xffff00001f0a7812 */ /* 0x000fe200078ec0ff */
[----:B------:R-:W-:Y:S01]  /*efb0*/  FFMA.FTZ R50, R47, R44, R50 ;  /* 0x0000002c2f327223 */ /* 0x000fe20000010032 */
[----:B------:R-:W-:Y:S01]  /*efc0*/  LOP3.LUT R4, R25, 0xffff0000, RZ, 0xc0, !PT ;  /* 0xffff000019047812 */ /* 0x000fe200078ec0ff */
[----:B------:R-:W-:Y:S01]  /*efd0*/  FMUL.FTZ R44, R9, R8 ;  /* 0x00000008092c7220 */ /* 0x000fe20000410000 */
[----:B------:R-:W-:Y:S01]  /*efe0*/  LOP3.LUT R6, R27, 0xffff0000, RZ, 0xc0, !PT ;  /* 0xffff00001b067812 */ /* 0x000fe200078ec0ff */
[----:B------:R-:W-:Y:S02]  /*eff0*/  FMUL.FTZ R58, R11, R10 ;  /* 0x0000000a0b3a7220 */ /* 0x000fe40000410000 */
[-C--:B------:R-:W-:Y:S01]  /*f000*/  FMUL.FTZ R45, R9, R4.reuse ;  /* 0x00000004092d7220 */ /* 0x080fe20000410000 */
[----:B------:R-:W-:Y:S01]  /*f010*/  FFMA.FTZ R9, R5, R4, -R44 ;  /* 0x0000000405097223 */ /* 0x000fe2000001082c */
[-C--:B------:R-:W-:Y:S01]  /*f020*/  FMUL.FTZ R11, R11, R6.reuse ;  /* 0x000000060b0b7220 */ /* 0x080fe20000410000 */
[----:B------:R-:W-:Y:S01]  /*f030*/  FFMA.FTZ R58, R7, R6, -R58 ;  /* 0x00000006073a7223 */ /* 0x000fe2000001083a */
[----:B------:R-:W-:Y:S01]  /*f040*/  FFMA.FTZ R44, R5, R8, R45 ;  /* 0x00000008052c7223 */ /* 0x000fe2000001002d */
[----:B------:R-:W-:Y:S01]  /*f050*/  F2FP.BF16.F32.PACK_AB R6, R46, R57 ;  /* 0x000000392e06723e */ /* 0x000fe200000010ff */
[----:B------:R-:W-:Y:S01]  /*f060*/  FFMA.FTZ R11, R7, R10, R11 ;  /* 0x0000000a070b7223 */ /* 0x000fe2000001000b */
[----:B------:R-:W-:-:S02]  /*f070*/  F2FP.BF16.F32.PACK_AB R4, R52, R59 ;  /* 0x0000003b3404723e */ /* 0x000fc400000010ff */
[----:B------:R-:W-:Y:S02]  /*f080*/  F2FP.BF16.F32.PACK_AB R5, R9, R56 ;  /* 0x000000380905723e */ /* 0x000fe400000010ff */
[----:B------:R-:W-:Y:S02]  /*f090*/  F2FP.BF16.F32.PACK_AB R7, R58, R49 ;  /* 0x000000313a07723e */ /* 0x000fe400000010ff */
[----:B------:R-:W-:Y:S02]  /*f0a0*/  F2FP.BF16.F32.PACK_AB R10, R48, R65 ;  /* 0x00000041300a723e */ /* 0x000fe400000010ff */
[----:B------:R-:W-:Y:S01]  /*f0b0*/  F2FP.BF16.F32.PACK_AB R8, R54, R61 ;  /* 0x0000003d3608723e */ /* 0x000fe200000010ff */
[----:B------:R2:W-:Y:S01]  /*f0c0*/  STS.128 [R229], R4 ;  /* 0x00000004e5007388 */ /* 0x0005e20000000c00 */
[----:B------:R-:W-:Y:S02]  /*f0d0*/  F2FP.BF16.F32.PACK_AB R9, R44, R63 ;  /* 0x0000003f2c09723e */ /* 0x000fe400000010ff */
[----:B------:R-:W-:-:S05]  /*f0e0*/  F2FP.BF16.F32.PACK_AB R11, R11, R50 ;  /* 0x000000320b0b723e */ /* 0x000fca00000010ff */
[----:B------:R2:W-:Y:S02]  /*f0f0*/  STS.128 [R43+0x10400], R8 ;  /* 0x010400082b007388 */ /* 0x0005e40000000c00 */
.L_x_771:
[----:B------:R-:W-:Y:S05]  /*f100*/  BSYNC B2 ;  /* 0x0000000000027941 */ /* 0x000fea0003800000 */
.L_x_770:
[----:B------:R-:W-:Y:S05]  /*f110*/  @P2 BRA `(.L_x_767) ;  /* 0x00000004005c2947 */ /* 0x000fea0003800000 */
[----:B------:R-:W-:Y:S01]  /*f120*/  LEA.HI R41, R41, R212, RZ, 0x1d ;  /* 0x000000d429297211 */ /* 0x000fe200078fe8ff */
[C---:B------:R-:W-:Y:S01]  /*f130*/  IMAD.U32 R54, R14.reuse, 0x10000, RZ ;  /* 0x000100000e367824 */ /* 0x040fe200078e00ff */
[----:B------:R-:W-:Y:S01]  /*f140*/  LOP3.LUT R51, R14, 0xffff0000, RZ, 0xc0, !PT ;  /* 0xffff00000e337812 */ /* 0x000fe200078ec0ff */
[----:B------:R-:W-:Y:S01]  /*f150*/  IMAD.U32 R52, R0, 0x10000, RZ ;  /* 0x0001000000347824 */ /* 0x000fe200078e00ff */
[----:B-12---:R-:W-:Y:S01]  /*f160*/  SHF.R.S32.HI R4, RZ, 0x1f, R41 ;  /* 0x0000001fff047819 */ /* 0x006fe20000011429 */
[----:B------:R-:W-:-:S03]  /*f170*/  IMAD.U32 R53, R15, 0x10000, RZ ;  /* 0x000100000f357824 */ /* 0x000fc600078e00ff */
[----:B0-----:R-:W-:Y:S01]  /*f180*/  LEA.HI R5, R4, R41, RZ, 0x3 ;  /* 0x0000002904057211 */ /* 0x001fe200078f18ff */
[----:B------:R-:W-:-:S04]  /*f190*/  IMAD.SHL.U32 R4, R41, 0x8, RZ ;  /* 0x0000000829047824 */ /* 0x000fc800078e00ff */
[----:B------:R-:W-:Y:S01]  /*f1a0*/  IMAD.SHL.U32 R5, R5, 0x400, RZ ;  /* 0x0000040005057824 */ /* 0x000fe200078e00ff */
[----:B------:R-:W-:-:S04]  /*f1b0*/  LOP3.LUT R4, R191, 0x38, R4, 0xf8, !PT ;  /* 0x00000038bf047812 */ /* 0x000fc800078ef804 */
[----:B------:R-:W-:Y:S02]  /*f1c0*/  LOP3.LUT R5, R5, 0x7fffe000, RZ, 0xc0, !PT ;  /* 0x7fffe00005057812 */ /* 0x000fe400078ec0ff */
[----:B------:R-:W-:Y:S02]  /*f1d0*/  LOP3.LUT R4, R4, R193, RZ, 0x3c, !PT ;  /* 0x000000c104047212 */ /* 0x000fe400078e3cff */
[----:B------:R-:W-:-:S05]  /*f1e0*/  LEA R5, R192, R5, 0x9 ;  /* 0x00000005c0057211 */ /* 0x000fca00078e48ff */
        /* <DEDUP_REMOVED lines=25> */
[----:B------:R-:W-:Y:S01]  /*f380*/  FMUL.FTZ R47, R48, R53 ;  /* 0x00000035302f7220 */ /* 0x000fe20000410000 */
[----:B------:R-:W-:Y:S02]  /*f390*/  IMAD.U32 R49, R10, 0x10000, RZ ;  /* 0x000100000a317824 */ /* 0x000fe400078e00ff */
[----:B------:R-:W-:Y:S01]  /*f3a0*/  FMUL.FTZ R52, R48, R43 ;  /* 0x0000002b30347220 */ /* 0x000fe20000410000 */
[----:B------:R-:W-:Y:S01]  /*f3b0*/  FFMA.FTZ R57, R4, R51, R57 ;  /* 0x0000003304397223 */ /* 0x000fe20000010039 */
[----:B------:R-:W-:Y:S01]  /*f3c0*/  LOP3.LUT R10, R10, 0xffff0000, RZ, 0xc0, !PT ;  /* 0xffff00000a0a7812 */ /* 0x000fe200078ec0ff */
[----:B------:R-:W-:Y:S01]  /*f3d0*/  FFMA.FTZ R48, R44, R43, -R47 ;  /* 0x0000002b2c307223 */ /* 0x000fe2000001082f */
[C---:B------:R-:W-:Y:S01]  /*f3e0*/  LOP3.LUT R51, R20.reuse, 0xffff0000, RZ, 0xc0, !PT ;  /* 0xffff000014337812 */ /* 0x040fe200078ec0ff */
[----:B------:R-:W-:Y:S01]  /*f3f0*/  IMAD.U32 R8, R20, 0x10000, RZ ;  /* 0x0001000014087824 */ /* 0x000fe200078e00ff */
[C---:B------:R-:W-:Y:S01]  /*f400*/  LOP3.LUT R43, R12.reuse, 0xffff0000, RZ, 0xc0, !PT ;  /* 0xffff00000c2b7812 */ /* 0x040fe200078ec0ff */
[----:B------:R-:W-:-:S02]  /*f410*/  IMAD.U32 R4, R12, 0x10000, RZ ;  /* 0x000100000c047824 */ /* 0x000fc400078e00ff */
[----:B------:R-:W-:Y:S01]  /*f420*/  FFMA.FTZ R52, R44, R53, R52 ;  /* 0x000000352c347223 */ /* 0x000fe20000010034 */
[C---:B------:R-:W-:Y:S01]  /*f430*/  FMUL.FTZ R59, R10.reuse, R51 ;  /* 0x000000330a3b7220 */ /* 0x040fe20000410000 */
[C---:B------:R-:W-:Y:S01]  /*f440*/  FMUL.FTZ R44, R49.reuse, R8 ;  /* 0x00000008312c7220 */ /* 0x040fe20000410000 */
[-C--:B------:R-:W-:Y:S01]  /*f450*/  FMUL.FTZ R54, R49, R4.reuse ;  /* 0x0000000431367220 */ /* 0x080fe20000410000 */
[----:B------:R-:W-:Y:S01]  /*f460*/  FMUL.FTZ R10, R10, R43 ;  /* 0x0000002b0a0a7220 */ /* 0x000fe20000410000 */
[----:B------:R-:W-:Y:S02]  /*f470*/  IMAD.U32 R50, R11, 0x10000, RZ ;  /* 0x000100000b327824 */ /* 0x000fe400078e00ff */
[----:B------:R-:W-:Y:S01]  /*f480*/  FFMA.FTZ R53, R45, R4, -R44 ;  /* 0x000000042d357223 */ /* 0x000fe2000001082c */
[----:B------:R-:W-:Y:S02]  /*f490*/  IMAD.U32 R49, R21, 0x10000, RZ ;  /* 0x0001000015317824 */ /* 0x000fe400078e00ff */
[----:B------:R-:W-:Y:S01]  /*f4a0*/  FFMA.FTZ R54, R45, R8, R54 ;  /* 0x000000082d367223 */ /* 0x000fe20000010036 */
[----:B------:R-:W-:-:S02]  /*f4b0*/  IMAD.U32 R47, R13, 0x10000, RZ ;  /* 0x000100000d2f7824 */ /* 0x000fc400078e00ff */
[----:B------:R-:W-:Y:S01]  /*f4c0*/  FFMA.FTZ R51, R6, R51, R10 ;  /* 0x0000003306337223 */ /* 0x000fe2000001000a */
[----:B------:R-:W-:Y:S01]  /*f4d0*/  LOP3.LUT R11, R11, 0xffff0000, RZ, 0xc0, !PT ;  /* 0xffff00000b0b7812 */ /* 0x000fe200078ec0ff */
[----:B------:R-:W-:Y:S01]  /*f4e0*/  FMUL.FTZ R45, R50, R49 ;  /* 0x00000031322d7220 */ /* 0x000fe20000410000 */
        /* <DEDUP_REMOVED lines=9> */
[----:B------:R-:W-:Y:S01]  /*f580*/  FMUL.FTZ R50, R11, R10 ;  /* 0x0000000a0b327220 */ /* 0x000fe20000410000 */
[----:B------:R-:W-:-:S02]  /*f590*/  FMUL.FTZ R43, R9, R4 ;  /* 0x00000004092b7220 */ /* 0x000fc40000410000 */
[----:B------:R-:W-:Y:S01]  /*f5a0*/  FMUL.FTZ R11, R11, R6 ;  /* 0x000000060b0b7220 */ /* 0x000fe20000410000 */
[----:B------:R-:W-:Y:S01]  /*f5b0*/  FFMA.FTZ R9, R5, R4, -R44 ;  /* 0x0000000405097223 */ /* 0x000fe2000001082c */
[----:B------:R-:W-:Y:S01]  /*f5c0*/  FFMA.FTZ R50, R7, R6, -R50 ;  /* 0x0000000607327223 */ /* 0x000fe20000010832 */
[----:B------:R-:W-:Y:S01]  /*f5d0*/  FFMA.FTZ R43, R5, R8, R43 ;  /* 0x00000008052b7223 */ /* 0x000fe2000001002b */
[----:B------:R-:W-:Y:S01]  /*f5e0*/  FFMA.FTZ R11, R7, R10, R11 ;  /* 0x0000000a070b7223 */ /* 0x000fe2000001000b */
[----:B------:R-:W-:Y:S02]  /*f5f0*/  F2FP.BF16.F32.PACK_AB R6, R60, R53 ;  /* 0x000000353c06723e */ /* 0x000fe400000010ff */
[----:B------:R-:W-:Y:S02]  /*f600*/  F2FP.BF16.F32.PACK_AB R4, R55, R56 ;  /* 0x000000383704723e */ /* 0x000fe400000010ff */
[----:B------:R-:W-:Y:S02]  /*f610*/  F2FP.BF16.F32.PACK_AB R5, R9, R48 ;  /* 0x000000300905723e */ /* 0x000fe400000010ff */
[----:B------:R-:W-:-:S02]  /*f620*/  F2FP.BF16.F32.PACK_AB R7, R50, R45 ;  /* 0x0000002d3207723e */ /* 0x000fc400000010ff */
[----:B------:R-:W-:Y:S02]  /*f630*/  F2FP.BF16.F32.PACK_AB R10, R51, R54 ;  /* 0x00000036330a723e */ /* 0x000fe400000010ff */
[----:B------:R-:W-:Y:S01]  /*f640*/  F2FP.BF16.F32.PACK_AB R8, R57, R58 ;  /* 0x0000003a3908723e */ /* 0x000fe200000010ff */
[----:B------:R3:W-:Y:S01]  /*f650*/  STS.128 [R227], R4 ;  /* 0x00000004e3007388 */ /* 0x0007e20000000c00 */
[----:B------:R-:W-:Y:S02]  /*f660*/  F2FP.BF16.F32.PACK_AB R9, R43, R52 ;  /* 0x000000342b09723e */ /* 0x000fe400000010ff */
[----:B------:R-:W-:-:S05]  /*f670*/  F2FP.BF16.F32.PACK_AB R11, R11, R46 ;  /* 0x0000002e0b0b723e */ /* 0x000fca00000010ff */
[----:B------:R3:W-:Y:S02]  /*f680*/  STS.128 [R41+0x10400], R8 ;  /* 0x0104000829007388 */ /* 0x0007e40000000c00 */
.L_x_767:
[----:B------:R-:W-:Y:S05]  /*f690*/  BSYNC B1 ;  /* 0x0000000000017941 */ /* 0x000fea0003800000 */
.L_x_766:
[----:B------:R-:W-:-:S13]  /*f6a0*/  ISETP.GE.AND P0, PT, R205, R42, PT ;  /* 0x0000002acd00720c */ /* 0x000fda0003f06270 */
[----:B------:R-:W-:Y:S05]  /*f6b0*/  @P0 BRA `(.L_x_750) ;  /* 0x00000010003c0947 */ /* 0x000fea0003800000 */
[----:B---3--:R-:W3:Y:S01]  /*f6c0*/  LDC R41, c[0x0][0x3f4] ;  /* 0x0000fd00ff297b82 */ /* 0x008ee20000000800 */
[C---:B-12---:R-:W-:Y:S01]  /*f6d0*/  VIADD R4, R18.reuse, 0x20 ;  /* 0x0000002012047836 */ /* 0x046fe20000000000 */
[----:B------:R-:W-:Y:S01]  /*f6e0*/  BSSY B1, `(.L_x_772) ;  /* 0x000005c000017945 */ /* 0x000fe20003800000 */
[C---:B------:R-:W-:Y:S01]  /*f6f0*/  VIADD R6, R18.reuse, 0x40 ;  /* 0x0000004012067836 */ /* 0x040fe20000000000 */
[-C--:B---3--:R-:W-:Y:S02]  /*f700*/  ISETP.GE.AND P0, PT, R18, R41.reuse, PT ;  /* 0x000000291200720c */ /* 0x088fe40003f06270 */
[-C--:B------:R-:W-:Y:S02]  /*f710*/  ISETP.GE.AND P1, PT, R4, R41.reuse, PT ;  /* 0x000000290400720c */ /* 0x080fe40003f26270 */
[----:B------:R-:W-:-:S09]  /*f720*/  ISETP.GE.AND P2, PT, R6, R41, PT ;  /* 0x000000290600720c */ /* 0x000fd20003f46270 */
[----:B------:R-:W-:Y:S05]  /*f730*/  @P0 BRA `(.L_x_773) ;  /* 0x0000000400580947 */ /* 0x000fea0003800000 */
[----:B------:R-:W-:Y:S01]  /*f740*/  LEA.HI R4, R41, R209, RZ, 0x1d ;  /* 0x000000d129047211 */ /* 0x000fe200078fe8ff */
[C---:B------:R-:W-:Y:S01]  /*f750*/  IMAD.U32 R53, R37.reuse, 0x10000, RZ ;  /* 0x0001000025357824 */ /* 0x040fe200078e00ff */
[----:B------:R-:W-:Y:S01]  /*f760*/  SHF.L.U32 R60, R38, 0x10, RZ ;  /* 0x00000010263c7819 */ /* 0x000fe200000006ff */
[----:B------:R-:W-:Y:S01]  /*f770*/  IMAD.U32 R51, R32, 0x10000, RZ ;  /* 0x0001000020337824 */ /* 0x000fe200078e00ff */
[----:B0-----:R-:W-:Y:S01]  /*f780*/  SHF.R.S32.HI R5, RZ, 0x1f, R4 ;  /* 0x0000001fff057819 */ /* 0x001fe20000011404 */
[----:B------:R-:W-:Y:S01]  /*f790*/  IMAD.SHL.U32 R6, R4, 0x8, RZ ;  /* 0x0000000804067824 */ /* 0x000fe200078e00ff */
[----:B------:R-:W-:Y:S01]  /*f7a0*/  LOP3.LUT R58, R37, 0xffff0000, RZ, 0xc0, !PT ;  /* 0xffff0000253a7812 */ /* 0x000fe200078ec0ff */
[----:B------:R-:W-:Y:S01]  /*f7b0*/  IMAD.U32 R56, R33, 0x10000, RZ ;  /* 0x0001000021387824 */ /* 0x000fe200078e00ff */
[----:B------:R-:W-:Y:S01]  /*f7c0*/  LEA.HI R4, R5, R4, RZ, 0x3 ;  /* 0x0000000405047211 */ /* 0x000fe200078f18ff */
[----:B------:R-:W-:Y:S01]  /*f7d0*/  IMAD.U32 R55, R39, 0x10000, RZ ;  /* 0x0001000027377824 */ /* 0x000fe200078e00ff */
[----:B------:R-:W-:-:S02]  /*f7e0*/  LOP3.LUT R5, R185, 0x38, R6, 0xf8, !PT ;  /* 0x00000038b9057812 */ /* 0x000fc400078ef806 */
[----:B------:R-:W-:Y:S01]  /*f7f0*/  LOP3.LUT R32, R32, 0xffff0000, RZ, 0xc0, !PT ;  /* 0xffff000020207812 */ /* 0x000fe200078ec0ff */
[----:B------:R-:W-:Y:S01]  /*f800*/  IMAD.SHL.U32 R6, R4, 0x400, RZ ;  /* 0x0000040004067824 */ /* 0x000fe200078e00ff */
[----:B------:R-:W-:Y:S02]  /*f810*/  LOP3.LUT R4, R5, R230, RZ, 0x3c, !PT ;  /* 0x000000e605047212 */ /* 0x000fe400078e3cff */
[----:B------:R-:W-:Y:S02]  /*f820*/  LOP3.LUT R57, R40, 0xffff0000, RZ, 0xc0, !PT ;  /* 0xffff000028397812 */ /* 0x000fe400078ec0ff */
[----:B------:R-:W-:Y:S02]  /*f830*/  LOP3.LUT R6, R6, 0x7fffe000, RZ, 0xc0, !PT ;  /* 0x7fffe00006067812 */ /* 0x000fe400078ec0ff */
[----:B------:R-:W-:Y:S02]  /*f840*/  LOP3.LUT R33, R33, 0xffff0000, RZ, 0xc0, !PT ;  /* 0xffff000021217812 */ /* 0x000fe400078ec0ff */
[----:B------:R-:W-:-:S02]  /*f850*/  IADD3 R9, R4, R6, R195 ;  /* 0x0000000604097210 */ /* 0x000fc40007ffe0c3 */
[----:B------:R-:W0:Y:S03]  /*f860*/  LDS.128 R4, [R228] ;  /* 0x00000000e4047984 */ /* 0x000e260000000c00 */
        /* <DEDUP_REMOVED lines=14> */
[-C--:B------:R-:W-:Y:S01]  /*f950*/  FMUL.FTZ R52, R53, R47.reuse ;  /* 0x0000002f35347220 */ /* 0x080fe20000410000 */
[C---:B------:R-:W-:Y:S01]  /*f960*/  FMUL.FTZ R54, R51.reuse, R47 ;  /* 0x0000002f33367220 */ /* 0x040fe20000410000 */
[----:B------:R-:W-:Y:S01]  /*f970*/  FMUL.FTZ R47, R60, R48 ;  /* 0x000000303c2f7220 */ /* 0x000fe20000410000 */
[----:B------:R-:W-:Y:S01]  /*f980*/  FMUL.FTZ R37, R58, R8 ;  /* 0x000000083a257220 */ /* 0x000fe20000410000 */
[-C--:B------:R-:W-:Y:S01]  /*f990*/  FFMA.FTZ R52, R51, R43.reuse, -R52 ;  /* 0x0000002b33347223 */ /* 0x080fe20000010834 */
[----:B------:R-:W-:Y:S01]  /*f9a0*/  FMUL.FTZ R51, R56, R48 ;  /* 0x0000003038337220 */ /* 0x000fe20000410000 */
[----:B------:R-:W-:Y:S01]  /*f9b0*/  FFMA.FTZ R54, R53, R43, R54 ;  /* 0x0000002b35367223 */ /* 0x000fe20000010036 */
[----:B------:R-:W-:Y:S01]  /*f9c0*/  FMUL.FTZ R43, R32, R8 ;  /* 0x00000008202b7220 */ /* 0x000fe20000410000 */
[----:B------:R-:W-:-:S02]  /*f9d0*/  IMAD.U32 R49, R10, 0x10000, RZ ;  /* 0x000100000a317824 */ /* 0x000fc400078e00ff */
[-C--:B------:R-:W-:Y:S01]  /*f9e0*/  FFMA.FTZ R47, R56, R44.reuse, -R47 ;  /* 0x0000002c382f7223 */ /* 0x080fe2000001082f */
[----:B------:R-:W-:Y:S02]  /*f9f0*/  IMAD.U32 R53, R34, 0x10000, RZ ;  /* 0x0001000022357824 */ /* 0x000fe400078e00ff */
[----:B------:R-:W-:Y:S01]  /*fa00*/  FFMA.FTZ R51, R60, R44, R51 ;  /* 0x0000002c3c337223 */ /* 0x000fe20000010033 */
[----:B------:R-:W-:Y:S01]  /*fa10*/  LOP3.LUT R10, R10, 0xffff0000, RZ, 0xc0, !PT ;  /* 0xffff00000a0a7812 */ /* 0x000fe200078ec0ff */
[-C--:B------:R-:W-:Y:S01]  /*fa20*/  FFMA.FTZ R37, R32, R4.reuse, -R37 ;  /* 0x0000000420257223 */ /* 0x080fe20000010825 */
[----:B------:R-:W-:Y:S01]  /*fa30*/  LOP3.LUT R34, R34, 0xffff0000, RZ, 0xc0, !PT ;  /* 0xffff000022227812 */ /* 0x000fe200078ec0ff */
[----:B------:R-:W-:Y:S01]  /*fa40*/  FFMA.FTZ R43, R58, R4, R43 ;  /* 0x000000043a2b7223 */ /* 0x000fe2000001002b */
[----:B------:R-:W-:Y:S01]  /*fa50*/  LOP3.LUT R44, R39, 0xffff0000, RZ, 0xc0, !PT ;  /* 0xffff0000272c7812 */ /* 0x000fe200078ec0ff */
[-C--:B------:R-:W-:Y:S01]  /*fa60*/  FMUL.FTZ R4, R55, R49.reuse ;  /* 0x0000003137047220 */ /* 0x080fe20000410000 */
[----:B------:R-:W-:Y:S01]  /*fa70*/  FMUL.FTZ R32, R53, R49 ;  /* 0x0000003135207220 */ /* 0x000fe20000410000 */
[----:B------:R-:W-:-:S02]  /*fa80*/  IMAD.U32 R50, R11, 0x10000, RZ ;  /* 0x000100000b327824 */ /* 0x000fc400078e00ff */
[-C--:B------:R-:W-:Y:S01]  /*fa90*/  FMUL.FTZ R49, R34, R10.reuse ;  /* 0x0000000a22317220 */ /* 0x080fe20000410000 */
[----:B------:R-:W-:Y:S02]  /*faa0*/  IMAD.U32 R48, R40, 0x10000, RZ ;  /* 0x0001000028307824 */ /* 0x000fe400078e00ff */
[----:B------:R-:W-:Y:S01]  /*fab0*/  FMUL.FTZ R39, R44, R10 ;  /* 0x0000000a2c277220 */ /* 0x000fe20000410000 */
[-C--:B------:R-:W-:Y:S01]  /*fac0*/  FFMA.FTZ R8, R53, R45.reuse, -R4 ;  /* 0x0000002d35087223 */ /* 0x080fe20000010804 */
[----:B------:R-:W-:Y:S01]  /*fad0*/  FFMA.FTZ R10, R55, R45, R32 ;  /* 0x0000002d370a7223 */ /* 0x000fe20000010020 */
[----:B------:R-:W-:Y:S01]  /*fae0*/  LOP3.LUT R11, R11, 0xffff0000, RZ, 0xc0, !PT ;  /* 0xffff00000b0b7812 */ /* 0x000fe200078ec0ff */
[C---:B------:R-:W-:Y:S02]  /*faf0*/  IMAD.U32 R4, R35.reuse, 0x10000, RZ ;  /* 0x0001000023047824 */ /* 0x040fe400078e00ff */
[----:B------:R-:W-:Y:S01]  /*fb00*/  FMUL.FTZ R45, R48, R50 ;  /* 0x00000032302d7220 */ /* 0x000fe20000410000 */
[----:B------:R-:W-:Y:S01]  /*fb10*/  LOP3.LUT R55, R38, 0xffff0000, RZ, 0xc0, !PT ;  /* 0xffff000026377812 */ /* 0x000fe200078ec0ff */
[----:B------:R-:W-:Y:S01]  /*fb20*/  FFMA.FTZ R39, R34, R6, -R39 ;  /* 0x0000000622277223 */ /* 0x000fe20000010827 */
[----:B------:R-:W-:Y:S01]  /*fb30*/  LOP3.LUT R35, R35, 0xffff0000, RZ, 0xc0, !PT ;  /* 0xffff000023237812 */ /* 0x000fe200078ec0ff */
[C---:B------:R-:W-:Y:S01]  /*fb40*/  FMUL.FTZ R53, R4.reuse, R50 ;  /* 0x0000003204357220 */ /* 0x040fe20000410000 */
[----:B------:R-:W-:Y:S01]  /*fb50*/  FFMA.FTZ R45, R4, R46, -R45 ;  /* 0x0000002e042d7223 */ /* 0x000fe2000001082d */
[----:B------:R-:W-:Y:S01]  /*fb60*/  FFMA.FTZ R49, R44, R6, R49 ;  /* 0x000000062c317223 */ /* 0x000fe20000010031 */
[----:B------:R-:W-:Y:S01]  /*fb70*/  FMUL.FTZ R4, R55, R9 ;  /* 0x0000000937047220 */ /* 0x000fe20000410000 */
[----:B------:R-:W-:Y:S01]  /*fb80*/  FMUL.FTZ R38, R57, R11 ;  /* 0x0000000b39267220 */ /* 0x000fe20000410000 */
        /* <DEDUP_REMOVED lines=13> */
[----:B------:R1:W-:Y:S01]  /*fc60*/  STS.128 [R228], R4 ;  /* 0x00000004e4007388 */ /* 0x0003e20000000c00 */
[----:B------:R-:W-:-:S02]  /*fc70*/  F2FP.BF16.F32.PACK_AB R9, R34, R51 ;  /* 0x000000332209723e */ /* 0x000fc400000010ff */
[----:B------:R-:W-:-:S05]  /*fc80*/  F2FP.BF16.F32.PACK_AB R11, R40, R53 ;  /* 0x00000035280b723e */ /* 0x000fca00000010ff */
[----:B------:R1:W-:Y:S02]  /*fc90*/  STS.128 [R42+0x10400], R8 ;  /* 0x010400082a007388 */ /* 0x0003e40000000c00 */
.L_x_773:
[----:B------:R-:W-:Y:S05]  /*fca0*/  BSYNC B1 ;  /* 0x0000000000017941 */ /* 0x000fea0003800000 */
.L_x_772:
[----:B------:R-:W-:Y:S04]  /*fcb0*/  BSSY B1, `(.L_x_774) ;  /* 0x0000058000017945 */ /* 0x000fe80003800000 */
[----:B------:R-:W-:Y:S05]  /*fcc0*/  @P1 BRA `(.L_x_775) ;  /* 0x0000000400581947 */ /* 0x000fea0003800000 */
[----:B-1----:R-:W-:Y:S01]  /*fcd0*/  LEA.HI R4, R41, R211, RZ, 0x1d ;  /* 0x000000d329047211 */ /* 0x002fe200078fe8ff */
[C---:B------:R-:W-:Y:S01]  /*fce0*/  IMAD.U32 R45, R28.reuse, 0x10000, RZ ;  /* 0x000100001c2d7824 */ /* 0x040fe200078e00ff */
[----:B------:R-:W-:Y:S01]  /*fcf0*/  LOP3.LUT R46, R28, 0xffff0000, RZ, 0xc0, !PT ;  /* 0xffff00001c2e7812 */ /* 0x000fe200078ec0ff */
[----:B------:R-:W-:Y:S01]  /*fd00*/  IMAD.U32 R43, R24, 0x10000, RZ ;  /* 0x00010000182b7824 */ /* 0x000fe200078e00ff */
[----:B0-----:R-:W-:Y:S01]  /*fd10*/  SHF.R.S32.HI R5, RZ, 0x1f, R4 ;  /* 0x0000001fff057819 */ /* 0x001fe20000011404 */
[----:B------:R-:W-:Y:S01]  /*fd20*/  IMAD.SHL.U32 R6, R4, 0x8, RZ ;  /* 0x0000000804067824 */ /* 0x000fe200078e00ff */
[----:B------:R-:W-:Y:S01]  /*fd30*/  LOP3.LUT R24, R24, 0xffff0000, RZ, 0xc0, !PT ;  /* 0xffff000018187812 */ /* 0x000fe200078ec0ff */
[----:B------:R-:W-:Y:S01]  /*fd40*/  IMAD.U32 R53, R30, 0x10000, RZ ;  /* 0x000100001e357824 */ /* 0x000fe200078e00ff */
[----:B------:R-:W-:Y:S01]  /*fd50*/  LEA.HI R4, R5, R4, RZ, 0x3 ;  /* 0x0000000405047211 */ /* 0x000fe200078f18ff */
[C---:B------:R-:W-:Y:S01]  /*fd60*/  IMAD.U32 R47, R26.reuse, 0x10000, RZ ;  /* 0x000100001a2f7824 */ /* 0x040fe200078e00ff */
[----:B------:R-:W-:Y:S01]  /*fd70*/  LOP3.LUT R5, R185, 0x38, R6, 0xf8, !PT ;  /* 0x00000038b9057812 */ /* 0x000fe200078ef806 */
[----:B------:R-:W-:Y:S01]  /*fd80*/  IMAD.U32 R48, R29, 0x10000, RZ ;  /* 0x000100001d307824 */ /* 0x000fe200078e00ff */
[----:B------:R-:W-:Y:S01]  /*fd90*/  LOP3.LUT R26, R26, 0xffff0000, RZ, 0xc0, !PT ;  /* 0xffff00001a1a7812 */ /* 0x000fe200078ec0ff */
[----:B------:R-:W-:Y:S01]  /*fda0*/  IMAD.SHL.U32 R6, R4, 0x400, RZ ;  /* 0x0000040004067824 */ /* 0x000fe200078e00ff */
[----:B------:R-:W-:Y:S01]  /*fdb0*/  LOP3.LUT R4, R5, R230, RZ, 0x3c, !PT ;  /* 0x000000e605047212 */ /* 0x000fe200078e3cff */
[----:B------:R-:W-:Y:S01]  /*fdc0*/  IMAD.U32 R55, R31, 0x10000, RZ ;  /* 0x000100001f377824 */ /* 0x000fe200078e00ff */
[----:B------:R-:W-:Y:S01]  /*fdd0*/  LOP3.LUT R30, R30, 0xffff0000, RZ, 0xc0, !PT ;  /* 0xffff00001e1e7812 */ /* 0x000fe200078ec0ff */
[----:B------:R-:W-:Y:S01]  /*fde0*/  IMAD.U32 R28, R25, 0x10000, RZ ;  /* 0x00010000191c7824 */ /* 0x000fe200078e00ff */
[----:B------:R-:W-:Y:S01]  /*fdf0*/  LOP3.LUT R6, R6, 0x7fffe000, RZ, 0xc0, !PT ;  /* 0x7fffe00006067812 */ /* 0x000fe200078ec0ff */
[----:B------:R-:W-:Y:S01]  /*fe00*/  IMAD.U32 R51, R27, 0x10000, RZ ;  /* 0x000100001b337824 */ /* 0x000fe200078e00ff */
[----:B------:R-:W-:-:S02]  /*fe10*/  LOP3.LUT R29, R29, 0xffff0000, RZ, 0xc0, !PT ;  /* 0xffff00001d1d7812 */ /* 0x000fc400078ec0ff */
[----:B------:R-:W-:Y:S02]  /*fe20*/  IADD3 R9, R4, R6, R195 ;  /* 0x0000000604097210 */ /* 0x000fe40007ffe0c3 */
[----:B------:R-:W0:Y:S01]  /*fe30*/  LDS.128 R4, [R226] ;  /* 0x00000000e2047984 */ /* 0x000e220000000c00 */
[----:B------:R-:W-:Y:S02]  /*fe40*/  LOP3.LUT R31, R31, 0xffff0000, RZ, 0xc0, !PT ;  /* 0xffff00001f1f7812 */ /* 0x000fe400078ec0ff */
[----:B------:R-:W-:Y:S01]  /*fe50*/  IMAD R32, R9, 0x2, R2 ;  /* 0x0000000209207824 */ /* 0x000fe200078e0202 */
[----:B------:R-:W-:Y:S02]  /*fe60*/  LOP3.LUT R25, R25, 0xffff0000, RZ, 0xc0, !PT ;  /* 0xffff000019197812 */ /* 0x000fe400078ec0ff */
[----:B------:R-:W-:Y:S02]  /*fe70*/  LOP3.LUT R27, R27, 0xffff0000, RZ, 0xc0, !PT ;  /* 0xffff00001b1b7812 */ /* 0x000fe400078ec0ff */
        /* <DEDUP_REMOVED lines=14> */
[----:B------:R-:W-:Y:S01]  /*ff60*/  FMUL.FTZ R38, R43, R38 ;  /* 0x000000262b267220 */ /* 0x000fe20000410000 */
[C---:B------:R-:W-:Y:S01]  /*ff70*/  IMAD.U32 R39, R9.reuse, 0x10000, RZ ;  /* 0x0001000009277824 */ /* 0x040fe200078e00ff */
[----:B------:R-:W-:Y:S01]  /*ff80*/  LOP3.LUT R9, R9, 0xffff0000, RZ, 0xc0, !PT ;  /* 0xffff000009097812 */ /* 0x000fe200078ec0ff */
[-C--:B------:R-:W-:Y:S01]  /*ff90*/  FFMA.FTZ R44, R43, R33.reuse, -R44 ;  /* 0x000000212b2c7223 */ /* 0x080fe2000001082c */
[----:B------:R-:W-:Y:S01]  /*ffa0*/  FFMA.FTZ R38, R45, R33, R38 ;  /* 0x000000212d267223 */ /* 0x000fe20000010026 */
[-C--:B------:R-:W-:Y:S01]  /*ffb0*/  FMUL.FTZ R43, R46, R8.reuse ;  /* 0x000000082e2b7220 */ /* 0x080fe20000410000 */
[----:B------:R-:W-:Y:S01]  /*ffc0*/  FMUL.FTZ R33, R24, R8 ;  /* 0x0000000818217220 */ /* 0x000fe20000410000 */
[----:B------:R-:W-:-:S02]  /*ffd0*/  IMAD.U32 R42, R11, 0x10000, RZ ;  /* 0x000100000b2a7824 */ /* 0x000fc400078e00ff */
[----:B------:R-:W-:Y:S01]  /*ffe0*/  FMUL.FTZ R45, R48, R39 ;  /* 0x00000027302d7220 */ /* 0x000fe20000410000 */
[-C--:B------:R-:W-:Y:S01]  /*fff0*/  FFMA.FTZ R43, R24, R4.reuse, -R43 ;  /* 0x00000004182b7223 */ /* 0x080fe2000001082b */
[----:B------:R-:W-:Y:S01]  /*10000*/  FFMA.FTZ R33, R46, R4, R33 ;  /* 0x000000042e217223 */ /* 0x000fe20000010021 */
[-C--:B------:R-:W-:Y:S01]  /*10010*/  FMUL.FTZ R4, R53, R40.reuse ;  /* 0x0000002835047220 */ /* 0x080fe20000410000 */
[----:B------:R-:W-:Y:S01]  /*10020*/  LOP3.LUT R11, R11, 0xffff0000, RZ, 0xc0, !PT ;  /* 0xffff00000b0b7812 */ /* 0x000fe200078ec0ff */
[C---:B------:R-:W-:Y:S01]  /*10030*/  FMUL.FTZ R40, R47.reuse, R40 ;  /* 0x000000282f287220 */ /* 0x040fe20000410000 */
[----:B------:R-:W-:Y:S01]  /*10040*/  FMUL.FTZ R49, R26, R10 ;  /* 0x0000000a1a317220 */ /* 0x000fe20000410000 */
[----:B------:R-:W-:Y:S01]  /*10050*/  FFMA.FTZ R8, R47, R35, -R4 ;  /* 0x000000232f087223 */ /* 0x000fe20000010804 */
[----:B------:R-:W-:Y:S01]  /*10060*/  FMUL.FTZ R4, R55, R42 ;  /* 0x0000002a37047220 */ /* 0x000fe20000410000 */
[----:B------:R-:W-:Y:S01]  /*10070*/  FMUL.FTZ R39, R28, R39 ;  /* 0x000000271c277220 */ /* 0x000fe20000410000 */
[----:B------:R-:W-:Y:S01]  /*10080*/  FMUL.FTZ R47, R30, R10 ;  /* 0x0000000a1e2f7220 */ /* 0x000fe20000410000 */
[----:B------:R-:W-:Y:S01]  /*10090*/  FFMA.FTZ R45, R28, R34, -R45 ;  /* 0x000000221c2d7223 */ /* 0x000fe2000001082d */
[----:B------:R-:W-:Y:S01]  /*100a0*/  FFMA.FTZ R49, R30, R6, R49 ;  /* 0x000000061e317223 */ /* 0x000fe20000010031 */
[----:B------:R-:W-:Y:S01]  /*100b0*/  FFMA.FTZ R28, R51, R37, -R4 ;  /* 0x00000025331c7223 */ /* 0x000fe20000010804 */
[----:B------:R-:W-:Y:S01]  /*100c0*/  FFMA.FTZ R39, R48, R34, R39 ;  /* 0x0000002230277223 */ /* 0x000fe20000010027 */
[----:B------:R-:W-:Y:S01]  /*100d0*/  FFMA.FTZ R47, R26, R6, -R47 ;  /* 0x000000061a2f7223 */ /* 0x000fe2000001082f */
[----:B------:R-:W-:Y:S01]  /*100e0*/  FMUL.FTZ R4, R29, R9 ;  /* 0x000000091d047220 */ /* 0x000fe20000410000 */
        /* <DEDUP_REMOVED lines=20> */
.L_x_775:
[----:B------:R-:W-:Y:S05]  /*10230*/  BSYNC B1 ;  /* 0x0000000000017941 */ /* 0x000fea0003800000 */
.L_x_774:
[----:B------:R-:W-:Y:S05]  /*10240*/  @P2 BRA `(.L_x_750) ;  /* 0x0000000400582947 */ /* 0x000fea0003800000 */
[----:B------:R-:W-:Y:S01]  /*10250*/  LEA.HI R41, R41, R212, RZ, 0x1d ;  /* 0x000000d429297211 */ /* 0x000fe200078fe8ff */
[----:B------:R-:W-:Y:S01]  /*10260*/  IMAD.U32 R33, R0, 0x10000, RZ ;  /* 0x0001000000217824 */ /* 0x000fe200078e00ff */
[C---:B------:R-:W-:Y:S01]  /*10270*/  SHF.L.U32 R35, R14.reuse, 0x10, RZ ;  /* 0x000000100e237819 */ /* 0x040fe200000006ff */
[----:B-1----:R-:W-:Y:S01]  /*10280*/  IMAD.U32 R42, R15, 0x10000, RZ ;  /* 0x000100000f2a7824 */ /* 0x002fe200078e00ff */
[----:B--2---:R-:W-:Y:S01]  /*10290*/  SHF.R.S32.HI R6, RZ, 0x1f, R41 ;  /* 0x0000001fff067819 */ /* 0x004fe20000011429 */
[----:B------:R-:W-:Y:S01]  /*102a0*/  IMAD.SHL.U32 R4, R41, 0x8, RZ ;  /* 0x0000000829047824 */ /* 0x000fe200078e00ff */
[----:B------:R-:W-:Y:S01]  /*102b0*/  LOP3.LUT R40, R14, 0xffff0000, RZ, 0xc0, !PT ;  /* 0xffff00000e287812 */ /* 0x000fe200078ec0ff */
[----:B------:R-:W-:Y:S01]  /*102c0*/  IMAD.U32 R38, R3, 0x10000, RZ ;  /* 0x0001000003267824 */ /* 0x000fe200078e00ff */
[----:B------:R-:W-:Y:S01]  /*102d0*/  LEA.HI R6, R6, R41, RZ, 0x3 ;  /* 0x0000002906067211 */ /* 0x000fe200078f18ff */
[----:B------:R-:W-:Y:S01]  /*102e0*/  IMAD.U32 R39, R20, 0x10000, RZ ;  /* 0x0001000014277824 */ /* 0x000fe200078e00ff */
[----:B0-----:R-:W-:Y:S01]  /*102f0*/  LOP3.LUT R5, R185, 0x38, R4, 0xf8, !PT ;  /* 0x00000038b9057812 */ /* 0x001fe200078ef804 */
[----:B------:R-:W-:Y:S01]  /*10300*/  IMAD.U32 R37, R12, 0x10000, RZ ;  /* 0x000100000c257824 */ /* 0x000fe200078e00ff */
[----:B------:R-:W-:Y:S01]  /*10310*/  LOP3.LUT R0, R0, 0xffff0000, RZ, 0xc0, !PT ;  /* 0xffff000000007812 */ /* 0x000fe200078ec0ff */
[----:B------:R-:W-:Y:S01]  /*10320*/  IMAD.SHL.U32 R6, R6, 0x400, RZ ;  /* 0x0000040006067824 */ /* 0x000fe200078e00ff */
[----:B------:R-:W-:-:S02]  /*10330*/  LOP3.LUT R4, R5, R230, RZ, 0x3c, !PT ;  /* 0x000000e605047212 */ /* 0x000fc400078e3cff */
[----:B------:R-:W-:Y:S02]  /*10340*/  LOP3.LUT R12, R12, 0xffff0000, RZ, 0xc0, !PT ;  /* 0xffff00000c0c7812 */ /* 0x000fe400078ec0ff */
[----:B------:R-:W-:Y:S02]  /*10350*/  LOP3.LUT R6, R6, 0x7fffe000, RZ, 0xc0, !PT ;  /* 0x7fffe00006067812 */ /* 0x000fe400078ec0ff */
[----:B------:R-:W-:Y:S02]  /*10360*/  LOP3.LUT R20, R20, 0xffff0000, RZ, 0xc0, !PT ;  /* 0xffff000014147812 */ /* 0x000fe400078ec0ff */
[----:B------:R-:W-:Y:S02]  /*10370*/  IADD3 R9, R4, R6, R195 ;  /* 0x0000000604097210 */ /* 0x000fe40007ffe0c3 */
[----:B------:R-:W0:Y:S01]  /*10380*/  LDS.128 R4, [R225] ;  /* 0x00000000e1047984 */ /* 0x000e220000000c00 */
[----:B------:R-:W-:Y:S02]  /*10390*/  LOP3.LUT R15, R15, 0xffff0000, RZ, 0xc0, !PT ;  /* 0xffff00000f0f7812 */ /* 0x000fe400078ec0ff */
[----:B------:R-:W-:Y:S01]  /*103a0*/  IMAD R24, R9, 0x2, R2 ;  /* 0x0000000209187824 */ /* 0x000fe200078e0202 */
[----:B------:R-:W-:-:S04]  /*103b0*/  LOP3.LUT R3, R3, 0xffff0000, RZ, 0xc0, !PT ;  /* 0xffff000003037812 */ /* 0x000fc800078ec0ff */
        /* <DEDUP_REMOVED lines=20> */
[----:B------:R-:W-:Y:S01]  /*10500*/  FFMA.FTZ R29, R0, R4, -R29 ;  /* 0x00000004001d7223 */ /* 0x000fe2000001081d */
[-C--:B------:R-:W-:Y:S01]  /*10510*/  FMUL.FTZ R33, R42, R30.reuse ;  /* 0x0000001e2a217220 */ /* 0x080fe20000410000 */
[----:B------:R-:W-:Y:S01]  /*10520*/  FMUL.FTZ R35, R38, R30 ;  /* 0x0000001e26237220 */ /* 0x000fe20000410000 */
[-C--:B------:R-:W-:Y:S01]  /*10530*/  FMUL.FTZ R0, R39, R31.reuse ;  /* 0x0000001f27007220 */ /* 0x080fe20000410000 */
[----:B------:R-:W-:Y:S01]  /*10540*/  LOP3.LUT R10, R10, 0xffff0000, RZ, 0xc0, !PT ;  /* 0xffff00000a0a7812 */ /* 0x000fe200078ec0ff */
[----:B------:R-:W-:Y:S01]  /*10550*/  FFMA.FTZ R25, R40, R4, R25 ;  /* 0x0000000428197223 */ /* 0x000fe20000010019 */
[-C--:B------:R-:W-:Y:S01]  /*10560*/  FFMA.FTZ R33, R38, R26.reuse, -R33 ;  /* 0x0000001a26217223 */ /* 0x080fe20000010821 */
[----:B------:R-:W-:Y:S01]  /*10570*/  FFMA.FTZ R35, R42, R26, R35 ;  /* 0x0000001a2a237223 */ /* 0x000fe20000010023 */
[----:B------:R-:W-:Y:S01]  /*10580*/  FMUL.FTZ R4, R37, R31 ;  /* 0x0000001f25047220 */ /* 0x000fe20000410000 */
[----:B------:R-:W-:-:S02]  /*10590*/  IMAD.U32 R32, R11, 0x10000, RZ ;  /* 0x000100000b207824 */ /* 0x000fc400078e00ff */
[-C--:B------:R-:W-:Y:S01]  /*105a0*/  FFMA.FTZ R8, R37, R27.reuse, -R0 ;  /* 0x0000001b25087223 */ /* 0x080fe20000010800 */
[----:B------:R-:W-:Y:S02]  /*105b0*/  IMAD.U32 R26, R21, 0x10000, RZ ;  /* 0x00010000151a7824 */ /* 0x000fe400078e00ff */
[-C--:B------:R-:W-:Y:S01]  /*105c0*/  FMUL.FTZ R31, R20, R10.reuse ;  /* 0x0000000a141f7220 */ /* 0x080fe20000410000 */
[----:B------:R-:W-:Y:S02]  /*105d0*/  IMAD.U32 R0, R13, 0x10000, RZ ;  /* 0x000100000d007824 */ /* 0x000fe400078e00ff */
[----:B------:R-:W-:Y:S01]  /*105e0*/  FMUL.FTZ R37, R12, R10 ;  /* 0x0000000a0c257220 */ /* 0x000fe20000410000 */
[----:B------:R-:W-:Y:S01]  /*105f0*/  FFMA.FTZ R10, R39, R27, R4 ;  /* 0x0000001b270a7223 */ /* 0x000fe20000010004 */
[----:B------:R-:W-:Y:S01]  /*10600*/  LOP3.LUT R11, R11, 0xffff0000, RZ, 0xc0, !PT ;  /* 0xffff00000b0b7812 */ /* 0x000fe200078ec0ff */
[-C--:B------:R-:W-:Y:S01]  /*10610*/  FMUL.FTZ R27, R26, R32.reuse ;  /* 0x000000201a1b7220 */ /* 0x080fe20000410000 */
[----:B------:R-:W-:Y:S01]  /*10620*/  LOP3.LUT R21, R21, 0xffff0000, RZ, 0xc0, !PT ;  /* 0xffff000015157812 */ /* 0x000fe200078ec0ff */
[----:B------:R-:W-:Y:S01]  /*10630*/  FMUL.FTZ R39, R0, R32 ;  /* 0x0000002000277220 */ /* 0x000fe20000410000 */
[----:B------:R-:W-:Y:S01]  /*10640*/  LOP3.LUT R13, R13, 0xffff0000, RZ, 0xc0, !PT ;  /* 0xffff00000d0d7812 */ /* 0x000fe200078ec0ff */
[-C--:B------:R-:W-:Y:S01]  /*10650*/  FFMA.FTZ R31, R12, R6.reuse, -R31 ;  /* 0x000000060c1f7223 */ /* 0x080fe2000001081f */
[----:B------:R-:W-:Y:S01]  /*10660*/  FFMA.FTZ R37, R20, R6, R37 ;  /* 0x0000000614257223 */ /* 0x000fe20000010025 */
[-C--:B------:R-:W-:Y:S01]  /*10670*/  FFMA.FTZ R27, R0, R28.reuse, -R27 ;  /* 0x0000001c001b7223 */ /* 0x080fe2000001081b */
        /* <DEDUP_REMOVED lines=19> */
.L_x_750:
[----:B------:R-:W-:Y:S05]  /*107b0*/  BSYNC B0 ;  /* 0x0000000000007941 */ /* 0x000fea0003800000 */
.L_x_731:
[----:B------:R-:W-:Y:S01]  /*107c0*/  @!PT LDS RZ, [RZ] ;  /* 0x00000000fffff984 */ /* 0x000fe20000000800 */
[----:B------:R-:W-:Y:S01]  /*107d0*/  @!PT LDS RZ, [RZ] ;  /* 0x00000000fffff984 */ /* 0x000fe20000000800 */
[----:B------:R-:W-:Y:S01]  /*107e0*/  @!PT LDS RZ, [RZ] ;  /* 0x00000000fffff984 */ /* 0x000fe20000000800 */
[----:B------:R-:W-:Y:S01]  /*107f0*/  @!PT LDS RZ, [RZ] ;  /* 0x00000000fffff984 */ /* 0x000fe20000000800 */
[----:B------:R5:W-:Y:S06]  /*10800*/  MEMBAR.ALL.CTA ;  /* 0x0000000000007992 */ /* 0x000bec0000008000 */
[----:B-----5:R-:W5:Y:S01]  /*10810*/  FENCE.VIEW.ASYNC.S ;  /* 0x00000000000073c6 */ /* 0x020f620000000000 */
[----:B------:R-:W-:Y:S05]  /*10820*/  WARPSYNC.ALL ;  /* 0x0000000000007948 */ /* 0x000fea0003800000 */
[----:B-----5:R-:W-:Y:S06]  /*10830*/  BAR.SYNC.DEFER_BLOCKING 0xd, 0x100 ;  /* 0x0344000000007b1d */ /* 0x020fec0000010000 */
.L_x_729:
[----:B------:R-:W-:-:S05]  /*10840*/  IMAD.U32 R0, RZ, RZ, UR37 ;  /* 0x00000025ff007e24 */ /* 0x000fca000f8e00ff */
[----:B------:R-:W-:-:S13]  /*10850*/  ISETP.NE.AND P0, PT, R0, 0x3, PT ;  /* 0x000000030000780c */ /* 0x000fda0003f05270 */
[----:B------:R-:W-:Y:S05]  /*10860*/  @!P0 BRA `(.L_x_776) ;  /* 0x0000000000048947 */ /* 0x000fea0003800000 */
[----:B------:R-:W-:Y:S01]  /*10870*/  BPT.TRAP 0x1 ;  /* 0x000000040000795c */ /* 0x000fe20000300000 */
.L_x_776:
[----:B------:R-:W-:Y:S01]  /*10880*/  IMAD R0, R194, 0x8, R2 ;  /* 0x00000008c2007824 */ /* 0x000fe200078e0202 */
[----:B01----:R-:W-:-:S04]  /*10890*/  SHF.L.U32 R3, R196, 0x1f, RZ ;  /* 0x0000001fc4037819 */ /* 0x003fc800000006ff */
[----:B------:R0:W1:Y:S01]  /*108a0*/  SYNCS.PHASECHK.TRANS64.TRYWAIT P2, [R0+URZ+0x34830], R3 ;  /* 0x03483003000075a7 */ /* 0x000062000804017f */
[----:B------:R-:W-:Y:S05]  /*108b0*/  @!P0 BRA `(.L_x_777) ;  /* 0x0000000000048947 */ /* 0x000fea0003800000 */
[----:B------:R-:W-:Y:S01]  /*108c0*/  BPT.TRAP 0x1 ;  /* 0x000000040000795c */ /* 0x000fe20000300000 */
.L_x_777:
[----:B--234-:R-:W2:Y:S01]  /*108d0*/  S2R R4, SR_TID.X ;  /* 0x0000000000047919 */ /* 0x01cea20000002100 */
[----:B------:R-:W-:Y:S01]  /*108e0*/  IMAD.MOV.U32 R151, RZ, RZ, RZ ;  /* 0x000000ffff977224 */ /* 0x000fe200078e00ff */
[----:B--2---:R-:W-:-:S04]  /*108f0*/  LOP3.LUT R4, R4, 0x7f, RZ, 0xc0, !PT ;  /* 0x0000007f04047812 */ /* 0x004fc800078ec0ff */
[----:B------:R-:W-:Y:S01]  /*10900*/  ISETP.NE.AND P1, PT, R4, RZ, PT ;  /* 0x000000ff0400720c */ /* 0x000fe20003f25270 */
[----:B-1----:R-:W-:-:S12]  /*10910*/  @P2 BRA `(.L_x_778) ;  /* 0x0000000000082947 */ /* 0x002fd80003800000 */
[----:B------:R-:W1:Y:S02]  /*10920*/  SYNCS.PHASECHK.TRANS64.TRYWAIT P2, [R0+URZ+0x34830], R3 ;  /* 0x03483003000075a7 */ /* 0x000e64000804017f */
[----:B-1----:R-:W-:Y:S05]  /*10930*/  @!P2 BRA `(.L_x_779) ;  /* 0x000001080028a947 */ /* 0x002fea0003800000 */
.L_x_778:
[----:B------:R-:W-:Y:S05]  /*10940*/  WARPSYNC.ALL ;  /* 0x0000000000007948 */ /* 0x000fea0003800000 */
[----:B01----:R-:W-:Y:S01]  /*10950*/  VIADD R3, R2, 0x1c400 ;  /* 0x0001c40002037836 */ /* 0x003fe20000000000 */
[----:B------:R-:W-:Y:S01]  /*10960*/  R2UR UR4, R36 ;  /* 0x00000000240472ca */ /* 0x000fe200000e0000 */
[----:B------:R-:W-:Y:S01]  /*10970*/  IMAD.MOV.U32 R7, RZ, RZ, 0x40000040 ;  /* 0x40000040ff077424 */ /* 0x000fe200078e00ff */
[----:B------:R-:W-:Y:S01]  /*10980*/  WARPGROUP.ARRIVE ;  /* 0x00000000000079c5 */ /* 0x000fe20000000000 */
[----:B------:R-:W-:Y:S01]  /*10990*/  UMOV UR9, 0x40000040 ;  /* 0x4000004000097882 */ /* 0x000fe20000000000 */
[----:B------:R-:W-:Y:S01]  /*109a0*/  SHF.R.U32.HI R3, RZ, 0x4, R3 ;  /* 0x00000004ff037819 */ /* 0x000fe20000011603 */
[----:B------:R-:W-:Y:S01]  /*109b0*/  IMAD.MOV.U32 R9, RZ, RZ, 0x40000040 ;  /* 0x40000040ff097424 */ /* 0x000fe200078e00ff */
[----:B------:R-:W-:Y:S01]  /*109c0*/  R2UR UR11, R7 ;  /* 0x00000000070b72ca */ /* 0x000fe200000e0000 */
[----:B------:R-:W-:Y:S01]  /*109d0*/  IMAD.U32 R11, RZ, RZ, UR9 ;  /* 0x00000009ff0b7e24 */ /* 0x000fe2000f8e00ff */
[----:B------:R-:W-:Y:S01]  /*109e0*/  LOP3.LUT R3, R3, 0x3fff, RZ, 0xc0, !PT ;  /* 0x00003fff03037812 */ /* 0x000fe200078ec0ff */
[----:B------:R-:W-:Y:S01]  /*109f0*/  UMOV UR57, 0x40000040 ;  /* 0x4000004000397882 */ /* 0x000fe20000000000 */
[----:B------:R-:W-:Y:S01]  /*10a00*/  UMOV UR45, 0x40000040 ;  /* 0x40000040002d7882 */ /* 0x000fe20000000000 */
[----:B------:R-:W-:Y:S01]  /*10a10*/  UMOV UR49, 0x40000040 ;  /* 0x4000004000317882 */ /* 0x000fe20000000000 */
[----:B------:R-:W-:Y:S01]  /*10a20*/  LOP3.LUT R5, R3, 0x10000, RZ, 0xfc, !PT ;  /* 0x0001000003057812 */ /* 0x000fe200078efcff */
[----:B------:R-:W-:Y:S01]  /*10a30*/  ULOP3.LUT UR4, UR4, 0x10000, URZ, 0xfc, !UPT ;  /* 0x0001000004047892 */ /* 0x000fe2000f8efc3f */
[----:B------:R-:W-:Y:S01]  /*10a40*/  IMAD.MOV.U32 R7, RZ, RZ, 0x40000040 ;  /* 0x40000040ff077424 */ /* 0x000fe200078e00ff */
[----:B------:R-:W-:Y:S01]  /*10a50*/  UMOV UR53, 0x40000040 ;  /* 0x4000004000357882 */ /* 0x000fe20000000000 */
[----:B------:R-:W-:Y:S01]  /*10a60*/  IMAD.IADD R21, R233, 0x1, R150 ;  /* 0x00000001e9157824 */ /* 0x000fe200078e0296 */
[----:B------:R-:W-:Y:S01]  /*10a70*/  UIADD3 UR5, UR4, 0x2, URZ ;  /* 0x0000000204057890 */ /* 0x000fe2000fffe03f */
[----:B------:R-:W-:Y:S01]  /*10a80*/  IMAD R6, R194, 0xc00, R5 ;  /* 0x00000c00c2067824 */ /* 0x000fe200078e0205 */
[----:B------:R-:W-:Y:S01]  /*10a90*/  UIADD3 UR56, UR4, 0x406, URZ ;  /* 0x0000040604387890 */ /* 0x000fe2000fffe03f */
[----:B------:R-:W-:Y:S01]  /*10aa0*/  IMAD R21, R210, -0x80, R21 ;  /* 0xffffff80d2157824 */ /* 0x000fe200078e0215 */
[----:B------:R-:W-:Y:S01]  /*10ab0*/  UMOV UR8, UR4 ;  /* 0x0000000400087c82 */ /* 0x000fe20008000000 */
[C---:B------:R-:W-:Y:S01]  /*10ac0*/  VIADD R8, R6.reuse, 0x2 ;  /* 0x0000000206087836 */ /* 0x040fe20000000000 */
[----:B------:R-:W-:Y:S01]  /*10ad0*/  R2UR UR10, R6 ;  /* 0x00000000060a72ca */ /* 0x000fe200000e0000 */
[----:B------:R-:W-:Y:S01]  /*10ae0*/  IMAD.U32 R10, RZ, RZ, UR8 ;  /* 0x00000008ff0a7e24 */ /* 0x000fe2000f8e00ff */
[----:B------:R-:W-:Y:S01]  /*10af0*/  UIADD3 UR44, UR4, 0x800, URZ ;  /* 0x00000800042c7890 */ /* 0x000fe2000fffe03f */
[C---:B------:R-:W-:Y:S01]  /*10b00*/  ISETP.GT.AND P2, PT, R21.reuse, RZ, PT ;  /* 0x000000ff1500720c */ /* 0x040fe20003f44270 */
[----:B------:R-:W-:Y:S01]  /*10b10*/  UIADD3 UR48, UR4, 0x802, URZ ;  /* 0x0000080204307890 */ /* 0x000fe2000fffe03f */
[C---:B------:R-:W-:Y:S01]  /*10b20*/  ISETP.GT.AND P3, PT, R21.reuse, 0x1, PT ;  /* 0x000000011500780c */ /* 0x040fe20003f64270 */
[----:B------:R0:W-:Y:S01]  /*10b30*/  STL.64 [R1+0x40], R10 ;  /* 0x0000400a01007387 */ /* 0x0001e20000100a00 */
[----:B------:R-:W-:Y:S01]  /*10b40*/  UIADD3 UR52, UR4, 0x804, URZ ;  /* 0x0000080404347890 */ /* 0x000fe2000fffe03f */
[C---:B------:R-:W-:Y:S01]  /*10b50*/  ISETP.GT.AND P5, PT, R21.reuse, 0x9, PT ;  /* 0x000000091500780c */ /* 0x040fe20003fa4270 */
[----:B------:R-:W-:Y:S01]  /*10b60*/  ULDC UR36, c[0x0][0x9d8] ;  /* 0x0002760000247ab9 */ /* 0x000fe20000000800 */
[C---:B------:R-:W-:Y:S01]  /*10b70*/  ISETP.GT.AND P6, PT, R21.reuse, 0x8, PT ;  /* 0x000000081500780c */ /* 0x040fe20003fc4270 */
[----:B------:R-:W-:Y:S01]  /*10b80*/  BSSY B0, `(.L_x_780) ;  /* 0x00005b6000007945 */ /* 0x000fe20003800000 */
[----:B------:R-:W-:Y:S01]  /*10b90*/  ISETP.GT.AND P4, PT, R21, 0x10, PT ;  /* 0x000000101500780c */ /* 0x000fe20003f84270 */
[----:B------:R-:W-:Y:S01]  /*10ba0*/  HGMMA.64x128x16.F32.BF16 R24, gdesc[UR8], RZ, !UPT, gsb0 ;  /* 0x01e00000081879f0 */ /* 0x000fe2000c0018ff */
[----:B------:R-:W-:Y:S01]  /*10bb0*/  R2UR UR10, R8 ;  /* 0x00000000080a72ca */ /* 0x000fe200000e0000 */
[----:B------:R-:W-:Y:S01]  /*10bc0*/  UMOV UR8, UR5 ;  /* 0x0000000500087c82 */ /* 0x000fe20008000000 */
[----:B------:R-:W-:Y:S01]  /*10bd0*/  R2UR UR11, R9 ;  /* 0x00000000090b72ca */ /* 0x000fe200000e0000 */
[----:B------:R-:W-:Y:S01]  /*10be0*/  UMOV UR9, 0x40000040 ;  /* 0x4000004000097882 */ /* 0x000fe20000000000 */
[----:B------:R-:W-:Y:S01]  /*10bf0*/  VIADD R8, R6, 0x4 ;  /* 0x0000000406087836 */ /* 0x000fe20000000000 */
[----:B------:R-:W-:Y:S01]  /*10c00*/  UIADD3 UR5, UR4, 0x4, URZ ;  /* 0x0000000404057890 */ /* 0x000fe2000fffe03f */
[----:B------:R-:W-:Y:S01]  /*10c10*/  IMAD.MOV.U32 R9, RZ, RZ, 0x40000040 ;  /* 0x40000040ff097424 */ /* 0x000fe200078e00ff */
[----:B------:R-:W-:Y:S01]  /*10c20*/  P2R R89, PR, RZ, 0x1 ;  /* 0x00000001ff597803 */ /* 0x000fe20000000000 */
[----:B0-----:R-:W-:Y:S01]  /*10c30*/  IMAD.U32 R10, RZ, RZ, UR8 ;  /* 0x00000008ff0a7e24 */ /* 0x001fe2000f8e00ff */
[----:B------:R-:W-:Y:S01]  /*10c40*/  MOV R140, R151 ;  /* 0x00000097008c7202 */ /* 0x000fe20000000f00 */
[----:B------:R-:W-:-:S02]  /*10c50*/  IMAD.U32 R11, RZ, RZ, UR9 ;  /* 0x00000009ff0b7e24 */ /* 0x000fc4000f8e00ff */
[--C-:B------:R-:W-:Y:S02]  /*10c60*/  IMAD.MOV.U32 R149, RZ, RZ, R151.reuse ;  /* 0x000000ffff957224 */ /* 0x100fe400078e0097 */
[--C-:B------:R-:W-:Y:S01]  /*10c70*/  IMAD.MOV.U32 R148, RZ, RZ, R151.reuse ;  /* 0x000000ffff947224 */ /* 0x100fe200078e0097 */
[----:B------:R0:W-:Y:S01]  /*10c80*/  STL.64 [R1+0x38], R10 ;  /* 0x0000380a01007387 */ /* 0x0001e20000100a00 */
[--C-:B------:R-:W-:Y:S02]  /*10c90*/  IMAD.MOV.U32 R147, RZ, RZ, R151.reuse ;  /* 0x000000ffff937224 */ /* 0x100fe400078e0097 */
[--C-:B------:R-:W-:Y:S02]  /*10ca0*/  IMAD.MOV.U32 R146, RZ, RZ, R151.reuse ;  /* 0x000000ffff927224 */ /* 0x100fe400078e0097 */
[--C-:B------:R-:W-:Y:S02]  /*10cb0*/  IMAD.MOV.U32 R145, RZ, RZ, R151.reuse ;  /* 0x000000ffff917224 */ /* 0x100fe400078e0097 */
[----:B-----5:R-:W-:-:S02]  /*10cc0*/  IMAD.MOV.U32 R144, RZ, RZ, R151 ;  /* 0x000000ffff907224 */ /* 0x020fc400078e0097 */
        /* <DEDUP_REMOVED lines=36> */
[----:B------:R-:W-:Y:S01]  /*10f10*/  R2UR UR10, R8 ;  /* 0x00000000080a72ca */ /* 0x000fe200000e0000 */
[----:B------:R-:W-:Y:S01]  /*10f20*/  UMOV UR8, UR5 ;  /* 0x0000000500087c82 */ /* 0x000fe20008000000 */
[----:B------:R-:W-:Y:S01]  /*10f30*/  R2UR UR11, R9 ;  /* 0x00000000090b72ca */ /* 0x000fe200000e0000 */
[----:B------:R-:W-:Y:S01]  /*10f40*/  UMOV UR9, 0x40000040 ;  /* 0x4000004000097882 */ /* 0x000fe20000000000 */
[----:B------:R-:W-:Y:S01]  /*10f50*/  VIADD R8, R6, 0x6 ;  /* 0x0000000606087836 */ /* 0x000fe20000000000 */
[----:B------:R-:W-:Y:S01]  /*10f60*/  UIADD3 UR5, UR4, 0x6, URZ ;  /* 0x0000000604057890 */ /* 0x000fe2000fffe03f */
[----:B------:R-:W-:Y:S02]  /*10f70*/  IMAD.MOV.U32 R9, RZ, RZ, 0x40000040 ;  /* 0x40000040ff097424 */ /* 0x000fe400078e00ff */
[----:B0-----:R-:W-:Y:S02]  /*10f80*/  IMAD.U32 R10, RZ, RZ, UR8 ;  /* 0x00000008ff0a7e24 */ /* 0x001fe4000f8e00ff */
[----:B------:R-:W-:-:S05]  /*10f90*/  IMAD.U32 R11, RZ, RZ, UR9 ;  /* 0x00000009ff0b7e24 */ /* 0x000fca000f8e00ff */
[----:B------:R0:W-:Y:S01]  /*10fa0*/  STL.64 [R1+0x30], R10 ;  /* 0x0000300a01007387 */ /* 0x0001e20000100a00 */
        /* <DEDUP_REMOVED lines=21> */
[----:B------:R-:W-:Y:S01]  /*11100*/  MOV R9, 0x40000040 ;  /* 0x4000004000097802 */ /* 0x000fe20000000f00 */
[----:B------:R-:W-:Y:S01]  /*11110*/  UIADD3 UR5, UR4, 0x402, URZ ;  /* 0x0000040204057890 */ /* 0x000fe2000fffe03f */
        /* <DEDUP_REMOVED lines=12> */
[----:B------:R-:W-:Y:S01]  /*111e0*/  IMAD.MOV.U32 R9, RZ, RZ, 0x40000040 ;  /* 0x40000040ff097424 */ /* 0x000fe200078e00ff */
        /* <DEDUP_REMOVED lines=12> */
[----:B------:R-:W-:Y:S01]  /*112b0*/  ULDC UR5, c[0x0][0x988] ;  /* 0x0002620000057ab9 */ /* 0x000fe20000000800 */
[----:B------:R-:W-:Y:S02]  /*112c0*/  IMAD.MOV.U32 R9, RZ, RZ, 0x40000040 ;  /* 0x40000040ff097424 */ /* 0x000fe400078e00ff */
[----:B0-----:R-:W-:Y:S01]  /*112d0*/  IMAD.U32 R10, RZ, RZ, UR8 ;  /* 0x00000008ff0a7e24 */ /* 0x001fe2000f8e00ff */
[----:B------:R-:W-:Y:S01]  /*112e0*/  R2UR UR58, R8 ;  /* 0x00000000083a72ca */ /* 0x000fe200000e0000 */
[----:B------:R-:W-:Y:S01]  /*112f0*/  VIADD R8, R6, 0x800 ;  /* 0x0000080006087836 */ /* 0x000fe20000000000 */
[----:B------:R-:W-:Y:S01]  /*11300*/  R2UR UR59, R9 ;  /* 0x00000000093b72ca */ /* 0x000fe200000e0000 */
[----:B------:R-:W-:-:S02]  /*11310*/  IMAD.MOV.U32 R9, RZ, RZ, 0x40000040 ;  /* 0x40000040ff097424 */ /* 0x000fc400078e00ff */
[----:B------:R-:W-:Y:S01]  /*11320*/  IMAD.U32 R11, RZ, RZ, UR9 ;  /* 0x00000009ff0b7e24 */ /* 0x000fe2000f8e00ff */
[----:B------:R-:W-:Y:S01]  /*11330*/  R2UR UR46, R8 ;  /* 0x00000000082e72ca */ /* 0x000fe200000e0000 */
[----:B------:R-:W-:Y:S01]  /*11340*/  VIADD R8, R6, 0x802 ;  /* 0x0000080206087836 */ /* 0x000fe20000000000 */
[----:B------:R-:W-:Y:S01]  /*11350*/  R2UR UR47, R9 ;  /* 0x00000000092f72ca */ /* 0x000fe200000e0000 */
[----:B------:R-:W-:Y:S01]  /*11360*/  IMAD.MOV.U32 R9, RZ, RZ, 0x40000040 ;  /* 0x40000040ff097424 */ /* 0x000fe200078e00ff */
[----:B------:R-:W-:Y:S02]  /*11370*/  STL.64 [R1+0x8], R10 ;  /* 0x0000080a01007387 */ /* 0x000fe40000100a00 */
[----:B------:R-:W-:Y:S01]  /*11380*/  R2UR UR50, R8 ;  /* 0x00000000083272ca */ /* 0x000fe200000e0000 */
[----:B------:R-:W-:Y:S01]  /*11390*/  VIADD R8, R6, 0x804 ;  /* 0x0000080406087836 */ /* 0x000fe20000000000 */
[----:B------:R-:W-:Y:S01]  /*113a0*/  R2UR UR51, R9 ;  /* 0x00000000093372ca */ /* 0x000fe200000e0000 */
[----:B------:R-:W-:-:S02]  /*113b0*/  IMAD.MOV.U32 R9, RZ, RZ, 0x40000040 ;  /* 0x40000040ff097424 */ /* 0x000fc400078e00ff */
[----:B------:R-:W-:Y:S01]  /*113c0*/  VIADD R6, R6, 0x806 ;  /* 0x0000080606067836 */ /* 0x000fe20000000000 */
[----:B------:R-:W-:Y:S02]  /*113d0*/  R2UR UR54, R8 ;  /* 0x00000000083672ca */ /* 0x000fe400000e0000 */
[----:B------:R-:W-:Y:S01]  /*113e0*/  R2UR UR55, R9 ;  /* 0x00000000093772ca */ /* 0x000fe200000e0000 */
[----:B------:R-:W-:Y:S02]  /*113f0*/  WARPGROUP.DEPBAR.LE gsb0, 0x0 ;  /* 0x00008000000079c5 */ /* 0x000fe40000010000 */
[----:B------:R-:W-:-:S06]  /*11400*/  WARPGROUP.ARRIVE ;  /* 0x00000000000079c5 */ /* 0x000fcc0000000000 */
[----:B------:R-:W-:Y:S01]  /*11410*/  HGMMA.64x128x16.F32.BF16 R24, gdesc[UR8], R24, gsb0 ;  /* 0x01e00000081879f0 */ /* 0x000fe20008001818 */
[----:B------:R-:W-:Y:S01]  /*11420*/  R2UR UR10, R6 ;  /* 0x00000000060a72ca */ /* 0x000fe200000e0000 */
[----:B------:R-:W-:Y:S01]  /*11430*/  UMOV UR8, UR4 ;  /* 0x0000000400087c82 */ /* 0x000fe20008000000 */
[----:B------:R-:W-:Y:S01]  /*11440*/  R2UR UR11, R7 ;  /* 0x00000000070b72ca */ /* 0x000fe200000e0000 */
[----:B------:R-:W-:Y:S01]  /*11450*/  UMOV UR9, 0x40000040 ;  /* 0x4000004000097882 */ /* 0x000fe20000000000 */
[----:B------:R-:W-:Y:S01]  /*11460*/  IMAD.U32 R6, RZ, RZ, UR8 ;  /* 0x00000008ff067e24 */ /* 0x000fe2000f8e00ff */
[----:B------:R-:W-:Y:S01]  /*11470*/  ULDC UR4, c[0x0][0x9d8] ;  /* 0x0002760000047ab9 */ /* 0x000fe20000000800 */
[----:B------:R-:W-:-:S05]  /*11480*/  IMAD.U32 R7, RZ, RZ, UR9 ;  /* 0x00000009ff077e24 */ /* 0x000fca000f8e00ff */
[----:B------:R0:W-:Y:S01]  /*11490*/  STL.64 [R1], R6 ;  /* 0x0000000601007387 */ /* 0x0001e20000100a00 */
[----:B------:R-:W-:Y:S02]  /*114a0*/  WARPGROUP.DEPBAR.LE gsb0, 0x0 ;  /* 0x00008000000079c5 */ /* 0x000fe40000010000 */
[----:B------:R-:W-:-:S06]  /*114b0*/  WARPGROUP.ARRIVE ;  /* 0x00000000000079c5 */ /* 0x000fcc0000000000 */
[----:B------:R-:W-:Y:S01]  /*114c0*/  HGMMA.64x128x16.F32.BF16 R24, gdesc[UR56], R24, gsb0 ;  /* 0x01e00000381879f0 */ /* 0x000fe20008001818 */
[----:B------:R-:W-:Y:S02]  /*114d0*/  ULDC UR58, c[0x0][0x988] ;  /* 0x00026200003a7ab9 */ /* 0x000fe40000000800 */
        /* <DEDUP_REMOVED lines=14> */
[----:B0-----:R-:W-:Y:S01]  /*115c0*/  FMUL.FTZ R6, R25, UR4 ;  /* 0x0000000419067c20 */ /* 0x001fe20008410000 */
        /* <DEDUP_REMOVED lines=21> */
[----:B0-----:R-:W-:Y:S01]  /*11720*/  FSEL R14, R3, -INF , P2 ;  /* 0xff800000030e7808 */ /* 0x001fe20001000000 */
[----:B------:R-:W-:Y:S01]  /*11730*/  FMUL.FTZ R35, R35, UR4 ;  /* 0x0000000423237c20 */ /* 0x000fe20008410000 */
[----:B------:R-:W-:Y:S01]  /*11740*/  FMUL.FTZ R62, R62, UR4 ;  /* 0x000000043e3e7c20 */ /* 0x000fe20008410000 */
[----:B------:R-:W-:Y:S01]  /*11750*/  FMUL.FTZ R38, R38, UR4 ;  /* 0x0000000426267c20 */ /* 0x000fe20008410000 */
[----:B------:R-:W-:Y:S01]  /*11760*/  FMUL.FTZ R41, R57, UR4 ;  /* 0x0000000439297c20 */ /* 0x000fe20008410000 */
[----:B------:R-:W-:Y:S01]  /*11770*/  FMUL.FTZ R66, R66, UR4 ;  /* 0x0000000442427c20 */ /* 0x000fe20008410000 */
[----:B------:R-:W-:Y:S01]  /*11780*/  FMUL.FTZ R29, R45, UR4 ;  /* 0x000000042d1d7c20 */ /* 0x000fe20008410000 */
[----:B------:R-:W-:Y:S01]  /*11790*/  MUFU.TANH R7, R7 ;  /* 0x0000000700077308 */ /* 0x000fe20000002400 */
[----:B-1----:R-:W-:Y:S01]  /*117a0*/  FSEL R15, R6, -INF , P3 ;  /* 0xff800000060f7808 */ /* 0x002fe20001800000 */
        /* <DEDUP_REMOVED lines=23> */
[----:B0-----:R-:W-:Y:S01]  /*11920*/  FSEL R4, R4, -INF , P2 ;  /* 0xff80000004047808 */ /* 0x001fe20001000000 */
[----:B------:R-:W-:Y:S01]  /*11930*/  FMUL.FTZ R85, R85, UR4 ;  /* 0x0000000455557c20 */ /* 0x000fe20008410000 */
[----:B------:R-:W-:Y:S01]  /*11940*/  ISETP.GT.AND P2, PT, R21, 0x11, PT ;  /* 0x000000111500780c */ /* 0x000fe20003f44270 */
[----:B------:R-:W-:Y:S01]  /*11950*/  FMUL.FTZ R79, R79, UR4 ;  /* 0x000000044f4f7c20 */ /* 0x000fe20008410000 */
[----:B------:R-:W-:Y:S01]  /*11960*/  FMUL.FTZ R82, R82, UR4 ;  /* 0x0000000452527c20 */ /* 0x000fe20008410000 */
[----:B------:R-:W-:Y:S01]  /*11970*/  FMUL.FTZ R83, R83, UR4 ;  /* 0x0000000453537c20 */ /* 0x000fe20008410000 */
[----:B------:R-:W-:Y:S01]  /*11980*/  FMUL.FTZ R86, R86, UR4 ;  /* 0x0000000456567c20 */ /* 0x000fe20008410000 */
[----:B------:R-:W-:Y:S01]  /*11990*/  MUFU.TANH R13, R13 ;  /* 0x0000000d000d7308 */ /* 0x000fe20000002400 */
[----:B------:R-:W-:-:S07]  /*119a0*/  FMUL.FTZ R87, R87, UR4 ;  /* 0x0000000457577c20 */ /* 0x000fce0008410000 */
[----:B------:R0:W-:Y:S01]  /*119b0*/  MUFU.TANH R28, R43 ;  /* 0x0000002b001c7308 */ /* 0x0001e20000002400 */
[----:B-1----:R-:W-:Y:S02]  /*119c0*/  FSEL R3, R8, -INF , P3 ;  /* 0xff80000008037808 */ /* 0x002fe40001800000 */
[----:B------:R-:W-:-:S05]  /*119d0*/  ISETP.GT.AND P3, PT, R21, 0x18, PT ;  /* 0x000000181500780c */ /* 0x000fca0003f64270 */
[----:B------:R-:W1:Y:S01]  /*119e0*/  MUFU.TANH R30, R30 ;  /* 0x0000001e001e7308 */ /* 0x000e620000002400 */
[----:B0-----:R-:W-:-:S07]  /*119f0*/  FMUL.FTZ R43, R56, UR4 ;  /* 0x00000004382b7c20 */ /* 0x001fce0008410000 */
[----:B------:R-:W-:Y:S08]  /*11a00*/  MUFU.TANH R26, R42 ;  /* 0x0000002a001a7308 */ /* 0x000ff00000002400 */
[----:B------:R0:W-:Y:S01]  /*11a10*/  MUFU.TANH R56, R58 ;  /* 0x0000003a00387308 */ /* 0x0001e20000002400 */
[----:B-1----:R-:W-:-:S07]  /*11a20*/  FSEL R6, R30, -INF , P6 ;  /* 0xff8000001e067808 */ /* 0x002fce0003000000 */
[----:B------:R-:W-:Y:S01]  /*11a30*/  MUFU.TANH R36, R36 ;  /* 0x0000002400247308 */ /* 0x000fe20000002400 */
[----:B0-----:R-:W-:Y:S02]  /*11a40*/  FSEL R58, R9, -INF , P5 ;  /* 0xff800000093a7808 */ /* 0x001fe40002800000 */
[----:B------:R-:W-:-:S05]  /*11a50*/  FMNMX.FTZ R9, R14, R15, !PT ;  /* 0x0000000f0e097209 */ /* 0x000fca0007810000 */
[----:B------:R0:W-:Y:S08]  /*11a60*/  MUFU.TANH R42, R54 ;  /* 0x00000036002a7308 */ /* 0x0001f00000002400 */
[----:B------:R1:W2:Y:S01]  /*11a70*/  MUFU.TANH R10, R31 ;  /* 0x0000001f000a7308 */ /* 0x0002a20000002400 */
[----:B0-----:R-:W-:Y:S02]  /*11a80*/  FSEL R54, R7, -INF , P6 ;  /* 0xff80000007367808 */ /* 0x001fe40003000000 */
[----:B------:R-:W-:-:S02]  /*11a90*/  ISETP.GT.AND P6, PT, R21, 0x19, PT ;  /* 0x000000191500780c */ /* 0x000fc40003fc4270 */
[----:B------:R-:W-:-:S03]  /*11aa0*/  FMNMX.FTZ R9, R54, R9, !PT ;  /* 0x0000000936097209 */ /* 0x000fc60007810000 */
[----:B------:R-:W0:Y:S01]  /*11ab0*/  MUFU.TANH R25, R25 ;  /* 0x0000001900197308 */ /* 0x000e220000002400 */
[----:B------:R-:W-:Y:S01]  /*11ac0*/  FMNMX.FTZ R9, R58, R9, !PT ;  /* 0x000000093a097209 */ /* 0x000fe20007810000 */
[----:B-1----:R-:W-:-:S06]  /*11ad0*/  FMUL.FTZ R31, R44, UR4 ;  /* 0x000000042c1f7c20 */ /* 0x002fcc0008410000 */
[----:B------:R-:W1:Y:S01]  /*11ae0*/  MUFU.TANH R34, R34 ;  /* 0x0000002200227308 */ /* 0x000e620000002400 */
[----:B--2---:R-:W-:Y:S02]  /*11af0*/  FSEL R8, R10, -INF , P5 ;  /* 0xff8000000a087808 */ /* 0x004fe40002800000 */
[----:B------:R-:W-:-:S04]  /*11b00*/  ISETP.GT.AND P5, PT, R21, 0x20, PT ;  /* 0x000000201500780c */ /* 0x000fc80003fa4270 */
[----:B------:R-:W-:Y:S01]  /*11b10*/  FSEL R26, R26, -INF , P5 ;  /* 0xff8000001a1a7808 */ /* 0x000fe20002800000 */
[----:B------:R2:W-:Y:S01]  /*11b20*/  MUFU.TANH R32, R47 ;  /* 0x0000002f00207308 */ /* 0x0005e20000002400 */
[----:B0-----:R-:W-:-:S07]  /*11b30*/  FSEL R68, R25, -INF , P6 ;  /* 0xff80000019447808 */ /* 0x001fce0003000000 */
[----:B------:R-:W-:Y:S01]  /*11b40*/  MUFU.TANH R40, R40 ;  /* 0x0000002800287308 */ /* 0x000fe20000002400 */
[----:B--2---:R-:W-:Y:S01]  /*11b50*/  FMUL.FTZ R47, R60, UR4 ;  /* 0x000000043c2f7c20 */ /* 0x004fe20008410000 */
[----:B------:R-:W-:Y:S02]  /*11b60*/  FSEL R60, R11, -INF , P4 ;  /* 0xff8000000b3c7808 */ /* 0x000fe40002000000 */
[----:B-1----:R-:W-:Y:S02]  /*11b70*/  FSEL R10, R34, -INF , P4 ;  /* 0xff800000220a7808 */ /* 0x002fe40002000000 */
[----:B------:R-:W-:Y:S02]  /*11b80*/  FMNMX.FTZ R9, R60, R9, !PT ;  /* 0x000000093c097209 */ /* 0x000fe40007810000 */
[----:B------:R0:W1:Y:S01]  /*11b90*/  MUFU.TANH R12, R35 ;  /* 0x00000023000c7308 */ /* 0x0000620000002400 */
[----:B------:R-:W-:-:S04]  /*11ba0*/  ISETP.GT.AND P4, PT, R21, 0x21, PT ;  /* 0x000000211500780c */ /* 0x000fc80003f84270 */
[----:B------:R-:W-:-:S03]  /*11bb0*/  FSEL R28, R28, -INF , P4 ;  /* 0xff8000001c1c7808 */ /* 0x000fc60002000000 */
[----:B------:R-:W2:Y:S01]  /*11bc0*/  MUFU.TANH R27, R27 ;  /* 0x0000001b001b7308 */ /* 0x000ea20000002400 */
[----:B0-----:R-:W-:Y:S01]  /*11bd0*/  FMUL.FTZ R35, R48, UR4 ;  /* 0x0000000430237c20 */ /* 0x001fe20008410000 */
[----:B------:R-:W-:-:S06]  /*11be0*/  FMUL.FTZ R48, R63, UR4 ;  /* 0x000000043f307c20 */ /* 0x000fcc0008410000 */
[----:B------:R0:W-:Y:S01]  /*11bf0*/  MUFU.TANH R57, R62 ;  /* 0x0000003e00397308 */ /* 0x0001e20000002400 */
[----:B-1----:R-:W-:-:S07]  /*11c00*/  FSEL R12, R12, -INF , P2 ;  /* 0xff8000000c0c7808 */ /* 0x002fce0001000000 */
[----:B------:R-:W1:Y:S01]  /*11c10*/  MUFU.TANH R20, R38 ;  /* 0x0000002600147308 */ /* 0x000e620000002400 */
[----:B0-----:R-:W-:Y:S02]  /*11c20*/  FSEL R62, R13, -INF , P2 ;  /* 0xff8000000d3e7808 */ /* 0x001fe40001000000 */
[----:B------:R-:W-:Y:S02]  /*11c30*/  ISETP.GT.AND P2, PT, R21, 0x28, PT ;  /* 0x000000281500780c */ /* 0x000fe40003f44270 */
[----:B------:R-:W-:Y:S02]  /*11c40*/  FMNMX.FTZ R9, R62, R9, !PT ;  /* 0x000000093e097209 */ /* 0x000fe40007810000 */
[----:B--2---:R-:W-:Y:S01]  /*11c50*/  FSEL R88, R27, -INF , P4 ;  /* 0xff8000001b587808 */ /* 0x004fe20002000000 */
[----:B------:R-:W0:Y:S01]  /*11c60*/  MUFU.TANH R31, R31 ;  /* 0x0000001f001f7308 */ /* 0x000e220000002400 */
[----:B------:R-:W-:-:S07]  /*11c70*/  ISETP.GT.AND P4, PT, R21, 0x38, PT ;  /* 0x000000381500780c */ /* 0x000fce0003f84270 */
[----:B------:R2:W-:Y:S01]  /*11c80*/  MUFU.TANH R61, R66 ;  /* 0x00000042003d7308 */ /* 0x0005e20000002400 */
[----:B-1----:R-:W-:-:S07]  /*11c90*/  FSEL R20, R20, -INF , P3 ;  /* 0xff80000014147808 */ /* 0x002fce0001800000 */
[----:B------:R1:W3:Y:S01]  /*11ca0*/  MUFU.TANH R24, R39 ;  /* 0x0000002700187308 */ /* 0x0002e20000002400 */
[----:B--2---:R-:W-:Y:S02]  /*11cb0*/  FSEL R66, R36, -INF , P3 ;  /* 0xff80000024427808 */ /* 0x004fe40001800000 */
[----:B------:R-:W-:Y:S02]  /*11cc0*/  ISETP.GT.AND P3, PT, R21, 0x29, PT ;  /* 0x000000291500780c */ /* 0x000fe40003f64270 */
[----:B------:R-:W-:Y:S02]  /*11cd0*/  FMNMX.FTZ R9, R66, R9, !PT ;  /* 0x0000000942097209 */ /* 0x000fe40007810000 */
[----:B0-----:R-:W-:Y:S01]  /*11ce0*/  FSEL R90, R31, -INF , P2 ;  /* 0xff8000001f5a7808 */ /* 0x001fe20001000000 */
[----:B------:R-:W0:Y:S01]  /*11cf0*/  MUFU.TANH R29, R29 ;  /* 0x0000001d001d7308 */ /* 0x000e220000002400 */
[----:B------:R-:W-:Y:S01]  /*11d00*/  FMNMX.FTZ R9, R68, R9, !PT ;  /* 0x0000000944097209 */ /* 0x000fe20007810000 */
[----:B-1----:R-:W-:Y:S01]  /*11d10*/  FMUL.FTZ R39, R52, UR4 ;  /* 0x0000000434277c20 */ /* 0x002fe20008410000 */
[----:B------:R-:W-:Y:S01]  /*11d20*/  FSEL R32, R32, -INF , P3 ;  /* 0xff80000020207808 */ /* 0x000fe20001800000 */
[----:B------:R-:W-:-:S04]  /*11d30*/  FMUL.FTZ R52, R67, UR4 ;  /* 0x0000000443347c20 */ /* 0x000fc80008410000 */
[----:B------:R-:W1:Y:S01]  /*11d40*/  MUFU.TANH R35, R35 ;  /* 0x0000002300237308 */ /* 0x000e620000002400 */
[----:B---3--:R-:W-:Y:S02]  /*11d50*/  FSEL R24, R24, -INF , P6 ;  /* 0xff80000018187808 */ /* 0x008fe40003000000 */
[----:B------:R-:W-:-:S05]  /*11d60*/  ISETP.GT.AND P6, PT, R21, 0x30, PT ;  /* 0x000000301500780c */ /* 0x000fca0003fc4270 */
[----:B------:R2:W-:Y:S01]  /*11d70*/  MUFU.TANH R7, R70 ;  /* 0x0000004600077308 */ /* 0x0005e20000002400 */
[----:B0-----:R-:W-:Y:S02]  /*11d80*/  FSEL R92, R29, -INF , P3 ;  /* 0xff8000001d5c7808 */ /* 0x001fe40001800000 */
[----:B------:R-:W-:-:S05]  /*11d90*/  ISETP.GT.AND P3, PT, R21, 0x40, PT ;  /* 0x000000401500780c */ /* 0x000fca0003f64270 */
[----:B------:R-:W0:Y:S01]  /*11da0*/  MUFU.TANH R33, R33 ;  /* 0x0000002100217308 */ /* 0x000e220000002400 */
[----:B--2---:R-:W-:Y:S02]  /*11db0*/  FSEL R70, R40, -INF , P5 ;  /* 0xff80000028467808 */ /* 0x004fe40002800000 */
[----:B------:R-:W-:Y:S02]  /*11dc0*/  ISETP.GT.AND P5, PT, R21, 0x31, PT ;  /* 0x000000311500780c */ /* 0x000fe40003fa4270 */
[----:B------:R-:W-:Y:S02]  /*11dd0*/  FMNMX.FTZ R9, R70, R9, !PT ;  /* 0x0000000946097209 */ /* 0x000fe40007810000 */
[----:B-1----:R-:W-:Y:S01]  /*11de0*/  FSEL R94, R35, -INF , P6 ;  /* 0xff800000235e7808 */ /* 0x002fe20003000000 */
[----:B------:R-:W1:Y:S01]  /*11df0*/  MUFU.TANH R46, R46 ;  /* 0x0000002e002e7308 */ /* 0x000e620000002400 */
[----:B------:R-:W-:-:S04]  /*11e00*/  FMNMX.FTZ R9, R88, R9, !PT ;  /* 0x0000000958097209 */ /* 0x000fc80007810000 */
[----:B------:R-:W-:-:S03]  /*11e10*/  FMNMX.FTZ R9, R90, R9, !PT ;  /* 0x000000095a097209 */ /* 0x000fc60007810000 */
[----:B------:R-:W2:Y:S01]  /*11e20*/  MUFU.TANH R39, R39 ;  /* 0x0000002700277308 */ /* 0x000ea20000002400 */
[----:B------:R-:W-:Y:S02]  /*11e30*/  FMNMX.FTZ R9, R92, R9, !PT ;  /* 0x000000095c097209 */ /* 0x000fe40007810000 */
[----:B0-----:R-:W-:Y:S02]  /*11e40*/  FSEL R96, R33, -INF , P5 ;  /* 0xff80000021607808 */ /* 0x001fe40002800000 */
[----:B------:R-:W-:-:S03]  /*11e50*/  FMNMX.FTZ R9, R94, R9, !PT ;  /* 0x000000095e097209 */ /* 0x000fc60007810000 */
[----:B------:R-:W0:Y:S01]  /*11e60*/  MUFU.TANH R37, R37 ;  /* 0x0000002500257308 */ /* 0x000e220000002400 */
[----:B-1----:R-:W-:Y:S02]  /*11e70*/  FSEL R30, R46, -INF , P2 ;  /* 0xff8000002e1e7808 */ /* 0x002fe40001000000 */
[----:B------:R-:W-:Y:S02]  /*11e80*/  ISETP.GT.AND P2, PT, R21, 0x39, PT ;  /* 0x000000391500780c */ /* 0x000fe40003f44270 */
[----:B------:R-:W-:-:S03]  /*11e90*/  FMNMX.FTZ R9, R96, R9, !PT ;  /* 0x0000000960097209 */ /* 0x000fc60007810000 */
[----:B------:R-:W1:Y:S01]  /*11ea0*/  MUFU.TANH R50, R50 ;  /* 0x0000003200327308 */ /* 0x000e620000002400 */
[----:B--2---:R-:W-:-:S04]  /*11eb0*/  FSEL R98, R39, -INF , P4 ;  /* 0xff80000027627808 */ /* 0x004fc80002000000 */
[----:B------:R-:W-:-:S03]  /*11ec0*/  FMNMX.FTZ R9, R98, R9, !PT ;  /* 0x0000000962097209 */ /* 0x000fc60007810000 */
[----:B------:R-:W2:Y:S01]  /*11ed0*/  MUFU.TANH R43, R43 ;  /* 0x0000002b002b7308 */ /* 0x000ea20000002400 */
[----:B0-----:R-:W-:-:S04]  /*11ee0*/  FSEL R100, R37, -INF , P2 ;  /* 0xff80000025647808 */ /* 0x001fc80001000000 */
[----:B------:R-:W-:Y:S01]  /*11ef0*/  FMNMX.FTZ R11, R100, R9, !PT ;  /* 0x00000009640b7209 */ /* 0x000fe20007810000 */
[----:B------:R-:W-:Y:S02]  /*11f00*/  FMUL.FTZ R9, R78, UR4 ;  /* 0x000000044e097c20 */ /* 0x000fe40008410000 */
[----:B------:R0:W3:Y:S01]  /*11f10*/  MUFU.TANH R38, R51 ;  /* 0x0000003300267308 */ /* 0x0000e20000002400 */
[----:B-1----:R-:W-:Y:S02]  /*11f20*/  FSEL R34, R50, -INF , P6 ;  /* 0xff80000032227808 */ /* 0x002fe40003000000 */
[----:B------:R-:W-:-:S05]  /*11f30*/  ISETP.GT.AND P6, PT, R21, 0x41, PT ;  /* 0x000000411500780c */ /* 0x000fca0003fc4270 */
[----:B------:R-:W1:Y:S01]  /*11f40*/  MUFU.TANH R41, R41 ;  /* 0x0000002900297308 */ /* 0x000e620000002400 */
[----:B0-----:R-:W-:Y:S01]  /*11f50*/  FMUL.FTZ R51, R64, UR4 ;  /* 0x0000000440337c20 */ /* 0x001fe20008410000 */
[----:B--2---:R-:W-:-:S04]  /*11f60*/  FSEL R102, R43, -INF , P3 ;  /* 0xff8000002b667808 */ /* 0x004fc80001800000 */
[----:B------:R-:W-:Y:S02]  /*11f70*/  FMNMX.FTZ R11, R102, R11, !PT ;  /* 0x0000000b660b7209 */ /* 0x000fe40007810000 */
[----:B------:R-:W0:Y:S01]  /*11f80*/  MUFU.TANH R47, R47 ;  /* 0x0000002f002f7308 */ /* 0x000e220000002400 */
[----:B---3--:R-:W-:Y:S02]  /*11f90*/  FSEL R36, R38, -INF , P5 ;  /* 0xff80000026247808 */ /* 0x008fe40002800000 */
[C---:B------:R-:W-:Y:S02]  /*11fa0*/  ISETP.GT.AND P5, PT, R21.reuse, 0x48, PT ;  /* 0x000000481500780c */ /* 0x040fe40003fa4270 */
[----:B------:R-:W-:Y:S02]  /*11fb0*/  FSEL R38, R42, -INF , P4 ;  /* 0xff8000002a267808 */ /* 0x000fe40002000000 */
[----:B------:R-:W-:Y:S01]  /*11fc0*/  ISETP.GT.AND P4, PT, R21, 0x49, PT ;  /* 0x000000491500780c */ /* 0x000fe20003f84270 */
[----:B------:R2:W3:Y:S01]  /*11fd0*/  MUFU.TANH R44, R55 ;  /* 0x00000037002c7308 */ /* 0x0004e20000002400 */
[----:B-1----:R-:W-:-:S02]  /*11fe0*/  FSEL R104, R41, -INF , P6 ;  /* 0xff80000029687808 */ /* 0x002fc40003000000 */
[----:B------:R-:W-:Y:S02]  /*11ff0*/  FSEL R42, R56, -INF , P3 ;  /* 0xff800000382a7808 */ /* 0x000fe40001800000 */
[----:B------:R-:W-:Y:S02]  /*12000*/  FMNMX.FTZ R11, R104, R11, !PT ;  /* 0x0000000b680b7209 */ /* 0x000fe40007810000 */
[----:B------:R-:W-:Y:S01]  /*12010*/  ISETP.GT.AND P3, PT, R21, 0x51, PT ;  /* 0x000000511500780c */ /* 0x000fe20003f64270 */
[----:B------:R-:W1:Y:S01]  /*12020*/  MUFU.TANH R45, R45 ;  /* 0x0000002d002d7308 */ /* 0x000e620000002400 */
[----:B--2---:R-:W-:Y:S01]  /*12030*/  FMUL.FTZ R55, R69, UR4 ;  /* 0x0000000445377c20 */ /* 0x004fe20008410000 */
[----:B0-----:R-:W-:Y:S02]  /*12040*/  FSEL R78, R47, -INF , P5 ;  /* 0xff8000002f4e7808 */ /* 0x001fe40002800000 */
[----:B------:R-:W-:Y:S02]  /*12050*/  FSEL R46, R57, -INF , P5 ;  /* 0xff800000392e7808 */ /* 0x000fe40002800000 */
[----:B------:R-:W-:Y:S01]  /*12060*/  FMNMX.FTZ R13, R78, R11, !PT ;  /* 0x0000000b4e0d7209 */ /* 0x000fe20007810000 */
[----:B------:R-:W-:Y:S01]  /*12070*/  FMUL.FTZ R11, R80, UR4 ;  /* 0x00000004500b7c20 */ /* 0x000fe20008410000 */
[----:B------:R-:W0:Y:S01]  /*12080*/  MUFU.TANH R51, R51 ;  /* 0x0000003300337308 */ /* 0x000e220000002400 */
[----:B---3--:R-:W-:-:S02]  /*12090*/  FSEL R40, R44, -INF , P2 ;  /* 0xff8000002c287808 */ /* 0x008fc40001000000 */
[C---:B------:R-:W-:Y:S02]  /*120a0*/  ISETP.GT.AND P2, PT, R21.reuse, 0x50, PT ;  /* 0x000000501500780c */ /* 0x040fe40003f44270 */
[----:B------:R-:W-:Y:S02]  /*120b0*/  ISETP.GT.AND P5, PT, R21, 0x59, PT ;  /* 0x000000591500780c */ /* 0x000fe40003fa4270 */
[----:B------:R-:W-:Y:S01]  /*120c0*/  FSEL R50, R61, -INF , P2 ;  /* 0xff8000003d327808 */ /* 0x000fe20001000000 */
[----:B------:R-:W2:Y:S01]  /*120d0*/  MUFU.TANH R59, R59 ;  /* 0x0000003b003b7308 */ /* 0x000ea20000002400 */
[----:B-1----:R-:W-:-:S04]  /*120e0*/  FSEL R106, R45, -INF , P4 ;  /* 0xff8000002d6a7808 */ /* 0x002fc80002000000 */
[----:B------:R-:W-:-:S03]  /*120f0*/  FMNMX.FTZ R13, R106, R13, !PT ;  /* 0x0000000d6a0d7209 */ /* 0x000fc60007810000 */
[----:B------:R-:W1:Y:S01]  /*12100*/  MUFU.TANH R49, R49 ;  /* 0x0000003100317308 */ /* 0x000e620000002400 */
[----:B0-----:R-:W-:Y:S02]  /*12110*/  FSEL R80, R51, -INF , P2 ;  /* 0xff80000033507808 */ /* 0x001fe40001000000 */
[----:B------:R-:W-:Y:S02]  /*12120*/  ISETP.GT.AND P2, PT, R21, 0x68, PT ;  /* 0x000000681500780c */ /* 0x000fe40003f44270 */
[----:B------:R-:W-:-:S03]  /*12130*/  FMNMX.FTZ R13, R80, R13, !PT ;  /* 0x0000000d500d7209 */ /* 0x000fc60007810000 */
[----:B------:R-:W0:Y:S01]  /*12140*/  MUFU.TANH R53, R53 ;  /* 0x0000003500357308 */ /* 0x000e220000002400 */
[----:B--2---:R-:W-:Y:S02]  /*12150*/  FSEL R44, R59, -INF , P6 ;  /* 0xff8000003b2c7808 */ /* 0x004fe40003000000 */
[----:B------:R-:W-:-:S04]  /*12160*/  ISETP.GT.AND P6, PT, R21, 0x58, PT ;  /* 0x000000581500780c */ /* 0x000fc80003fc4270 */
[----:B------:R-:W-:Y:S01]  /*12170*/  FSEL R56, R7, -INF , P6 ;  /* 0xff80000007387808 */ /* 0x000fe20003000000 */
[----:B------:R-:W2:Y:S01]  /*12180*/  MUFU.TANH R48, R48 ;  /* 0x0000003000307308 */ /* 0x000ea20000002400 */
[----:B-1----:R-:W-:Y:S01]  /*12190*/  FSEL R108, R49, -INF , P3 ;  /* 0xff800000316c7808 */ /* 0x002fe20001800000 */
[----:B------:R-:W-:-:S03]  /*121a0*/  IMAD.U32 R7, RZ, RZ, UR5 ;  /* 0x00000005ff077e24 */ /* 0x000fc6000f8e00ff */
[----:B------:R-:W-:-:S03]  /*121b0*/  FMNMX.FTZ R13, R108, R13, !PT ;  /* 0x0000000d6c0d7209 */ /* 0x000fc60007810000 */
[----:B------:R-:W1:Y:S01]  /*121c0*/  MUFU.TANH R55, R55 ;  /* 0x0000003700377308 */ /* 0x000e620000002400 */
[----:B0-----:R-:W-:Y:S02]  /*121d0*/  FSEL R110, R53, -INF , P6 ;  /* 0xff800000356e7808 */ /* 0x001fe40003000000 */
[C---:B------:R-:W-:Y:S02]  /*121e0*/  ISETP.GT.AND P6, PT, R21.reuse, 0x69, PT ;  /* 0x000000691500780c */ /* 0x040fe40003fc4270 */
[----:B------:R-:W-:Y:S01]  /*121f0*/  FMNMX.FTZ R25, R110, R13, !PT ;  /* 0x0000000d6e197209 */ /* 0x000fe20007810000 */
[----:B------:R-:W-:Y:S02]  /*12200*/  FMUL.FTZ R13, R84, UR4 ;  /* 0x00000004540d7c20 */ /* 0x000fe40008410000 */
[----:B------:R-:W0:Y:S01]  /*12210*/  MUFU.TANH R52, R52 ;  /* 0x0000003400347308 */ /* 0x000e220000002400 */
[----:B--2---:R-:W-:Y:S02]  /*12220*/  FSEL R48, R48, -INF , P4 ;  /* 0xff80000030307808 */ /* 0x004fe40002000000 */
[----:B------:R-:W-:-:S05]  /*12230*/  ISETP.GT.AND P4, PT, R21, 0x60, PT ;  /* 0x000000601500780c */ /* 0x000fca0003f84270 */
[----:B------:R-:W2:Y:S01]  /*12240*/  MUFU.TANH R72, R72 ;  /* 0x0000004800487308 */ /* 0x000ea20000002400 */
[----:B-1----:R-:W-:-:S04]  /*12250*/  FSEL R112, R55, -INF , P5 ;  /* 0xff80000037707808 */ /* 0x002fc80002800000 */
[----:B------:R-:W-:-:S03]  /*12260*/  FMNMX.FTZ R25, R112, R25, !PT ;  /* 0x0000001970197209 */ /* 0x000fc60007810000 */
[----:B------:R-:W1:Y:S01]  /*12270*/  MUFU.TANH R73, R73 ;  /* 0x0000004900497308 */ /* 0x000e620000002400 */
[----:B0-----:R-:W-:Y:S02]  /*12280*/  FSEL R52, R52, -INF , P3 ;  /* 0xff80000034347808 */ /* 0x001fe40001800000 */
[----:B------:R-:W-:-:S05]  /*12290*/  ISETP.GT.AND P3, PT, R21, 0x61, PT ;  /* 0x000000611500780c */ /* 0x000fca0003f64270 */
[----:B------:R-:W0:Y:S01]  /*122a0*/  MUFU.TANH R76, R76 ;  /* 0x0000004c004c7308 */ /* 0x000e220000002400 */
[----:B--2---:R-:W-:-:S04]  /*122b0*/  FSEL R84, R72, -INF , P4 ;  /* 0xff80000048547808 */ /* 0x004fc80002000000 */
[----:B------:R-:W-:-:S03]  /*122c0*/  FMNMX.FTZ R25, R84, R25, !PT ;  /* 0x0000001954197209 */ /* 0x000fc60007810000 */
[----:B------:R-:W2:Y:S01]  /*122d0*/  MUFU.TANH R64, R71 ;  /* 0x0000004700407308 */ /* 0x000ea20000002400 */
[----:B-1----:R-:W-:-:S04]  /*122e0*/  FSEL R114, R73, -INF , P3 ;  /* 0xff80000049727808 */ /* 0x002fc80001800000 */
[----:B------:R-:W-:-:S03]  /*122f0*/  FMNMX.FTZ R25, R114, R25, !PT ;  /* 0x0000001972197209 */ /* 0x000fc60007810000 */
[----:B------:R-:W1:Y:S01]  /*12300*/  MUFU.TANH R77, R77 ;  /* 0x0000004d004d7308 */ /* 0x000e620000002400 */
[----:B0-----:R-:W-:-:S04]  /*12310*/  FSEL R116, R76, -INF , P2 ;  /* 0xff8000004c747808 */ /* 0x001fc80001000000 */
[----:B------:R-:W-:-:S03]  /*12320*/  FMNMX.FTZ R25, R116, R25, !PT ;  /* 0x0000001974197209 */ /* 0x000fc60007810000 */
        /* <DEDUP_REMOVED lines=13> */
[----:B-1----:R-:W-:Y:S02]  /*12400*/  FSEL R74, R75, -INF , P3 ;  /* 0xff8000004b4a7808 */ /* 0x002fe40001800000 */
[----:B------:R-:W-:-:S05]  /*12410*/  ISETP.GT.AND P3, PT, R21, 0x78, PT ;  /* 0x000000781500780c */ /* 0x000fca0003f64270 */
        /* <DEDUP_REMOVED lines=10> */
[----:B0-----:R-:W-:-:S04]  /*124c0*/  FSEL R126, R85, -INF , P2 ;  /* 0xff800000557e7808 */ /* 0x001fc80001000000 */
[----:B------:R-:W-:-:S03]  /*124d0*/  FMNMX.FTZ R25, R126, R25, !PT ;  /* 0x000000197e197209 */ /* 0x000fc60007810000 */
[----:B------:R-:W0:Y:S02]  /*124e0*/  MUFU.TANH R83, R83 ;  /* 0x0000005300537308 */ /* 0x000e240000002400 */
[----:B------:R-:W3:Y:S06]  /*124f0*/  SHFL.BFLY PT, R128, R25, 0x2, 0x1f ;  /* 0x0c401f0019807f89 */ /* 0x000eec00000e0000 */
[----:B------:R-:W-:Y:S08]  /*12500*/  MUFU.TANH R86, R86 ;  /* 0x0000005600567308 */ /* 0x000ff00000002400 */
[----:B------:R-:W4:Y:S01]  /*12510*/  MUFU.TANH R87, R87 ;  /* 0x0000005700577308 */ /* 0x000f220000002400 */
[----:B---3--:R-:W-:-:S05]  /*12520*/  FMNMX.FTZ R128, R25, R128, !PT ;  /* 0x0000008019807209 */ /* 0x008fca0007810000 */
[----:B------:R-:W3:Y:S02]  /*12530*/  SHFL.BFLY PT, R9, R128, 0x1, 0x1f ;  /* 0x0c201f0080097f89 */ /* 0x000ee400000e0000 */
[----:B---3--:R-:W-:Y:S01]  /*12540*/  FMNMX.FTZ R9, R128, R9, !PT ;  /* 0x0000000980097209 */ /* 0x008fe20007810000 */
[----:B------:R-:W-:-:S03]  /*12550*/  IMAD.MOV.U32 R128, RZ, RZ, R151 ;  /* 0x000000ffff807224 */ /* 0x000fc600078e0097 */
[C---:B------:R-:W-:Y:S01]  /*12560*/  FSETP.NEU.FTZ.AND P0, PT, R9.reuse, -INF , PT ;  /* 0xff8000000900780b */ /* 0x040fe20003f1d000 */
[----:B------:R-:W-:-:S05]  /*12570*/  FMUL.FTZ R21, R9, R7 ;  /* 0x0000000709157220 */ /* 0x000fca0000410000 */
[----:B------:R-:W-:Y:S02]  /*12580*/  FSEL R21, R21, RZ, P0 ;  /* 0x000000ff15157208 */ /* 0x000fe40000000000 */
[----:B------:R-:W-:Y:S01]  /*12590*/  ISETP.NE.AND P0, PT, R89, RZ, PT ;  /* 0x000000ff5900720c */ /* 0x000fe20003f05270 */
[----:B------:R-:W-:Y:S02]  /*125a0*/  IMAD.MOV.U32 R89, RZ, RZ, R151 ;  /* 0x000000ffff597224 */ /* 0x000fe400078e0097 */
[--C-:B------:R-:W-:Y:S01]  /*125b0*/  FFMA.FTZ R11, R15, R7, -R21.reuse ;  /* 0x000000070f0b7223 */ /* 0x100fe20000010815 */
[----:B------:R-:W-:Y:S01]  /*125c0*/  FMNMX.FTZ R15, R4, R3, !PT ;  /* 0x00000003040f7209 */ /* 0x000fe20007810000 */
[-CC-:B------:R-:W-:Y:S01]  /*125d0*/  FFMA.FTZ R182, R54, R7.reuse, -R21.reuse ;  /* 0x0000000736b67223 */ /* 0x180fe20000010815 */
[----:B--2---:R-:W-:Y:S01]  /*125e0*/  FSEL R54, R79, -INF , P6 ;  /* 0xff8000004f367808 */ /* 0x004fe20003000000 */
[--C-:B------:R-:W-:Y:S01]  /*125f0*/  FFMA.FTZ R13, R58, R7, -R21.reuse ;  /* 0x000000073a0d7223 */ /* 0x100fe20000010815 */
[----:B------:R-:W-:Y:S01]  /*12600*/  FMNMX.FTZ R15, R6, R15, !PT ;  /* 0x0000000f060f7209 */ /* 0x000fe20007810000 */
[-CC-:B------:R-:W-:Y:S01]  /*12610*/  FFMA.FTZ R176, R60, R7.reuse, -R21.reuse ;  /* 0x000000073cb07223 */ /* 0x180fe20000010815 */
[----:B-1----:R-:W-:Y:S01]  /*12620*/  FSEL R58, R82, -INF , P5 ;  /* 0xff800000523a7808 */ /* 0x002fe20002800000 */
[--C-:B------:R-:W-:Y:S01]  /*12630*/  FFMA.FTZ R62, R62, R7, -R21.reuse ;  /* 0x000000073e3e7223 */ /* 0x100fe20000010815 */
[----:B------:R-:W-:Y:S01]  /*12640*/  FMNMX.FTZ R15, R8, R15, !PT ;  /* 0x0000000f080f7209 */ /* 0x000fe20007810000 */
[-CC-:B------:R-:W-:Y:S01]  /*12650*/  FFMA.FTZ R178, R66, R7.reuse, -R21.reuse ;  /* 0x0000000742b27223 */ /* 0x180fe20000010815 */
[----:B0-----:R-:W-:Y:S01]  /*12660*/  FSEL R60, R83, -INF , P4 ;  /* 0xff800000533c7808 */ /* 0x001fe20002000000 */
[--C-:B------:R-:W-:Y:S01]  /*12670*/  FFMA.FTZ R180, R14, R7, -R21.reuse ;  /* 0x000000070eb47223 */ /* 0x100fe20000010815 */
[----:B------:R-:W-:Y:S01]  /*12680*/  FMNMX.FTZ R15, R10, R15, !PT ;  /* 0x0000000f0a0f7209 */ /* 0x000fe20007810000 */
[----:B------:R-:W-:Y:S01]  /*12690*/  MUFU.EX2 R11, R11 ;  /* 0x0000000b000b7308 */ /* 0x000fe20000000800 */
[----:B----4-:R-:W-:Y:S01]  /*126a0*/  FSEL R66, R87, -INF , P2 ;  /* 0xff80000057427808 */ /* 0x010fe20001000000 */
[--C-:B------:R-:W-:Y:S01]  /*126b0*/  FFMA.FTZ R68, R68, R7, -R21.reuse ;  /* 0x0000000744447223 */ /* 0x100fe20000010815 */
[----:B------:R-:W-:Y:S01]  /*126c0*/  FMNMX.FTZ R25, R12, R15, !PT ;  /* 0x0000000f0c197209 */ /* 0x000fe20007810000 */
[-CC-:B------:R-:W-:Y:S01]  /*126d0*/  FFMA.FTZ R172, R70, R7.reuse, -R21.reuse ;  /* 0x0000000746ac7223 */ /* 0x180fe20000010815 */
[-CC-:B------:R-:W-:Y:S01]  /*126e0*/  FFMA.FTZ R88, R88, R7.reuse, -R21.reuse ;  /* 0x0000000758587223 */ /* 0x180fe20000010815 */
[--C-:B------:R-:W-:Y:S01]  /*126f0*/  FFMA.FTZ R174, R90, R7, -R21.reuse ;  /* 0x000000075aae7223 */ /* 0x100fe20000010815 */
[----:B------:R-:W-:Y:S01]  /*12700*/  FMNMX.FTZ R25, R20, R25, !PT ;  /* 0x0000001914197209 */ /* 0x000fe20007810000 */
[----:B------:R0:W-:Y:S01]  /*12710*/  MUFU.EX2 R15, R62 ;  /* 0x0000003e000f7308 */ /* 0x0001e20000000800 */
        /* <DEDUP_REMOVED lines=8> */
[----:B0-----:R-:W-:Y:S01]  /*127a0*/  FSEL R62, R86, -INF , P3 ;  /* 0xff800000563e7808 */ /* 0x001fe20001800000 */
        /* <DEDUP_REMOVED lines=19> */
[----:B------:R-:W-:Y:S01]  /*128e0*/  FFMA.FTZ R166, R124, R7, -R21 ;  /* 0x000000077ca67223 */ /* 0x000fe20000010815 */
[--C-:B------:R-:W-:Y:S01]  /*128f0*/  IMAD.MOV.U32 R124, RZ, RZ, R151.reuse ;  /* 0x000000ffff7c7224 */ /* 0x100fe200078e0097 */
[----:B------:R-:W-:Y:S01]  /*12900*/  FMNMX.FTZ R29, R38, R29, !PT ;  /* 0x0000001d261d7209 */ /* 0x000fe20007810000 */
[----:B------:R-:W3:Y:S01]  /*12910*/  MUFU.EX2 R176, R176 ;  /* 0x000000b000b07308 */ /* 0x000ee20000000800 */
        /* <DEDUP_REMOVED lines=8> */
[--C-:B------:R-:W-:Y:S02]  /*129a0*/  IMAD.MOV.U32 R110, RZ, RZ, R151.reuse ;  /* 0x000000ffff6e7224 */ /* 0x100fe400078e0097 */
[--C-:B------:R-:W-:Y:S01]  /*129b0*/  IMAD.MOV.U32 R108, RZ, RZ, R151.reuse ;  /* 0x000000ffff6c7224 */ /* 0x100fe200078e0097 */
[----:B------:R-:W-:Y:S01]  /*129c0*/  FMNMX.FTZ R31, R46, R31, !PT ;  /* 0x0000001f2e1f7209 */ /* 0x000fe20007810000 */
[----:B------:R-:W4:Y:S01]  /*129d0*/  MUFU.EX2 R178, R178 ;  /* 0x000000b200b27308 */ /* 0x000f220000000800 */
[----:B------:R-:W-:-:S02]  /*129e0*/  IMAD.MOV.U32 R102, RZ, RZ, R151 ;  /* 0x000000ffff667224 */ /* 0x000fc400078e0097 */
[----:B------:R-:W-:Y:S01]  /*129f0*/  FMNMX.FTZ R31, R48, R31, !PT ;  /* 0x0000001f301f7209 */ /* 0x000fe20007810000 */
[--C-:B------:R-:W-:Y:S02]  /*12a00*/  IMAD.MOV.U32 R98, RZ, RZ, R151.reuse ;  /* 0x000000ffff627224 */ /* 0x100fe400078e0097 */
[--C-:B------:R-:W-:Y:S01]  /*12a10*/  IMAD.MOV.U32 R94, RZ, RZ, R151.reuse ;  /* 0x000000ffff5e7224 */ /* 0x100fe200078e0097 */
[----:B------:R-:W-:Y:S01]  /*12a20*/  FMNMX.FTZ R31, R50, R31, !PT ;  /* 0x0000001f321f7209 */ /* 0x000fe20007810000 */
[----:B------:R-:W4:Y:S01]  /*12a30*/  MUFU.EX2 R172, R172 ;  /* 0x000000ac00ac7308 */ /* 0x000f220000000800 */
[----:B------:R-:W-:Y:S02]  /*12a40*/  IMAD.MOV.U32 R90, RZ, RZ, R151 ;  /* 0x000000ffff5a7224 */ /* 0x000fe400078e0097 */
[----:B------:R-:W-:-:S04]  /*12a50*/  FMNMX.FTZ R33, R52, R31, !PT ;  /* 0x0000001f34217209 */ /* 0x000fc80007810000 */
[----:B------:R-:W-:Y:S01]  /*12a60*/  FMNMX.FTZ R33, R56, R33, !PT ;  /* 0x0000002138217209 */ /* 0x000fe20007810000 */
[----:B------:R1:W-:Y:S03]  /*12a70*/  MUFU.EX2 R27, R88 ;  /* 0x00000058001b7308 */ /* 0x0003e60000000800 */
[----:B------:R-:W-:-:S04]  /*12a80*/  FMNMX.FTZ R33, R64, R33, !PT ;  /* 0x0000002140217209 */ /* 0x000fc80007810000 */
[----:B------:R-:W-:Y:S01]  /*12a90*/  FMNMX.FTZ R33, R72, R33, !PT ;  /* 0x0000002148217209 */ /* 0x000fe20007810000 */
[----:B------:R-:W-:Y:S01]  /*12aa0*/  MUFU.EX2 R174, R174 ;  /* 0x000000ae00ae7308 */ /* 0x000fe20000000800 */
[----:B-1----:R-:W-:Y:S02]  /*12ab0*/  IMAD.MOV.U32 R88, RZ, RZ, R151 ;  /* 0x000000ffff587224 */ /* 0x002fe400078e0097 */
        /* <DEDUP_REMOVED lines=10> */
[----:B------:R-:W-:Y:S01]  /*12b60*/  FMNMX.FTZ R14, R66, R37, !PT ;  /* 0x00000025420e7209 */ /* 0x000fe20007810000 */
[----:B------:R-:W-:Y:S01]  /*12b70*/  FFMA.FTZ R37, R106, R7, -R21 ;  /* 0x000000076a257223 */ /* 0x000fe20000010815 */
[----:B------:R-:W-:-:S03]  /*12b80*/  MOV R106, R151 ;  /* 0x00000097006a7202 */ /* 0x000fc60000000f00 */
[----:B------:R-:W0:Y:S01]  /*12b90*/  SHFL.BFLY PT, R43, R14, 0x2, 0x1f ;  /* 0x0c401f000e2b7f89 */ /* 0x000e2200000e0000 */
[----:B------:R-:W-:Y:S01]  /*12ba0*/  MUFU.EX2 R170, R170 ;  /* 0x000000aa00aa7308 */ /* 0x000fe20000000800 */
[----:B-1----:R-:W-:-:S07]  /*12bb0*/  IMAD.MOV.U32 R96, RZ, RZ, R151 ;  /* 0x000000ffff607224 */ /* 0x002fce00078e0097 */
[----:B------:R1:W-:Y:S08]  /*12bc0*/  MUFU.EX2 R33, R100 ;  /* 0x0000006400217308 */ /* 0x0003f00000000800 */
[----:B------:R-:W-:Y:S01]  /*12bd0*/  MUFU.EX2 R152, R152 ;  /* 0x0000009800987308 */ /* 0x000fe20000000800 */
[----:B-1----:R-:W-:Y:S01]  /*12be0*/  IMAD.MOV.U32 R100, RZ, RZ, R151 ;  /* 0x000000ffff647224 */ /* 0x002fe200078e0097 */
[----:B0-----:R-:W-:-:S06]  /*12bf0*/  FMNMX.FTZ R47, R14, R43, !PT ;  /* 0x0000002b0e2f7209 */ /* 0x001fcc0007810000 */
[----:B------:R0:W-:Y:S01]  /*12c00*/  MUFU.EX2 R35, R104 ;  /* 0x0000006800237308 */ /* 0x0001e20000000800 */
[-CC-:B------:R-:W-:Y:S01]  /*12c10*/  FFMA.FTZ R43, R114, R7.reuse, -R21.reuse ;  /* 0x00000007722b7223 */ /* 0x180fe20000010815 */
[----:B------:R-:W-:Y:S01]  /*12c20*/  FFMA.FTZ R21, R126, R7, -R21 ;  /* 0x000000077e157223 */ /* 0x000fe20000010815 */
[--C-:B------:R-:W-:Y:S01]  /*12c30*/  IMAD.MOV.U32 R126, RZ, RZ, R151.reuse ;  /* 0x000000ffff7e7224 */ /* 0x100fe200078e0097 */
[----:B------:R-:W1:Y:S01]  /*12c40*/  SHFL.BFLY PT, R14, R47, 0x1, 0x1f ;  /* 0x0c201f002f0e7f89 */ /* 0x000e6200000e0000 */
[----:B------:R-:W-:-:S03]  /*12c50*/  IMAD.MOV.U32 R114, RZ, RZ, R151 ;  /* 0x000000ffff727224 */ /* 0x000fc600078e0097 */
[----:B------:R-:W-:Y:S01]  /*12c60*/  MUFU.EX2 R154, R154 ;  /* 0x0000009a009a7308 */ /* 0x000fe20000000800 */
[----:B0-----:R-:W-:-:S07]  /*12c70*/  IMAD.MOV.U32 R104, RZ, RZ, R151 ;  /* 0x000000ffff687224 */ /* 0x001fce00078e0097 */
[----:B------:R-:W-:Y:S08]  /*12c80*/  MUFU.EX2 R37, R37 ;  /* 0x0000002500257308 */ /* 0x000ff00000000800 */
[----:B------:R-:W-:Y:S01]  /*12c90*/  MUFU.EX2 R156, R156 ;  /* 0x0000009c009c7308 */ /* 0x000fe20000000800 */
[----:B-1----:R-:W-:-:S04]  /*12ca0*/  FMNMX.FTZ R14, R47, R14, !PT ;  /* 0x0000000e2f0e7209 */ /* 0x002fc80007810000 */
        /* <DEDUP_REMOVED lines=8> */
[-C--:B------:R-:W-:Y:S01]  /*12d30*/  FFMA.FTZ R68, R3, R7.reuse, -R49 ;  /* 0x0000000703447223 */ /* 0x080fe20000010831 */
[----:B------:R-:W-:Y:S01]  /*12d40*/  FADD.FTZ R3, R180, R11 ;  /* 0x0000000bb4037221 */ /* 0x000fe20000010000 */
[-CC-:B------:R-:W-:Y:S01]  /*12d50*/  FFMA.FTZ R183, R6, R7.reuse, -R49.reuse ;  /* 0x0000000706b77223 */ /* 0x180fe20000010831 */
[-CC-:B------:R-:W-:Y:S01]  /*12d60*/  FFMA.FTZ R6, R8, R7.reuse, -R49.reuse ;  /* 0x0000000708067223 */ /* 0x180fe20000010831 */
[-C--:B------:R-:W-:Y:S01]  /*12d70*/  FFMA.FTZ R177, R10, R7.reuse, -R49 ;  /* 0x000000070ab17223 */ /* 0x080fe20000010831 */
[----:B------:R-:W-:Y:S01]  /*12d80*/  FADD.FTZ R4, R182, R3 ;  /* 0x00000003b6047221 */ /* 0x000fe20000010000 */
[----:B------:R-:W-:Y:S01]  /*12d90*/  MUFU.EX2 R181, R181 ;  /* 0x000000b500b57308 */ /* 0x000fe20000000800 */
[-CC-:B------:R-:W-:Y:S01]  /*12da0*/  FFMA.FTZ R8, R12, R7.reuse, -R49.reuse ;  /* 0x000000070c087223 */ /* 0x180fe20000010831 */
[-CC-:B------:R-:W-:Y:S01]  /*12db0*/  FFMA.FTZ R179, R20, R7.reuse, -R49.reuse ;  /* 0x0000000714b37223 */ /* 0x180fe20000010831 */
[----:B--2---:R-:W-:Y:S01]  /*12dc0*/  FADD.FTZ R3, R13, R4 ;  /* 0x000000040d037221 */ /* 0x004fe20000010000 */
[-CC-:B------:R-:W-:Y:S01]  /*12dd0*/  FFMA.FTZ R175, R30, R7.reuse, -R49.reuse ;  /* 0x000000071eaf7223 */ /* 0x180fe20000010831 */
[-CC-:B------:R-:W-:Y:S01]  /*12de0*/  FFMA.FTZ R10, R24, R7.reuse, -R49.reuse ;  /* 0x00000007180a7223 */ /* 0x180fe20000010831 */
[-C--:B------:R-:W-:Y:S01]  /*12df0*/  FFMA.FTZ R173, R26, R7.reuse, -R49 ;  /* 0x000000071aad7223 */ /* 0x080fe20000010831 */
[----:B---3--:R-:W-:Y:S01]  /*12e00*/  FADD.FTZ R4, R176, R3 ;  /* 0x00000003b0047221 */ /* 0x008fe20000010000 */
[----:B------:R-:W0:Y:S01]  /*12e10*/  MUFU.EX2 R68, R68 ;  /* 0x0000004400447308 */ /* 0x000e220000000800 */
[-CC-:B------:R-:W-:Y:S01]  /*12e20*/  FFMA.FTZ R20, R32, R7.reuse, -R49.reuse ;  /* 0x0000000720147223 */ /* 0x180fe20000010831 */
[-CC-:B------:R-:W-:Y:S01]  /*12e30*/  FFMA.FTZ R12, R28, R7.reuse, -R49.reuse ;  /* 0x000000071c0c7223 */ /* 0x180fe20000010831 */
[----:B------:R-:W-:Y:S01]  /*12e40*/  FADD.FTZ R3, R15, R4 ;  /* 0x000000040f037221 */ /* 0x000fe20000010000 */
[-CC-:B------:R-:W-:Y:S01]  /*12e50*/  FFMA.FTZ R169, R34, R7.reuse, -R49.reuse ;  /* 0x0000000722a97223 */ /* 0x180fe20000010831 */
[-CC-:B------:R-:W-:Y:S01]  /*12e60*/  FFMA.FTZ R24, R36, R7.reuse, -R49.reuse ;  /* 0x0000000724187223 */ /* 0x180fe20000010831 */
[-C--:B------:R-:W-:Y:S01]  /*12e70*/  FFMA.FTZ R171, R38, R7.reuse, -R49 ;  /* 0x0000000726ab7223 */ /* 0x080fe20000010831 */
[----:B----4-:R-:W-:Y:S01]  /*12e80*/  FADD.FTZ R30, R178, R3 ;  /* 0x00000003b21e7221 */ /* 0x010fe20000010000 */
[----:B------:R-:W1:Y:S01]  /*12e90*/  MUFU.EX2 R183, R183 ;  /* 0x000000b700b77308 */ /* 0x000e620000000800 */
[-CC-:B------:R-:W-:Y:S01]  /*12ea0*/  FFMA.FTZ R26, R40, R7.reuse, -R49.reuse ;  /* 0x00000007281a7223 */ /* 0x180fe20000010831 */
[-CC-:B------:R-:W-:Y:S01]  /*12eb0*/  FFMA.FTZ R153, R42, R7.reuse, -R49.reuse ;  /* 0x000000072a997223 */ /* 0x180fe20000010831 */
[----:B------:R-:W-:Y:S01]  /*12ec0*/  FADD.FTZ R51, R25, R30 ;  /* 0x0000001e19337221 */ /* 0x000fe20000010000 */
[-CC-:B------:R-:W-:Y:S01]  /*12ed0*/  FFMA.FTZ R28, R44, R7.reuse, -R49.reuse ;  /* 0x000000072c1c7223 */ /* 0x180fe20000010831 */
[-CC-:B------:R-:W-:Y:S01]  /*12ee0*/  FFMA.FTZ R155, R46, R7.reuse, -R49.reuse ;  /* 0x000000072e9b7223 */ /* 0x180fe20000010831 */
[-C--:B------:R-:W-:Y:S01]  /*12ef0*/  FFMA.FTZ R30, R48, R7.reuse, -R49 ;  /* 0x00000007301e7223 */ /* 0x080fe20000010831 */
[----:B------:R-:W-:Y:S01]  /*12f00*/  FADD.FTZ R32, R172, R51 ;  /* 0x00000033ac207221 */ /* 0x000fe20000010000 */
[----:B------:R-:W2:Y:S01]  /*12f10*/  MUFU.EX2 R6, R6 ;  /* 0x0000000600067308 */ /* 0x000ea20000000800 */
[----:B0-----:R-:W-:Y:S01]  /*12f20*/  FADD.FTZ R4, R181, R68 ;  /* 0x00000044b5047221 */ /* 0x001fe20000010000 */
[-CC-:B------:R-:W-:Y:S01]  /*12f30*/  FFMA.FTZ R157, R50, R7.reuse, -R49.reuse ;  /* 0x00000007329d7223 */ /* 0x180fe20000010831 */
[----:B------:R-:W-:Y:S01]  /*12f40*/  FADD.FTZ R51, R27, R32 ;  /* 0x000000201b337221 */ /* 0x000fe20000010000 */
[-CC-:B------:R-:W-:Y:S01]  /*12f50*/  FFMA.FTZ R52, R52, R7.reuse, -R49.reuse ;  /* 0x0000000734347223 */ /* 0x180fe20000010831 */
[-C--:B------:R-:W-:Y:S01]  /*12f60*/  FFMA.FTZ R56, R56, R7.reuse, -R49 ;  /* 0x0000000738387223 */ /* 0x080fe20000010831 */
[----:B------:R-:W-:Y:S01]  /*12f70*/  F2FP.BF16.F32.PACK_AB R180, R11, R180 ;  /* 0x000000b40bb4723e */ /* 0x000fe200000010ff */
[----:B------:R-:W-:Y:S01]  /*12f80*/  FADD.FTZ R32, R174, R51 ;  /* 0x00000033ae207221 */ /* 0x000fe20000010000 */
[----:B------:R-:W0:Y:S01]  /*12f90*/  MUFU.EX2 R177, R177 ;  /* 0x000000b100b17308 */ /* 0x000e220000000800 */
[----:B-1----:R-:W-:Y:S01]  /*12fa0*/  FADD.FTZ R3, R183, R4 ;  /* 0x00000004b7037221 */ /* 0x002fe20000010000 */
[-CC-:B------:R-:W-:Y:S01]  /*12fb0*/  FFMA.FTZ R64, R64, R7.reuse, -R49.reuse ;  /* 0x0000000740407223 */ /* 0x180fe20000010831 */
[-CC-:B------:R-:W-:Y:S01]  /*12fc0*/  FFMA.FTZ R72, R72, R7.reuse, -R49.reuse ;  /* 0x0000000748487223 */ /* 0x180fe20000010831 */
[-CC-:B------:R-:W-:Y:S01]  /*12fd0*/  FFMA.FTZ R74, R74, R7.reuse, -R49.reuse ;  /* 0x000000074a4a7223 */ /* 0x180fe20000010831 */
[-CC-:B------:R-:W-:Y:S01]  /*12fe0*/  FFMA.FTZ R76, R76, R7.reuse, -R49.reuse ;  /* 0x000000074c4c7223 */ /* 0x180fe20000010831 */
[-CC-:B------:R-:W-:Y:S01]  /*12ff0*/  FFMA.FTZ R54, R54, R7.reuse, -R49.reuse ;  /* 0x0000000736367223 */ /* 0x180fe20000010831 */
[-C--:B------:R-:W-:Y:S01]  /*13000*/  FFMA.FTZ R58, R58, R7.reuse, -R49 ;  /* 0x000000073a3a7223 */ /* 0x080fe20000010831 */
[----:B------:R-:W1:Y:S01]  /*13010*/  MUFU.EX2 R8, R8 ;  /* 0x0000000800087308 */ /* 0x000e620000000800 */
[----:B--2---:R-:W-:Y:S01]  /*13020*/  FADD.FTZ R4, R6, R3 ;  /* 0x0000000306047221 */ /* 0x004fe20000010000 */
[-CC-:B------:R-:W-:Y:S01]  /*13030*/  FFMA.FTZ R60, R60, R7.reuse, -R49.reuse ;  /* 0x000000073c3c7223 */ /* 0x180fe20000010831 */
[-CC-:B------:R-:W-:Y:S01]  /*13040*/  FFMA.FTZ R62, R62, R7.reuse, -R49.reuse ;  /* 0x000000073e3e7223 */ /* 0x180fe20000010831 */
[----:B------:R-:W-:Y:S01]  /*13050*/  FFMA.FTZ R49, R66, R7, -R49 ;  /* 0x0000000742317223 */ /* 0x000fe20000010831 */
[----:B------:R-:W-:-:S02]  /*13060*/  F2FP.BF16.F32.PACK_AB R183, R6, R183 ;  /* 0x000000b706b7723e */ /* 0x000fc400000010ff */
[----:B------:R-:W-:Y:S01]  /*13070*/  F2FP.BF16.F32.PACK_AB R182, R13, R182 ;  /* 0x000000b60db6723e */ /* 0x000fe200000010ff */
[----:B------:R-:W2:Y:S01]  /*13080*/  MUFU.EX2 R179, R179 ;  /* 0x000000b300b37308 */ /* 0x000ea20000000800 */
[----:B0-----:R-:W-:Y:S01]  /*13090*/  FADD.FTZ R3, R177, R4 ;  /* 0x00000004b1037221 */ /* 0x001fe20000010000 */
[----:B------:R-:W-:Y:S02]  /*130a0*/  F2FP.BF16.F32.PACK_AB R176, R15, R176 ;  /* 0x000000b00fb0723e */ /* 0x000fe400000010ff */
[----:B------:R-:W-:Y:S02]  /*130b0*/  F2FP.BF16.F32.PACK_AB R178, R25, R178 ;  /* 0x000000b219b2723e */ /* 0x000fe400000010ff */
[----:B------:R-:W-:Y:S02]  /*130c0*/  F2FP.BF16.F32.PACK_AB R172, R27, R172 ;  /* 0x000000ac1bac723e */ /* 0x000fe400000010ff */
[----:B------:R-:W0:Y:S01]  /*130d0*/  MUFU.EX2 R10, R10 ;  /* 0x0000000a000a7308 */ /* 0x000e220000000800 */
[----:B-1----:R-:W-:Y:S01]  /*130e0*/  FADD.FTZ R4, R8, R3 ;  /* 0x0000000308047221 */ /* 0x002fe20000010000 */
[C---:B------:R-:W-:Y:S01]  /*130f0*/  FADD.FTZ R3, R29.reuse, R32 ;  /* 0x000000201d037221 */ /* 0x040fe20000010000 */
[----:B------:R-:W-:-:S02]  /*13100*/  F2FP.BF16.F32.PACK_AB R174, R29, R174 ;  /* 0x000000ae1dae723e */ /* 0x000fc400000010ff */
[----:B------:R-:W-:Y:S01]  /*13110*/  F2FP.BF16.F32.PACK_AB R181, R68, R181 ;  /* 0x000000b544b5723e */ /* 0x000fe200000010ff */
[----:B------:R-:W-:Y:S01]  /*13120*/  FADD.FTZ R32, R168, R3 ;  /* 0x00000003a8207221 */ /* 0x000fe20000010000 */
[----:B------:R-:W-:Y:S01]  /*13130*/  @!P1 VIADD R3, R0, 0x34840 ;  /* 0x0003484000039836 */ /* 0x000fe20000000000 */
[----:B------:R-:W1:Y:S01]  /*13140*/  MUFU.EX2 R173, R173 ;  /* 0x000000ad00ad7308 */ /* 0x000e620000000800 */
[----:B--2---:R-:W-:Y:S01]  /*13150*/  FADD.FTZ R51, R179, R4 ;  /* 0x00000004b3337221 */ /* 0x004fe20000010000 */
[C---:B------:R-:W-:Y:S01]  /*13160*/  FADD.FTZ R53, R31.reuse, R32 ;  /* 0x000000201f357221 */ /* 0x040fe20000010000 */
[----:B------:R-:W-:Y:S02]  /*13170*/  F2FP.BF16.F32.PACK_AB R168, R31, R168 ;  /* 0x000000a81fa8723e */ /* 0x000fe400000010ff */
[----:B------:R-:W-:Y:S01]  /*13180*/  @!P1 PRMT R3, RZ, 0x654, R3 ;  /* 0x00000654ff039816 */ /* 0x000fe20000000003 */
[----:B------:R-:W-:Y:S01]  /*13190*/  FADD.FTZ R32, R170, R53 ;  /* 0x00000035aa207221 */ /* 0x000fe20000010000 */
[----:B------:R-:W-:Y:S01]  /*131a0*/  F2FP.BF16.F32.PACK_AB R170, R33, R170 ;  /* 0x000000aa21aa723e */ /* 0x000fe200000010ff */
[----:B------:R-:W2:Y:S01]  /*131b0*/  MUFU.EX2 R12, R12 ;  /* 0x0000000c000c7308 */ /* 0x000ea20000000800 */
[----:B0-----:R-:W-:Y:S01]  /*131c0*/  FADD.FTZ R4, R10, R51 ;  /* 0x000000330a047221 */ /* 0x001fe20000010000 */
[----:B------:R0:W-:Y:S01]  /*131d0*/  @!P1 SYNCS.ARRIVE.TRANS64.RED.A1T0 RZ, [R3+URZ], RZ ;  /* 0x000000ff03ff99a7 */ /* 0x0001e2000810043f */
[----:B------:R-:W-:-:S02]  /*131e0*/  F2FP.BF16.F32.PACK_AB R177, R8, R177 ;  /* 0x000000b108b1723e */ /* 0x000fc400000010ff */
[----:B------:R-:W-:-:S03]  /*131f0*/  F2FP.BF16.F32.PACK_AB R179, R10, R179 ;  /* 0x000000b30ab3723e */ /* 0x000fc600000010ff */
[----:B------:R-:W0:Y:S01]  /*13200*/  MUFU.EX2 R175, R175 ;  /* 0x000000af00af7308 */ /* 0x000e220000000800 */
[----:B-1----:R-:W-:-:S07]  /*13210*/  FADD.FTZ R51, R173, R4 ;  /* 0x00000004ad337221 */ /* 0x002fce0000010000 */
[----:B------:R-:W1:Y:S01]  /*13220*/  MUFU.EX2 R20, R20 ;  /* 0x0000001400147308 */ /* 0x000e620000000800 */
[C---:B--2---:R-:W-:Y:S01]  /*13230*/  FADD.FTZ R4, R12.reuse, R51 ;  /* 0x000000330c047221 */ /* 0x044fe20000010000 */
[----:B------:R-:W-:Y:S01]  /*13240*/  FADD.FTZ R51, R33, R32 ;  /* 0x0000002021337221 */ /* 0x000fe20000010000 */
[----:B------:R-:W-:-:S03]  /*13250*/  F2FP.BF16.F32.PACK_AB R173, R12, R173 ;  /* 0x000000ad0cad723e */ /* 0x000fc600000010ff */
[----:B------:R-:W-:Y:S01]  /*13260*/  FADD.FTZ R32, R152, R51 ;  /* 0x0000003398207221 */ /* 0x000fe20000010000 */
[----:B------:R-:W-:Y:S01]  /*13270*/  F2FP.BF16.F32.PACK_AB R152, R35, R152 ;  /* 0x000000982398723e */ /* 0x000fe200000010ff */
[----:B------:R-:W2:Y:S01]  /*13280*/  MUFU.EX2 R169, R169 ;  /* 0x000000a900a97308 */ /* 0x000ea20000000800 */
[----:B0-----:R-:W-:Y:S01]  /*13290*/  FADD.FTZ R3, R175, R4 ;  /* 0x00000004af037221 */ /* 0x001fe20000010000 */
[----:B------:R-:W-:-:S04]  /*132a0*/  FADD.FTZ R51, R35, R32 ;  /* 0x0000002023337221 */ /* 0x000fc80000010000 */
[----:B------:R-:W-:Y:S01]  /*132b0*/  FADD.FTZ R32, R154, R51 ;  /* 0x000000339a207221 */ /* 0x000fe20000010000 */
[C---:B------:R-:W-:Y:S01]  /*132c0*/  F2FP.BF16.F32.PACK_AB R154, R37.reuse, R154 ;  /* 0x0000009a259a723e */ /* 0x040fe200000010ff */
[----:B------:R-:W0:Y:S01]  /*132d0*/  MUFU.EX2 R24, R24 ;  /* 0x0000001800187308 */ /* 0x000e220000000800 */
[C---:B-1----:R-:W-:Y:S01]  /*132e0*/  FADD.FTZ R4, R20.reuse, R3 ;  /* 0x0000000314047221 */ /* 0x042fe20000010000 */
[----:B------:R-:W-:Y:S01]  /*132f0*/  FADD.FTZ R51, R37, R32 ;  /* 0x0000002025337221 */ /* 0x000fe20000010000 */
[----:B------:R-:W-:-:S03]  /*13300*/  F2FP.BF16.F32.PACK_AB R175, R20, R175 ;  /* 0x000000af14af723e */ /* 0x000fc600000010ff */
[----:B------:R-:W-:Y:S01]  /*13310*/  FADD.FTZ R32, R156, R51 ;  /* 0x000000339c207221 */ /* 0x000fe20000010000 */
[----:B------:R-:W-:Y:S01]  /*13320*/  F2FP.BF16.F32.PACK_AB R156, R39, R156 ;  /* 0x0000009c279c723e */ /* 0x000fe200000010ff */
[----:B------:R-:W1:Y:S01]  /*13330*/  MUFU.EX2 R171, R171 ;  /* 0x000000ab00ab7308 */ /* 0x000e620000000800 */
[----:B--2---:R-:W-:Y:S01]  /*13340*/  FADD.FTZ R3, R169, R4 ;  /* 0x00000004a9037221 */ /* 0x004fe20000010000 */
[----:B------:R-:W-:-:S04]  /*13350*/  FADD.FTZ R51, R39, R32 ;  /* 0x0000002027337221 */ /* 0x000fc80000010000 */
[----:B------:R-:W-:Y:S02]  /*13360*/  FADD.FTZ R32, R158, R51 ;  /* 0x000000339e207221 */ /* 0x000fe40000010000 */
[----:B------:R-:W2:Y:S01]  /*13370*/  MUFU.EX2 R26, R26 ;  /* 0x0000001a001a7308 */ /* 0x000ea20000000800 */
[C---:B0-----:R-:W-:Y:S01]  /*13380*/  FADD.FTZ R4, R24.reuse, R3 ;  /* 0x0000000318047221 */ /* 0x041fe20000010000 */
[----:B------:R-:W-:-:S06]  /*13390*/  F2FP.BF16.F32.PACK_AB R169, R24, R169 ;  /* 0x000000a918a9723e */ /* 0x000fcc00000010ff */
        /* <DEDUP_REMOVED lines=21> */
[C---:B0-----:R-:W-:Y:S01]  /*134f0*/  FADD.FTZ R11, R43.reuse, R32 ;  /* 0x000000202b0b7221 */ /* 0x041fe20000010000 */
[----:B------:R-:W-:-:S06]  /*13500*/  F2FP.BF16.F32.PACK_AB R160, R43, R160 ;  /* 0x000000a02ba0723e */ /* 0x000fcc00000010ff */
[----:B------:R-:W0:Y:S01]  /*13510*/  MUFU.EX2 R0, R52 ;  /* 0x0000003400007308 */ /* 0x000e220000000800 */
[----:B-1----:R-:W-:-:S07]  /*13520*/  FADD.FTZ R3, R157, R4 ;  /* 0x000000049d037221 */ /* 0x002fce0000010000 */
[----:B------:R-:W1:Y:S01]  /*13530*/  MUFU.EX2 R45, R45 ;  /* 0x0000002d002d7308 */ /* 0x000e620000000800 */
[----:B--2---:R-:W-:-:S07]  /*13540*/  FADD.FTZ R4, R162, R11 ;  /* 0x0000000ba2047221 */ /* 0x004fce0000010000 */
[----:B------:R-:W2:Y:S01]  /*13550*/  MUFU.EX2 R56, R56 ;  /* 0x0000003800387308 */ /* 0x000ea20000000800 */
[C---:B0-----:R-:W-:Y:S01]  /*13560*/  FADD.FTZ R3, R0.reuse, R3 ;  /* 0x0000000300037221 */ /* 0x041fe20000010000 */
[----:B------:R-:W-:-:S06]  /*13570*/  F2FP.BF16.F32.PACK_AB R157, R0, R157 ;  /* 0x0000009d009d723e */ /* 0x000fcc00000010ff */
[----:B------:R-:W0:Y:S01]  /*13580*/  MUFU.EX2 R164, R164 ;  /* 0x000000a400a47308 */ /* 0x000e220000000800 */
[C---:B-1----:R-:W-:Y:S01]  /*13590*/  FADD.FTZ R11, R45.reuse, R4 ;  /* 0x000000042d0b7221 */ /* 0x042fe20000010000 */
[----:B------:R-:W-:-:S06]  /*135a0*/  F2FP.BF16.F32.PACK_AB R162, R45, R162 ;  /* 0x000000a22da2723e */ /* 0x000fcc00000010ff */
[----:B------:R-:W1:Y:S01]  /*135b0*/  MUFU.EX2 R159, R64 ;  /* 0x00000040009f7308 */ /* 0x000e620000000800 */
[----:B--2---:R-:W-:-:S07]  /*135c0*/  FADD.FTZ R4, R56, R3 ;  /* 0x0000000338047221 */ /* 0x004fce0000010000 */
[----:B------:R2:W3:Y:S01]  /*135d0*/  MUFU.EX2 R47, R122 ;  /* 0x0000007a002f7308 */ /* 0x0004e20000000800 */
[----:B0-----:R-:W-:-:S07]  /*135e0*/  FADD.FTZ R32, R164, R11 ;  /* 0x0000000ba4207221 */ /* 0x001fce0000010000 */
[----:B------:R-:W0:Y:S01]  /*135f0*/  MUFU.EX2 R72, R72 ;  /* 0x0000004800487308 */ /* 0x000e220000000800 */
[C---:B-1----:R-:W-:Y:S01]  /*13600*/  FADD.FTZ R3, R159.reuse, R4 ;  /* 0x000000049f037221 */ /* 0x042fe20000010000 */
[----:B------:R-:W-:Y:S01]  /*13610*/  F2FP.BF16.F32.PACK_AB R159, R159, R56 ;  /* 0x000000389f9f723e */ /* 0x000fe200000010ff */
[----:B--2---:R-:W-:-:S05]  /*13620*/  IMAD.MOV.U32 R122, RZ, RZ, R151 ;  /* 0x000000ffff7a7224 */ /* 0x004fca00078e0097 */
        /* <DEDUP_REMOVED lines=22> */
[----:B------:R-:W-:Y:S01]  /*13790*/  F2FP.BF16.F32.PACK_AB R165, R165, R58 ;  /* 0x0000003aa5a5723e */ /* 0x000fe200000010ff */
[----:B------:R-:W-:Y:S02]  /*137a0*/  IMAD.MOV.U32 R6, RZ, RZ, 0x3f800000 ;  /* 0x3f800000ff067424 */ /* 0x000fe400078e00ff */
[----:B--2---:R-:W-:-:S04]  /*137b0*/  FADD.FTZ R0, R62, R3 ;  /* 0x000000033e007221 */ /* 0x004fc80000010000 */
[C---:B0-----:R-:W-:Y:S01]  /*137c0*/  FADD.FTZ R3, R49.reuse, R0 ;  /* 0x0000000031037221 */ /* 0x041fe20000010000 */
[----:B------:R-:W-:Y:S01]  /*137d0*/  F2FP.BF16.F32.PACK_AB R167, R49, R62 ;  /* 0x0000003e31a7723e */ /* 0x000fe200000010ff */
[----:B------:R-:W-:Y:S01]  /*137e0*/  IMAD.MOV.U32 R0, RZ, RZ, 0x3f800000 ;  /* 0x3f800000ff007424 */ /* 0x000fe200078e00ff */
[----:B------:R-:W-:Y:S06]  /*137f0*/  @!P2 BRA `(.L_x_781) ;  /* 0x0000002c00b8a947 */ /* 0x000fec0003800000 */
[----:B------:R-:W-:Y:S01]  /*13800*/  VIADD R210, R210, 0xfffffffe ;  /* 0xfffffffed2d27836 */ /* 0x000fe20000000000 */
[----:B------:R-:W-:Y:S01]  /*13810*/  CS2R R150, SRZ ;  /* 0x0000000000967805 */ /* 0x000fe2000001ff00 */
[----:B------:R-:W-:Y:S01]  /*13820*/  IMAD.MOV.U32 R12, RZ, RZ, R14 ;  /* 0x000000ffff0c7224 */ /* 0x000fe200078e000e */
[----:B------:R-:W-:Y:S01]  /*13830*/  CS2R R146, SRZ ;  /* 0x0000000000927805 */ /* 0x000fe2000001ff00 */
[----:B------:R-:W-:Y:S01]  /*13840*/  IMAD.MOV.U32 R11, RZ, RZ, R9 ;  /* 0x000000ffff0b7224 */ /* 0x000fe200078e0009 */
[----:B------:R-:W-:Y:S01]  /*13850*/  CS2R R142, SRZ ;  /* 0x00000000008e7805 */ /* 0x000fe2000001ff00 */
[----:B------:R-:W-:Y:S01]  /*13860*/  IMAD.MOV.U32 R13, RZ, RZ, R196 ;  /* 0x000000ffff0d7224 */ /* 0x000fe200078e00c4 */
[----:B------:R-:W-:Y:S01]  /*13870*/  CS2R R138, SRZ ;  /* 0x00000000008a7805 */ /* 0x000fe2000001ff00 */
[----:B------:R-:W-:Y:S01]  /*13880*/  IMAD.MOV.U32 R15, RZ, RZ, R194 ;  /* 0x000000ffff0f7224 */ /* 0x000fe200078e00c2 */
[----:B------:R-:W-:Y:S01]  /*13890*/  CS2R R134, SRZ ;  /* 0x0000000000867805 */ /* 0x000fe2000001ff00 */
[----:B------:R-:W-:Y:S01]  /*138a0*/  IMAD.MOV.U32 R0, RZ, RZ, 0x3f800000 ;  /* 0x3f800000ff007424 */ /* 0x000fe200078e00ff */
        /* <DEDUP_REMOVED lines=26> */
[----:B------:R-:W-:-:S07]  /*13a50*/  CS2R R88, SRZ ;  /* 0x0000000000587805 */ /* 0x000fce000001ff00 */
.L_x_792:
[----:B------:R-:W-:-:S05]  /*13a60*/  VIADD R7, R15, 0x1 ;  /* 0x000000010f077836 */ /* 0x000fca0000000000 */
[----:B------:R-:W-:-:S04]  /*13a70*/  ISETP.NE.AND P2, PT, R7, 0x2, PT ;  /* 0x000000020700780c */ /* 0x000fc80003f45270 */
[----:B------:R-:W-:Y:S02]  /*13a80*/  SEL R196, RZ, 0x1, P2 ;  /* 0x00000001ffc47807 */ /* 0x000fe40001000000 */
[----:B------:R-:W-:Y:S02]  /*13a90*/  SEL R194, R7, RZ, P2 ;  /* 0x000000ff07c27207 */ /* 0x000fe40001000000 */
[----:B------:R-:W-:Y:S01]  /*13aa0*/  LOP3.LUT R196, R13, R196, RZ, 0x3c, !PT ;  /* 0x000000c40dc47212 */ /* 0x000fe200078e3cff */
[----:B------:R-:W-:Y:S06]  /*13ab0*/  @!P0 BRA `(.L_x_782) ;  /* 0x0000000000048947 */ /* 0x000fec0003800000 */
[----:B------:R-:W-:Y:S01]  /*13ac0*/  BPT.TRAP 0x1 ;  /* 0x000000040000795c */ /* 0x000fe20000300000 */
.L_x_782:
[----:B------:R-:W-:Y:S01]  /*13ad0*/  IMAD R10, R194, 0x8, R2 ;  /* 0x00000008c20a7824 */ /* 0x000fe200078e0202 */
[----:B------:R-:W-:-:S04]  /*13ae0*/  SHF.L.U32 R7, R196, 0x1f, RZ ;  /* 0x0000001fc4077819 */ /* 0x000fc800000006ff */
[----:B------:R0:W1:Y:S01]  /*13af0*/  SYNCS.PHASECHK.TRANS64.TRYWAIT P2, [R10+URZ+0x34830], R7 ;  /* 0x034830070a0075a7 */ /* 0x000062000804017f */
[----:B------:R-:W-:Y:S05]  /*13b00*/  @!P0 BRA `(.L_x_783) ;  /* 0x0000000000048947 */ /* 0x000fea0003800000 */
[----:B------:R-:W-:Y:S01]  /*13b10*/  BPT.TRAP 0x1 ;  /* 0x000000040000795c */ /* 0x000fe20000300000 */
.L_x_783:
[----:B------:R-:W-:Y:S01]  /*13b20*/  IMAD R8, R194, 0xc00, R5 ;  /* 0x00000c00c2087824 */ /* 0x000fe200078e0205 */
[----:B------:R-:W-:Y:S03]  /*13b30*/  BSSY B1, `(.L_x_784) ;  /* 0x0000006000017945 */ /* 0x000fe60003800000 */
[C---:B------:R-:W-:Y:S02]  /*13b40*/  VIADD R20, R8.reuse, 0x2 ;  /* 0x0000000208147836 */ /* 0x040fe40000000000 */
[----:B------:R-:W-:Y:S01]  /*13b50*/  VIADD R24, R8, 0x4 ;  /* 0x0000000408187836 */ /* 0x000fe20000000000 */
[----:B-1----:R-:W-:Y:S06]  /*13b60*/  @P2 BRA `(.L_x_785) ;  /* 0x0000000000082947 */ /* 0x002fec0003800000 */
[----:B------:R-:W1:Y:S02]  /*13b70*/  SYNCS.PHASECHK.TRANS64.TRYWAIT P2, [R10+URZ+0x34830], R7 ;  /* 0x034830070a0075a7 */ /* 0x000e64000804017f */
[----:B-1----:R-:W-:Y:S05]  /*13b80*/  @!P2 BRA `(.L_x_786) ;  /* 0x000000d400a8a947 */ /* 0x002fea0003800000 */
.L_x_785:
[----:B------:R-:W-:Y:S05]  /*13b90*/  BSYNC B1 ;  /* 0x0000000000017941 */ /* 0x000fea0003800000 */
.L_x_784:
[----:B------:R-:W2:Y:S04]  /*13ba0*/  LDL.64 R28, [R1+0x40] ;  /* 0x00004000011c7983 */ /* 0x000ea80000100a00 */
[----:B------:R3:W-:Y:S04]  /*13bb0*/  STL [R1+0x88], R15 ;  /* 0x0000880f01007387 */ /* 0x0007e80000100800 */
[----:B---3--:R-:W3:Y:S04]  /*13bc0*/  LDL.64 R14, [R1+0x38] ;  /* 0x00003800010e7983 */ /* 0x008ee80000100a00 */
[----:B------:R4:W-:Y:S04]  /*13bd0*/  STL.64 [R1+0x80], R12 ;  /* 0x0000800c01007387 */ /* 0x0009e80000100a00 */
[----:B----4-:R-:W4:Y:S01]  /*13be0*/  LDL.64 R12, [R1+0x30] ;  /* 0x00003000010c7983 */ /* 0x010f220000100a00 */
[----:B------:R-:W-:Y:S01]  /*13bf0*/  R2UR UR14, R24 ;  /* 0x00000000180e72ca */ /* 0x000fe200000e0000 */
[C---:B------:R-:W-:Y:S01]  /*13c00*/  VIADD R24, R8.reuse, 0x400 ;  /* 0x0000040008187836 */ /* 0x040fe20000000000 */
[C---:B------:R-:W-:Y:S01]  /*13c10*/  IADD3 R26, R8.reuse, 0x402, RZ ;  /* 0x00000402081a7810 */ /* 0x040fe20007ffe0ff */
[----:B------:R-:W-:Y:S01]  /*13c20*/  IMAD.MOV.U32 R9, RZ, RZ, 0x40000040 ;  /* 0x40000040ff097424 */ /* 0x000fe200078e00ff */
[----:B------:R-:W-:Y:S01]  /*13c30*/  R2UR UR6, R8 ;  /* 0x00000000080672ca */ /* 0x000fe200000e0000 */
[----:B------:R-:W-:Y:S01]  /*13c40*/  IMAD.MOV.U32 R25, RZ, RZ, 0x40000040 ;  /* 0x40000040ff197424 */ /* 0x000fe200078e00ff */
[----:B------:R-:W-:Y:S01]  /*13c50*/  R2UR UR22, R24 ;  /* 0x00000000181672ca */ /* 0x000fe200000e0000 */
[----:B------:R-:W-:Y:S01]  /*13c60*/  VIADD R24, R8, 0x406 ;  /* 0x0000040608187836 */ /* 0x000fe20000000000 */
[----:B------:R-:W-:Y:S01]  /*13c70*/  R2UR UR7, R9 ;  /* 0x00000000090772ca */ /* 0x000fe200000e0000 */
[----:B------:R-:W-:Y:S01]  /*13c80*/  IMAD.MOV.U32 R27, RZ, RZ, 0x40000040 ;  /* 0x40000040ff1b7424 */ /* 0x000fe200078e00ff */
[----:B------:R-:W-:Y:S01]  /*13c90*/  R2UR UR26, R26 ;  /* 0x000000001a1a72ca */ /* 0x000fe200000e0000 */
[----:B------:R-:W-:Y:S01]  /*13ca0*/  VIADD R26, R8, 0x800 ;  /* 0x00000800081a7836 */ /* 0x000fe20000000000 */
[----:B------:R-:W-:Y:S01]  /*13cb0*/  R2UR UR34, R24 ;  /* 0x00000000182272ca */ /* 0x000fe200000e0000 */
[----:B------:R-:W-:Y:S01]  /*13cc0*/  VIADD R24, R8, 0x804 ;  /* 0x0000080408187836 */ /* 0x000fe20000000000 */
[C---:B------:R-:W-:Y:S01]  /*13cd0*/  R2UR UR15, R25.reuse ;  /* 0x00000000190f72ca */ /* 0x040fe200000e0000 */
[----:B------:R0:W-:Y:S01]  /*13ce0*/  STL.64 [R1+0x78], R10 ;  /* 0x0000780a01007387 */ /* 0x0001e20000100a00 */
[----:B------:R-:W-:-:S02]  /*13cf0*/  R2UR UR23, R25 ;  /* 0x00000000191772ca */ /* 0x000fc400000e0000 */
[----:B------:R-:W-:Y:S02]  /*13d00*/  R2UR UR27, R27 ;  /* 0x000000001b1b72ca */ /* 0x000fe400000e0000 */
[----:B------:R-:W-:Y:S02]  /*13d10*/  R2UR UR35, R25 ;  /* 0x00000000192372ca */ /* 0x000fe400000e0000 */
[----:B------:R-:W-:Y:S02]  /*13d20*/  R2UR UR46, R26 ;  /* 0x000000001a2e72ca */ /* 0x000fe400000e0000 */
[----:B------:R-:W-:Y:S02]  /*13d30*/  R2UR UR47, R27 ;  /* 0x000000001b2f72ca */ /* 0x000fe400000e0000 */
[----:B------:R-:W-:Y:S01]  /*13d40*/  R2UR UR54, R24 ;  /* 0x00000000183672ca */ /* 0x000fe200000e0000 */
[----:B01----:R-:W4:Y:S01]  /*13d50*/  LDL.64 R10, [R1+0x28] ;  /* 0x00002800010a7983 */ /* 0x003f220000100a00 */
[----:B------:R-:W-:Y:S01]  /*13d60*/  R2UR UR55, R25 ;  /* 0x00000000193772ca */ /* 0x000fe200000e0000 */
[----:B------:R-:W-:Y:S01]  /*13d70*/  IMAD.MOV.U32 R21, RZ, RZ, 0x40000040 ;  /* 0x40000040ff157424 */ /* 0x000fe200078e00ff */
[----:B------:R-:W-:Y:S01]  /*13d80*/  R2UR UR10, R20 ;  /* 0x00000000140a72ca */ /* 0x000fe200000e0000 */
[----:B------:R0:W-:Y:S03]  /*13d90*/  STL.64 [R1+0x70], R4 ;  /* 0x0000700401007387 */ /* 0x0001e60000100a00 */
[C---:B------:R-:W-:Y:S01]  /*13da0*/  R2UR UR11, R21.reuse ;  /* 0x00000000150b72ca */ /* 0x040fe200000e0000 */
[----:B0-----:R-:W4:Y:S01]  /*13db0*/  LDL.64 R4, [R1+0x20] ;  /* 0x0000200001047983 */ /* 0x001f220000100a00 */
[----:B------:R-:W-:Y:S01]  /*13dc0*/  VIADD R20, R8, 0x6 ;  /* 0x0000000608147836 */ /* 0x000fe20000000000 */
[----:B------:R-:W-:-:S02]  /*13dd0*/  R2UR UR19, R21 ;  /* 0x00000000151372ca */ /* 0x000fc400000e0000 */
[----:B------:R0:W-:Y:S01]  /*13de0*/  STL.64 [R1+0x68], R2 ;  /* 0x0000680201007387 */ /* 0x0001e20000100a00 */
[C---:B------:R-:W-:Y:S02]  /*13df0*/  R2UR UR31, R21.reuse ;  /* 0x00000000151f72ca */ /* 0x040fe400000e0000 */
[----:B------:R-:W-:Y:S01]  /*13e00*/  R2UR UR18, R20 ;  /* 0x00000000141272ca */ /* 0x000fe200000e0000 */
[----:B------:R-:W-:Y:S01]  /*13e10*/  VIADD R20, R8, 0x404 ;  /* 0x0000040408147836 */ /* 0x000fe20000000000 */
[----:B------:R-:W-:-:S04]  /*13e20*/  R2UR UR51, R21 ;  /* 0x00000000153372ca */ /* 0x000fc800000e0000 */
[----:B------:R-:W-:Y:S01]  /*13e30*/  R2UR UR30, R20 ;  /* 0x00000000141e72ca */ /* 0x000fe200000e0000 */
[----:B------:R-:W-:Y:S01]  /*13e40*/  VIADD R20, R8, 0x802 ;  /* 0x0000080208147836 */ /* 0x000fe20000000000 */
[----:B0-----:R-:W4:Y:S04]  /*13e50*/  LDL.64 R2, [R1+0x8] ;  /* 0x0000080001027983 */ /* 0x001f280000100a00 */
[----:B------:R-:W-:Y:S02]  /*13e60*/  R2UR UR50, R20 ;  /* 0x00000000143272ca */ /* 0x000fe400000e0000 */
[----:B------:R-:W4:Y:S01]  /*13e70*/  LDL.64 R20, [R1+0x18] ;  /* 0x0000180001147983 */ /* 0x000f220000100a00 */
[----:B--2---:R-:W-:Y:S02]  /*13e80*/  R2UR UR4, R28 ;  /* 0x000000001c0472ca */ /* 0x004fe400000e0000 */
[----:B------:R-:W-:-:S02]  /*13e90*/  R2UR UR5, R29 ;  /* 0x000000001d0572ca */ /* 0x000fc400000e0000 */
[----:B------:R-:W-:-:S11]  /*13ea0*/  WARPGROUP.ARRIVE ;  /* 0x00000000000079c5 */ /* 0x000fd60000000000 */
[----:B------:R-:W-:Y:S01]  /*13eb0*/  HGMMA.64x128x16.F32.BF16 R24, gdesc[UR4], RZ, !UPT, gsb0 ;  /* 0x01e00000041879f0 */ /* 0x000fe2000c0018ff */
[----:B---3--:R-:W-:Y:S02]  /*13ec0*/  R2UR UR8, R14 ;  /* 0x000000000e0872ca */ /* 0x008fe400000e0000 */
[----:B------:R-:W-:Y:S01]  /*13ed0*/  R2UR UR9, R15 ;  /* 0x000000000f0972ca */ /* 0x000fe200000e0000 */
[----:B------:R-:W-:Y:S01]  /*13ee0*/  UMOV UR32, UR56 ;  /* 0x0000003800207c82 */ /* 0x000fe20008000000 */
[----:B------:R-:W-:Y:S01]  /*13ef0*/  UMOV UR33, UR57 ;  /* 0x0000003900217c82 */ /* 0x000fe20008000000 */
[----:B------:R0:W5:Y:S01]  /*13f00*/  LDL.LU R15, [R1+0x88] ;  /* 0x00008800010f7983 */ /* 0x0001620000300800 */
[----:B----4-:R-:W-:Y:S02]  /*13f10*/  R2UR UR12, R12 ;  /* 0x000000000c0c72ca */ /* 0x010fe400000e0000 */
[----:B------:R-:W-:Y:S02]  /*13f20*/  R2UR UR13, R13 ;  /* 0x000000000d0d72ca */ /* 0x000fe400000e0000 */
[----:B------:R0:W5:Y:S01]  /*13f30*/  LDL.LU.64 R12, [R1+0x80] ;  /* 0x00008000010c7983 */ /* 0x0001620000300a00 */
[----:B------:R-:W-:-:S02]  /*13f40*/  WARPGROUP.DEPBAR.LE gsb0, 0x0 ;  /* 0x00008000000079c5 */ /* 0x000fc40000010000 */
[----:B------:R-:W-:-:S06]  /*13f50*/  WARPGROUP.ARRIVE ;  /* 0x00000000000079c5 */ /* 0x000fcc0000000000 */
[----:B------:R-:W-:Y:S01]  /*13f60*/  HGMMA.64x128x16.F32.BF16 R24, gdesc[UR8], R24, gsb0 ;  /* 0x01e00000081879f0 */ /* 0x000fe20008001818 */
[----:B------:R-:W-:Y:S02]  /*13f70*/  R2UR UR16, R10 ;  /* 0x000000000a1072ca */ /* 0x000fe400000e0000 */
[----:B------:R-:W-:Y:S02]  /*13f80*/  R2UR UR17, R11 ;  /* 0x000000000b1172ca */ /* 0x000fe400000e0000 */
[----:B------:R-:W-:Y:S01]  /*13f90*/  R2UR UR20, R4 ;  /* 0x00000000041472ca */ /* 0x000fe200000e0000 */
[----:B------:R0:W5:Y:S01]  /*13fa0*/  LDL.LU.64 R10, [R1+0x78] ;  /* 0x00007800010a7983 */ /* 0x0001620000300a00 */
[----:B------:R-:W-:Y:S02]  /*13fb0*/  WARPGROUP.DEPBAR.LE gsb0, 0x0 ;  /* 0x00008000000079c5 */ /* 0x000fe40000010000 */
[----:B------:R-:W-:-:S06]  /*13fc0*/  WARPGROUP.ARRIVE ;  /* 0x00000000000079c5 */ /* 0x000fcc0000000000 */
[----:B------:R-:W-:Y:S01]  /*13fd0*/  HGMMA.64x128x16.F32.BF16 R24, gdesc[UR12], R24, gsb0 ;  /* 0x01e000000c1879f0 */ /* 0x000fe20008001818 */
        /* <DEDUP_REMOVED lines=8> */
[----:B------:R-:W2:Y:S01]  /*14060*/  LDL.64 R20, [R1] ;  /* 0x0000000001147983 */ /* 0x000ea20000100a00 */
[----:B------:R-:W-:Y:S02]  /*14070*/  WARPGROUP.DEPBAR.LE gsb0, 0x0 ;  /* 0x00008000000079c5 */ /* 0x000fe40000010000 */
[----:B------:R-:W-:-:S06]  /*14080*/  WARPGROUP.ARRIVE ;  /* 0x00000000000079c5 */ /* 0x000fcc0000000000 */
[----:B------:R-:W-:Y:S01]  /*14090*/  HGMMA.64x128x16.F32.BF16 R24, gdesc[UR20], R24, gsb0 ;  /* 0x01e00000141879f0 */ /* 0x000fe20008001818 */
[----:B------:R-:W-:Y:S02]  /*140a0*/  R2UR UR29, R3 ;  /* 0x00000000031d72ca */ /* 0x000fe400000e0000 */
[----:B------:R0:W5:Y:S01]  /*140b0*/  LDL.LU.64 R2, [R1+0x68] ;  /* 0x0000680001027983 */ /* 0x0001620000300a00 */
        /* <DEDUP_REMOVED lines=14> */
[----:B------:R-:W-:Y:S01]  /*141a0*/  HGMMA.64x128x16.F32.BF16 R24, gdesc[UR48], R24, gsb0 ;  /* 0x01e00000301879f0 */ /* 0x000fe20008001818 */
[----:B------:R-:W-:Y:S02]  /*141b0*/  VIADD R8, R8, 0x806 ;  /* 0x0000080608087836 */ /* 0x000fe40000000000 */
[----:B------:R-:W-:Y:S01]  /*141c0*/  IMAD.MOV.U32 R9, RZ, RZ, 0x40000040 ;  /* 0x40000040ff097424 */ /* 0x000fe200078e00ff */
[----:B--2---:R-:W-:Y:S02]  /*141d0*/  R2UR UR4, R20 ;  /* 0x00000000140472ca */ /* 0x004fe400000e0000 */
[----:B------:R-:W-:Y:S02]  /*141e0*/  R2UR UR6, R8 ;  /* 0x00000000080672ca */ /* 0x000fe400000e0000 */
[----:B------:R-:W-:Y:S02]  /*141f0*/  R2UR UR7, R9 ;  /* 0x00000000090772ca */ /* 0x000fe400000e0000 */
[----:B------:R-:W-:Y:S01]  /*14200*/  R2UR UR5, R21 ;  /* 0x00000000150572ca */ /* 0x000fe200000e0000 */
[----:B------:R-:W-:-:S02]  /*14210*/  WARPGROUP.DEPBAR.LE gsb0, 0x0 ;  /* 0x00008000000079c5 */ /* 0x000fc40000010000 */
[----:B------:R-:W-:-:S06]  /*14220*/  WARPGROUP.ARRIVE ;  /* 0x00000000000079c5 */ /* 0x000fcc0000000000 */
[----:B------:R-:W-:Y:S01]  /*14230*/  HGMMA.64x128x16.F32.BF16 R24, gdesc[UR52], R24, gsb0 ;  /* 0x01e00000341879f0 */ /* 0x000fe20008001818 */
        /* <DEDUP_REMOVED lines=68> */
[----:B0-----:R-:W-:Y:S05]  /*14680*/  @!P0 BRA `(.L_x_787) ;  /* 0x0000000000048947 */ /* 0x001fea0003800000 */
[----:B------:R-:W-:Y:S01]  /*14690*/  BPT.TRAP 0x1 ;  /* 0x000000040000795c */ /* 0x000fe20000300000 */
.L_x_787:
[----:B-----5:R-:W-:Y:S01]  /*146a0*/  SHF.L.U32 R0, R13, 0x1f, RZ ;  /* 0x0000001f0d007819 */ /* 0x020fe200000006ff */
[----:B------:R-:W-:-:S04]  /*146b0*/  IMAD R13, R15, 0x8, R2 ;  /* 0x000000080f0d7824 */ /* 0x000fc800078e0202 */
[----:B------:R0:W1:Y:S01]  /*146c0*/  SYNCS.PHASECHK.TRANS64.TRYWAIT P2, [R13+URZ+0x34850], R0 ;  /* 0x034850000d0075a7 */ /* 0x000062000804017f */
[----:B------:R-:W-:Y:S05]  /*146d0*/  @!P0 BRA `(.L_x_788) ;  /* 0x0000000000048947 */ /* 0x000fea0003800000 */
[----:B------:R-:W-:Y:S01]  /*146e0*/  BPT.TRAP 0x1 ;  /* 0x000000040000795c */ /* 0x000fe20000300000 */
.L_x_788:
[----:B------:R-:W-:Y:S04]  /*146f0*/  BSSY B1, `(.L_x_789) ;  /* 0x0000004000017945 */ /* 0x000fe80003800000 */
[----:B-1----:R-:W-:Y:S05]  /*14700*/  @P2 BRA `(.L_x_790) ;  /* 0x0000000000082947 */ /* 0x002fea0003800000 */
[----:B------:R-:W1:Y:S02]  /*14710*/  SYNCS.PHASECHK.TRANS64.TRYWAIT P2, [R13+URZ+0x34850], R0 ;  /* 0x034850000d0075a7 */ /* 0x000e64000804017f */
[----:B-1----:R-:W-:Y:S05]  /*14720*/  @!P2 BRA `(.L_x_791) ;  /* 0x000000c800d4a947 */ /* 0x002fea0003800000 */
.L_x_790:
[----:B------:R-:W-:Y:S05]  /*14730*/  BSYNC B1 ;  /* 0x0000000000017941 */ /* 0x000fea0003800000 */
.L_x_789:
[----:B01----:R-:W-:Y:S01]  /*14740*/  VIADD R0, R2, 0x400 ;  /* 0x0000040002007836 */ /* 0x003fe20000000000 */
[----:B------:R-:W-:Y:S01]  /*14750*/  WARPGROUP.ARRIVE ;  /* 0x00000000000079c5 */ /* 0x000fe20000000000 */
[----:B------:R-:W-:Y:S02]  /*14760*/  IMAD.MOV.U32 R9, RZ, RZ, 0x40000040 ;  /* 0x40000040ff097424 */ /* 0x000fe400078e00ff */
[----:B------:R-:W-:Y:S01]  /*14770*/  FMUL.FTZ R14, R25, UR36 ;  /* 0x00000024190e7c20 */ /* 0x000fe20008410000 */
[----:B------:R-:W-:Y:S01]  /*14780*/  IMAD.MOV.U32 R7, RZ, RZ, 0x40000040 ;  /* 0x40000040ff077424 */ /* 0x000fe200078e00ff */
[----:B------:R-:W-:Y:S01]  /*14790*/  SHF.R.U32.HI R0, RZ, 0x4, R0 ;  /* 0x00000004ff007819 */ /* 0x000fe20000011600 */
[----:B------:R-:W-:Y:S01]  /*147a0*/  FMUL.FTZ R20, R27, UR36 ;  /* 0x000000241b147c20 */ /* 0x000fe20008410000 */
[----:B------:R-:W-:Y:S01]  /*147b0*/  R2UR UR7, R9 ;  /* 0x00000000090772ca */ /* 0x000fe200000e0000 */
[----:B------:R-:W-:Y:S01]  /*147c0*/  FMUL.FTZ R27, R34, UR36 ;  /* 0x00000024221b7c20 */ /* 0x000fe20008410000 */
[----:B------:R-:W-:Y:S01]  /*147d0*/  LOP3.LUT R0, R0, 0x3fff, RZ, 0xc0, !PT ;  /* 0x00003fff00007812 */ /* 0x000fe200078ec0ff */
[----:B------:R-:W-:Y:S01]  /*147e0*/  MUFU.TANH R14, R14 ;  /* 0x0000000e000e7308 */ /* 0x000fe20000002400 */
[----:B------:R-:W-:Y:S01]  /*147f0*/  FMUL.FTZ R34, R37, UR36 ;  /* 0x0000002425227c20 */ /* 0x000fe20008410000 */
[----:B------:R-:W-:Y:S01]  /*14800*/  FMUL.FTZ R37, R41, UR36 ;  /* 0x0000002429257c20 */ /* 0x000fe20008410000 */
[----:B------:R-:W-:Y:S01]  /*14810*/  LOP3.LUT R0, R0, 0x4000000, RZ, 0xfc, !PT ;  /* 0x0400000000007812 */ /* 0x000fe200078efcff */
[----:B------:R-:W-:Y:S01]  /*14820*/  FMUL.FTZ R21, R30, UR36 ;  /* 0x000000241e157c20 */ /* 0x000fe20008410000 */
[----:B------:R-:W-:Y:S01]  /*14830*/  FMUL.FTZ R30, R35, UR36 ;  /* 0x00000024231e7c20 */ /* 0x000fe20008410000 */
[----:B------:R-:W-:Y:S01]  /*14840*/  FMUL.FTZ R35, R42, UR36 ;  /* 0x000000242a237c20 */ /* 0x000fe20008410000 */
[----:B------:R-:W-:Y:S01]  /*14850*/  FMUL.FTZ R42, R44, UR36 ;  /* 0x000000242c2a7c20 */ /* 0x000fe20008410000 */
[----:B------:R-:W-:-:S02]  /*14860*/  IMAD R8, R15, 0x800, R0 ;  /* 0x000008000f087824 */ /* 0x000fc400078e0200 */
[----:B------:R-:W-:Y:S01]  /*14870*/  FMUL.FTZ R0, R24, UR36 ;  /* 0x0000002418007c20 */ /* 0x000fe20008410000 */
[----:B------:R-:W-:Y:S01]  /*14880*/  FMUL.FTZ R24, R28, UR36 ;  /* 0x000000241c187c20 */ /* 0x000fe20008410000 */
[----:B------:R-:W-:Y:S01]  /*14890*/  FMUL.FTZ R15, R26, UR36 ;  /* 0x000000241a0f7c20 */ /* 0x000fe20008410000 */
[C---:B------:R-:W-:Y:S01]  /*148a0*/  VIADD R6, R8.reuse, 0x80 ;  /* 0x0000008008067836 */ /* 0x040fe20000000000 */
[----:B------:R-:W-:Y:S01]  /*148b0*/  R2UR UR6, R8 ;  /* 0x00000000080672ca */ /* 0x000fe200000e0000 */
        /* <DEDUP_REMOVED lines=12> */
[----:B------:R-:W-:Y:S01]  /*14980*/  HGMMA.64x128x16.F32.BF16 R88, R180, gdesc[UR4].tnspB, R88, gsb0 ;  /* 0x41e00004b4587df0 */ /* 0x000fe20008001858 */
[----:B------:R-:W-:Y:S01]  /*14990*/  R2UR UR6, R6 ;  /* 0x00000000060672ca */ /* 0x000fe200000e0000 */
[----:B------:R-:W-:Y:S01]  /*149a0*/  VIADD R6, R8, 0x100 ;  /* 0x0000010008067836 */ /* 0x000fe20000000000 */
[----:B------:R-:W-:Y:S01]  /*149b0*/  R2UR UR7, R7 ;  /* 0x00000000070772ca */ /* 0x000fe200000e0000 */
[----:B------:R-:W-:Y:S01]  /*149c0*/  IMAD.MOV.U32 R7, RZ, RZ, 0x40000040 ;  /* 0x40000040ff077424 */ /* 0x000fe200078e00ff */
[----:B------:R-:W2:Y:S01]  /*149d0*/  MUFU.TANH R26, R26 ;  /* 0x0000001a001a7308 */ /* 0x000ea20000002400 */
        /* <DEDUP_REMOVED lines=16> */
[----:B------:R-:W-:Y:S01]  /*14ae0*/  FMUL.FTZ R53, R58, UR36 ;  /* 0x000000243a357c20 */ /* 0x000fe20008410000 */
[----:B------:R-:W-:Y:S01]  /*14af0*/  FMUL.FTZ R58, R62, UR36 ;  /* 0x000000243e3a7c20 */ /* 0x000fe20008410000 */
[----:B------:R-:W-:Y:S01]  /*14b00*/  FMUL.FTZ R62, R68, UR36 ;  /* 0x00000024443e7c20 */ /* 0x000fe20008410000 */
[----:B------:R-:W-:Y:S01]  /*14b10*/  FMUL.FTZ R64, R69, UR36 ;  /* 0x0000002445407c20 */ /* 0x000fe20008410000 */
[----:B------:R-:W-:Y:S01]  /*14b20*/  FMUL.FTZ R65, R72, UR36 ;  /* 0x0000002448417c20 */ /* 0x000fe20008410000 */
[----:B------:R-:W-:Y:S01]  /*14b30*/  FMUL.FTZ R68, R73, UR36 ;  /* 0x0000002449447c20 */ /* 0x000fe20008410000 */
[----:B------:R-:W-:Y:S01]  /*14b40*/  FMUL.FTZ R69, R76, UR36 ;  /* 0x000000244c457c20 */ /* 0x000fe20008410000 */
[----:B------:R-:W5:Y:S01]  /*14b50*/  MUFU.TANH R32, R32 ;  /* 0x0000002000207308 */ /* 0x000f620000002400 */
        /* <DEDUP_REMOVED lines=9> */
[----:B------:R-:W-:-:S02]  /*14bf0*/  VIADD R38, R8, 0x200 ;  /* 0x0000020008267836 */ /* 0x000fc40000000000 */
[----:B------:R-:W-:Y:S01]  /*14c00*/  FMUL.FTZ R81, R82, UR36 ;  /* 0x0000002452517c20 */ /* 0x000fe20008410000 */
[----:B------:R-:W-:Y:S02]  /*14c10*/  IMAD.MOV.U32 R39, RZ, RZ, 0x40000040 ;  /* 0x40000040ff277424 */ /* 0x000fe400078e00ff */
        /* <DEDUP_REMOVED lines=14> */
[----:B------:R-:W-:Y:S01]  /*14d00*/  @!P1 VIADD R10, R10, 0x34840 ;  /* 0x000348400a0a9836 */ /* 0x000fe20000000000 */
[----:B------:R-:W-:Y:S01]  /*14d10*/  ISETP.GT.AND P2, PT, R210, RZ, PT ;  /* 0x000000ffd200720c */ /* 0x000fe20003f44270 */
[----:B------:R-:W-:-:S02]  /*14d20*/  @!P1 VIADD R13, R13, 0x34860 ;  /* 0x000348600d0d9836 */ /* 0x000fc40000000000 */
[----:B------:R-:W-:Y:S01]  /*14d30*/  VIADD R210, R210, 0xffffffff ;  /* 0xffffffffd2d27836 */ /* 0x000fe20000000000 */
[----:B------:R-:W5:Y:S02]  /*14d40*/  MUFU.TANH R42, R42 ;  /* 0x0000002a002a7308 */ /* 0x000f640000002400 */
[----:B------:R-:W-:-:S06]  /*14d50*/  @!P1 PRMT R13, RZ, 0x654, R13 ;  /* 0x00000654ff0d9816 */ /* 0x000fcc000000000d */
[----:B------:R-:W5:Y:S08]  /*14d60*/  MUFU.TANH R44, R44 ;  /* 0x0000002c002c7308 */ /* 0x000f700000002400 */
        /* <DEDUP_REMOVED lines=8> */
[----:B------:R-:W5:Y:S01]  /*14df0*/  MUFU.TANH R60, R60 ;  /* 0x0000003c003c7308 */ /* 0x000f620000002400 */
[----:B------:R-:W-:-:S02]  /*14e00*/  WARPGROUP.DEPBAR.LE gsb0, 0x0 ;  /* 0x00008000000079c5 */ /* 0x000fc40000010000 */
[----:B------:R-:W-:-:S05]  /*14e10*/  WARPGROUP.ARRIVE ;  /* 0x00000000000079c5 */ /* 0x000fca0000000000 */
[----:B------:R-:W5:Y:S01]  /*14e20*/  MUFU.TANH R61, R61 ;  /* 0x0000003d003d7308 */ /* 0x000f620000002400 */
[----:B------:R-:W-:Y:S01]  /*14e30*/  HGMMA.64x128x16.F32.BF16 R88, R176, gdesc[UR4].tnspB, R88, gsb0 ;  /* 0x41e00004b0587df0 */ /* 0x000fe20008001858 */
[----:B------:R-:W-:Y:S01]  /*14e40*/  R2UR UR6, R6 ;  /* 0x00000000060672ca */ /* 0x000fe200000e0000 */
[----:B------:R-:W-:Y:S01]  /*14e50*/  VIADD R6, R8, 0x180 ;  /* 0x0000018008067836 */ /* 0x000fe20000000000 */
[----:B------:R-:W-:Y:S01]  /*14e60*/  R2UR UR7, R7 ;  /* 0x00000000070772ca */ /* 0x000fe200000e0000 */
[----:B------:R-:W-:-:S03]  /*14e70*/  IMAD.MOV.U32 R7, RZ, RZ, 0x40000040 ;  /* 0x40000040ff077424 */ /* 0x000fc600078e00ff */
        /* <DEDUP_REMOVED lines=21> */
[----:B------:R-:W-:Y:S02]  /*14fd0*/  R2UR UR6, R6 ;  /* 0x00000000060672ca */ /* 0x000fe400000e0000 */
[----:B0-----:R-:W-:-:S04]  /*14fe0*/  FMNMX.FTZ R6, R0, R11, !PT ;  /* 0x0000000b00067209 */ /* 0x001fc80007810000 */
[----:B------:R-:W0:Y:S01]  /*14ff0*/  MUFU.TANH R35, R35 ;  /* 0x0000002300237308 */ /* 0x000e220000002400 */
[----:B------:R-:W-:Y:S01]  /*15000*/  R2UR UR7, R7 ;  /* 0x00000000070772ca */ /* 0x000fe200000e0000 */
[----:B------:R-:W-:Y:S01]  /*15010*/  IMAD.U32 R7, RZ, RZ, UR58 ;  /* 0x0000003aff077e24 */ /* 0x000fe2000f8e00ff */
[----:B------:R-:W-:-:S04]  /*15020*/  FMNMX.FTZ R6, R14, R6, !PT ;  /* 0x000000060e067209 */ /* 0x000fc80007810000 */
[----:B-1----:R-:W-:Y:S01]  /*15030*/  FMNMX.FTZ R6, R24, R6, !PT ;  /* 0x0000000618067209 */ /* 0x002fe20007810000 */
[----:B------:R-:W-:Y:S03]  /*15040*/  MUFU.TANH R40, R40 ;  /* 0x0000002800287308 */ /* 0x000fe60000002400 */
[----:B--2---:R-:W-:-:S04]  /*15050*/  FMNMX.FTZ R6, R26, R6, !PT ;  /* 0x000000061a067209 */ /* 0x004fc80007810000 */
[----:B---3--:R-:W-:Y:S01]  /*15060*/  FMNMX.FTZ R6, R28, R6, !PT ;  /* 0x000000061c067209 */ /* 0x008fe20007810000 */
[----:B------:R-:W-:Y:S03]  /*15070*/  MUFU.TANH R41, R41 ;  /* 0x0000002900297308 */ /* 0x000fe60000002400 */
[----:B----4-:R-:W-:-:S04]  /*15080*/  FMNMX.FTZ R6, R29, R6, !PT ;  /* 0x000000061d067209 */ /* 0x010fc80007810000 */
[----:B-----5:R-:W-:Y:S01]  /*15090*/  FMNMX.FTZ R6, R32, R6, !PT ;  /* 0x0000000620067209 */ /* 0x020fe20007810000 */
[----:B------:R-:W-:Y:S03]  /*150a0*/  MUFU.TANH R43, R43 ;  /* 0x0000002b002b7308 */ /* 0x000fe60000002400 */
[----:B------:R-:W-:-:S04]  /*150b0*/  FMNMX.FTZ R6, R34, R6, !PT ;  /* 0x0000000622067209 */ /* 0x000fc80007810000 */
[----:B------:R-:W-:Y:S01]  /*150c0*/  FMNMX.FTZ R6, R36, R6, !PT ;  /* 0x0000000624067209 */ /* 0x000fe20007810000 */
        /* <DEDUP_REMOVED lines=34> */
[----:B------:R-:W-:-:S05]  /*152f0*/  FMNMX.FTZ R9, R76, R6, !PT ;  /* 0x000000064c097209 */ /* 0x000fca0007810000 */
[----:B------:R-:W1:Y:S01]  /*15300*/  SHFL.BFLY PT, R6, R9, 0x2, 0x1f ;  /* 0x0c401f0009067f89 */ /* 0x000e6200000e0000 */
[----:B------:R-:W-:Y:S08]  /*15310*/  MUFU.TANH R74, R74 ;  /* 0x0000004a004a7308 */ /* 0x000ff00000002400 */
[----:B------:R-:W-:Y:S01]  /*15320*/  MUFU.TANH R75, R75 ;  /* 0x0000004b004b7308 */ /* 0x000fe20000002400 */
[----:B------:R-:W-:-:S02]  /*15330*/  WARPGROUP.DEPBAR.LE gsb0, 0x0 ;  /* 0x00008000000079c5 */ /* 0x000fc40000010000 */
[----:B------:R-:W-:-:S05]  /*15340*/  WARPGROUP.ARRIVE ;  /* 0x00000000000079c5 */ /* 0x000fca0000000000 */
[----:B------:R-:W-:Y:S01]  /*15350*/  MUFU.TANH R78, R78 ;  /* 0x0000004e004e7308 */ /* 0x000fe20000002400 */
[----:B------:R-:W-:Y:S01]  /*15360*/  HGMMA.64x128x16.F32.BF16 R88, R168, gdesc[UR4].tnspB, R88, gsb0 ;  /* 0x41e00004a8587df0 */ /* 0x000fe20008001858 */
[----:B------:R-:W-:Y:S02]  /*15370*/  R2UR UR6, R38 ;  /* 0x00000000260672ca */ /* 0x000fe400000e0000 */
[----:B------:R-:W-:Y:S02]  /*15380*/  R2UR UR7, R39 ;  /* 0x00000000270772ca */ /* 0x000fe400000e0000 */
[----:B-1----:R-:W-:Y:S02]  /*15390*/  FMNMX.FTZ R9, R9, R6, !PT ;  /* 0x0000000609097209 */ /* 0x002fe40007810000 */
[----:B------:R-:W-:Y:S03]  /*153a0*/  MUFU.TANH R79, R79 ;  /* 0x0000004f004f7308 */ /* 0x000fe60000002400 */
[----:B------:R-:W1:Y:S05]  /*153b0*/  SHFL.BFLY PT, R6, R9, 0x1, 0x1f ;  /* 0x0c201f0009067f89 */ /* 0x000e6a00000e0000 */
[----:B------:R-:W-:Y:S08]  /*153c0*/  MUFU.TANH R81, R81 ;  /* 0x0000005100517308 */ /* 0x000ff00000002400 */
[----:B------:R-:W-:Y:S08]  /*153d0*/  MUFU.TANH R82, R82 ;  /* 0x0000005200527308 */ /* 0x000ff00000002400 */
[----:B------:R-:W-:Y:S01]  /*153e0*/  MUFU.TANH R83, R83 ;  /* 0x0000005300537308 */ /* 0x000fe20000002400 */
[----:B-1----:R-:W-:-:S07]  /*153f0*/  FMNMX.FTZ R9, R9, R6, !PT ;  /* 0x0000000609097209 */ /* 0x002fce0007810000 */
[----:B------:R-:W-:Y:S01]  /*15400*/  MUFU.TANH R84, R84 ;  /* 0x0000005400547308 */ /* 0x000fe20000002400 */
[C---:B------:R-:W-:Y:S01]  /*15410*/  FMUL.FTZ R86, R9.reuse, R7 ;  /* 0x0000000709567220 */ /* 0x040fe20000410000 */
[----:B------:R-:W-:-:S03]  /*15420*/  FADD.FTZ R6, -R9, R11 ;  /* 0x0000000b09067221 */ /* 0x000fc60000010100 */
[-CC-:B------:R-:W-:Y:S01]  /*15430*/  FFMA.FTZ R180, R0, R7.reuse, -R86.reuse ;  /* 0x0000000700b47223 */ /* 0x180fe20000010856 */
[----:B------:R-:W-:Y:S01]  /*15440*/  FMNMX.FTZ R0, R15, R12, !PT ;  /* 0x0000000c0f007209 */ /* 0x000fe20007810000 */
[-CC-:B------:R-:W-:Y:S01]  /*15450*/  FFMA.FTZ R38, R29, R7.reuse, -R86.reuse ;  /* 0x000000071d267223 */ /* 0x180fe20000010856 */
[-CC-:B------:R-:W-:Y:S01]  /*15460*/  FFMA.FTZ R176, R28, R7.reuse, -R86.reuse ;  /* 0x000000071cb07223 */ /* 0x180fe20000010856 */
[----:B------:R-:W-:Y:S01]  /*15470*/  VIADD R28, R8, 0x280 ;  /* 0x00000280081c7836 */ /* 0x000fe20000000000 */
[----:B------:R-:W-:Y:S01]  /*15480*/  FMNMX.FTZ R0, R20, R0, !PT ;  /* 0x0000000014007209 */ /* 0x000fe20007810000 */
[-CC-:B------:R-:W-:Y:S01]  /*15490*/  FFMA.FTZ R11, R14, R7.reuse, -R86.reuse ;  /* 0x000000070e0b7223 */ /* 0x180fe20000010856 */
[-C--:B------:R-:W-:Y:S01]  /*154a0*/  FMUL.FTZ R6, R6, R7.reuse ;  /* 0x0000000706067220 */ /* 0x080fe20000410000 */
[----:B------:R-:W-:Y:S01]  /*154b0*/  MUFU.EX2 R180, R180 ;  /* 0x000000b400b47308 */ /* 0x000fe20000000800 */
[----:B------:R-:W-:Y:S01]  /*154c0*/  FMNMX.FTZ R0, R21, R0, !PT ;  /* 0x0000000015007209 */ /* 0x000fe20007810000 */
[-CC-:B------:R-:W-:Y:S01]  /*154d0*/  FFMA.FTZ R182, R24, R7.reuse, -R86.reuse ;  /* 0x0000000718b67223 */ /* 0x180fe20000010856 */
[-CC-:B------:R-:W-:Y:S01]  /*154e0*/  FFMA.FTZ R24, R26, R7.reuse, -R86.reuse ;  /* 0x000000071a187223 */ /* 0x180fe20000010856 */
[-CC-:B------:R-:W-:Y:S01]  /*154f0*/  FFMA.FTZ R178, R32, R7.reuse, -R86.reuse ;  /* 0x0000000720b27223 */ /* 0x180fe20000010856 */
[----:B------:R-:W-:Y:S01]  /*15500*/  FMNMX.FTZ R0, R25, R0, !PT ;  /* 0x0000000019007209 */ /* 0x000fe20007810000 */
[-CC-:B------:R-:W-:Y:S01]  /*15510*/  FFMA.FTZ R39, R34, R7.reuse, -R86.reuse ;  /* 0x0000000722277223 */ /* 0x180fe20000010856 */
[-CC-:B------:R-:W-:Y:S01]  /*15520*/  FFMA.FTZ R172, R36, R7.reuse, -R86.reuse ;  /* 0x0000000724ac7223 */ /* 0x180fe20000010856 */
[----:B------:R-:W1:Y:S01]  /*15530*/  MUFU.EX2 R6, R6 ;  /* 0x0000000600067308 */ /* 0x000e620000000800 */
[----:B------:R-:W-:Y:S01]  /*15540*/  FMNMX.FTZ R29, R27, R0, !PT ;  /* 0x000000001b1d7209 */ /* 0x000fe20007810000 */
[-CC-:B------:R-:W-:Y:S01]  /*15550*/  FFMA.FTZ R26, R37, R7.reuse, -R86.reuse ;  /* 0x00000007251a7223 */ /* 0x180fe20000010856 */
[-CC-:B------:R-:W-:Y:S01]  /*15560*/  FFMA.FTZ R174, R42, R7.reuse, -R86.reuse ;  /* 0x000000072aae7223 */ /* 0x180fe20000010856 */
[--C-:B------:R-:W-:Y:S01]  /*15570*/  FFMA.FTZ R32, R44, R7, -R86.reuse ;  /* 0x000000072c207223 */ /* 0x100fe20000010856 */
[----:B------:R-:W-:Y:S01]  /*15580*/  FMNMX.FTZ R0, R30, R29, !PT ;  /* 0x0000001d1e007209 */ /* 0x000fe20007810000 */
[-CC-:B------:R-:W-:Y:S01]  /*15590*/  FFMA.FTZ R34, R48, R7.reuse, -R86.reuse ;  /* 0x0000000730227223 */ /* 0x180fe20000010856 */
[-CC-:B------:R-:W-:Y:S01]  /*155a0*/  FFMA.FTZ R36, R51, R7.reuse, -R86.reuse ;  /* 0x0000000733247223 */ /* 0x180fe20000010856 */
[----:B------:R-:W2:Y:S01]  /*155b0*/  MUFU.EX2 R11, R11 ;  /* 0x0000000b000b7308 */ /* 0x000ea20000000800 */
[----:B------:R-:W-:Y:S01]  /*155c0*/  FMNMX.FTZ R0, R31, R0, !PT ;  /* 0x000000001f007209 */ /* 0x000fe20007810000 */
[-CC-:B------:R-:W-:Y:S01]  /*155d0*/  FFMA.FTZ R44, R55, R7.reuse, -R86.reuse ;  /* 0x00000007372c7223 */ /* 0x180fe20000010856 */
[-CC-:B------:R-:W-:Y:S01]  /*155e0*/  FFMA.FTZ R42, R61, R7.reuse, -R86.reuse ;  /* 0x000000073d2a7223 */ /* 0x180fe20000010856 */
[-CC-:B------:R-:W-:Y:S01]  /*155f0*/  FFMA.FTZ R37, R65, R7.reuse, -R86.reuse ;  /* 0x0000000741257223 */ /* 0x180fe20000010856 */
[----:B------:R-:W-:Y:S01]  /*15600*/  FMNMX.FTZ R0, R33, R0, !PT ;  /* 0x0000000021007209 */ /* 0x000fe20007810000 */
[-CC-:B------:R-:W-:Y:S01]  /*15610*/  FFMA.FTZ R48, R68, R7.reuse, -R86.reuse ;  /* 0x0000000744307223 */ /* 0x180fe20000010856 */
[-C--:B------:R-:W-:Y:S01]  /*15620*/  FFMA.FTZ R51, R69, R7.reuse, -R86 ;  /* 0x0000000745337223 */ /* 0x080fe20000010856 */
[----:B------:R-:W-:Y:S01]  /*15630*/  MUFU.EX2 R182, R182 ;  /* 0x000000b600b67308 */ /* 0x000fe20000000800 */
[----:B0-----:R-:W-:Y:S01]  /*15640*/  FMNMX.FTZ R29, R35, R0, !PT ;  /* 0x00000000231d7209 */ /* 0x001fe20007810000 */
[----:B-1----:R-:W-:Y:S01]  /*15650*/  FFMA.FTZ R4, R6, R4, R180 ;  /* 0x0000000406047223 */ /* 0x002fe200000100b4 */
[-CC-:B------:R-:W-:Y:S01]  /*15660*/  FFMA.FTZ R55, R77, R7.reuse, -R86.reuse ;  /* 0x000000074d377223 */ /* 0x180fe20000010856 */
[----:B------:R-:W-:Y:S01]  /*15670*/  FFMA.FTZ R76, R76, R7, -R86 ;  /* 0x000000074c4c7223 */ /* 0x000fe20000010856 */
[----:B------:R-:W-:-:S03]  /*15680*/  FMNMX.FTZ R0, R40, R29, !PT ;  /* 0x0000001d28007209 */ /* 0x000fc60007810000 */
[----:B------:R-:W-:Y:S01]  /*15690*/  MUFU.EX2 R24, R24 ;  /* 0x0000001800187308 */ /* 0x000fe20000000800 */
[----:B------:R-:W-:Y:S02]  /*156a0*/  FMNMX.FTZ R0, R41, R0, !PT ;  /* 0x0000000029007209 */ /* 0x000fe40007810000 */
[----:B--2---:R-:W-:Y:S02]  /*156b0*/  F2FP.BF16.F32.PACK_AB R180, R11, R180 ;  /* 0x000000b40bb4723e */ /* 0x004fe400000010ff */
        /* <DEDUP_REMOVED lines=15> */
[----:B------:R-:W-:-:S03]  /*157b0*/  IMAD.MOV.U32 R29, RZ, RZ, 0x40000040 ;  /* 0x40000040ff1d7424 */ /* 0x000fc600078e00ff */
[----:B------:R-:W-:-:S03]  /*157c0*/  FMNMX.FTZ R0, R67, R0, !PT ;  /* 0x0000000043007209 */ /* 0x000fc60007810000 */
[----:B------:R-:W-:Y:S01]  /*157d0*/  MUFU.EX2 R26, R26 ;  /* 0x0000001a001a7308 */ /* 0x000fe20000000800 */
[----:B------:R-:W-:-:S07]  /*157e0*/  FMNMX.FTZ R0, R70, R0, !PT ;  /* 0x0000000046007209 */ /* 0x000fce0007810000 */
[----:B------:R-:W-:Y:S01]  /*157f0*/  MUFU.EX2 R174, R174 ;  /* 0x000000ae00ae7308 */ /* 0x000fe20000000800 */
[----:B------:R-:W-:Y:S02]  /*15800*/  WARPGROUP.DEPBAR.LE gsb0, 0x0 ;  /* 0x00008000000079c5 */ /* 0x000fe40000010000 */
[----:B------:R-:W-:Y:S01]  /*15810*/  WARPGROUP.ARRIVE ;  /* 0x00000000000079c5 */ /* 0x000fe20000000000 */
[-CC-:B------:R-:W-:Y:S01]  /*15820*/  FFMA.FTZ R168, R46, R7.reuse, -R86.reuse ;  /* 0x000000072ea87223 */ /* 0x180fe20000010856 */
[-CC-:B------:R-:W-:Y:S01]  /*15830*/  FFMA.FTZ R170, R50, R7.reuse, -R86.reuse ;  /* 0x0000000732aa7223 */ /* 0x180fe20000010856 */
[-CC-:B------:R-:W-:Y:S02]  /*15840*/  FFMA.FTZ R50, R59, R7.reuse, -R86.reuse ;  /* 0x000000073b327223 */ /* 0x180fe40000010856 */
[----:B------:R-:W-:Y:S01]  /*15850*/  MUFU.EX2 R32, R32 ;  /* 0x0000002000207308 */ /* 0x000fe20000000800 */
[-CC-:B------:R-:W-:Y:S01]  /*15860*/  FFMA.FTZ R46, R64, R7.reuse, -R86.reuse ;  /* 0x00000007402e7223 */ /* 0x180fe20000010856 */
[----:B------:R-:W-:Y:S01]  /*15870*/  HGMMA.64x128x16.F32.BF16 R88, R152, gdesc[UR4].tnspB, R88, gsb0 ;  /* 0x41e0000498587df0 */ /* 0x000fe20008001858 */
[----:B------:R-:W-:Y:S01]  /*15880*/  R2UR UR6, R28 ;  /* 0x000000001c0672ca */ /* 0x000fe200000e0000 */
[----:B------:R-:W-:Y:S01]  /*15890*/  VIADD R28, R8, 0x300 ;  /* 0x00000300081c7836 */ /* 0x000fe20000000000 */
[----:B------:R-:W-:Y:S01]  /*158a0*/  R2UR UR7, R29 ;  /* 0x000000001d0772ca */ /* 0x000fe200000e0000 */
[----:B------:R-:W-:Y:S01]  /*158b0*/  FFMA.FTZ R59, R73, R7, -R86 ;  /* 0x00000007493b7223 */ /* 0x000fe20000010856 */
        /* <DEDUP_REMOVED lines=13> */
[----:B------:R-:W-:Y:S04]  /*15990*/  MUFU.EX2 R44, R44 ;  /* 0x0000002c002c7308 */ /* 0x000fe80000000800 */
[----:B------:R-:W0:Y:S04]  /*159a0*/  SHFL.BFLY PT, R29, R0, 0x2, 0x1f ;  /* 0x0c401f00001d7f89 */ /* 0x000e2800000e0000 */
[----:B------:R-:W-:Y:S08]  /*159b0*/  MUFU.EX2 R50, R50 ;  /* 0x0000003200327308 */ /* 0x000ff00000000800 */
[----:B------:R-:W-:Y:S08]  /*159c0*/  MUFU.EX2 R42, R42 ;  /* 0x0000002a002a7308 */ /* 0x000ff00000000800 */
[----:B------:R-:W-:Y:S01]  /*159d0*/  MUFU.EX2 R46, R46 ;  /* 0x0000002e002e7308 */ /* 0x000fe20000000800 */
[----:B0-----:R-:W-:Y:S01]  /*159e0*/  FMNMX.FTZ R14, R0, R29, !PT ;  /* 0x0000001d000e7209 */ /* 0x001fe20007810000 */
[----:B------:R-:W-:-:S06]  /*159f0*/  IMAD.MOV.U32 R29, RZ, RZ, 0x40000040 ;  /* 0x40000040ff1d7424 */ /* 0x000fcc00078e00ff */
[----:B------:R-:W-:Y:S01]  /*15a00*/  MUFU.EX2 R37, R37 ;  /* 0x0000002500257308 */ /* 0x000fe20000000800 */
[----:B------:R-:W0:Y:S07]  /*15a10*/  SHFL.BFLY PT, R0, R14, 0x1, 0x1f ;  /* 0x0c201f000e007f89 */ /* 0x000e2e00000e0000 */
[----:B------:R-:W1:Y:S08]  /*15a20*/  MUFU.EX2 R48, R48 ;  /* 0x0000003000307308 */ /* 0x000e700000000800 */
[----:B------:R-:W-:Y:S08]  /*15a30*/  MUFU.EX2 R51, R51 ;  /* 0x0000003300337308 */ /* 0x000ff00000000800 */
[----:B------:R-:W-:Y:S01]  /*15a40*/  MUFU.EX2 R55, R55 ;  /* 0x0000003700377308 */ /* 0x000fe20000000800 */
[----:B0-----:R-:W-:-:S05]  /*15a50*/  FMNMX.FTZ R14, R14, R0, !PT ;  /* 0x000000000e0e7209 */ /* 0x001fca0007810000 */
[----:B------:R-:W-:Y:S02]  /*15a60*/  FADD.FTZ R0, -R14, R12 ;  /* 0x0000000c0e007221 */ /* 0x000fe40000010100 */
[----:B------:R-:W-:Y:S02]  /*15a70*/  MUFU.EX2 R59, R59 ;  /* 0x0000003b003b7308 */ /* 0x000fe40000000800 */
[----:B------:R-:W-:-:S06]  /*15a80*/  FMUL.FTZ R0, R0, R7 ;  /* 0x0000000700007220 */ /* 0x000fcc0000410000 */
[----:B------:R-:W-:Y:S08]  /*15a90*/  MUFU.EX2 R0, R0 ;  /* 0x0000000000007308 */ /* 0x000ff00000000800 */
[----:B------:R-:W-:Y:S01]  /*15aa0*/  MUFU.EX2 R12, R76 ;  /* 0x0000004c000c7308 */ /* 0x000fe20000000800 */
[----:B------:R-:W-:Y:S02]  /*15ab0*/  WARPGROUP.DEPBAR.LE gsb0, 0x0 ;  /* 0x00008000000079c5 */ /* 0x000fe40000010000 */
[----:B------:R-:W-:Y:S01]  /*15ac0*/  WARPGROUP.ARRIVE ;  /* 0x00000000000079c5 */ /* 0x000fe20000000000 */
[-CC-:B------:R-:W-:Y:S01]  /*15ad0*/  FFMA.FTZ R152, R54, R7.reuse, -R86.reuse ;  /* 0x0000000736987223 */ /* 0x180fe20000010856 */
[-CC-:B------:R-:W-:Y:S01]  /*15ae0*/  FFMA.FTZ R154, R57, R7.reuse, -R86.reuse ;  /* 0x00000007399a7223 */ /* 0x180fe20000010856 */
[-CC-:B------:R-:W-:Y:S01]  /*15af0*/  FFMA.FTZ R54, R72, R7.reuse, -R86.reuse ;  /* 0x0000000748367223 */ /* 0x180fe20000010856 */
[----:B------:R-:W-:-:S02]  /*15b00*/  FFMA.FTZ R57, R80, R7, -R86 ;  /* 0x0000000750397223 */ /* 0x000fc40000010856 */
[----:B------:R-:W-:Y:S01]  /*15b10*/  HGMMA.64x128x16.F32.BF16 R88, R156, gdesc[UR4].tnspB, R88, gsb0 ;  /* 0x41e000049c587df0 */ /* 0x000fe20008001858 */
[----:B------:R-:W-:Y:S01]  /*15b20*/  R2UR UR6, R28 ;  /* 0x000000001c0672ca */ /* 0x000fe200000e0000 */
[-C--:B------:R-:W-:Y:S01]  /*15b30*/  FMUL.FTZ R28, R14, R7.reuse ;  /* 0x000000070e1c7220 */ /* 0x080fe20000410000 */
[----:B------:R-:W-:Y:S01]  /*15b40*/  R2UR UR7, R29 ;  /* 0x000000001d0772ca */ /* 0x000fe200000e0000 */
[----:B------:R-:W-:Y:S02]  /*15b50*/  MUFU.EX2 R152, R152 ;  /* 0x0000009800987308 */ /* 0x000fe40000000800 */
[-CC-:B------:R-:W-:Y:S01]  /*15b60*/  FFMA.FTZ R181, R15, R7.reuse, -R28.reuse ;  /* 0x000000070fb57223 */ /* 0x180fe2000001081c */
[-CC-:B------:R-:W-:Y:S01]  /*15b70*/  FFMA.FTZ R15, R20, R7.reuse, -R28.reuse ;  /* 0x00000007140f7223 */ /* 0x180fe2000001081c */
[-CC-:B------:R-:W-:Y:S01]  /*15b80*/  FFMA.FTZ R183, R21, R7.reuse, -R28.reuse ;  /* 0x0000000715b77223 */ /* 0x180fe2000001081c */
[----:B------:R-:W-:Y:S02]  /*15b90*/  VIADD R20, R8, 0x380 ;  /* 0x0000038008147836 */ /* 0x000fe40000000000 */
[-CC-:B------:R-:W-:Y:S01]  /*15ba0*/  FFMA.FTZ R25, R25, R7.reuse, -R28.reuse ;  /* 0x0000000719197223 */ /* 0x180fe2000001081c */
[----:B------:R-:W-:Y:S01]  /*15bb0*/  IMAD.MOV.U32 R21, RZ, RZ, 0x40000040 ;  /* 0x40000040ff157424 */ /* 0x000fe200078e00ff */
        /* <DEDUP_REMOVED lines=40> */
[-C--:B------:R-:W-:Y:S01]  /*15e40*/  FFMA.FTZ R156, R60, R7.reuse, -R86 ;  /* 0x000000073c9c7223 */ /* 0x080fe20000010856 */
[-C--:B------:R-:W-:Y:S01]  /*15e50*/  FFMA.FTZ R157, R66, R7.reuse, -R28 ;  /* 0x00000007429d7223 */ /* 0x080fe2000001081c */
[-C--:B------:R-:W-:Y:S02]  /*15e60*/  FFMA.FTZ R158, R62, R7.reuse, -R86 ;  /* 0x000000073e9e7223 */ /* 0x080fe40000010856 */
[----:B------:R-:W-:Y:S01]  /*15e70*/  MUFU.EX2 R154, R154 ;  /* 0x0000009a009a7308 */ /* 0x000fe20000000800 */
[----:B------:R-:W-:Y:S01]  /*15e80*/  FFMA.FTZ R159, R70, R7, -R28 ;  /* 0x00000007469f7223 */ /* 0x000fe2000001081c */
[----:B------:R-:W-:Y:S01]  /*15e90*/  HGMMA.64x128x16.F32.BF16 R88, R160, gdesc[UR4].tnspB, R88, gsb0 ;  /* 0x41e00004a0587df0 */ /* 0x000fe20008001858 */
[----:B------:R-:W-:Y:S02]  /*15ea0*/  R2UR UR6, R20 ;  /* 0x00000000140672ca */ /* 0x000fe400000e0000 */
[----:B------:R-:W-:-:S02]  /*15eb0*/  R2UR UR7, R21 ;  /* 0x00000000150772ca */ /* 0x000fc400000e0000 */
[----:B------:R-:W-:Y:S01]  /*15ec0*/  @!P1 PRMT R20, RZ, 0x654, R10 ;  /* 0x00000654ff149816 */ /* 0x000fe2000000000a */
        /* <DEDUP_REMOVED lines=8> */
[----:B------:R-:W2:Y:S08]  /*15f50*/  MUFU.EX2 R79, R79 ;  /* 0x0000004f004f7308 */ /* 0x000eb00000000800 */
[----:B------:R-:W-:Y:S08]  /*15f60*/  MUFU.EX2 R81, R81 ;  /* 0x0000005100517308 */ /* 0x000ff00000000800 */
[----:B------:R-:W3:Y:S08]  /*15f70*/  MUFU.EX2 R57, R57 ;  /* 0x0000003900397308 */ /* 0x000ef00000000800 */
[----:B------:R-:W4:Y:S08]  /*15f80*/  MUFU.EX2 R82, R82 ;  /* 0x0000005200527308 */ /* 0x000f300000000800 */
[----:B------:R-:W-:Y:S01]  /*15f90*/  MUFU.EX2 R83, R83 ;  /* 0x0000005300537308 */ /* 0x000fe20000000800 */
[----:B------:R-:W-:-:S02]  /*15fa0*/  WARPGROUP.DEPBAR.LE gsb0, 0x0 ;  /* 0x00008000000079c5 */ /* 0x000fc40000010000 */
[----:B------:R-:W-:Y:S01]  /*15fb0*/  WARPGROUP.ARRIVE ;  /* 0x00000000000079c5 */ /* 0x000fe20000000000 */
[----:B------:R-:W-:Y:S01]  /*15fc0*/  FFMA.FTZ R161, R74, R7, -R28 ;  /* 0x000000074aa17223 */ /* 0x000fe2000001081c */
[----:B-1----:R-:W-:Y:S02]  /*15fd0*/  F2FP.BF16.F32.PACK_AB R160, R48, R37 ;  /* 0x0000002530a0723e */ /* 0x002fe400000010ff */
[----:B0-----:R-:W-:Y:S02]  /*15fe0*/  F2FP.BF16.F32.PACK_AB R162, R54, R51 ;  /* 0x0000003336a2723e */ /* 0x001fe400000010ff */
[----:B------:R-:W-:Y:S01]  /*15ff0*/  HGMMA.64x128x16.F32.BF16 R88, R164, gdesc[UR4].tnspB, R88, gsb0 ;  /* 0x41e00004a4587df0 */ /* 0x000fe20008001858 */
[----:B------:R-:W-:Y:S01]  /*16000*/  MUFU.EX2 R161, R161 ;  /* 0x000000a100a17308 */ /* 0x000fe20000000800 */
[----:B--2---:R-:W-:Y:S01]  /*16010*/  F2FP.BF16.F32.PACK_AB R163, R79, R78 ;  /* 0x0000004e4fa3723e */ /* 0x004fe200000010ff */
[----:B------:R-:W-:Y:S02]  /*16020*/  WARPGROUP.DEPBAR.LE gsb0, 0x0 ;  /* 0x00008000000079c5 */ /* 0x000fe40000010000 */
[----:B------:R0:W-:Y:S01]  /*16030*/  @!P1 SYNCS.ARRIVE.TRANS64.RED.A1T0 RZ, [R20+URZ], RZ ;  /* 0x000000ff14ff99a7 */ /* 0x0001e2000810043f */
[----:B------:R-:W-:-:S02]  /*16040*/  F2FP.BF16.F32.PACK_AB R166, R12, R59 ;  /* 0x0000003b0ca6723e */ /* 0x000fc400000010ff */
[----:B---3--:R-:W-:Y:S02]  /*16050*/  F2FP.BF16.F32.PACK_AB R164, R57, R55 ;  /* 0x0000003739a4723e */ /* 0x008fe400000010ff */
[----:B----4-:R-:W-:Y:S01]  /*16060*/  F2FP.BF16.F32.PACK_AB R165, R82, R81 ;  /* 0x0000005152a5723e */ /* 0x010fe200000010ff */
[----:B0-----:R-:W-:Y:S01]  /*16070*/  FFMA.FTZ R20, R0, R3, R181 ;  /* 0x0000000300147223 */ /* 0x001fe200000100b5 */
[----:B------:R-:W-:Y:S01]  /*16080*/  FADD.FTZ R3, R11, R4 ;  /* 0x000000040b037221 */ /* 0x000fe20000010000 */
[----:B------:R0:W-:Y:S01]  /*16090*/  @!P1 SYNCS.ARRIVE.TRANS64.RED.A1T0 RZ, [R13+URZ], RZ ;  /* 0x000000ff0dff99a7 */ /* 0x0001e2000810043f */
[----:B------:R-:W-:Y:S01]  /*160a0*/  FFMA.FTZ R4, R63, R7, -R28 ;  /* 0x000000073f047223 */ /* 0x000fe2000001081c */
[----:B------:R-:W-:Y:S01]  /*160b0*/  FADD.FTZ R20, R15, R20 ;  /* 0x000000140f147221 */ /* 0x000fe20000010000 */
[----:B------:R-:W-:Y:S01]  /*160c0*/  FADD.FTZ R3, R182, R3 ;  /* 0x00000003b6037221 */ /* 0x000fe20000010000 */
[C---:B------:R-:W-:Y:S02]  /*160d0*/  F2FP.BF16.F32.PACK_AB R182, R24.reuse, R182 ;  /* 0x000000b618b6723e */ /* 0x040fe400000010ff */
[----:B------:R-:W-:Y:S01]  /*160e0*/  FADD.FTZ R20, R183, R20 ;  /* 0x00000014b7147221 */ /* 0x000fe20000010000 */
[----:B------:R-:W-:Y:S01]  /*160f0*/  FADD.FTZ R3, R24, R3 ;  /* 0x0000000318037221 */ /* 0x000fe20000010000 */
[----:B------:R-:W1:Y:S01]  /*16100*/  MUFU.EX2 R4, R4 ;  /* 0x0000000400047308 */ /* 0x000e620000000800 */
[----:B------:R-:W-:Y:S01]  /*16110*/  F2FP.BF16.F32.PACK_AB R181, R15, R181 ;  /* 0x000000b50fb5723e */ /* 0x000fe200000010ff */
[----:B------:R-:W-:Y:S01]  /*16120*/  FADD.FTZ R40, R25, R20 ;  /* 0x0000001419287221 */ /* 0x000fe20000010000 */
[----:B------:R-:W-:Y:S01]  /*16130*/  FADD.FTZ R3, R176, R3 ;  /* 0x00000003b0037221 */ /* 0x000fe20000010000 */
[C---:B------:R-:W-:Y:S01]  /*16140*/  F2FP.BF16.F32.PACK_AB R176, R38.reuse, R176 ;  /* 0x000000b026b0723e */ /* 0x040fe200000010ff */
[----:B------:R-:W-:Y:S01]  /*16150*/  FFMA.FTZ R20, R67, R7, -R28 ;  /* 0x0000000743147223 */ /* 0x000fe2000001081c */
[----:B------:R-:W-:Y:S01]  /*16160*/  FADD.FTZ R40, R177, R40 ;  /* 0x00000028b1287221 */ /* 0x000fe20000010000 */
[----:B------:R-:W-:Y:S01]  /*16170*/  FADD.FTZ R3, R38, R3 ;  /* 0x0000000326037221 */ /* 0x000fe20000010000 */
[----:B------:R-:W-:Y:S01]  /*16180*/  MUFU.EX2 R24, R75 ;  /* 0x0000004b00187308 */ /* 0x000fe20000000800 */
[----:B------:R-:W-:Y:S01]  /*16190*/  F2FP.BF16.F32.PACK_AB R183, R25, R183 ;  /* 0x000000b719b7723e */ /* 0x000fe200000010ff */
[----:B------:R-:W-:Y:S01]  /*161a0*/  FADD.FTZ R52, R27, R40 ;  /* 0x000000281b347221 */ /* 0x000fe20000010000 */
[----:B------:R-:W-:Y:S01]  /*161b0*/  FADD.FTZ R56, R178, R3 ;  /* 0x00000003b2387221 */ /* 0x000fe20000010000 */
[-CC-:B------:R-:W-:Y:S01]  /*161c0*/  FFMA.FTZ R40, R71, R7.reuse, -R28.reuse ;  /* 0x0000000747287223 */ /* 0x180fe2000001081c */
[----:B------:R-:W-:Y:S01]  /*161d0*/  FFMA.FTZ R28, R84, R7, -R28 ;  /* 0x00000007541c7223 */ /* 0x000fe2000001081c */
[----:B------:R-:W-:Y:S01]  /*161e0*/  FADD.FTZ R52, R179, R52 ;  /* 0x00000034b3347221 */ /* 0x000fe20000010000 */
[----:B------:R-:W-:Y:S01]  /*161f0*/  FADD.FTZ R3, R39, R56 ;  /* 0x0000003827037221 */ /* 0x000fe20000010000 */
[----:B------:R-:W2:Y:S01]  /*16200*/  MUFU.EX2 R20, R20 ;  /* 0x0000001400147308 */ /* 0x000ea20000000800 */
[----:B------:R-:W-:Y:S01]  /*16210*/  F2FP.BF16.F32.PACK_AB R177, R27, R177 ;  /* 0x000000b11bb1723e */ /* 0x000fe200000010ff */
[----:B------:R-:W-:Y:S01]  /*16220*/  FADD.FTZ R52, R29, R52 ;  /* 0x000000341d347221 */ /* 0x000fe20000010000 */
[----:B------:R-:W-:Y:S01]  /*16230*/  FADD.FTZ R3, R172, R3 ;  /* 0x00000003ac037221 */ /* 0x000fe20000010000 */
[----:B------:R-:W-:Y:S01]  /*16240*/  F2FP.BF16.F32.PACK_AB R172, R26, R172 ;  /* 0x000000ac1aac723e */ /* 0x000fe200000010ff */
[----:B------:R-:W-:-:S02]  /*16250*/  IMAD.MOV.U32 R15, RZ, RZ, R194 ;  /* 0x000000ffff0f7224 */ /* 0x000fc400078e00c2 */
[----:B0-----:R-:W-:Y:S01]  /*16260*/  FADD.FTZ R13, R173, R52 ;  /* 0x00000034ad0d7221 */ /* 0x001fe20000010000 */
[----:B------:R-:W-:Y:S01]  /*16270*/  FADD.FTZ R3, R26, R3 ;  /* 0x000000031a037221 */ /* 0x000fe20000010000 */
[----:B------:R-:W0:Y:S01]  /*16280*/  MUFU.EX2 R40, R40 ;  /* 0x0000002800287308 */ /* 0x000e220000000800 */
[----:B------:R-:W-:Y:S01]  /*16290*/  F2FP.BF16.F32.PACK_AB R178, R39, R178 ;  /* 0x000000b227b2723e */ /* 0x000fe200000010ff */
[----:B------:R-:W-:Y:S01]  /*162a0*/  FADD.FTZ R52, R30, R13 ;  /* 0x0000000d1e347221 */ /* 0x000fe20000010000 */
[----:B------:R-:W-:Y:S01]  /*162b0*/  FADD.FTZ R3, R174, R3 ;  /* 0x00000003ae037221 */ /* 0x000fe20000010000 */
[----:B------:R-:W-:Y:S01]  /*162c0*/  F2FP.BF16.F32.PACK_AB R179, R29, R179 ;  /* 0x000000b31db3723e */ /* 0x000fe200000010ff */
[----:B------:R-:W-:Y:S02]  /*162d0*/  IMAD.MOV.U32 R13, RZ, RZ, R196 ;  /* 0x000000ffff0d7224 */ /* 0x000fe400078e00c4 */
[----:B------:R-:W-:Y:S01]  /*162e0*/  FADD.FTZ R52, R175, R52 ;  /* 0x00000034af347221 */ /* 0x000fe20000010000 */
[----:B------:R-:W-:Y:S01]  /*162f0*/  FADD.FTZ R3, R32, R3 ;  /* 0x0000000320037221 */ /* 0x000fe20000010000 */
[----:B------:R-:W3:Y:S01]  /*16300*/  MUFU.EX2 R28, R28 ;  /* 0x0000001c001c7308 */ /* 0x000ee20000000800 */
        /* <DEDUP_REMOVED lines=9> */
[----:B------:R-:W-:Y:S02]  /*163a0*/  F2FP.BF16.F32.PACK_AB R168, R34, R168 ;  /* 0x000000a822a8723e */ /* 0x000fe400000010ff */
        /* <DEDUP_REMOVED lines=14> */
[C---:B-1----:R-:W-:Y:S02]  /*16490*/  F2FP.BF16.F32.PACK_AB R155, R4.reuse, R155 ;  /* 0x0000009b049b723e */ /* 0x042fe400000010ff */
[----:B------:R-:W-:Y:S01]  /*164a0*/  FADD.FTZ R26, R4, R11 ;  /* 0x0000000b041a7221 */ /* 0x000fe20000010000 */
[----:B------:R-:W-:Y:S01]  /*164b0*/  FADD.FTZ R3, R156, R3 ;  /* 0x000000039c037221 */ /* 0x000fe20000010000 */
[----:B------:R-:W-:Y:S02]  /*164c0*/  F2FP.BF16.F32.PACK_AB R152, R44, R152 ;  /* 0x000000982c98723e */ /* 0x000fe400000010ff */
[----:B------:R-:W-:Y:S01]  /*164d0*/  FADD.FTZ R11, R157, R26 ;  /* 0x0000001a9d0b7221 */ /* 0x000fe20000010000 */
[----:B------:R-:W-:Y:S01]  /*164e0*/  FADD.FTZ R3, R42, R3 ;  /* 0x000000032a037221 */ /* 0x000fe20000010000 */
[----:B------:R-:W-:-:S02]  /*164f0*/  F2FP.BF16.F32.PACK_AB R154, R50, R154 ;  /* 0x0000009a329a723e */ /* 0x000fc400000010ff */
[----:B--2---:R-:W-:Y:S01]  /*16500*/  FADD.FTZ R26, R20, R11 ;  /* 0x0000000b141a7221 */ /* 0x004fe20000010000 */
[----:B------:R-:W-:Y:S01]  /*16510*/  FADD.FTZ R3, R158, R3 ;  /* 0x000000039e037221 */ /* 0x000fe20000010000 */
[----:B------:R-:W-:Y:S02]  /*16520*/  F2FP.BF16.F32.PACK_AB R156, R42, R156 ;  /* 0x0000009c2a9c723e */ /* 0x000fe400000010ff */
[----:B------:R-:W-:Y:S01]  /*16530*/  FADD.FTZ R11, R159, R26 ;  /* 0x0000001a9f0b7221 */ /* 0x000fe20000010000 */
[----:B------:R-:W-:Y:S01]  /*16540*/  FADD.FTZ R8, R46, R3 ;  /* 0x000000032e087221 */ /* 0x000fe20000010000 */
[----:B------:R-:W-:Y:S02]  /*16550*/  F2FP.BF16.F32.PACK_AB R157, R20, R157 ;  /* 0x0000009d149d723e */ /* 0x000fe400000010ff */
[----:B0-----:R-:W-:Y:S01]  /*16560*/  FADD.FTZ R10, R40, R11 ;  /* 0x0000000b280a7221 */ /* 0x001fe20000010000 */
[----:B------:R-:W-:Y:S01]  /*16570*/  FADD.FTZ R3, R37, R8 ;  /* 0x0000000825037221 */ /* 0x000fe20000010000 */
[----:B------:R-:W-:-:S02]  /*16580*/  F2FP.BF16.F32.PACK_AB R158, R46, R158 ;  /* 0x0000009e2e9e723e */ /* 0x000fc400000010ff */
[----:B------:R-:W-:Y:S01]  /*16590*/  FADD.FTZ R11, R161, R10 ;  /* 0x0000000aa10b7221 */ /* 0x000fe20000010000 */
[----:B------:R-:W-:Y:S01]  /*165a0*/  FADD.FTZ R4, R48, R3 ;  /* 0x0000000330047221 */ /* 0x000fe20000010000 */
[----:B------:R-:W-:Y:S02]  /*165b0*/  F2FP.BF16.F32.PACK_AB R159, R40, R159 ;  /* 0x0000009f289f723e */ /* 0x000fe400000010ff */
[C---:B------:R-:W-:Y:S01]  /*165c0*/  FADD.FTZ R11, R24.reuse, R11 ;  /* 0x0000000b180b7221 */ /* 0x040fe20000010000 */
[----:B------:R-:W-:Y:S01]  /*165d0*/  FADD.FTZ R3, R51, R4 ;  /* 0x0000000433037221 */ /* 0x000fe20000010000 */
[----:B------:R-:W-:Y:S02]  /*165e0*/  F2FP.BF16.F32.PACK_AB R161, R24, R161 ;  /* 0x000000a118a1723e */ /* 0x000fe400000010ff */
[----:B------:R-:W-:Y:S01]  /*165f0*/  FADD.FTZ R4, R78, R11 ;  /* 0x0000000b4e047221 */ /* 0x000fe20000010000 */
[----:B------:R-:W-:Y:S01]  /*16600*/  FADD.FTZ R8, R54, R3 ;  /* 0x0000000336087221 */ /* 0x000fe20000010000 */
[----:B---3--:R-:W-:-:S02]  /*16610*/  F2FP.BF16.F32.PACK_AB R167, R28, R83 ;  /* 0x000000531ca7723e */ /* 0x008fc400000010ff */
[----:B------:R-:W-:Y:S01]  /*16620*/  FADD.FTZ R4, R79, R4 ;  /* 0x000000044f047221 */ /* 0x000fe20000010000 */
[----:B------:R-:W-:Y:S01]  /*16630*/  FADD.FTZ R8, R55, R8 ;  /* 0x0000000837087221 */ /* 0x000fe20000010000 */
[----:B------:R-:W-:Y:S02]  /*16640*/  MOV R11, R9 ;  /* 0x00000009000b7202 */ /* 0x000fe40000000f00 */
        /* <DEDUP_REMOVED lines=8> */
[----:B------:R-:W-:Y:S06]  /*166d0*/  @P2 BRA `(.L_x_792) ;  /* 0xffffffd000e02947 */ /* 0x000fec000383ffff */
.L_x_781:
[----:B------:R-:W-:Y:S05]  /*166e0*/  BSYNC B0 ;  /* 0x0000000000007941 */ /* 0x000fea0003800000 */
.L_x_780:
        /* <DEDUP_REMOVED lines=67> */
.L_x_793:
[----:B------:R-:W-:Y:S01]  /*16b20*/  IMAD R8, R194, 0x8, R2 ;  /* 0x00000008c2087824 */ /* 0x000fe200078e0202 */
[----:B------:R-:W-:-:S04]  /*16b30*/  SHF.L.U32 R5, R196, 0x1f, RZ ;  /* 0x0000001fc4057819 */ /* 0x000fc800000006ff */
[----:B------:R0:W1:Y:S01]  /*16b40*/  SYNCS.PHASECHK.TRANS64.TRYWAIT P2, [R8+URZ+0x34850], R5 ;  /* 0x03485005080075a7 */ /* 0x000062000804017f */
[----:B------:R-:W-:Y:S05]  /*16b50*/  @!P0 BRA `(.L_x_794) ;  /* 0x0000000000048947 */ /* 0x000fea0003800000 */
[----:B------:R-:W-:Y:S01]  /*16b60*/  BPT.TRAP 0x1 ;  /* 0x000000040000795c */ /* 0x000fe20000300000 */
.L_x_794:
[----:B------:R-:W-:Y:S01]  /*16b70*/  VIADD R2, R2, 0x400 ;  /* 0x0000040002027836 */ /* 0x000fe20000000000 */
[----:B------:R-:W-:Y:S04]  /*16b80*/  BSSY B0, `(.L_x_795) ;  /* 0x0000008000007945 */ /* 0x000fe80003800000 */
[----:B------:R-:W-:-:S04]  /*16b90*/  SHF.R.U32.HI R2, RZ, 0x4, R2 ;  /* 0x00000004ff027819 */ /* 0x000fc80000011602 */
[----:B------:R-:W-:-:S04]  /*16ba0*/  LOP3.LUT R2, R2, 0x3fff, RZ, 0xc0, !PT ;  /* 0x00003fff02027812 */ /* 0x000fc800078ec0ff */
[----:B------:R-:W-:-:S05]  /*16bb0*/  LOP3.LUT R11, R2, 0x4000000, RZ, 0xfc, !PT ;  /* 0x04000000020b7812 */ /* 0x000fca00078efcff */
[----:B------:R-:W-:Y:S01]  /*16bc0*/  IMAD R0, R194, 0x800, R11 ;  /* 0x00000800c2007824 */ /* 0x000fe200078e020b */
[----:B-1----:R-:W-:Y:S06]  /*16bd0*/  @P2 BRA `(.L_x_796) ;  /* 0x0000000000082947 */ /* 0x002fec0003800000 */
[----:B------:R-:W1:Y:S02]  /*16be0*/  SYNCS.PHASECHK.TRANS64.TRYWAIT P0, [R8+URZ+0x34850], R5 ;  /* 0x03485005080075a7 */ /* 0x000e64000800017f */
[----:B-1----:R-:W-:Y:S05]  /*16bf0*/  @!P0 BRA `(.L_x_797) ;  /* 0x000000a400b48947 */ /* 0x002fea0003800000 */
.L_x_796:
[----:B------:R-:W-:Y:S05]  /*16c00*/  BSYNC B0 ;  /* 0x0000000000007941 */ /* 0x000fea0003800000 */
.L_x_795:
[----:B------:R-:W-:Y:S01]  /*16c10*/  IMAD.MOV.U32 R10, RZ, RZ, R0 ;  /* 0x000000ffff0a7224 */ /* 0x000fe200078e0000 */
[----:B------:R-:W-:Y:S01]  /*16c20*/  WARPGROUP.ARRIVE ;  /* 0x00000000000079c5 */ /* 0x000fe20000000000 */
[----:B------:R-:W-:Y:S01]  /*16c30*/  IMAD.MOV.U32 R11, RZ, RZ, 0x40000040 ;  /* 0x40000040ff0b7424 */ /* 0x000fe200078e00ff */
[----:B01----:R-:W0:Y:S01]  /*16c40*/  SHFL.BFLY PT, R5, R4, 0x2, 0x1f ;  /* 0x0c401f0004057f89 */ /* 0x003e2200000e0000 */
[----:B------:R-:W-:Y:S01]  /*16c50*/  VIADD R194, R194, 0x1 ;  /* 0x00000001c2c27836 */ /* 0x000fe20000000000 */
[----:B------:R-:W-:Y:S01]  /*16c60*/  R2UR UR6, R10 ;  /* 0x000000000a0672ca */ /* 0x000fe200000e0000 */
[----:B------:R-:W-:Y:S01]  /*16c70*/  VIADD R10, R0, 0x80 ;  /* 0x00000080000a7836 */ /* 0x000fe20000000000 */
[----:B------:R-:W-:Y:S01]  /*16c80*/  R2UR UR7, R11 ;  /* 0x000000000b0772ca */ /* 0x000fe200000e0000 */
[----:B------:R-:W-:Y:S01]  /*16c90*/  IMAD.MOV.U32 R11, RZ, RZ, 0x40000040 ;  /* 0x40000040ff0b7424 */ /* 0x000fe200078e00ff */
[----:B------:R-:W-:Y:S01]  /*16ca0*/  ISETP.NE.AND P2, PT, R194, 0x2, PT ;  /* 0x00000002c200780c */ /* 0x000fe20003f45270 */
[----:B------:R-:W-:-:S03]  /*16cb0*/  VIADD R204, R204, 0x1 ;  /* 0x00000001cccc7836 */ /* 0x000fc60000000000 */
[----:B------:R-:W-:-:S07]  /*16cc0*/  SEL R194, R194, RZ, P2 ;  /* 0x000000ffc2c27207 */ /* 0x000fce0001000000 */
[----:B------:R-:W-:Y:S01]  /*16cd0*/  HGMMA.64x128x16.F32.BF16 R24, R180, gdesc[UR4].tnspB, R24, gsb0 ;  /* 0x41e00004b4187df0 */ /* 0x000fe20008001818 */
[----:B------:R-:W-:Y:S01]  /*16ce0*/  R2UR UR6, R10 ;  /* 0x000000000a0672ca */ /* 0x000fe200000e0000 */
[----:B------:R-:W-:Y:S01]  /*16cf0*/  VIADD R10, R0, 0x100 ;  /* 0x00000100000a7836 */ /* 0x000fe20000000000 */
[----:B------:R-:W-:Y:S01]  /*16d00*/  R2UR UR7, R11 ;  /* 0x000000000b0772ca */ /* 0x000fe200000e0000 */
[----:B------:R-:W-:Y:S02]  /*16d10*/  IMAD.MOV.U32 R11, RZ, RZ, 0x40000040 ;  /* 0x40000040ff0b7424 */ /* 0x000fe400078e00ff */
[----:B0-----:R-:W-:Y:S01]  /*16d20*/  FADD.FTZ R5, R5, R4 ;  /* 0x0000000405057221 */ /* 0x001fe20000010000 */
[----:B------:R-:W-:Y:S01]  /*16d30*/  IMAD.MOV.U32 R4, RZ, RZ, RZ ;  /* 0x000000ffff047224 */ /* 0x000fe200078e00ff */
[----:B------:R-:W-:Y:S02]  /*16d40*/  WARPGROUP.DEPBAR.LE gsb0, 0x0 ;  /* 0x00008000000079c5 */ /* 0x000fe40000010000 */
        /* <DEDUP_REMOVED lines=34> */
[----:B------:R-:W0:Y:S02]  /*16f70*/  SHFL.BFLY PT, R0, R3, 0x2, 0x1f ;  /* 0x0c401f0003007f89 */ /* 0x000e2400000e0000 */
[----:B0-----:R-:W-:Y:S01]  /*16f80*/  FADD.FTZ R2, R0, R3 ;  /* 0x0000000300027221 */ /* 0x001fe20000010000 */
[----:B------:R-:W-:Y:S01]  /*16f90*/  SEL R3, RZ, 0x1, P2 ;  /* 0x00000001ff037807 */ /* 0x000fe20001000000 */
[----:B------:R-:W0:Y:S03]  /*16fa0*/  SHFL.BFLY PT, R0, R5, 0x1, 0x1f ;  /* 0x0c201f0005007f89 */ /* 0x000e2600000e0000 */
[----:B------:R-:W-:Y:S01]  /*16fb0*/  LOP3.LUT R196, R196, R3, RZ, 0x3c, !PT ;  /* 0x00000003c4c47212 */ /* 0x000fe200078e3cff */
[----:B------:R-:W-:-:S02]  /*16fc0*/  IMAD.MOV.U32 R3, RZ, RZ, -0x800000 ;  /* 0xff800000ff037424 */ /* 0x000fc400078e00ff */
[----:B0-----:R-:W-:Y:S01]  /*16fd0*/  FADD.FTZ R12, R5, R0 ;  /* 0x00000000050c7221 */ /* 0x001fe20000010000 */
[----:B------:R-:W-:-:S04]  /*16fe0*/  IMAD.MOV.U32 R0, RZ, RZ, -0x800000 ;  /* 0xff800000ff007424 */ /* 0x000fc800078e00ff */
[----:B------:R-:W-:-:S13]  /*16ff0*/  FSETP.NE.FTZ.AND P0, PT, R12, RZ, PT ;  /* 0x000000ff0c00720b */ /* 0x000fda0003f15000 */
[----:B------:R-:W0:Y:S08]  /*17000*/  @P0 MUFU.LG2 R6, R12 ;  /* 0x0000000c00060308 */ /* 0x000e300000000c00 */
[----:B------:R-:W-:Y:S01]  /*17010*/  @P0 MUFU.RCP R4, R12 ;  /* 0x0000000c00040308 */ /* 0x000fe20000001000 */
[----:B0-----:R-:W-:Y:S01]  /*17020*/  @P0 FMUL.FTZ R5, R6, 0.69314718246459960938 ;  /* 0x3f31721806050820 */ /* 0x001fe20000410000 */
[----:B------:R-:W-:-:S02]  /*17030*/  WARPGROUP.DEPBAR.LE gsb0, 0x0 ;  /* 0x00008000000079c5 */ /* 0x000fc40000010000 */
[----:B------:R-:W-:-:S06]  /*17040*/  WARPGROUP.ARRIVE ;  /* 0x00000000000079c5 */ /* 0x000fcc0000000000 */
[----:B------:R-:W-:Y:S01]  /*17050*/  HGMMA.64x128x16.F32.BF16 R24, R160, gdesc[UR4].tnspB, R24, gsb0 ;  /* 0x41e00004a0187df0 */ /* 0x000fe20008001818 */
[----:B------:R-:W-:Y:S02]  /*17060*/  R2UR UR6, R10 ;  /* 0x000000000a0672ca */ /* 0x000fe400000e0000 */
[----:B------:R-:W-:Y:S02]  /*17070*/  R2UR UR7, R11 ;  /* 0x000000000b0772ca */ /* 0x000fe400000e0000 */
[----:B------:R-:W0:Y:S02]  /*17080*/  SHFL.BFLY PT, R11, R2, 0x1, 0x1f ;  /* 0x0c201f00020b7f89 */ /* 0x000e2400000e0000 */
[----:B0-----:R-:W-:Y:S01]  /*17090*/  FADD.FTZ R13, R2, R11 ;  /* 0x0000000b020d7221 */ /* 0x001fe20000010000 */
[----:B------:R-:W-:Y:S02]  /*170a0*/  @!P1 VIADD R11, R8, 0x34860 ;  /* 0x00034860080b9836 */ /* 0x000fe40000000000 */
[----:B------:R-:W-:Y:S01]  /*170b0*/  @P0 FMUL.FTZ R2, R7, 0.69314718246459960938 ;  /* 0x3f31721807020820 */ /* 0x000fe20000410000 */
[----:B------:R-:W-:Y:S01]  /*170c0*/  IMAD.MOV.U32 R8, RZ, RZ, RZ ;  /* 0x000000ffff087224 */ /* 0x000fe200078e00ff */
[----:B------:R-:W-:-:S02]  /*170d0*/  FSETP.NE.FTZ.AND P3, PT, R13, RZ, PT ;  /* 0x000000ff0d00720b */ /* 0x000fc40003f75000 */
[----:B------:R-:W-:Y:S01]  /*170e0*/  @P0 FFMA.FTZ R0, R2, R9, R5 ;  /* 0x0000000902000223 */ /* 0x000fe20000010005 */
[----:B------:R-:W-:Y:S02]  /*170f0*/  @!P1 PRMT R11, RZ, 0x654, R11 ;  /* 0x00000654ff0b9816 */ /* 0x000fe4000000000b */
[----:B------:R-:W-:-:S08]  /*17100*/  PLOP3.LUT P0, PT, PT, PT, PT, 0x8, 0x0 ;  /* 0x000000000000781c */ /* 0x000fd00003f0e170 */
[----:B------:R-:W0:Y:S01]  /*17110*/  @P3 MUFU.LG2 R10, R13 ;  /* 0x0000000d000a3308 */ /* 0x000e220000000c00 */
[----:B------:R-:W-:-:S07]  /*17120*/  @P3 FMUL.FTZ R20, R7, 0.69314718246459960938 ;  /* 0x3f31721807143820 */ /* 0x000fce0000410000 */
[----:B------:R-:W1:Y:S01]  /*17130*/  @P3 MUFU.RCP R8, R13 ;  /* 0x0000000d00083308 */ /* 0x000e620000001000 */
[----:B0-----:R-:W-:-:S04]  /*17140*/  @P3 FMUL.FTZ R7, R10, 0.69314718246459960938 ;  /* 0x3f3172180a073820 */ /* 0x001fc80000410000 */
[----:B------:R-:W-:Y:S01]  /*17150*/  @P3 FFMA.FTZ R3, R20, R14, R7 ;  /* 0x0000000e14033223 */ /* 0x000fe20000010007 */
[----:B------:R-:W-:Y:S02]  /*17160*/  WARPGROUP.DEPBAR.LE gsb0, 0x0 ;  /* 0x00008000000079c5 */ /* 0x000fe40000010000 */
[----:B------:R-:W-:-:S06]  /*17170*/  WARPGROUP.ARRIVE ;  /* 0x00000000000079c5 */ /* 0x000fcc0000000000 */
[----:B------:R-:W-:Y:S03]  /*17180*/  HGMMA.64x128x16.F32.BF16 R24, R164, gdesc[UR4].tnspB, R24, gsb0 ;  /* 0x41e00004a4187df0 */ /* 0x000fe60008001818 */
[----:B------:R-:W-:Y:S02]  /*17190*/  WARPGROUP.DEPBAR.LE gsb0, 0x0 ;  /* 0x00008000000079c5 */ /* 0x000fe40000010000 */
[-C--:B-1----:R-:W-:Y:S01]  /*171a0*/  FMUL.FTZ R95, R26, R8.reuse ;  /* 0x000000081a5f7220 */ /* 0x082fe20000410000 */
[----:B------:R-:W-:Y:S01]  /*171b0*/  FMUL.FTZ R93, R30, R8 ;  /* 0x000000081e5d7220 */ /* 0x000fe20000410000 */
[----:B------:R0:W-:Y:S01]  /*171c0*/  @!P1 SYNCS.ARRIVE.TRANS64.RED.A1T0 RZ, [R11+URZ], RZ ;  /* 0x000000ff0bff99a7 */ /* 0x0001e2000810043f */
[----:B------:R-:W-:Y:S01]  /*171d0*/  FMUL.FTZ R10, R28, R4 ;  /* 0x000000041c0a7220 */ /* 0x000fe20000410000 */
[-C--:B------:R-:W-:Y:S01]  /*171e0*/  FMUL.FTZ R26, R31, R8.reuse ;  /* 0x000000081f1a7220 */ /* 0x080fe20000410000 */
[-C--:B------:R-:W-:Y:S01]  /*171f0*/  FMUL.FTZ R88, R34, R8.reuse ;  /* 0x0000000822587220 */ /* 0x080fe20000410000 */
[-C--:B------:R-:W-:Y:S01]  /*17200*/  FMUL.FTZ R91, R35, R8.reuse ;  /* 0x00000008235b7220 */ /* 0x080fe20000410000 */
[----:B------:R-:W-:Y:S01]  /*17210*/  FMUL.FTZ R30, R38, R8 ;  /* 0x00000008261e7220 */ /* 0x000fe20000410000 */
        /* <DEDUP_REMOVED lines=56> */
[----:B------:R-:W-:-:S07]  /*175a0*/  FMUL.FTZ R87, R87, R8 ;  /* 0x0000000857577220 */ /* 0x000fce0000410000 */
.L_x_723:
[----:B------:R-:W0:Y:S08]  /*175b0*/  S2UR UR5, SR_CgaCtaId ;  /* 0x00000000000579c3 */ /* 0x000e300000008800 */
[----:B------:R-:W-:Y:S06]  /*175c0*/  BAR.SYNC.DEFER_BLOCKING 0x5, 0x180 ;  /* 0x0146000000007b1d */ /* 0x000fec0000010000 */
[----:B------:R-:W-:Y:S01]  /*175d0*/  UMOV UR4, 0x400 ;  /* 0x0000040000047882 */ /* 0x000fe20000000000 */
[----:B------:R-:W-:Y:S01]  /*175e0*/  BSSY B0, `(.L_x_798) ;  /* 0x00001f3000007945 */ /* 0x000fe20003800000 */
[----:B0-----:R-:W-:-:S06]  /*175f0*/  ULEA UR4, UR5, UR4, 0x18 ;  /* 0x0000000405047291 */ /* 0x001fcc000f8ec03f */
[----:B------:R-:W-:-:S05]  /*17600*/  IMAD.U32 R2, RZ, RZ, UR4 ;  /* 0x00000004ff027e24 */ /* 0x000fca000f8e00ff */
[----:B------:R0:W1:Y:S01]  /*17610*/  LDS.128 R124, [R2+0x348d0] ;  /* 0x0348d000027c7984 */ /* 0x0000620000000c00 */
[----:B------:R-:W-:Y:S06]  /*17620*/  BAR.ARV 0x4, 0x180 ;  /* 0x0106000000007b1d */ /* 0x000fec0000002000 */
[----:B------:R-:W-:Y:S05]  /*17630*/  @P0 BRA `(.L_x_799) ;  /* 0x0000001000fc0947 */ /* 0x000fea0003800000 */
[----:B------:R-:W2:Y:S01]  /*17640*/  S2R R5, SR_SWINHI ;  /* 0x0000000000057919 */ /* 0x000ea20000002f00 */
[----:B------:R-:W-:Y:S01]  /*17650*/  F2FP.BF16.F32.PACK_AB R10, R11, R10 ;  /* 0x0000000a0b0a723e */ /* 0x000fe200000010ff */
[----:B------:R-:W-:Y:S01]  /*17660*/  ULDC.64 UR4, c[0x0][0xc00] ;  /* 0x0003000000047ab9 */ /* 0x000fe20000000a00 */
[----:B------:R-:W-:Y:S02]  /*17670*/  F2FP.BF16.F32.PACK_AB R11, R26, R93 ;  /* 0x0000005d1a0b723e */ /* 0x000fe400000010ff */
[----:B------:R-:W-:Y:S02]  /*17680*/  F2FP.BF16.F32.PACK_AB R31, R34, R31 ;  /* 0x0000001f221f723e */ /* 0x000fe400000010ff */
[----:B------:R-:W-:Y:S02]  /*17690*/  F2FP.BF16.F32.PACK_AB R34, R77, R76 ;  /* 0x0000004c4d22723e */ /* 0x000fe400000010ff */
[----:B------:R-:W-:Y:S02]  /*176a0*/  F2FP.BF16.F32.PACK_AB R35, R38, R35 ;  /* 0x000000232623723e */ /* 0x000fe400000010ff */
[----:B------:R-:W-:-:S02]  /*176b0*/  MOV R20, R2 ;  /* 0x0000000200147202 */ /* 0x000fc40000000f00 */
[----:B--2---:R-:W-:-:S03]  /*176c0*/  MOV R21, R5 ;  /* 0x0000000500157202 */ /* 0x004fc60000000f00 */
[----:B------:R-:W-:-:S03]  /*176d0*/  IMAD.WIDE R8, R235, 0x2, R20 ;  /* 0x00000002eb087825 */ /* 0x000fc600078e0214 */
[C---:B------:R-:W-:Y:S02]  /*176e0*/  LOP3.LUT R15, R8.reuse, 0x380, RZ, 0xc0, !PT ;  /* 0x00000380080f7812 */ /* 0x040fe400078ec0ff */
[C---:B------:R-:W-:Y:S02]  /*176f0*/  IADD3 R71, P6, R8.reuse, 0x20, RZ ;  /* 0x0000002008477810 */ /* 0x040fe40007fde0ff */
[C---:B------:R-:W-:Y:S02]  /*17700*/  IADD3 R79, P5, R8.reuse, 0x40, RZ ;  /* 0x00000040084f7810 */ /* 0x040fe40007fbe0ff */
[----:B------:R-:W-:Y:S01]  /*17710*/  SHF.R.U64 R15, R15, 0x3, RZ ;  /* 0x000000030f0f7819 */ /* 0x000fe200000012ff */
[--C-:B------:R-:W-:Y:S01]  /*17720*/  IMAD.X R5, RZ, RZ, R9.reuse, P6 ;  /* 0x000000ffff057224 */ /* 0x100fe200030e0609 */
[C---:B------:R-:W-:Y:S01]  /*17730*/  IADD3 R97, P4, R8.reuse, 0x60, RZ ;  /* 0x0000006008617810 */ /* 0x040fe20007f9e0ff */
[----:B------:R-:W-:Y:S01]  /*17740*/  IMAD.X R7, RZ, RZ, R9, P5 ;  /* 0x000000ffff077224 */ /* 0x000fe200028e0609 */
[----:B------:R-:W-:-:S02]  /*17750*/  IADD3 R99, P3, R8, 0x4000, RZ ;  /* 0x0000400008637810 */ /* 0x000fc40007f7e0ff */
[C---:B------:R-:W-:Y:S01]  /*17760*/  IADD3 R101, P2, R8.reuse, 0x4020, RZ ;  /* 0x0000402008657810 */ /* 0x040fe20007f5e0ff */
[--C-:B------:R-:W-:Y:S01]  /*17770*/  IMAD.X R13, RZ, RZ, R9.reuse, P4 ;  /* 0x000000ffff0d7224 */ /* 0x100fe200020e0609 */
[----:B------:R-:W-:Y:S01]  /*17780*/  BAR.SYNC.DEFER_BLOCKING 0x1, 0x100 ;  /* 0x0044000000007b1d */ /* 0x000fe20000010000 */
[C---:B------:R-:W-:Y:S02]  /*17790*/  IADD3 R103, P1, R8.reuse, 0x4040, RZ ;  /* 0x0000404008677810 */ /* 0x040fe40007f3e0ff */
[----:B------:R-:W-:Y:S01]  /*177a0*/  IADD3 R105, P0, R8, 0x4060, RZ ;  /* 0x0000406008697810 */ /* 0x000fe20007f1e0ff */
[--C-:B------:R-:W-:Y:S01]  /*177b0*/  IMAD.X R25, RZ, RZ, R9.reuse, P2 ;  /* 0x000000ffff197224 */ /* 0x100fe200010e0609 */
[----:B------:R-:W-:Y:S01]  /*177c0*/  LOP3.LUT R4, R71, 0x380, RZ, 0xc0, !PT ;  /* 0x0000038047047812 */ /* 0x000fe200078ec0ff */
[--C-:B------:R-:W-:Y:S01]  /*177d0*/  IMAD.X R27, RZ, RZ, R9.reuse, P1 ;  /* 0x000000ffff1b7224 */ /* 0x100fe200008e0609 */
[----:B------:R-:W-:Y:S02]  /*177e0*/  LOP3.LUT R6, R79, 0x380, RZ, 0xc0, !PT ;  /* 0x000003804f067812 */ /* 0x000fe400078ec0ff */
[----:B------:R-:W-:Y:S01]  /*177f0*/  LOP3.LUT R8, R15, R8, RZ, 0x3c, !PT ;  /* 0x000000080f087212 */ /* 0x000fe200078e3cff */
[----:B------:R-:W-:Y:S01]  /*17800*/  IMAD.X R15, RZ, RZ, R9, P3 ;  /* 0x000000ffff0f7224 */ /* 0x000fe200018e0609 */
[----:B------:R-:W-:-:S02]  /*17810*/  SHF.R.U64 R4, R4, 0x3, RZ ;  /* 0x0000000304047819 */ /* 0x000fc400000012ff */
[----:B------:R-:W-:Y:S02]  /*17820*/  SHF.R.U64 R6, R6, 0x3, RZ ;  /* 0x0000000306067819 */ /* 0x000fe400000012ff */
[-C--:B------:R-:W-:Y:S02]  /*17830*/  IADD3.X R29, RZ, R9.reuse, RZ, P0, !PT ;  /* 0x00000009ff1d7210 */ /* 0x080fe400007fe4ff */
[----:B------:R-:W-:Y:S02]  /*17840*/  MOV R92, R8 ;  /* 0x00000008005c7202 */ /* 0x000fe40000000f00 */
[----:B------:R-:W-:Y:S02]  /*17850*/  LOP3.LUT R12, R97, 0x380, RZ, 0xc0, !PT ;  /* 0x00000380610c7812 */ /* 0x000fe400078ec0ff */
[----:B------:R-:W-:Y:S02]  /*17860*/  LOP3.LUT R14, R99, 0x380, RZ, 0xc0, !PT ;  /* 0x00000380630e7812 */ /* 0x000fe400078ec0ff */
[----:B------:R-:W-:-:S02]  /*17870*/  F2FP.BF16.F32.PACK_AB R8, R89, R24 ;  /* 0x000000185908723e */ /* 0x000fc400000010ff */
[----:B------:R-:W-:Y:S02]  /*17880*/  F2FP.BF16.F32.PACK_AB R9, R28, R95 ;  /* 0x0000005f1c09723e */ /* 0x000fe400000010ff */
[----:B------:R-:W-:Y:S02]  /*17890*/  LOP3.LUT R24, R101, 0x380, RZ, 0xc0, !PT ;  /* 0x0000038065187812 */ /* 0x000fe400078ec0ff */
[----:B------:R-:W-:Y:S01]  /*178a0*/  LOP3.LUT R28, R103, 0x380, RZ, 0xc0, !PT ;  /* 0x00000380671c7812 */ /* 0x000fe200078ec0ff */
[----:B------:R2:W-:Y:S01]  /*178b0*/  STSM.16.M88.4 [R92], R8 ;  /* 0x000000085c007844 */ /* 0x0005e20000000200 */
[----:B------:R-:W-:Y:S02]  /*178c0*/  LOP3.LUT R4, R4, R71, RZ, 0x3c, !PT ;  /* 0x0000004704047212 */ /* 0x000fe400078e3cff */
[----:B------:R-:W-:Y:S02]  /*178d0*/  LOP3.LUT R6, R6, R79, RZ, 0x3c, !PT ;  /* 0x0000004f06067212 */ /* 0x000fe400078e3cff */
[----:B------:R-:W-:-:S02]  /*178e0*/  LOP3.LUT R70, R105, 0x380, RZ, 0xc0, !PT ;  /* 0x0000038069467812 */ /* 0x000fc400078ec0ff */
[----:B------:R-:W-:Y:S02]  /*178f0*/  SHF.R.U64 R12, R12, 0x3, RZ ;  /* 0x000000030c0c7819 */ /* 0x000fe400000012ff */
[----:B------:R-:W-:Y:S02]  /*17900*/  SHF.R.U64 R14, R14, 0x3, RZ ;  /* 0x000000030e0e7819 */ /* 0x000fe400000012ff */
[----:B------:R-:W-:Y:S02]  /*17910*/  SHF.R.U64 R24, R24, 0x3, RZ ;  /* 0x0000000318187819 */ /* 0x000fe400000012ff */
[----:B------:R-:W-:Y:S02]  /*17920*/  SHF.R.U64 R28, R28, 0x3, RZ ;  /* 0x000000031c1c7819 */ /* 0x000fe400000012ff */
[----:B------:R-:W-:Y:S02]  /*17930*/  SHF.R.U64 R70, R70, 0x3, RZ ;  /* 0x0000000346467819 */ /* 0x000fe400000012ff */
[----:B------:R-:W-:-:S02]  /*17940*/  MOV R90, R4 ;  /* 0x00000004005a7202 */ /* 0x000fc40000000f00 */
[----:B------:R-:W-:Y:S02]  /*17950*/  MOV R89, R6 ;  /* 0x0000000600597202 */ /* 0x000fe40000000f00 */
[----:B------:R-:W-:Y:S02]  /*17960*/  F2FP.BF16.F32.PACK_AB R4, R33, R32 ;  /* 0x000000202104723e */ /* 0x000fe400000010ff */
[----:B------:R-:W-:Y:S02]  /*17970*/  F2FP.BF16.F32.PACK_AB R5, R91, R88 ;  /* 0x000000585b05723e */ /* 0x000fe400000010ff */
[----:B------:R-:W-:Y:S02]  /*17980*/  F2FP.BF16.F32.PACK_AB R6, R37, R36 ;  /* 0x000000242506723e */ /* 0x000fe400000010ff */
[----:B------:R-:W-:Y:S02]  /*17990*/  F2FP.BF16.F32.PACK_AB R7, R39, R30 ;  /* 0x0000001e2707723e */ /* 0x000fe400000010ff */
[----:B------:R-:W-:-:S02]  /*179a0*/  LOP3.LUT R12, R12, R97, RZ, 0x3c, !PT ;  /* 0x000000610c0c7212 */ /* 0x000fc400078e3cff */
[----:B------:R-:W-:Y:S01]  /*179b0*/  LOP3.LUT R14, R14, R99, RZ, 0x3c, !PT ;  /* 0x000000630e0e7212 */ /* 0x000fe200078e3cff */
[----:B------:R-:W-:Y:S01]  /*179c0*/  STSM.16.M88.4 [R90], R4 ;  /* 0x000000045a007844 */ /* 0x000fe20000000200 */
[----:B--2---:R-:W-:Y:S02]  /*179d0*/  F2FP.BF16.F32.PACK_AB R8, R41, R40 ;  /* 0x000000282908723e */ /* 0x004fe400000010ff */
[----:B------:R-:W-:Y:S02]  /*179e0*/  F2FP.BF16.F32.PACK_AB R9, R43, R42 ;  /* 0x0000002a2b09723e */ /* 0x000fe400000010ff */
[----:B------:R-:W-:Y:S01]  /*179f0*/  F2FP.BF16.F32.PACK_AB R10, R45, R44 ;  /* 0x0000002c2d0a723e */ /* 0x000fe200000010ff */
[----:B------:R-:W-:Y:S01]  /*17a00*/  IMAD.MOV.U32 R44, RZ, RZ, RZ ;  /* 0x000000ffff2c7224 */ /* 0x000fe200078e00ff */
[----:B------:R-:W-:Y:S02]  /*17a10*/  F2FP.BF16.F32.PACK_AB R11, R47, R46 ;  /* 0x0000002e2f0b723e */ /* 0x000fe400000010ff */
[----:B------:R-:W-:Y:S01]  /*17a20*/  LOP3.LUT R24, R24, R101, RZ, 0x3c, !PT ;  /* 0x0000006518187212 */ /* 0x000fe200078e3cff */
[----:B------:R-:W2:Y:S01]  /*17a30*/  LDC R46, c[0x0][0xbe8] ;  /* 0x0002fa00ff2e7b82 */ /* 0x000ea20000000800 */
[----:B------:R-:W-:Y:S01]  /*17a40*/  LOP3.LUT R26, R28, R103, RZ, 0x3c, !PT ;  /* 0x000000671c1a7212 */ /* 0x000fe200078e3cff */
[----:B------:R3:W-:Y:S01]  /*17a50*/  STSM.16.M88.4 [R89], R8 ;  /* 0x0000000859007844 */ /* 0x0007e20000000200 */
[----:B------:R-:W-:-:S02]  /*17a60*/  LOP3.LUT R28, R70, R105, RZ, 0x3c, !PT ;  /* 0x00000069461c7212 */ /* 0x000fc400078e3cff */
[----:B------:R-:W-:Y:S02]  /*17a70*/  MOV R79, R12 ;  /* 0x0000000c004f7202 */ /* 0x000fe40000000f00 */
[----:B------:R-:W-:Y:S02]  /*17a80*/  MOV R78, R14 ;  /* 0x0000000e004e7202 */ /* 0x000fe40000000f00 */
[----:B------:R-:W-:Y:S02]  /*17a90*/  MOV R71, R24 ;  /* 0x0000001800477202 */ /* 0x000fe40000000f00 */
[----:B------:R-:W-:Y:S02]  /*17aa0*/  MOV R70, R26 ;  /* 0x0000001a00467202 */ /* 0x000fe40000000f00 */
[----:B------:R-:W-:Y:S02]  /*17ab0*/  F2FP.BF16.F32.PACK_AB R12, R49, R48 ;  /* 0x00000030310c723e */ /* 0x000fe400000010ff */
[----:B------:R-:W-:-:S02]  /*17ac0*/  F2FP.BF16.F32.PACK_AB R13, R51, R50 ;  /* 0x00000032330d723e */ /* 0x000fc400000010ff */
[----:B------:R-:W-:Y:S02]  /*17ad0*/  F2FP.BF16.F32.PACK_AB R14, R53, R52 ;  /* 0x00000034350e723e */ /* 0x000fe400000010ff */
[----:B------:R-:W-:Y:S02]  /*17ae0*/  F2FP.BF16.F32.PACK_AB R15, R55, R54 ;  /* 0x00000036370f723e */ /* 0x000fe400000010ff */
[----:B------:R-:W-:Y:S02]  /*17af0*/  F2FP.BF16.F32.PACK_AB R24, R57, R56 ;  /* 0x000000383918723e */ /* 0x000fe400000010ff */
[----:B------:R-:W-:Y:S01]  /*17b00*/  F2FP.BF16.F32.PACK_AB R25, R59, R58 ;  /* 0x0000003a3b19723e */ /* 0x000fe200000010ff */
[----:B------:R-:W-:Y:S01]  /*17b10*/  STSM.16.M88.4 [R79], R12 ;  /* 0x0000000c4f007844 */ /* 0x000fe20000000200 */
[----:B------:R-:W-:Y:S02]  /*17b20*/  F2FP.BF16.F32.PACK_AB R26, R61, R60 ;  /* 0x0000003c3d1a723e */ /* 0x000fe400000010ff */
[----:B------:R-:W-:-:S02]  /*17b30*/  F2FP.BF16.F32.PACK_AB R27, R63, R62 ;  /* 0x0000003e3f1b723e */ /* 0x000fc400000010ff */
[----:B------:R-:W-:Y:S02]  /*17b40*/  MOV R36, R28 ;  /* 0x0000001c00247202 */ /* 0x000fe40000000f00 */
[----:B------:R-:W-:Y:S01]  /*17b50*/  ISETP.NE.U32.AND P0, PT, RZ, UR4, PT ;  /* 0x00000004ff007c0c */ /* 0x000fe2000bf05070 */
[----:B------:R-:W-:Y:S01]  /*17b60*/  STSM.16.M88.4 [R78], R24 ;  /* 0x000000184e007844 */ /* 0x000fe20000000200 */
[----:B---3--:R-:W-:Y:S02]  /*17b70*/  IADD3 R10, P1, R201, UR4, RZ ;  /* 0x00000004c90a7c10 */ /* 0x008fe4000ff3e0ff */
[----:B------:R-:W-:Y:S02]  /*17b80*/  F2FP.BF16.F32.PACK_AB R28, R65, R64 ;  /* 0x00000040411c723e */ /* 0x000fe400000010ff */
[----:B------:R-:W-:Y:S02]  /*17b90*/  F2FP.BF16.F32.PACK_AB R29, R67, R66 ;  /* 0x00000042431d723e */ /* 0x000fe400000010ff */
[----:B------:R-:W-:-:S02]  /*17ba0*/  F2FP.BF16.F32.PACK_AB R30, R69, R68 ;  /* 0x00000044451e723e */ /* 0x000fc400000010ff */
[----:B------:R-:W-:Y:S02]  /*17bb0*/  F2FP.BF16.F32.PACK_AB R32, R73, R72 ;  /* 0x000000484920723e */ /* 0x000fe400000010ff */
[----:B------:R-:W-:Y:S01]  /*17bc0*/  F2FP.BF16.F32.PACK_AB R33, R75, R74 ;  /* 0x0000004a4b21723e */ /* 0x000fe200000010ff */
[----:B------:R-:W-:Y:S01]  /*17bd0*/  STSM.16.M88.4 [R71], R28 ;  /* 0x0000001c47007844 */ /* 0x000fe20000000200 */
[----:B------:R-:W-:Y:S02]  /*17be0*/  F2FP.BF16.F32.PACK_AB R4, R81, R80 ;  /* 0x000000505104723e */ /* 0x000fe400000010ff */
[----:B------:R-:W-:Y:S01]  /*17bf0*/  F2FP.BF16.F32.PACK_AB R5, R83, R82 ;  /* 0x000000525305723e */ /* 0x000fe200000010ff */
[----:B------:R-:W-:Y:S01]  /*17c00*/  STSM.16.M88.4 [R70], R32 ;  /* 0x0000002046007844 */ /* 0x000fe20000000200 */
[----:B------:R-:W-:Y:S02]  /*17c10*/  F2FP.BF16.F32.PACK_AB R6, R85, R84 ;  /* 0x000000545506723e */ /* 0x000fe400000010ff */
[----:B------:R-:W-:-:S02]  /*17c20*/  F2FP.BF16.F32.PACK_AB R7, R87, R86 ;  /* 0x000000565707723e */ /* 0x000fc400000010ff */
[----:B------:R-:W-:Y:S02]  /*17c30*/  ISETP.NE.AND.EX P0, PT, RZ, UR5, PT, P0 ;  /* 0x00000005ff007c0c */ /* 0x000fe4000bf05300 */
[----:B------:R-:W-:Y:S01]  /*17c40*/  IADD3.X R11, R202, UR5, RZ, P1, !PT ;  /* 0x00000005ca0b7c10 */ /* 0x000fe20008ffe4ff */
[----:B------:R-:W-:Y:S01]  /*17c50*/  ULDC.64 UR4, c[0x0][0xc08] ;  /* 0x0003020000047ab9 */ /* 0x000fe20000000a00 */
[----:B------:R3:W-:Y:S01]  /*17c60*/  STSM.16.M88.4 [R36], R4 ;  /* 0x0000000424007844 */ /* 0x0007e20000000200 */
[----:B------:R-:W-:Y:S01]  /*17c70*/  BAR.SYNC.DEFER_BLOCKING 0x1, 0x100 ;  /* 0x0044000000007b1d */ /* 0x000fe20000010000 */
[----:B------:R-:W-:-:S04]  /*17c80*/  ISETP.NE.U32.AND P2, PT, RZ, UR4, PT ;  /* 0x00000004ff007c0c */ /* 0x000fc8000bf45070 */
[----:B------:R-:W-:-:S13]  /*17c90*/  ISETP.NE.AND.EX P2, PT, RZ, UR5, PT, P2 ;  /* 0x00000005ff007c0c */ /* 0x000fda000bf45320 */
[----:B------:R-:W-:Y:S01]  /*17ca0*/  @P2 IADD3 R8, P3, R201, UR4, RZ ;  /* 0x00000004c9082c10 */ /* 0x000fe2000ff7e0ff */
[----:B------:R-:W-:Y:S02]  /*17cb0*/  ULDC UR4, c[0x0][0xa88] ;  /* 0x0002a20000047ab9 */ /* 0x000fe40000000800 */
[----:B---3--:R-:W-:Y:S01]  /*17cc0*/  IMAD.U32 R7, RZ, RZ, UR4 ;  /* 0x00000004ff077e24 */ /* 0x008fe2000f8e00ff */
[----:B------:R-:W-:Y:S01]  /*17cd0*/  @P2 IADD3.X R9, R202, UR5, RZ, P3, !PT ;  /* 0x00000005ca092c10 */ /* 0x000fe20009ffe4ff */
[----:B------:R3:W5:Y:S01]  /*17ce0*/  @P0 LDG.E R44, desc[UR42][R10.64] ;  /* 0x0000002a0a2c0981 */ /* 0x000762000c1e1900 */
[----:B--2---:R-:W-:-:S03]  /*17cf0*/  ISETP.NE.AND P1, PT, R46, 0x1, PT ;  /* 0x000000012e00780c */ /* 0x004fc60003f25270 */
[----:B------:R3:W5:Y:S10]  /*17d00*/  @P2 LDG.E R7, desc[UR42][R8.64] ;  /* 0x0000002a08072981 */ /* 0x000774000c1e1900 */
[----:B------:R-:W2:Y:S08]  /*17d10*/  @P1 LDC R12, c[0x0][0xbec] ;  /* 0x0002fb00ff0c1b82 */ /* 0x000eb00000000800 */
[----:B------:R-:W4:Y:S01]  /*17d20*/  @P1 LDC R15, c[0x0][0xbf0] ;  /* 0x0002fc00ff0f1b82 */ /* 0x000f220000000800 */
[----:B---3--:R-:W-:Y:S05]  /*17d30*/  @P2 BRA `(.L_x_800) ;  /* 0x0000000000102947 */ /* 0x008fea0003800000 */
[----:B------:R-:W-:Y:S05]  /*17d40*/  @!P0 BRA `(.L_x_800) ;  /* 0x00000000000c8947 */ /* 0x000fea0003800000 */
[----:B------:R-:W3:Y:S04]  /*17d50*/  LDG.E R4, desc[UR42][R10.64] ;  /* 0x0000002a0a047981 */ /* 0x000ee8000c1e1900 */
[----:B-----5:R-:W3:Y:S02]  /*17d60*/  LDG.E R7, desc[UR42][R10.64+0x4] ;  /* 0x0000042a0a077981 */ /* 0x020ee4000c1e1900 */
[----:B---3--:R-:W-:-:S07]  /*17d70*/  IMAD.IADD R7, R7, 0x1, -R4 ;  /* 0x0000000107077824 */ /* 0x008fce00078e0a04 */
.L_x_800:
[----:B------:R-:W-:Y:S01]  /*17d80*/  SHF.R.S32.HI R47, RZ, 0x1f, R200 ;  /* 0x0000001fff2f7819 */ /* 0x000fe200000114c8 */
[----:B------:R-:W-:Y:S01]  /*17d90*/  IMAD R25, R206, 0x80, R234 ;  /* 0x00000080ce197824 */ /* 0x000fe200078e02ea */
[----:B------:R-:W-:Y:S01]  /*17da0*/  ULDC.64 UR4, c[0x0][0xb90] ;  /* 0x0002e40000047ab9 */ /* 0x000fe20000000a00 */
[----:B-----5:R-:W-:Y:S01]  /*17db0*/  SHF.R.S32.HI R45, RZ, 0x1f, R44 ;  /* 0x0000001fff2d7819 */ /* 0x020fe2000001142c */
[----:B------:R-:W-:Y:S01]  /*17dc0*/  IMAD R11, R207, 0x40, R197 ;  /* 0x00000040cf0b7824 */ /* 0x000fe200078e02c5 */
[----:B------:R-:W-:Y:S01]  /*17dd0*/  SEL R208, R208, RZ, !P0 ;  /* 0x000000ffd0d07207 */ /* 0x000fe20004000000 */
[----:B------:R-:W-:Y:S01]  /*17de0*/  IMAD R5, R47, UR4, RZ ;  /* 0x000000042f057c24 */ /* 0x000fe2000f8e02ff */
[----:B------:R-:W-:Y:S01]  /*17df0*/  SEL R203, R203, RZ, !P0 ;  /* 0x000000ffcbcb7207 */ /* 0x000fe20004000000 */
[----:B--2---:R-:W-:-:S04]  /*17e00*/  @P1 IMAD.HI.U32 R6, R25, R12, RZ ;  /* 0x0000000c19061227 */ /* 0x004fc800078e00ff */
[----:B------:R-:W-:Y:S01]  /*17e10*/  IMAD.MOV.U32 R9, RZ, RZ, R25 ;  /* 0x000000ffff097224 */ /* 0x000fe200078e0019 */
[----:B----4-:R-:W-:Y:S01]  /*17e20*/  @P1 SHF.R.U32.HI R9, RZ, R15, R6 ;  /* 0x0000000fff091219 */ /* 0x010fe20000011606 */
[C---:B------:R-:W-:Y:S02]  /*17e30*/  IMAD R13, R200.reuse, UR5, R5 ;  /* 0x00000005c80d7c24 */ /* 0x040fe4000f8e0205 */
[----:B------:R-:W-:Y:S01]  /*17e40*/  IMAD.WIDE.U32 R4, R200, UR4, R44 ;  /* 0x00000004c8047c25 */ /* 0x000fe2000f8e002c */
[----:B------:R-:W-:-:S03]  /*17e50*/  ULDC.64 UR4, c[0x0][0xb98] ;  /* 0x0002e60000047ab9 */ /* 0x000fc60000000a00 */
[----:B------:R-:W-:Y:S02]  /*17e60*/  IMAD.IADD R5, R5, 0x1, R13 ;  /* 0x0000000105057824 */ /* 0x000fe400078e020d */
[----:B------:R-:W-:Y:S02]  /*17e70*/  IMAD.MOV R13, RZ, RZ, -R9 ;  /* 0x000000ffff0d7224 */ /* 0x000fe400078e0a09 */
[----:B------:R-:W-:-:S04]  /*17e80*/  IMAD.WIDE R20, R11, 0x2, R20 ;  /* 0x000000020b147825 */ /* 0x000fc800078e0214 */
[----:B------:R-:W-:Y:S01]  /*17e90*/  IMAD R6, R208, UR4, RZ ;  /* 0x00000004d0067c24 */ /* 0x000fe2000f8e02ff */
[C---:B------:R-:W-:Y:S01]  /*17ea0*/  IADD3 R15, P0, R20.reuse, 0x1000, RZ ;  /* 0x00001000140f7810 */ /* 0x040fe20007f1e0ff */
[C---:B------:R-:W-:Y:S01]  /*17eb0*/  IMAD.WIDE.U32 R4, R203.reuse, UR4, R4 ;  /* 0x00000004cb047c25 */ /* 0x040fe2000f8e0004 */
[C---:B------:R-:W-:Y:S02]  /*17ec0*/  IADD3 R29, P6, R20.reuse, 0x4000, RZ ;  /* 0x00004000141d7810 */ /* 0x040fe40007fde0ff */
[----:B------:R-:W-:Y:S01]  /*17ed0*/  IADD3 R33, P5, R20, 0x5000, RZ ;  /* 0x0000500014217810 */ /* 0x000fe20007fbe0ff */
[----:B------:R-:W-:Y:S01]  /*17ee0*/  IMAD R11, R46, R13, R25 ;  /* 0x0000000d2e0b7224 */ /* 0x000fe200078e0219 */
[----:B------:R-:W-:Y:S01]  /*17ef0*/  SHF.R.S32.HI R13, RZ, 0x1f, R9 ;  /* 0x0000001fff0d7819 */ /* 0x000fe20000011409 */
[----:B------:R-:W-:Y:S01]  /*17f00*/  IMAD R8, R203, UR5, R6 ;  /* 0x00000005cb087c24 */ /* 0x000fe2000f8e0206 */
[----:B------:R-:W-:Y:S01]  /*17f10*/  IADD3 R4, P2, R9, R4, RZ ;  /* 0x0000000409047210 */ /* 0x000fe20007f5e0ff */
[----:B------:R-:W-:Y:S01]  /*17f20*/  ULDC.64 UR4, c[0x0][0xb88] ;  /* 0x0002e20000047ab9 */ /* 0x000fe20000000a00 */
[----:B------:R-:W-:Y:S01]  /*17f30*/  SHF.R.S32.HI R6, RZ, 0x1f, R11 ;  /* 0x0000001fff067819 */ /* 0x000fe2000001140b */
[----:B------:R-:W-:Y:S01]  /*17f40*/  IMAD R14, R206, 0x80, R232 ;  /* 0x00000080ce0e7824 */ /* 0x000fe200078e02e8 */
[----:B------:R-:W-:Y:S01]  /*17f50*/  IADD3.X R5, R13, R5, R8, P2, !PT ;  /* 0x000000050d057210 */ /* 0x000fe200017fe408 */
[----:B------:R-:W-:Y:S01]  /*17f60*/  IMAD R53, R7, R46, RZ ;  /* 0x0000002e07357224 */ /* 0x000fe200078e02ff */
[----:B------:R-:W-:Y:S01]  /*17f70*/  IADD3 R9, P3, R20, 0x2000, RZ ;  /* 0x0000200014097810 */ /* 0x000fe20007f7e0ff */
[----:B------:R-:W-:Y:S01]  /*17f80*/  IMAD R6, R6, UR4, RZ ;  /* 0x0000000406067c24 */ /* 0x000fe2000f8e02ff */
[----:B------:R-:W-:Y:S01]  /*17f90*/  IADD3 R25, P2, R20, 0x3000, RZ ;  /* 0x0000300014197810 */ /* 0x000fe20007f5e0ff */
[----:B------:R-:W-:Y:S01]  /*17fa0*/  IMAD.WIDE.U32 R4, R11, UR4, R4 ;  /* 0x000000040b047c25 */ /* 0x000fe2000f8e0004 */
[----:B------:R-:W-:-:S02]  /*17fb0*/  LOP3.LUT R12, R9, 0x380, RZ, 0xc0, !PT ;  /* 0x00000380090c7812 */ /* 0x000fc400078ec0ff */
[----:B------:R-:W-:Y:S01]  /*17fc0*/  LOP3.LUT R24, R25, 0x380, RZ, 0xc0, !PT ;  /* 0x0000038019187812 */ /* 0x000fe200078ec0ff */
[----:B------:R-:W-:Y:S01]  /*17fd0*/  IMAD R13, R11, UR5, R6 ;  /* 0x000000050b0d7c24 */ /* 0x000fe2000f8e0206 */
[----:B------:R-:W-:Y:S01]  /*17fe0*/  ULDC.64 UR4, c[0x0][0xb50] ;  /* 0x0002d40000047ab9 */ /* 0x000fe20000000a00 */
[----:B------:R-:W-:Y:S02]  /*17ff0*/  SHF.R.U64 R12, R12, 0x3, RZ ;  /* 0x000000030c0c7819 */ /* 0x000fe400000012ff */
[----:B------:R-:W-:Y:S01]  /*18000*/  IMAD.IADD R5, R5, 0x1, R13 ;  /* 0x0000000105057824 */ /* 0x000fe200078e020d */
[----:B------:R-:W-:Y:S01]  /*18010*/  LEA R6, P4, R4, UR4, 0x2 ;  /* 0x0000000404067c11 */ /* 0x000fe2000f8810ff */
[--C-:B------:R-:W-:Y:S01]  /*18020*/  IMAD.X R13, RZ, RZ, R21.reuse, P3 ;  /* 0x000000ffff0d7224 */ /* 0x100fe200018e0615 */
[----:B------:R-:W-:Y:S01]  /*18030*/  LOP3.LUT R12, R12, R9, RZ, 0x3c, !PT ;  /* 0x000000090c0c7212 */ /* 0x000fe200078e3cff */
[----:B------:R-:W-:Y:S01]  /*18040*/  IMAD.X R9, RZ, RZ, R21, P0 ;  /* 0x000000ffff097224 */ /* 0x000fe200000e0615 */
[----:B------:R-:W-:Y:S01]  /*18050*/  LEA.HI.X R10, R4, UR5, R5, 0x2, P4 ;  /* 0x00000005040a7c11 */ /* 0x000fe2000a0f1405 */
[----:B------:R-:W-:Y:S01]  /*18060*/  SHFL.IDX PT, R48, R6, RZ, 0x1c1f ;  /* 0x001c1fff06307589 */ /* 0x000fe200000e0000 */
[----:B------:R-:W-:Y:S01]  /*18070*/  SHF.R.U64 R24, R24, 0x3, RZ ;  /* 0x0000000318187819 */ /* 0x000fe200000012ff */
[----:B------:R-:W-:Y:S01]  /*18080*/  VIADD R4, R14, 0x8 ;  /* 0x000000080e047836 */ /* 0x000fe20000000000 */
[----:B------:R-:W-:Y:S01]  /*18090*/  LOP3.LUT P0, RZ, R214, 0x3, RZ, 0xc0, !PT ;  /* 0x00000003d6ff7812 */ /* 0x000fe2000780c0ff */
[----:B------:R-:W2:Y:S01]  /*180a0*/  SHFL.IDX PT, R49, R10, RZ, 0x1c1f ;  /* 0x001c1fff0a317589 */ /* 0x000ea200000e0000 */
[----:B------:R-:W-:Y:S01]  /*180b0*/  LOP3.LUT R24, R24, R25, RZ, 0x3c, !PT ;  /* 0x0000001918187212 */ /* 0x000fe200078e3cff */
[----:B------:R-:W-:Y:S01]  /*180c0*/  IMAD.X R25, RZ, RZ, R21, P2 ;  /* 0x000000ffff197224 */ /* 0x000fe200010e0615 */
[-C--:B------:R-:W-:Y:S01]  /*180d0*/  ISETP.GE.OR P2, PT, R14, R53.reuse, P0 ;  /* 0x000000350e00720c */ /* 0x080fe20000746670 */
[----:B------:R-:W-:Y:S01]  /*180e0*/  SHFL.IDX PT, R50, R6, 0x1, 0x1c1f ;  /* 0x003c1f0006327f89 */ /* 0x000fe200000e0000 */
[----:B------:R-:W-:Y:S01]  /*180f0*/  ISETP.GE.OR P0, PT, R4, R53, P0 ;  /* 0x000000350400720c */ /* 0x000fe20000706670 */
[----:B------:R-:W-:Y:S01]  /*18100*/  ULDC.64 UR4, c[0x0][0xaa0] ;  /* 0x0002a80000047ab9 */ /* 0x000fe20000000a00 */
[C---:B------:R-:W-:Y:S01]  /*18110*/  IADD3 R5, P3, R20.reuse, 0x7000, RZ ;  /* 0x0000700014057810 */ /* 0x040fe20007f7e0ff */
[----:B------:R-:W3:Y:S01]  /*18120*/  SHFL.IDX PT, R51, R10, 0x1, 0x1c1f ;  /* 0x003c1f000a337f89 */ /* 0x000ee200000e0000 */
[----:B------:R-:W-:-:S02]  /*18130*/  IADD3 R37, P4, R20, 0x6000, RZ ;  /* 0x0000600014257810 */ /* 0x000fc40007f9e0ff */
[----:B------:R-:W-:Y:S01]  /*18140*/  LOP3.LUT R7, R20, 0x380, RZ, 0xc0, !PT ;  /* 0x0000038014077812 */ /* 0x000fe200078ec0ff */
[----:B------:R-:W-:Y:S01]  /*18150*/  IMAD.X R41, RZ, RZ, R21, P3 ;  /* 0x000000ffff297224 */ /* 0x000fe200018e0615 */
[----:B------:R-:W-:Y:S02]  /*18160*/  LOP3.LUT R4, R5, 0x380, RZ, 0xc0, !PT ;  /* 0x0000038005047812 */ /* 0x000fe400078ec0ff */
[----:B------:R-:W-:Y:S02]  /*18170*/  LOP3.LUT R28, R29, 0x380, RZ, 0xc0, !PT ;  /* 0x000003801d1c7812 */ /* 0x000fe400078ec0ff */
[----:B------:R-:W-:Y:S02]  /*18180*/  LOP3.LUT R32, R33, 0x380, RZ, 0xc0, !PT ;  /* 0x0000038021207812 */ /* 0x000fe400078ec0ff */
[----:B------:R-:W-:Y:S02]  /*18190*/  LOP3.LUT R36, R37, 0x380, RZ, 0xc0, !PT ;  /* 0x0000038025247812 */ /* 0x000fe400078ec0ff */
[----:B------:R-:W-:-:S02]  /*181a0*/  SHF.R.U64 R7, R7, 0x3, RZ ;  /* 0x0000000307077819 */ /* 0x000fc400000012ff */
[----:B------:R-:W-:Y:S01]  /*181b0*/  SHF.R.U64 R4, R4, 0x3, RZ ;  /* 0x0000000304047819 */ /* 0x000fe200000012ff */
[----:B--2---:R2:W-:Y:S01]  /*181c0*/  @!P2 ST.E desc[UR42][R48.64], R0 ;  /* 0x000000003000a985 */ /* 0x0045e2000c10192a */
[----:B------:R-:W-:Y:S02]  /*181d0*/  SHF.R.U64 R28, R28, 0x3, RZ ;  /* 0x000000031c1c7819 */ /* 0x000fe400000012ff */
[----:B------:R-:W-:Y:S02]  /*181e0*/  SHF.R.U64 R32, R32, 0x3, RZ ;  /* 0x0000000320207819 */ /* 0x000fe400000012ff */
[----:B------:R-:W-:Y:S02]  /*181f0*/  SHF.R.U64 R36, R36, 0x3, RZ ;  /* 0x0000000324247819 */ /* 0x000fe400000012ff */
[----:B------:R-:W-:Y:S01]  /*18200*/  LOP3.LUT R20, R7, R20, RZ, 0x3c, !PT ;  /* 0x0000001407147212 */ /* 0x000fe200078e3cff */
[----:B---3--:R3:W-:Y:S01]  /*18210*/  @!P0 ST.E desc[UR42][R50.64], R3 ;  /* 0x0000000332008985 */ /* 0x0087e2000c10192a */
[----:B------:R-:W-:Y:S01]  /*18220*/  LOP3.LUT R28, R28, R29, RZ, 0x3c, !PT ;  /* 0x0000001d1c1c7212 */ /* 0x000fe200078e3cff */
[--C-:B------:R-:W-:Y:S01]  /*18230*/  IMAD.X R29, RZ, RZ, R21.reuse, P6 ;  /* 0x000000ffff1d7224 */ /* 0x100fe200030e0615 */
[----:B------:R-:W-:Y:S01]  /*18240*/  LOP3.LUT R32, R32, R33, RZ, 0x3c, !PT ;  /* 0x0000002120207212 */ /* 0x000fe200078e3cff */
[----:B--2---:R-:W2:Y:S01]  /*18250*/  @P1 LDC R49, c[0x0][0xbec] ;  /* 0x0002fb00ff311b82 */ /* 0x004ea20000000800 */
[----:B------:R-:W-:Y:S01]  /*18260*/  LOP3.LUT R36, R36, R37, RZ, 0x3c, !PT ;  /* 0x0000002524247212 */ /* 0x000fe200078e3cff */
[--C-:B------:R-:W-:Y:S01]  /*18270*/  IMAD.X R33, RZ, RZ, R21.reuse, P5 ;  /* 0x000000ffff217224 */ /* 0x100fe200028e0615 */
[----:B------:R-:W-:Y:S01]  /*18280*/  LOP3.LUT R40, R4, R5, RZ, 0x3c, !PT ;  /* 0x0000000504287212 */ /* 0x000fe200078e3cff */
[----:B------:R-:W-:Y:S01]  /*18290*/  IMAD.X R37, RZ, RZ, R21, P4 ;  /* 0x000000ffff257224 */ /* 0x000fe200020e0615 */
[----:B------:R4:W5:Y:S01]  /*182a0*/  LD.E.128 R4, desc[UR42][R20.64] ;  /* 0x0000002a14047980 */ /* 0x000962000c101d00 */
[----:B------:R-:W-:-:S02]  /*182b0*/  LOP3.LUT R8, R15, 0x380, RZ, 0xc0, !PT ;  /* 0x000003800f087812 */ /* 0x000fc400078ec0ff */
[----:B---3--:R-:W3:Y:S01]  /*182c0*/  @P1 LDC R51, c[0x0][0xbf0] ;  /* 0x0002fc00ff331b82 */ /* 0x008ee20000000800 */
[----:B------:R-:W-:Y:S01]  /*182d0*/  IMAD R3, R45, UR4, RZ ;  /* 0x000000042d037c24 */ /* 0x000fe2000f8e02ff */
[----:B------:R-:W-:Y:S01]  /*182e0*/  SHF.R.U64 R8, R8, 0x3, RZ ;  /* 0x0000000308087819 */ /* 0x000fe200000012ff */
[----:B------:R-:W5:Y:S02]  /*182f0*/  LD.E.128 R24, desc[UR42][R24.64] ;  /* 0x0000002a18187980 */ /* 0x000f64000c101d00 */
[----:B------:R-:W-:Y:S01]  /*18300*/  IMAD R3, R44, UR5, R3 ;  /* 0x000000052c037c24 */ /* 0x000fe2000f8e0203 */
[----:B------:R-:W-:Y:S01]  /*18310*/  LOP3.LUT R8, R8, R15, RZ, 0x3c, !PT ;  /* 0x0000000f08087212 */ /* 0x000fe200078e3cff */
[----:B----4-:R-:W-:Y:S01]  /*18320*/  IMAD.WIDE.U32 R20, R44, UR4, RZ ;  /* 0x000000042c147c25 */ /* 0x010fe2000f8e00ff */
[----:B------:R-:W-:Y:S01]  /*18330*/  ULDC.64 UR4, c[0x0][0xae8] ;  /* 0x0002ba0000047ab9 */ /* 0x000fe20000000a00 */
[----:B------:R-:W5:Y:S02]  /*18340*/  LD.E.128 R12, desc[UR42][R12.64] ;  /* 0x0000002a0c0c7980 */ /* 0x000f64000c101d00 */
[----:B------:R-:W-:-:S02]  /*18350*/  IMAD.IADD R21, R21, 0x1, R3 ;  /* 0x0000000115157824 */ /* 0x000fc400078e0203 */
[----:B------:R-:W-:Y:S01]  /*18360*/  IMAD R3, R199, 0x20, R207 ;  /* 0x00000020c7037824 */ /* 0x000fe200078e02cf */
[----:B------:R-:W5:Y:S01]  /*18370*/  LD.E.128 R8, desc[UR42][R8.64] ;  /* 0x0000002a08087980 */ /* 0x000f62000c101d00 */
[----:B------:R-:W-:Y:S02]  /*18380*/  IMAD R45, R47, UR4, RZ ;  /* 0x000000042f2d7c24 */ /* 0x000fe4000f8e02ff */
[----:B------:R-:W-:Y:S01]  /*18390*/  IMAD R48, R206, 0x80, R3 ;  /* 0x00000080ce307824 */ /* 0x000fe200078e0203 */
[----:B------:R-:W5:Y:S01]  /*183a0*/  LD.E.128 R28, desc[UR42][R28.64] ;  /* 0x0000002a1c1c7980 */ /* 0x000f62000c101d00 */
[----:B------:R-:W-:Y:S02]  /*183b0*/  IMAD R45, R200, UR5, R45 ;  /* 0x00000005c82d7c24 */ /* 0x000fe4000f8e022d */
[----:B--2---:R-:W-:Y:S01]  /*183c0*/  @P1 IMAD.HI.U32 R0, R48, R49, RZ ;  /* 0x0000003130001227 */ /* 0x004fe200078e00ff */
[----:B------:R-:W5:Y:S03]  /*183d0*/  LD.E.128 R32, desc[UR42][R32.64] ;  /* 0x0000002a20207980 */ /* 0x000f66000c101d00 */
[----:B------:R-:W-:Y:S01]  /*183e0*/  IMAD.WIDE.U32 R20, R200, UR4, R20 ;  /* 0x00000004c8147c25 */ /* 0x000fe2000f8e0014 */
[----:B------:R-:W-:Y:S01]  /*183f0*/  ULDC.64 UR4, c[0x0][0xaf0] ;  /* 0x0002bc0000047ab9 */ /* 0x000fe20000000a00 */
[----:B------:R-:W5:Y:S02]  /*18400*/  LD.E.128 R36, desc[UR42][R36.64] ;  /* 0x0000002a24247980 */ /* 0x000f64000c101d00 */
[----:B------:R-:W-:Y:S01]  /*18410*/  IMAD.MOV.U32 R3, RZ, RZ, R48 ;  /* 0x000000ffff037224 */ /* 0x000fe200078e0030 */
[----:B---3--:R-:W-:Y:S01]  /*18420*/  @P1 SHF.R.U32.HI R3, RZ, R51, R0 ;  /* 0x00000033ff031219 */ /* 0x008fe20000011600 */
[----:B------:R-:W-:Y:S01]  /*18430*/  IMAD.IADD R21, R21, 0x1, R45 ;  /* 0x0000000115157824 */ /* 0x000fe200078e022d */
[----:B------:R-:W5:Y:S01]  /*18440*/  LD.E.128 R40, desc[UR42][R40.64] ;  /* 0x0000002a28287980 */ /* 0x000f62000c101d00 */
[----:B------:R-:W-:Y:S01]  /*18450*/  IMAD R44, R208, UR4, RZ ;  /* 0x00000004d02c7c24 */ /* 0x000fe2000f8e02ff */
[----:B------:R-:W-:Y:S01]  /*18460*/  SHF.R.S32.HI R0, RZ, 0x1f, R3 ;  /* 0x0000001fff007819 */ /* 0x000fe20000011403 */
[C---:B------:R-:W-:Y:S01]  /*18470*/  IMAD.WIDE.U32 R20, R203.reuse, UR4, R20 ;  /* 0x00000004cb147c25 */ /* 0x040fe2000f8e0014 */
[----:B------:R-:W-:Y:S01]  /*18480*/  @!PT LDS RZ, [RZ] ;  /* 0x00000000fffff984 */ /* 0x000fe20000000800 */
[----:B------:R-:W-:Y:S01]  /*18490*/  @!PT LDS RZ, [RZ] ;  /* 0x00000000fffff984 */ /* 0x000fe20000000800 */
[----:B------:R-:W-:Y:S01]  /*184a0*/  @!PT LDS RZ, [RZ] ;  /* 0x00000000fffff984 */ /* 0x000fe20000000800 */
[----:B------:R-:W-:Y:S01]  /*184b0*/  @!PT LDS RZ, [RZ] ;  /* 0x00000000fffff984 */ /* 0x000fe20000000800 */
[----:B------:R2:W-:Y:S06]  /*184c0*/  MEMBAR.ALL.CTA ;  /* 0x0000000000007992 */ /* 0x0005ec0000008000 */
[----:B--2---:R-:W2:Y:S01]  /*184d0*/  FENCE.VIEW.ASYNC.S ;  /* 0x00000000000073c6 */ /* 0x004ea20000000000 */
[----:B------:R-:W-:Y:S01]  /*184e0*/  IMAD R45, R203, UR5, R44 ;  /* 0x00000005cb2d7c24 */ /* 0x000fe2000f8e022c */
[----:B------:R-:W-:Y:S01]  /*184f0*/  ULDC.64 UR4, c[0x0][0xae0] ;  /* 0x0002b80000047ab9 */ /* 0x000fe20000000a00 */
[----:B------:R-:W-:-:S02]  /*18500*/  IMAD.MOV R47, RZ, RZ, -R3 ;  /* 0x000000ffff2f7224 */ /* 0x000fc400078e0a03 */
[----:B------:R-:W-:Y:S02]  /*18510*/  IMAD.IADD R21, R21, 0x1, R45 ;  /* 0x0000000115157824 */ /* 0x000fe400078e022d */
[----:B------:R-:W-:Y:S02]  /*18520*/  IMAD R0, R0, UR4, RZ ;  /* 0x0000000400007c24 */ /* 0x000fe4000f8e02ff */
[----:B------:R-:W-:Y:S02]  /*18530*/  IMAD R45, R46, R47, R48 ;  /* 0x0000002f2e2d7224 */ /* 0x000fe400078e0230 */
[C---:B------:R-:W-:Y:S02]  /*18540*/  IMAD R47, R3.reuse, UR5, R0 ;  /* 0x00000005032f7c24 */ /* 0x040fe4000f8e0200 */
[----:B------:R-:W-:Y:S01]  /*18550*/  IMAD.WIDE.U32 R20, R3, UR4, R20 ;  /* 0x0000000403147c25 */ /* 0x000fe2000f8e0014 */
[----:B------:R-:W-:Y:S01]  /*18560*/  SHF.R.S32.HI R0, RZ, 0x1f, R45 ;  /* 0x0000001fff007819 */ /* 0x000fe2000001142d */
[----:B------:R-:W-:-:S02]  /*18570*/  ULDC.64 UR4, c[0x0][0xad8] ;  /* 0x0002b60000047ab9 */ /* 0x000fc40000000a00 */
[----:B------:R-:W-:Y:S02]  /*18580*/  IMAD R48, R206, 0x80, R207 ;  /* 0x00000080ce307824 */ /* 0x000fe400078e02cf */
[----:B------:R-:W-:Y:S02]  /*18590*/  IMAD.IADD R21, R21, 0x1, R47 ;  /* 0x0000000115157824 */ /* 0x000fe400078e022f */
[----:B------:R-:W-:Y:S02]  /*185a0*/  IMAD R44, R0, UR4, RZ ;  /* 0x00000004002c7c24 */ /* 0x000fe4000f8e02ff */
[----:B------:R-:W-:Y:S02]  /*185b0*/  VIADD R0, R48, 0x20 ;  /* 0x0000002030007836 */ /* 0x000fe40000000000 */
[C---:B------:R-:W-:Y:S02]  /*185c0*/  IMAD R47, R45.reuse, UR5, R44 ;  /* 0x000000052d2f7c24 */ /* 0x040fe4000f8e022c */
[----:B------:R-:W-:Y:S01]  /*185d0*/  IMAD.WIDE.U32 R20, R45, UR4, R20 ;  /* 0x000000042d147c25 */ /* 0x000fe2000f8e0014 */
[-C--:B------:R-:W-:Y:S01]  /*185e0*/  ISETP.GE.AND P0, PT, R0, R53.reuse, PT ;  /* 0x000000350000720c */ /* 0x080fe20003f06270 */
[----:B------:R-:W-:Y:S01]  /*185f0*/  ULDC.64 UR4, c[0x0][0xa80] ;  /* 0x0002a00000047ab9 */ /* 0x000fe20000000a00 */
[----:B------:R-:W-:Y:S01]  /*18600*/  ISETP.GE.AND P2, PT, R48, R53, PT ;  /* 0x000000353000720c */ /* 0x000fe20003f46270 */
[----:B------:R-:W-:-:S02]  /*18610*/  VIADD R0, R2, 0x34820 ;  /* 0x0003482002007836 */ /* 0x000fc40000000000 */
[----:B------:R-:W-:Y:S01]  /*18620*/  VIADD R3, R48, 0x40 ;  /* 0x0000004030037836 */ /* 0x000fe20000000000 */
[C---:B------:R-:W-:Y:S01]  /*18630*/  LEA R46, P3, R20.reuse, UR4, 0x1 ;  /* 0x00000004142e7c11 */ /* 0x040fe2000f8608ff */
[----:B------:R-:W-:Y:S01]  /*18640*/  IMAD.IADD R21, R21, 0x1, R47 ;  /* 0x0000000115157824 */ /* 0x000fe200078e022f */
[----:B------:R-:W-:Y:S02]  /*18650*/  PRMT R0, RZ, 0x654, R0 ;  /* 0x00000654ff007816 */ /* 0x000fe40000000000 */
[----:B------:R-:W-:Y:S02]  /*18660*/  ISETP.GE.AND P1, PT, R3, R53, PT ;  /* 0x000000350300720c */ /* 0x000fe40003f26270 */
[----:B------:R-:W-:Y:S01]  /*18670*/  LEA.HI.X R3, R20, UR5, R21, 0x1, P3 ;  /* 0x0000000514037c11 */ /* 0x000fe200098f0c15 */
[----:B--2---:R2:W-:Y:S01]  /*18680*/  SYNCS.ARRIVE.TRANS64.RED.A1T0 RZ, [R0+URZ], RZ ;  /* 0x000000ff00ff79a7 */ /* 0x0045e2000810043f */
[----:B------:R3:W4:Y:S01]  /*18690*/  SHFL.IDX PT, R44, R46, RZ, 0x181f ;  /* 0x00181fff2e2c7589 */ /* 0x00072200000e0000 */
[----:B------:R-:W-:Y:S03]  /*186a0*/  BSSY B1, `(.L_x_801) ;  /* 0x000000c000017945 */ /* 0x000fe60003800000 */
[----:B--2---:R3:W2:Y:S01]  /*186b0*/  SHFL.IDX PT, R0, R3, RZ, 0x181f ;  /* 0x00181fff03007589 */ /* 0x0046a200000e0000 */
[----:B------:R-:W-:Y:S05]  /*186c0*/  @P2 BRA `(.L_x_802) ;  /* 0x0000000000242947 */ /* 0x000fea0003800000 */
[----:B------:R-:W-:Y:S02]  /*186d0*/  ULDC UR4, c[0x0][0xac8] ;  /* 0x0002b20000047ab9 */ /* 0x000fe40000000800 */
[----:B------:R-:W-:Y:S02]  /*186e0*/  ISETP.GE.AND P2, PT, R197, UR4, PT ;  /* 0x00000004c5007c0c */ /* 0x000fe4000bf46270 */
[----:B------:R-:W-:-:S11]  /*186f0*/  ISETP.GE.AND P3, PT, R198, UR4, PT ;  /* 0x00000004c6007c0c */ /* 0x000fd6000bf66270 */
[CC--:B----4-:R-:W-:Y:S02]  /*18700*/  @!P2 LEA R20, P4, R197.reuse, R44.reuse, 0x1 ;  /* 0x0000002cc514a211 */ /* 0x0d0fe400078808ff */
[C---:B------:R-:W-:Y:S02]  /*18710*/  @!P3 LEA R44, P5, R198.reuse, R44, 0x1 ;  /* 0x0000002cc62cb211 */ /* 0x040fe400078a08ff */
[-C--:B--2---:R-:W-:Y:S02]  /*18720*/  @!P2 LEA.HI.X R21, R197, R0.reuse, R237, 0x1, P4 ;  /* 0x00000000c515a211 */ /* 0x084fe400020f0ced */
[----:B------:R-:W-:-:S03]  /*18730*/  @!P3 LEA.HI.X R45, R198, R0, R236, 0x1, P5 ;  /* 0x00000000c62db211 */ /* 0x000fc600028f0cec */
[----:B-----5:R2:W-:Y:S04]  /*18740*/  @!P2 ST.E.128 desc[UR42][R20.64], R4 ;  /* 0x000000041400a985 */ /* 0x0205e8000c101d2a */
[----:B------:R2:W-:Y:S02]  /*18750*/  @!P3 ST.E.128 desc[UR42][R44.64], R28 ;  /* 0x0000001c2c00b985 */ /* 0x0005e4000c101d2a */
.L_x_802:
[----:B------:R-:W-:Y:S05]  /*18760*/  BSYNC B1 ;  /* 0x0000000000017941 */ /* 0x000fea0003800000 */
.L_x_801:
[----:B--2---:R2:W0:Y:S01]  /*18770*/  SHFL.IDX PT, R0, R3, 0x1, 0x181f ;  /* 0x00381f0003007f89 */ /* 0x00442200000e0000 */
[----:B------:R-:W-:Y:S03]  /*18780*/  BSSY B1, `(.L_x_803) ;  /* 0x000000c000017945 */ /* 0x000fe60003800000 */
[----:B-----5:R2:W0:Y:S01]  /*18790*/  SHFL.IDX PT, R6, R46, 0x1, 0x181f ;  /* 0x00381f002e067f89 */ /* 0x02042200000e0000 */
[----:B------:R-:W-:Y:S05]  /*187a0*/  @P0 BRA `(.L_x_804) ;  /* 0x0000000000240947 */ /* 0x000fea0003800000 */
[----:B------:R-:W-:Y:S02]  /*187b0*/  ULDC UR4, c[0x0][0xac8] ;  /* 0x0002b20000047ab9 */ /* 0x000fe40000000800 */
[----:B------:R-:W-:Y:S02]  /*187c0*/  ISETP.GE.AND P3, PT, R197, UR4, PT ;  /* 0x00000004c5007c0c */ /* 0x000fe4000bf66270 */
[----:B------:R-:W-:-:S11]  /*187d0*/  ISETP.GE.AND P4, PT, R198, UR4, PT ;  /* 0x00000004c6007c0c */ /* 0x000fd6000bf86270 */
[CC--:B0-----:R-:W-:Y:S02]  /*187e0*/  @!P3 LEA R4, P0, R197.reuse, R6.reuse, 0x1 ;  /* 0x00000006c504b211 */ /* 0x0c1fe400078008ff */
[C---:B------:R-:W-:Y:S02]  /*187f0*/  @!P4 LEA R6, P2, R198.reuse, R6, 0x1 ;  /* 0x00000006c606c211 */ /* 0x040fe400078408ff */
[-C--:B------:R-:W-:Y:S02]  /*18800*/  @!P3 LEA.HI.X R5, R197, R0.reuse, R237, 0x1, P0 ;  /* 0x00000000c505b211 */ /* 0x080fe400000f0ced */
[----:B------:R-:W-:-:S03]  /*18810*/  @!P4 LEA.HI.X R7, R198, R0, R236, 0x1, P2 ;  /* 0x00000000c607c211 */ /* 0x000fc600010f0cec */
[----:B------:R0:W-:Y:S04]  /*18820*/  @!P3 ST.E.128 desc[UR42][R4.64], R8 ;  /* 0x000000080400b985 */ /* 0x0001e8000c101d2a */
[----:B------:R0:W-:Y:S02]  /*18830*/  @!P4 ST.E.128 desc[UR42][R6.64], R32 ;  /* 0x000000200600c985 */ /* 0x0001e4000c101d2a */
.L_x_804:
[----:B------:R-:W-:Y:S05]  /*18840*/  BSYNC B1 ;  /* 0x0000000000017941 */ /* 0x000fea0003800000 */
.L_x_803:
[----:B0-----:R0:W0:Y:S01]  /*18850*/  SHFL.IDX PT, R0, R3, 0x2, 0x181f ;  /* 0x00581f0003007f89 */ /* 0x00102200000e0000 */
[----:B------:R-:W-:Y:S03]  /*18860*/  BSSY B1, `(.L_x_805) ;  /* 0x000000c000017945 */ /* 0x000fe60003800000 */
[----:B------:R0:W0:Y:S01]  /*18870*/  SHFL.IDX PT, R6, R46, 0x2, 0x181f ;  /* 0x00581f002e067f89 */ /* 0x00002200000e0000 */
        /* <DEDUP_REMOVED lines=10> */
.L_x_806:
[----:B------:R-:W-:Y:S05]  /*18920*/  BSYNC B1 ;  /* 0x0000000000017941 */ /* 0x000fea0003800000 */
.L_x_805:
[----:B0-----:R-:W-:Y:S01]  /*18930*/  VIADD R0, R48, 0x60 ;  /* 0x0000006030007836 */ /* 0x001fe20000000000 */
[----:B--23--:R-:W0:Y:S04]  /*18940*/  SHFL.IDX PT, R3, R3, 0x3, 0x181f ;  /* 0x00781f0003037f89 */ /* 0x00ce2800000e0000 */
[----:B------:R-:W-:Y:S01]  /*18950*/  ISETP.GE.AND P0, PT, R0, R53, PT ;  /* 0x000000350000720c */ /* 0x000fe20003f06270 */
[----:B------:R-:W2:-:S12]  /*18960*/  SHFL.IDX PT, R46, R46, 0x3, 0x181f ;  /* 0x00781f002e2e7f89 */ /* 0x000e9800000e0000 */
[----:B------:R-:W-:Y:S05]  /*18970*/  @P0 BRA `(.L_x_807) ;  /* 0x0000000800e40947 */ /* 0x000fea0003800000 */
[----:B------:R-:W-:Y:S02]  /*18980*/  ULDC UR4, c[0x0][0xac8] ;  /* 0x0002b20000047ab9 */ /* 0x000fe40000000800 */
[----:B------:R-:W-:-:S13]  /*18990*/  ISETP.GE.AND P1, PT, R197, UR4, PT ;  /* 0x00000004c5007c0c */ /* 0x000fda000bf26270 */
[----:B--2---:R-:W-:-:S04]  /*189a0*/  @!P1 LEA R4, P0, R197, R46, 0x1 ;  /* 0x0000002ec5049211 */ /* 0x004fc800078008ff */
[----:B0-----:R-:W-:Y:S02]  /*189b0*/  @!P1 LEA.HI.X R5, R197, R3, R237, 0x1, P0 ;  /* 0x00000003c5059211 */ /* 0x001fe400000f0ced */
[----:B------:R-:W-:-:S03]  /*189c0*/  ISETP.GE.AND P0, PT, R198, UR4, PT ;  /* 0x00000004c6007c0c */ /* 0x000fc6000bf06270 */
[----:B------:R3:W-:Y:S10]  /*189d0*/  @!P1 ST.E.128 desc[UR42][R4.64], R24 ;  /* 0x0000001804009985 */ /* 0x0007f4000c101d2a */
[----:B------:R-:W-:Y:S05]  /*189e0*/  @P0 BRA `(.L_x_807) ;  /* 0x0000000800c80947 */ /* 0x000fea0003800000 */
[----:B---3--:R-:W-:-:S04]  /*189f0*/  LEA R4, P0, R198, R46, 0x1 ;  /* 0x0000002ec6047211 */ /* 0x008fc800078008ff */
[----:B------:R-:W-:-:S05]  /*18a00*/  LEA.HI.X R5, R198, R3, R236, 0x1, P0 ;  /* 0x00000003c6057211 */ /* 0x000fca00000f0cec */
[----:B------:R0:W-:Y:S01]  /*18a10*/  ST.E.128 desc[UR42][R4.64], R40 ;  /* 0x0000002804007985 */ /* 0x0001e2000c101d2a */
[----:B------:R-:W-:Y:S05]  /*18a20*/  BRA `(.L_x_807) ;  /* 0x0000000800b87947 */ /* 0x000fea0003800000 */
.L_x_799:
[----:B------:R-:W-:Y:S01]  /*18a30*/  ULDC.64 UR4, c[0x0][0xc00] ;  /* 0x0003000000047ab9 */ /* 0x000fe20000000a00 */
[----:B------:R-:W-:Y:S01]  /*18a40*/  IMAD.MOV.U32 R3, RZ, RZ, RZ ;  /* 0x000000ffff037224 */ /* 0x000fe200078e00ff */
[----:B------:R-:W-:Y:S01]  /*18a50*/  ISETP.NE.U32.AND P0, PT, RZ, UR4, PT ;  /* 0x00000004ff007c0c */ /* 0x000fe2000bf05070 */
[----:B------:R-:W2:Y:S01]  /*18a60*/  LDC R21, c[0x0][0xbe8] ;  /* 0x0002fa00ff157b82 */ /* 0x000ea20000000800 */
[----:B------:R-:W-:Y:S02]  /*18a70*/  IADD3 R4, P1, R201, UR4, RZ ;  /* 0x00000004c9047c10 */ /* 0x000fe4000ff3e0ff */
[----:B------:R-:W-:Y:S02]  /*18a80*/  ISETP.NE.AND.EX P0, PT, RZ, UR5, PT, P0 ;  /* 0x00000005ff007c0c */ /* 0x000fe4000bf05300 */
[----:B------:R-:W-:Y:S01]  /*18a90*/  IADD3.X R5, R202, UR5, RZ, P1, !PT ;  /* 0x00000005ca057c10 */ /* 0x000fe20008ffe4ff */
[----:B------:R-:W-:Y:S02]  /*18aa0*/  ULDC.64 UR4, c[0x0][0xc08] ;  /* 0x0003020000047ab9 */ /* 0x000fe40000000a00 */
[----:B------:R-:W-:-:S04]  /*18ab0*/  ISETP.NE.U32.AND P1, PT, RZ, UR4, PT ;  /* 0x00000004ff007c0c */ /* 0x000fc8000bf25070 */
[----:B------:R-:W-:-:S04]  /*18ac0*/  ISETP.NE.AND.EX P1, PT, RZ, UR5, PT, P1 ;  /* 0x00000005ff007c0c */ /* 0x000fc8000bf25310 */
[----:B------:R3:W5:Y:S09]  /*18ad0*/  @P0 LDG.E R3, desc[UR42][R4.64] ;  /* 0x0000002a04030981 */ /* 0x000772000c1e1900 */
[----:B------:R-:W-:Y:S01]  /*18ae0*/  @P1 IADD3 R6, P2, R201, UR4, RZ ;  /* 0x00000004c9061c10 */ /* 0x000fe2000ff5e0ff */
[----:B------:R-:W-:-:S02]  /*18af0*/  ULDC UR4, c[0x0][0xa88] ;  /* 0x0002a20000047ab9 */ /* 0x000fc40000000800 */
[----:B------:R-:W-:Y:S02]  /*18b00*/  MOV R0, UR4 ;  /* 0x0000000400007c02 */ /* 0x000fe40008000f00 */
[----:B------:R-:W-:-:S05]  /*18b10*/  @P1 IADD3.X R7, R202, UR5, RZ, P2, !PT ;  /* 0x00000005ca071c10 */ /* 0x000fca00097fe4ff */
[----:B------:R3:W5:Y:S01]  /*18b20*/  @P1 LDG.E R0, desc[UR42][R6.64] ;  /* 0x0000002a06001981 */ /* 0x000762000c1e1900 */
[----:B--2---:R-:W-:Y:S01]  /*18b30*/  ISETP.NE.AND P2, PT, R21, 0x1, PT ;  /* 0x000000011500780c */ /* 0x004fe20003f45270 */
[----:B------:R-:W2:-:S12]  /*18b40*/  S2R R8, SR_TID.X ;  /* 0x0000000000087919 */ /* 0x000e980000002100 */
[----:B------:R-:W4:Y:S08]  /*18b50*/  @P2 LDC R14, c[0x0][0xbec] ;  /* 0x0002fb00ff0e2b82 */ /* 0x000f300000000800 */
[----:B------:R-:W0:Y:S01]  /*18b60*/  @P2 LDC R25, c[0x0][0xbf0] ;  /* 0x0002fc00ff192b82 */ /* 0x000e220000000800 */
[----:B--2---:R-:W-:-:S05]  /*18b70*/  VIADD R8, R8, 0xffffff80 ;  /* 0xffffff8008087836 */ /* 0x004fca0000000000 */
[----:B------:R-:W-:Y:S01]  /*18b80*/  ISETP.GE.AND P3, PT, R8, 0x80, PT ;  /* 0x000000800800780c */ /* 0x000fe20003f66270 */
[----:B---3--:R-:W-:-:S12]  /*18b90*/  @P1 BRA `(.L_x_808) ;  /* 0x0000000000101947 */ /* 0x008fd80003800000 */
[----:B------:R-:W-:Y:S05]  /*18ba0*/  @!P0 BRA `(.L_x_808) ;  /* 0x00000000000c8947 */ /* 0x000fea0003800000 */
[----:B------:R-:W2:Y:S04]  /*18bb0*/  LDG.E R7, desc[UR42][R4.64] ;  /* 0x0000002a04077981 */ /* 0x000ea8000c1e1900 */
[----:B-----5:R-:W2:Y:S02]  /*18bc0*/  LDG.E R0, desc[UR42][R4.64+0x4] ;  /* 0x0000042a04007981 */ /* 0x020ea4000c1e1900 */
[----:B--2---:R-:W-:-:S07]  /*18bd0*/  IMAD.IADD R0, R0, 0x1, -R7 ;  /* 0x0000000100007824 */ /* 0x004fce00078e0a07 */
.L_x_808:
[----:B------:R-:W-:Y:S01]  /*18be0*/  BSSY B1, `(.L_x_809) ;  /* 0x000002e000017945 */ /* 0x000fe20003800000 */
[----:B------:R-:W-:Y:S02]  /*18bf0*/  SHF.R.S32.HI R12, RZ, 0x1f, R200 ;  /* 0x0000001fff0c7819 */ /* 0x000fe400000114c8 */
[----:B------:R-:W-:Y:S02]  /*18c00*/  SEL R203, R203, RZ, !P0 ;  /* 0x000000ffcbcb7207 */ /* 0x000fe40004000000 */
[----:B------:R-:W-:Y:S02]  /*18c10*/  SEL R208, R208, RZ, !P0 ;  /* 0x000000ffd0d07207 */ /* 0x000fe40004000000 */
[----:B-----5:R-:W-:Y:S01]  /*18c20*/  SHF.R.S32.HI R10, RZ, 0x1f, R3 ;  /* 0x0000001fff0a7819 */ /* 0x020fe20000011403 */
[----:B------:R-:W-:Y:S06]  /*18c30*/  @P3 BRA `(.L_x_810) ;  /* 0x0000000000a03947 */ /* 0x000fec0003800000 */
[----:B------:R-:W2:Y:S01]  /*18c40*/  S2R R5, SR_TID.X ;  /* 0x0000000000057919 */ /* 0x000ea20000002100 */
[----:B------:R-:W3:Y:S01]  /*18c50*/  LDC R11, c[0x0][0xbe8] ;  /* 0x0002fa00ff0b7b82 */ /* 0x000ee20000000800 */
[----:B--2---:R-:W-:Y:S02]  /*18c60*/  IMAD R4, R206, 0x80, R5 ;  /* 0x00000080ce047824 */ /* 0x004fe400078e0205 */
[----:B---3--:R-:W-:Y:S02]  /*18c70*/  IMAD R5, R0, R11, RZ ;  /* 0x0000000b00057224 */ /* 0x008fe400078e02ff */
[----:B------:R-:W-:-:S05]  /*18c80*/  VIADD R8, R4, 0xffffff80 ;  /* 0xffffff8004087836 */ /* 0x000fca0000000000 */
[----:B------:R-:W-:-:S13]  /*18c90*/  ISETP.GE.AND P0, PT, R8, R5, PT ;  /* 0x000000050800720c */ /* 0x000fda0003f06270 */
[----:B------:R-:W-:Y:S05]  /*18ca0*/  @P0 BRA `(.L_x_810) ;  /* 0x0000000000840947 */ /* 0x000fea0003800000 */
[----:B------:R-:W-:Y:S01]  /*18cb0*/  ISETP.NE.AND P0, PT, R11, 0x1, PT ;  /* 0x000000010b00780c */ /* 0x000fe20003f05270 */
[----:B------:R-:W-:Y:S01]  /*18cc0*/  ULDC.64 UR4, c[0x0][0xb90] ;  /* 0x0002e40000047ab9 */ /* 0x000fe20000000a00 */
[----:B------:R-:W-:Y:S02]  /*18cd0*/  IMAD.MOV.U32 R4, RZ, RZ, R3 ;  /* 0x000000ffff047224 */ /* 0x000fe400078e0003 */
[----:B------:R-:W-:Y:S02]  /*18ce0*/  IMAD R9, R12, UR4, RZ ;  /* 0x000000040c097c24 */ /* 0x000fe4000f8e02ff */
[----:B------:R-:W-:Y:S02]  /*18cf0*/  IMAD.MOV.U32 R5, RZ, RZ, R10 ;  /* 0x000000ffff057224 */ /* 0x000fe400078e000a */
[----:B------:R-:W-:Y:S02]  /*18d00*/  IMAD.MOV.U32 R7, RZ, RZ, R8 ;  /* 0x000000ffff077224 */ /* 0x000fe400078e0008 */
[----:B------:R-:W-:-:S03]  /*18d10*/  IMAD.WIDE.U32 R4, R200, UR4, R4 ;  /* 0x00000004c8047c25 */ /* 0x000fc6000f8e0004 */
[----:B------:R-:W2:Y:S01]  /*18d20*/  @P0 LDC R13, c[0x0][0xbec] ;  /* 0x0002fb00ff0d0b82 */ /* 0x000ea20000000800 */
[----:B------:R-:W-:Y:S01]  /*18d30*/  IMAD R9, R200, UR5, R9 ;  /* 0x00000005c8097c24 */ /* 0x000fe2000f8e0209 */
[----:B------:R-:W-:-:S03]  /*18d40*/  ULDC.64 UR4, c[0x0][0xb98] ;  /* 0x0002e60000047ab9 */ /* 0x000fc60000000a00 */
[----:B------:R-:W-:-:S03]  /*18d50*/  IMAD.IADD R5, R5, 0x1, R9 ;  /* 0x0000000105057824 */ /* 0x000fc600078e0209 */
[----:B------:R-:W3:Y:S01]  /*18d60*/  @P0 LDC R15, c[0x0][0xbf0] ;  /* 0x0002fc00ff0f0b82 */ /* 0x000ee20000000800 */
[----:B------:R-:W-:-:S04]  /*18d70*/  IMAD.WIDE.U32 R4, R203, UR4, R4 ;  /* 0x00000004cb047c25 */ /* 0x000fc8000f8e0004 */
[----:B--2---:R-:W-:-:S05]  /*18d80*/  @P0 IMAD.HI.U32 R6, R8, R13, RZ ;  /* 0x0000000d08060227 */ /* 0x004fca00078e00ff */
[----:B---3--:R-:W-:Y:S01]  /*18d90*/  @P0 SHF.R.U32.HI R7, RZ, R15, R6 ;  /* 0x0000000fff070219 */ /* 0x008fe20000011606 */
[----:B------:R-:W-:-:S03]  /*18da0*/  IMAD R6, R208, UR4, RZ ;  /* 0x00000004d0067c24 */ /* 0x000fc6000f8e02ff */
[----:B------:R-:W-:Y:S01]  /*18db0*/  IADD3 R4, P0, R7, R4, RZ ;  /* 0x0000000407047210 */ /* 0x000fe20007f1e0ff */
[----:B------:R-:W-:-:S04]  /*18dc0*/  IMAD.MOV R9, RZ, RZ, -R7 ;  /* 0x000000ffff097224 */ /* 0x000fc800078e0a07 */
[----:B------:R-:W-:Y:S01]  /*18dd0*/  IMAD R9, R11, R9, R8 ;  /* 0x000000090b097224 */ /* 0x000fe200078e0208 */
[----:B------:R-:W-:Y:S01]  /*18de0*/  SHF.R.S32.HI R11, RZ, 0x1f, R7 ;  /* 0x0000001fff0b7819 */ /* 0x000fe20000011407 */
[----:B------:R-:W-:Y:S01]  /*18df0*/  IMAD R8, R203, UR5, R6 ;  /* 0x00000005cb087c24 */ /* 0x000fe2000f8e0206 */
[----:B------:R-:W-:Y:S02]  /*18e00*/  ULDC.64 UR4, c[0x0][0xb88] ;  /* 0x0002e20000047ab9 */ /* 0x000fe40000000a00 */
[----:B------:R-:W-:Y:S02]  /*18e10*/  SHF.R.S32.HI R6, RZ, 0x1f, R9 ;  /* 0x0000001fff067819 */ /* 0x000fe40000011409 */
[----:B------:R-:W-:-:S03]  /*18e20*/  IADD3.X R5, R11, R5, R8, P0, !PT ;  /* 0x000000050b057210 */ /* 0x000fc600007fe408 */
[----:B------:R-:W-:Y:S02]  /*18e30*/  IMAD R6, R6, UR4, RZ ;  /* 0x0000000406067c24 */ /* 0x000fe4000f8e02ff */
[----:B------:R-:W-:-:S04]  /*18e40*/  IMAD.WIDE.U32 R4, R9, UR4, R4 ;  /* 0x0000000409047c25 */ /* 0x000fc8000f8e0004 */
[----:B------:R-:W-:Y:S01]  /*18e50*/  IMAD R7, R9, UR5, R6 ;  /* 0x0000000509077c24 */ /* 0x000fe2000f8e0206 */
[----:B------:R-:W-:Y:S02]  /*18e60*/  ULDC.64 UR4, c[0x0][0xb50] ;  /* 0x0002d40000047ab9 */ /* 0x000fe40000000a00 */
[----:B------:R-:W-:Y:S01]  /*18e70*/  LEA R6, P0, R4, UR4, 0x2 ;  /* 0x0000000404067c11 */ /* 0x000fe2000f8010ff */
[----:B------:R-:W-:-:S05]  /*18e80*/  IMAD.IADD R5, R5, 0x1, R7 ;  /* 0x0000000105057824 */ /* 0x000fca00078e0207 */
[----:B------:R-:W-:Y:S01]  /*18e90*/  LEA.HI.X R7, R4, UR5, R5, 0x2, P0 ;  /* 0x0000000504077c11 */ /* 0x000fe200080f1405 */
[----:B------:R-:W-:-:S05]  /*18ea0*/  IMAD.MOV.U32 R5, RZ, RZ, -0x800000 ;  /* 0xff800000ff057424 */ /* 0x000fca00078e00ff */
[----:B------:R2:W-:Y:S02]  /*18eb0*/  STG.E desc[UR42][R6.64], R5 ;  /* 0x0000000506007986 */ /* 0x0005e4000c10192a */
.L_x_810:
[----:B------:R-:W-:Y:S05]  /*18ec0*/  BSYNC B1 ;  /* 0x0000000000017941 */ /* 0x000fea0003800000 */
.L_x_809:
[----:B------:R-:W-:Y:S01]  /*18ed0*/  ULDC.64 UR4, c[0x0][0xaa0] ;  /* 0x0002a80000047ab9 */ /* 0x000fe20000000a00 */
[----:B------:R-:W-:Y:S01]  /*18ee0*/  BSSY B1, `(.L_x_811) ;  /* 0x0000038000017945 */ /* 0x000fe20003800000 */
[----:B------:R-:W-:-:S04]  /*18ef0*/  IMAD R4, R10, UR4, RZ ;  /* 0x000000040a047c24 */ /* 0x000fc8000f8e02ff */
[C---:B--2---:R-:W-:Y:S02]  /*18f00*/  IMAD R7, R3.reuse, UR5, R4 ;  /* 0x0000000503077c24 */ /* 0x044fe4000f8e0204 */
[----:B------:R-:W-:Y:S01]  /*18f10*/  IMAD.WIDE.U32 R4, R3, UR4, RZ ;  /* 0x0000000403047c25 */ /* 0x000fe2000f8e00ff */
[----:B------:R-:W-:-:S03]  /*18f20*/  ULDC.64 UR4, c[0x0][0xae8] ;  /* 0x0002ba0000047ab9 */ /* 0x000fc60000000a00 */
[----:B------:R-:W-:Y:S02]  /*18f30*/  IMAD R3, R199, 0x20, R207 ;  /* 0x00000020c7037824 */ /* 0x000fe400078e02cf */
[----:B------:R-:W-:Y:S02]  /*18f40*/  IMAD.IADD R5, R5, 0x1, R7 ;  /* 0x0000000105057824 */ /* 0x000fe400078e0207 */
[----:B------:R-:W-:Y:S02]  /*18f50*/  IMAD R9, R206, 0x80, R3 ;  /* 0x00000080ce097824 */ /* 0x000fe400078e0203 */
[----:B------:R-:W-:Y:S02]  /*18f60*/  IMAD R7, R12, UR4, RZ ;  /* 0x000000040c077c24 */ /* 0x000fe4000f8e02ff */
[----:B----4-:R-:W-:-:S04]  /*18f70*/  @P2 IMAD.HI.U32 R6, R9, R14, RZ ;  /* 0x0000000e09062227 */ /* 0x010fc800078e00ff */
[C---:B------:R-:W-:Y:S02]  /*18f80*/  IMAD R7, R200.reuse, UR5, R7 ;  /* 0x00000005c8077c24 */ /* 0x040fe4000f8e0207 */
[----:B------:R-:W-:Y:S01]  /*18f90*/  IMAD.WIDE.U32 R4, R200, UR4, R4 ;  /* 0x00000004c8047c25 */ /* 0x000fe2000f8e0004 */
[----:B------:R-:W-:-:S03]  /*18fa0*/  ULDC.64 UR4, c[0x0][0xaf0] ;  /* 0x0002bc0000047ab9 */ /* 0x000fc60000000a00 */
[----:B------:R-:W-:Y:S01]  /*18fb0*/  IMAD.MOV.U32 R3, RZ, RZ, R9 ;  /* 0x000000ffff037224 */ /* 0x000fe200078e0009 */
[----:B0-----:R-:W-:Y:S01]  /*18fc0*/  @P2 SHF.R.U32.HI R3, RZ, R25, R6 ;  /* 0x00000019ff032219 */ /* 0x001fe20000011606 */
[----:B------:R-:W-:Y:S02]  /*18fd0*/  IMAD R8, R208, UR4, RZ ;  /* 0x00000004d0087c24 */ /* 0x000fe4000f8e02ff */
[----:B------:R-:W-:Y:S01]  /*18fe0*/  IMAD.IADD R5, R5, 0x1, R7 ;  /* 0x0000000105057824 */ /* 0x000fe200078e0207 */
[----:B------:R-:W-:Y:S01]  /*18ff0*/  SHF.R.S32.HI R6, RZ, 0x1f, R3 ;  /* 0x0000001fff067819 */ /* 0x000fe20000011403 */
[C---:B------:R-:W-:Y:S02]  /*19000*/  IMAD R7, R203.reuse, UR5, R8 ;  /* 0x00000005cb077c24 */ /* 0x040fe4000f8e0208 */
[----:B------:R-:W-:Y:S01]  /*19010*/  IMAD.WIDE.U32 R4, R203, UR4, R4 ;  /* 0x00000004cb047c25 */ /* 0x000fe2000f8e0004 */
[----:B------:R-:W-:-:S03]  /*19020*/  ULDC.64 UR4, c[0x0][0xae0] ;  /* 0x0002b80000047ab9 */ /* 0x000fc60000000a00 */
[----:B------:R-:W-:Y:S02]  /*19030*/  IMAD.MOV R8, RZ, RZ, -R3 ;  /* 0x000000ffff087224 */ /* 0x000fe400078e0a03 */
[----:B------:R-:W-:Y:S02]  /*19040*/  IMAD.IADD R5, R5, 0x1, R7 ;  /* 0x0000000105057824 */ /* 0x000fe400078e0207 */
[----:B------:R-:W-:Y:S02]  /*19050*/  IMAD R6, R6, UR4, RZ ;  /* 0x0000000406067c24 */ /* 0x000fe4000f8e02ff */
[----:B------:R-:W-:Y:S02]  /*19060*/  IMAD R7, R21, R8, R9 ;  /* 0x0000000815077224 */ /* 0x000fe400078e0209 */
[C---:B------:R-:W-:Y:S02]  /*19070*/  IMAD R9, R3.reuse, UR5, R6 ;  /* 0x0000000503097c24 */ /* 0x040fe4000f8e0206 */
[----:B------:R-:W-:Y:S01]  /*19080*/  IMAD.WIDE.U32 R4, R3, UR4, R4 ;  /* 0x0000000403047c25 */ /* 0x000fe2000f8e0004 */
[----:B------:R-:W-:Y:S01]  /*19090*/  SHF.R.S32.HI R3, RZ, 0x1f, R7 ;  /* 0x0000001fff037819 */ /* 0x000fe20000011407 */
[----:B------:R-:W-:-:S02]  /*190a0*/  ULDC.64 UR4, c[0x0][0xad8] ;  /* 0x0002b60000047ab9 */ /* 0x000fc40000000a00 */
[----:B------:R-:W-:Y:S02]  /*190b0*/  IMAD.IADD R5, R5, 0x1, R9 ;  /* 0x0000000105057824 */ /* 0x000fe400078e0209 */
[----:B------:R-:W-:Y:S02]  /*190c0*/  IMAD R6, R3, UR4, RZ ;  /* 0x0000000403067c24 */ /* 0x000fe4000f8e02ff */
[----:B------:R-:W-:Y:S02]  /*190d0*/  IMAD R8, R206, 0x80, R207 ;  /* 0x00000080ce087824 */ /* 0x000fe400078e02cf */
[----:B------:R-:W-:Y:S02]  /*190e0*/  IMAD R21, R0, R21, RZ ;  /* 0x0000001500157224 */ /* 0x000fe400078e02ff */
        /* <DEDUP_REMOVED lines=10> */
[----:B------:R0:W2:Y:S02]  /*19190*/  SHFL.IDX PT, R4, R6, RZ, 0x181f ;  /* 0x00181fff06047589 */ /* 0x0000a400000e0000 */
[----:B------:R-:W-:Y:S02]  /*191a0*/  ISETP.GE.AND P0, PT, R0, R21, PT ;  /* 0x000000150000720c */ /* 0x000fe40003f06270 */
[----:B------:R0:W3:Y:S01]  /*191b0*/  SHFL.IDX PT, R0, R3, RZ, 0x181f ;  /* 0x00181fff03007589 */ /* 0x0000e200000e0000 */
[----:B------:R-:W-:Y:S10]  /*191c0*/  @P2 BRA `(.L_x_812) ;  /* 0x0000000000242947 */ /* 0x000ff40003800000 */
[----:B------:R-:W-:Y:S02]  /*191d0*/  ULDC UR4, c[0x0][0xac8] ;  /* 0x0002b20000047ab9 */ /* 0x000fe40000000800 */
[----:B------:R-:W-:Y:S02]  /*191e0*/  ISETP.GE.AND P4, PT, R197, UR4, PT ;  /* 0x00000004c5007c0c */ /* 0x000fe4000bf86270 */
[----:B------:R-:W-:-:S11]  /*191f0*/  ISETP.GE.AND P5, PT, R198, UR4, PT ;  /* 0x00000004c6007c0c */ /* 0x000fd6000bfa6270 */
[CC--:B--2---:R-:W-:Y:S02]  /*19200*/  @!P4 LEA R10, P2, R197.reuse, R4.reuse, 0x1 ;  /* 0x00000004c50ac211 */ /* 0x0c4fe400078408ff */
[C---:B------:R-:W-:Y:S02]  /*19210*/  @!P5 LEA R4, P3, R198.reuse, R4, 0x1 ;  /* 0x00000004c604d211 */ /* 0x040fe400078608ff */
[-C--:B---3--:R-:W-:Y:S02]  /*19220*/  @!P4 LEA.HI.X R11, R197, R0.reuse, R237, 0x1, P2 ;  /* 0x00000000c50bc211 */ /* 0x088fe400010f0ced */
[----:B------:R-:W-:-:S03]  /*19230*/  @!P5 LEA.HI.X R5, R198, R0, R236, 0x1, P3 ;  /* 0x00000000c605d211 */ /* 0x000fc600018f0cec */
[----:B------:R4:W-:Y:S04]  /*19240*/  @!P4 ST.E.128 desc[UR42][R10.64], RZ ;  /* 0x000000ff0a00c985 */ /* 0x0009e8000c101d2a */
[----:B------:R4:W-:Y:S02]  /*19250*/  @!P5 ST.E.128 desc[UR42][R4.64], RZ ;  /* 0x000000ff0400d985 */ /* 0x0009e4000c101d2a */
.L_x_812:
[----:B------:R-:W-:Y:S05]  /*19260*/  BSYNC B1 ;  /* 0x0000000000017941 */ /* 0x000fea0003800000 */
.L_x_811:
[----:B---3--:R3:W0:Y:S01]  /*19270*/  SHFL.IDX PT, R0, R3, 0x1, 0x181f ;  /* 0x00381f0003007f89 */ /* 0x00862200000e0000 */
[----:B------:R-:W-:Y:S03]  /*19280*/  BSSY B1, `(.L_x_813) ;  /* 0x000000c000017945 */ /* 0x000fe60003800000 */
[----:B--2-4-:R3:W2:Y:S01]  /*19290*/  SHFL.IDX PT, R4, R6, 0x1, 0x181f ;  /* 0x00381f0006047f89 */ /* 0x0146a200000e0000 */
[----:B------:R-:W-:Y:S05]  /*192a0*/  @P1 BRA `(.L_x_814) ;  /* 0x0000000000241947 */ /* 0x000fea0003800000 */
[----:B------:R-:W-:Y:S02]  /*192b0*/  ULDC UR4, c[0x0][0xac8] ;  /* 0x0002b20000047ab9 */ /* 0x000fe40000000800 */
        /* <DEDUP_REMOVED lines=8> */
.L_x_814:
[----:B------:R-:W-:Y:S05]  /*19340*/  BSYNC B1 ;  /* 0x0000000000017941 */ /* 0x000fea0003800000 */
.L_x_813:
[----:B0-----:R0:W0:Y:S01]  /*19350*/  SHFL.IDX PT, R0, R3, 0x2, 0x181f ;  /* 0x00581f0003007f89 */ /* 0x00102200000e0000 */
[----:B------:R-:W-:Y:S03]  /*19360*/  BSSY B1, `(.L_x_815) ;  /* 0x000000c000017945 */ /* 0x000fe60003800000 */
[----:B--2-4-:R2:W4:Y:S01]  /*19370*/  SHFL.IDX PT, R4, R6, 0x2, 0x181f ;  /* 0x00581f0006047f89 */ /* 0x01452200000e0000 */
[----:B------:R-:W-:Y:S05]  /*19380*/  @P0 BRA `(.L_x_816) ;  /* 0x0000000000240947 */ /* 0x000fea0003800000 */
[----:B------:R-:W-:Y:S02]  /*19390*/  ULDC UR4, c[0x0][0xac8] ;  /* 0x0002b20000047ab9 */ /* 0x000fe40000000800 */
[----:B------:R-:W-:Y:S02]  /*193a0*/  ISETP.GE.AND P2, PT, R197, UR4, PT ;  /* 0x00000004c5007c0c */ /* 0x000fe4000bf46270 */
[----:B------:R-:W-:-:S11]  /*193b0*/  ISETP.GE.AND P3, PT, R198, UR4, PT ;  /* 0x00000004c6007c0c */ /* 0x000fd6000bf66270 */
[CC--:B----4-:R-:W-:Y:S02]  /*193c0*/  @!P2 LEA R10, P0, R197.reuse, R4.reuse, 0x1 ;  /* 0x00000004c50aa211 */ /* 0x0d0fe400078008ff */
[C---:B------:R-:W-:Y:S02]  /*193d0*/  @!P3 LEA R4, P1, R198.reuse, R4, 0x1 ;  /* 0x00000004c604b211 */ /* 0x040fe400078208ff */
[-C--:B0-----:R-:W-:Y:S02]  /*193e0*/  @!P2 LEA.HI.X R11, R197, R0.reuse, R237, 0x1, P0 ;  /* 0x00000000c50ba211 */ /* 0x081fe400000f0ced */
[----:B------:R-:W-:-:S03]  /*193f0*/  @!P3 LEA.HI.X R5, R198, R0, R236, 0x1, P1 ;  /* 0x00000000c605b211 */ /* 0x000fc600008f0cec */
[----:B------:R0:W-:Y:S04]  /*19400*/  @!P2 ST.E.128 desc[UR42][R10.64], RZ ;  /* 0x000000ff0a00a985 */ /* 0x0001e8000c101d2a */
[----:B------:R0:W-:Y:S02]  /*19410*/  @!P3 ST.E.128 desc[UR42][R4.64], RZ ;  /* 0x000000ff0400b985 */ /* 0x0001e4000c101d2a */
.L_x_816:
[----:B------:R-:W-:Y:S05]  /*19420*/  BSYNC B1 ;  /* 0x0000000000017941 */ /* 0x000fea0003800000 */
.L_x_815:
[----:B0-----:R-:W-:Y:S01]  /*19430*/  VIADD R0, R8, 0x60 ;  /* 0x0000006008007836 */ /* 0x001fe20000000000 */
[----:B---3--:R-:W0:Y:S04]  /*19440*/  SHFL.IDX PT, R3, R3, 0x3, 0x181f ;  /* 0x00781f0003037f89 */ /* 0x008e2800000e0000 */
[----:B------:R-:W-:Y:S01]  /*19450*/  ISETP.GE.AND P0, PT, R0, R21, PT ;  /* 0x000000150000720c */ /* 0x000fe20003f06270 */
[----:B----4-:R3:W4:-:S12]  /*19460*/  SHFL.IDX PT, R4, R6, 0x3, 0x181f ;  /* 0x00781f0006047f89 */ /* 0x01071800000e0000 */
[----:B---3--:R-:W-:Y:S05]  /*19470*/  @P0 BRA `(.L_x_807) ;  /* 0x0000000000240947 */ /* 0x008fea0003800000 */
[----:B------:R-:W-:Y:S02]  /*19480*/  ULDC UR4, c[0x0][0xac8] ;  /* 0x0002b20000047ab9 */ /* 0x000fe40000000800 */
[----:B------:R-:W-:Y:S02]  /*19490*/  ISETP.GE.AND P2, PT, R197, UR4, PT ;  /* 0x00000004c5007c0c */ /* 0x000fe4000bf46270 */
[----:B------:R-:W-:-:S11]  /*194a0*/  ISETP.GE.AND P3, PT, R198, UR4, PT ;  /* 0x00000004c6007c0c */ /* 0x000fd6000bf66270 */
[CC--:B--2-4-:R-:W-:Y:S02]  /*194b0*/  @!P2 LEA R6, P0, R197.reuse, R4.reuse, 0x1 ;  /* 0x00000004c506a211 */ /* 0x0d4fe400078008ff */
[C---:B------:R-:W-:Y:S02]  /*194c0*/  @!P3 LEA R4, P1, R198.reuse, R4, 0x1 ;  /* 0x00000004c604b211 */ /* 0x040fe400078208ff */
[-C--:B0-----:R-:W-:Y:S02]  /*194d0*/  @!P2 LEA.HI.X R7, R197, R3.reuse, R237, 0x1, P0 ;  /* 0x00000003c507a211 */ /* 0x081fe400000f0ced */
[----:B------:R-:W-:-:S03]  /*194e0*/  @!P3 LEA.HI.X R5, R198, R3, R236, 0x1, P1 ;  /* 0x00000003c605b211 */ /* 0x000fc600008f0cec */
[----:B------:R0:W-:Y:S04]  /*194f0*/  @!P2 ST.E.128 desc[UR42][R6.64], RZ ;  /* 0x000000ff0600a985 */ /* 0x0001e8000c101d2a */
[----:B------:R0:W-:Y:S02]  /*19500*/  @!P3 ST.E.128 desc[UR42][R4.64], RZ ;  /* 0x000000ff0400b985 */ /* 0x0001e4000c101d2a */
.L_x_807:
[----:B------:R-:W-:Y:S05]  /*19510*/  BSYNC B0 ;  /* 0x0000000000007941 */ /* 0x000fea0003800000 */
.L_x_798:
[----:B------:R-:W-:Y:S02]  /*19520*/  ULDC UR4, c[0x0][0xc3c] ;  /* 0x00030f0000047ab9 */ /* 0x000fe40000000800 */
[----:B-1----:R-:W-:-:S13]  /*19530*/  ISETP.GE.AND P0, PT, R127, UR4, PT ;  /* 0x000000047f007c0c */ /* 0x002fda000bf06270 */
[----:B------:R-:W-:Y:S05]  /*19540*/  @!P0 BRA `(.L_x_817) ;  /* 0xfffffe7c00808947 */ /* 0x000fea000383ffff */
[----:B------:R-:W-:Y:S05]  /*19550*/  BRA `(.L_x_612) ;  /* 0x0000007400b47947 */ /* 0x000fea0003800000 */
.L_x_610:
[----:B------:R-:W-:-:S08]  /*19560*/  NOP ;  /* 0x0000000000007918 */ /* 0x000fd00000000000 */
[----:B0-----:R-:W0:-:S00]  /*19570*/  USETMAXREG.DEALLOC.CTAPOOL 0x18 ;  /* 0x00000018000079c8 */ /* 0x001e0000080e0500 */
[----:B0-----:R-:W2:Y:S01]  /*19580*/  LDL.LU R3, [R1+0x10] ;  /* 0x0000100001037983 */ /* 0x001ea20000300800 */
[----:B------:R-:W-:Y:S01]  /*19590*/  LOP3.LUT R2, R2, 0x3, RZ, 0xc0, !PT ;  /* 0x0000000302027812 */ /* 0x000fe200078ec0ff */
[----:B------:R-:W-:-:S05]  /*195a0*/  IMAD.MOV.U32 R4, RZ, RZ, RZ ;  /* 0x000000ffff047224 */ /* 0x000fca00078e00ff */
[----:B------:R-:W0:Y:S02]  /*195b0*/  SHFL.IDX PT, R2, R2, RZ, 0x1f ;  /* 0x00001fff02027589 */ /* 0x000e2400000e0000 */
[----:B0-----:R-:W-:Y:S02]  /*195c0*/  ISETP.NE.AND P0, PT, R2, RZ, PT ;  /* 0x000000ff0200720c */ /* 0x001fe40003f05270 */
[----:B--2---:R-:W-:-:S11]  /*195d0*/  LOP3.LUT R3, R3, 0xfffffffd, RZ, 0xc0, !PT ;  /* 0xfffffffd03037812 */ /* 0x004fd600078ec0ff */
[----:B------:R-:W-:-:S05]  /*195e0*/  @P0 LOP3.LUT R3, R3, 0x2, RZ, 0xfc, !PT ;  /* 0x0000000203030812 */ /* 0x000fca00078efcff */
[----:B------:R0:W-:Y:S01]  /*195f0*/  STL [R1+0x10], R3 ;  /* 0x0000100301007387 */ /* 0x0001e20000100800 */
        /* <DEDUP_REMOVED lines=8> */
.L_x_818:
[----:B------:R-:W-:Y:S01]  /*19680*/  LOP3.LUT R5, R0, 0x1f, RZ, 0xc0, !PT ;  /* 0x0000001f00057812 */ /* 0x000fe200078ec0ff */
[----:B------:R-:W-:Y:S01]  /*19690*/  ULDC UR4, c[0x0][0xc3c] ;  /* 0x00030f0000047ab9 */ /* 0x000fe20000000800 */
[----:B------:R-:W1:Y:S01]  /*196a0*/  S2UR UR6, SR_CTAID.X ;  /* 0x00000000000679c3 */ /* 0x000e620000002500 */
[----:B------:R-:W-:Y:S01]  /*196b0*/  ULDC UR5, c[0x0][0xc38] ;  /* 0x00030e0000057ab9 */ /* 0x000fe20000000800 */
[----:B------:R-:W-:-:S04]  /*196c0*/  ISETP.NE.AND P0, PT, R5, 0x1f, PT ;  /* 0x0000001f0500780c */ /* 0x000fc80003f05270 */
[----:B------:R-:W-:-:S13]  /*196d0*/  ISETP.GE.OR P1, PT, R5, UR4, !P0 ;  /* 0x0000000405007c0c */ /* 0x000fda000c726670 */
[----:B0-----:R-:W0:Y:S02]  /*196e0*/  @!P1 LDC.64 R2, c[0x0][0xc80] ;  /* 0x00032000ff029b82 */ /* 0x001e240000000a00 */
[----:B0-----:R-:W-:-:S05]  /*196f0*/  @!P1 IMAD.WIDE.U32 R2, R5, 0x4, R2 ;  /* 0x0000000405029825 */ /* 0x001fca00078e0002 */
[----:B------:R-:W2:Y:S01]  /*19700*/  @!P1 LDG.E R4, desc[UR42][R2.64] ;  /* 0x0000002a02049981 */ /* 0x000ea2000c1e1900 */
[C---:B------:R-:W-:Y:S01]  /*19710*/  ISETP.NE.AND P1, PT, R5.reuse, RZ, PT ;  /* 0x000000ff0500720c */ /* 0x040fe20003f25270 */
[----:B------:R-:W-:Y:S01]  /*19720*/  UMOV UR4, URZ ;  /* 0x0000003f00047c82 */ /* 0x000fe20008000000 */
[C---:B------:R-:W-:Y:S01]  /*19730*/  ISETP.GE.U32.AND P2, PT, R5.reuse, 0x2, PT ;  /* 0x000000020500780c */ /* 0x040fe20003f46070 */
[----:B------:R-:W-:Y:S01]  /*19740*/  IMAD.MOV.U32 R16, RZ, RZ, RZ ;  /* 0x000000ffff107224 */ /* 0x000fe200078e00ff */
[C---:B------:R-:W-:Y:S02]  /*19750*/  ISETP.GE.U32.AND P3, PT, R5.reuse, 0x4, PT ;  /* 0x000000040500780c */ /* 0x040fe40003f66070 */
[C---:B------:R-:W-:Y:S02]  /*19760*/  ISETP.GE.U32.AND P4, PT, R5.reuse, 0x8, PT ;  /* 0x000000080500780c */ /* 0x040fe40003f86070 */
[----:B------:R-:W-:Y:S01]  /*19770*/  ISETP.GE.U32.AND P5, PT, R5, 0x10, PT ;  /* 0x000000100500780c */ /* 0x000fe20003fa6070 */
[----:B--2---:R-:W0:Y:S02]  /*19780*/  SHFL.UP PT, R6, R4, 0x1, RZ ;  /* 0x0420000004067989 */ /* 0x004e2400000e00ff */
        /* <DEDUP_REMOVED lines=16> */
[----:B------:R-:W-:Y:S01]  /*19890*/  IMAD.MOV.U32 R3, RZ, RZ, R6 ;  /* 0x000000ffff037224 */ /* 0x000fe200078e0006 */
[----:B-1----:R-:W-:-:S13]  /*198a0*/  ISETP.GT.AND P6, PT, R6, UR6, PT ;  /* 0x0000000606007c0c */ /* 0x002fda000bfc4270 */
[----:B------:R-:W-:Y:S05]  /*198b0*/  @P6 BRA `(.L_x_820) ;  /* 0x00000000009c6947 */ /* 0x000fea0003800000 */
[----:B------:R-:W0:Y:S01]  /*198c0*/  LDC R7, c[0x0][0xc3c] ;  /* 0x00030f00ff077b82 */ /* 0x000e220000000800 */
[----:B------:R-:W-:Y:S01]  /*198d0*/  IMAD.MOV.U32 R6, RZ, RZ, R3 ;  /* 0x000000ffff067224 */ /* 0x000fe200078e0003 */
[----:B------:R-:W-:Y:S01]  /*198e0*/  UMOV UR4, URZ ;  /* 0x0000003f00047c82 */ /* 0x000fe20008000000 */
[----:B------:R-:W-:Y:S01]  /*198f0*/  ULDC UR7, c[0x0][0xc3c] ;  /* 0x00030f0000077ab9 */ /* 0x000fe20000000800 */
[----:B------:R-:W-:-:S05]  /*19900*/  ULDC UR5, c[0x0][0xc38] ;  /* 0x00030e0000057ab9 */ /* 0x000fca0000000800 */
.L_x_824:
[----:B------:R-:W-:Y:S01]  /*19910*/  UIADD3 UR4, UR4, 0x1f, URZ ;  /* 0x0000001f04047890 */ /* 0x000fe2000fffe03f */
[----:B------:R-:W-:-:S05]  /*19920*/  MOV R19, UR7 ;  /* 0x0000000700137c02 */ /* 0x000fca0008000f00 */
[----:B0-----:R-:W-:-:S13]  /*19930*/  ISETP.LE.AND P6, PT, R7, UR4, PT ;  /* 0x0000000407007c0c */ /* 0x001fda000bfc3270 */
[----:B------:R-:W-:Y:S05]  /*19940*/  @P6 BRA `(.L_x_821) ;  /* 0x00000004001c6947 */ /* 0x000fea0003800000 */
[----:B------:R-:W-:Y:S01]  /*19950*/  VIADD R8, R5, UR4 ;  /* 0x0000000405087c36 */ /* 0x000fe20008000000 */
[----:B------:R-:W-:Y:S01]  /*19960*/  BSSY B0, `(.L_x_822) ;  /* 0x0000007000007945 */ /* 0x000fe20003800000 */
[----:B------:R-:W-:-:S03]  /*19970*/  IMAD.MOV.U32 R4, RZ, RZ, RZ ;  /* 0x000000ffff047224 */ /* 0x000fc600078e00ff */
[----:B------:R-:W-:-:S13]  /*19980*/  ISETP.GE.OR P6, PT, R8, R7, !P0 ;  /* 0x000000070800720c */ /* 0x000fda00047c6670 */
[----:B------:R-:W-:Y:S05]  /*19990*/  @P6 BRA `(.L_x_823) ;  /* 0x00000000000c6947 */ /* 0x000fea0003800000 */
[----:B------:R-:W0:Y:S02]  /*199a0*/  LDC.64 R2, c[0x0][0xc80] ;  /* 0x00032000ff027b82 */ /* 0x000e240000000a00 */
[----:B0-----:R-:W-:-:S05]  /*199b0*/  IMAD.WIDE R2, R8, 0x4, R2 ;  /* 0x0000000408027825 */ /* 0x001fca00078e0202 */
[----:B------:R0:W5:Y:S02]  /*199c0*/  LDG.E R4, desc[UR42][R2.64] ;  /* 0x0000002a02047981 */ /* 0x000164000c1e1900 */
.L_x_823:
[----:B------:R-:W-:Y:S05]  /*199d0*/  BSYNC B0 ;  /* 0x0000000000007941 */ /* 0x000fea0003800000 */
.L_x_822:
        /* <DEDUP_REMOVED lines=20> */
[----:B------:R-:W-:-:S07]  /*19b20*/  IMAD.MOV.U32 R2, RZ, RZ, R11 ;  /* 0x000000ffff027224 */ /* 0x000fce00078e000b */
.L_x_820:
[----:B------:R-:W-:-:S04]  /*19b30*/  IMAD.IADD R7, R6, 0x1, -R3 ;  /* 0x0000000106077824 */ /* 0x000fc800078e0a03 */
        /* <DEDUP_REMOVED lines=15> */
.L_x_825:
[----:B-1----:R-:W-:Y:S02]  /*19c30*/  IMAD R16, R16, UR5, R7 ;  /* 0x0000000510107c24 */ /* 0x002fe4000f8e0207 */
[----:B------:R-:W-:Y:S02]  /*19c40*/  IMAD R7, R11, R6, RZ ;  /* 0x000000060b077224 */ /* 0x000fe400078e02ff */
[----:B0-----:R-:W-:Y:S01]  /*19c50*/  IMAD.MOV.U32 R2, RZ, RZ, RZ ;  /* 0x000000ffff027224 */ /* 0x001fe200078e00ff */
[----:B------:R-:W-:Y:S01]  /*19c60*/  IADD3 R17, -R16, UR6, RZ ;  /* 0x0000000610117c10 */ /* 0x000fe2000fffe1ff */
[----:B------:R-:W-:Y:S02]  /*19c70*/  VIADD R19, R19, UR4 ;  /* 0x0000000413137c36 */ /* 0x000fe40008000000 */
        /* <DEDUP_REMOVED lines=15> */
[----:B------:R-:W-:-:S05]  /*19d70*/  @!P1 LOP3.LUT R2, RZ, R4, RZ, 0x33, !PT ;  /* 0x00000004ff029212 */ /* 0x000fca00078e33ff */
[--C-:B------:R-:W-:Y:S02]  /*19d80*/  IMAD.MOV R3, RZ, RZ, -R2.reuse ;  /* 0x000000ffff037224 */ /* 0x100fe400078e0a02 */
[----:B------:R-:W-:Y:S02]  /*19d90*/  IMAD.MOV.U32 R18, RZ, RZ, R2 ;  /* 0x000000ffff127224 */ /* 0x000fe400078e0002 */
[----:B------:R-:W-:Y:S01]  /*19da0*/  IMAD R17, R4, R3, R17 ;  /* 0x0000000304117224 */ /* 0x000fe200078e0211 */
[----:B------:R-:W-:Y:S06]  /*19db0*/  BRA `(.L_x_826) ;  /* 0x00000000000c7947 */ /* 0x000fec0003800000 */
.L_x_821:
[----:B------:R-:W-:Y:S02]  /*19dc0*/  IMAD.MOV.U32 R17, RZ, RZ, RZ ;  /* 0x000000ffff117224 */ /* 0x000fe400078e00ff */
[----:B------:R-:W-:Y:S02]  /*19dd0*/  IMAD.U32 R16, RZ, RZ, UR6 ;  /* 0x00000006ff107e24 */ /* 0x000fe4000f8e00ff */
[----:B------:R-:W-:-:S07]  /*19de0*/  IMAD.MOV.U32 R18, RZ, RZ, RZ ;  /* 0x000000ffff127224 */ /* 0x000fce00078e00ff */
.L_x_826:
[----:B------:R-:W-:-:S13]  /*19df0*/  ISETP.NE.AND P0, PT, R5, RZ, PT ;  /* 0x000000ff0500720c */ /* 0x000fda0003f05270 */
[----:B------:R-:W0:Y:S01]  /*19e00*/  @!P0 S2R R3, SR_CgaCtaId ;  /* 0x0000000000038919 */ /* 0x000e220000008800 */
[----:B------:R-:W-:-:S04]  /*19e10*/  @!P0 MOV R2, 0x400 ;  /* 0x0000040000028802 */ /* 0x000fc80000000f00 */
[----:B0-----:R-:W-:-:S05]  /*19e20*/  @!P0 LEA R2, R3, R2, 0x18 ;  /* 0x0000000203028211 */ /* 0x001fca00078ec0ff */
[----:B------:R2:W-:Y:S01]  /*19e30*/  @!P0 STS.128 [R2+0x348d0], R16 ;  /* 0x0348d01002008388 */ /* 0x0005e20000000c00 */
[----:B------:R-:W-:Y:S06]  /*19e40*/  BAR.ARV 0x5, 0x180 ;  /* 0x0146000000007b1d */ /* 0x000fec0000002000 */
.L_x_819:
[----:B--2---:R-:W-:Y:S01]  /*19e50*/  IMAD.MOV.U32 R2, RZ, RZ, 0x1 ;  /* 0x00000001ff027424 */ /* 0x004fe200078e00ff */
[----:B------:R2:W-:Y:S01]  /*19e60*/  STL [R1+0x58], RZ ;  /* 0x000058ff01007387 */ /* 0x0005e20000100800 */
[----:B------:R-:W-:Y:S02]  /*19e70*/  ULDC UR4, c[0x0][0xc3c] ;  /* 0x00030f0000047ab9 */ /* 0x000fe40000000800 */
[----:B-1----:R-:W-:Y:S01]  /*19e80*/  ISETP.GE.AND P0, PT, R19, UR4, PT ;  /* 0x0000000413007c0c */ /* 0x002fe2000bf06270 */
[----:B------:R2:W-:Y:S04]  /*19e90*/  STL [R1+0x18], R2 ;  /* 0x0000180201007387 */ /* 0x0005e80000100800 */
[----:B------:R2:W-:Y:S08]  /*19ea0*/  STL [R1+0x8], RZ ;  /* 0x000008ff01007387 */ /* 0x0005f00000100800 */
[----:B--2---:R-:W-:Y:S05]  /*19eb0*/  @P0 BRA `(.L_x_827) ;  /* 0x00000068006c0947 */ /* 0x004fea0003800000 */
[----:B------:R-:W1:Y:S01]  /*19ec0*/  S2UR UR5, SR_CgaCtaId ;  /* 0x00000000000579c3 */ /* 0x000e620000008800 */
[C---:B------:R-:W-:Y:S01]  /*19ed0*/  IMAD.SHL.U32 R2, R0.reuse, 0x8, RZ ;  /* 0x0000000800027824 */ /* 0x040fe200078e00ff */
[----:B------:R-:W-:Y:S01]  /*19ee0*/  LOP3.LUT R5, R0, 0x7f, RZ, 0xc0, !PT ;  /* 0x0000007f00057812 */ /* 0x000fe200078ec0ff */
[----:B------:R-:W-:Y:S01]  /*19ef0*/  UMOV UR4, 0x400 ;  /* 0x0000040000047882 */ /* 0x000fe20000000000 */
[----:B------:R-:W-:Y:S01]  /*19f00*/  BSSY B8, `(.L_x_827) ;  /* 0x0000696000087945 */ /* 0x000fe20003800000 */
[----:B------:R-:W-:Y:S01]  /*19f10*/  ULDC.64 UR36, c[0x0][0x198] ;  /* 0x0000660000247ab9 */ /* 0x000fe20000000a00 */
[C---:B0-----:R-:W-:Y:S01]  /*19f20*/  LOP3.LUT R3, R2.reuse, 0x1f8, RZ, 0xc0, !PT ;  /* 0x000001f802037812 */ /* 0x041fe200078ec0ff */
[----:B------:R-:W-:Y:S01]  /*19f30*/  ULDC UR38, c[0x0][0xc] ;  /* 0x0000030000267ab9 */ /* 0x000fe20000000800 */
[----:B------:R-:W-:Y:S02]  /*19f40*/  LOP3.LUT R2, R2, 0x38, RZ, 0xc0, !PT ;  /* 0x0000003802027812 */ /* 0x000fe400078ec0ff */
[----:B------:R-:W-:Y:S01]  /*19f50*/  LOP3.LUT R4, R3, 0x38, R0, 0x78, !PT ;  /* 0x0000003803047812 */ /* 0x000fe200078e7800 */
[----:B------:R-:W-:Y:S01]  /*19f60*/  IMAD.SHL.U32 R3, R5, 0x8, RZ ;  /* 0x0000000805037824 */ /* 0x000fe200078e00ff */
[----:B------:R-:W-:Y:S01]  /*19f70*/  SHF.R.U32.HI R5, RZ, 0x3, R5 ;  /* 0x00000003ff057819 */ /* 0x000fe20000011605 */
[----:B------:R-:W-:-:S03]  /*19f80*/  IMAD.SHL.U32 R0, R0, 0x10, RZ ;  /* 0x0000001000007824 */ /* 0x000fc600078e00ff */
[----:B------:R-:W-:Y:S02]  /*19f90*/  LOP3.LUT R3, R4, 0x200, R3, 0xf8, !PT ;  /* 0x0000020004037812 */ /* 0x000fe400078ef803 */
[----:B------:R-:W-:Y:S01]  /*19fa0*/  LOP3.LUT R0, R5, 0x70, R0, 0xf8, !PT ;  /* 0x0000007005007812 */ /* 0x000fe200078ef800 */
[----:B------:R-:W-:Y:S01]  /*19fb0*/  IMAD.MOV.U32 R0, RZ, RZ, 0x1 ;  /* 0x00000001ff007424 */ /* 0x000fe200078e00ff */
[----:B-1----:R-:W-:-:S06]  /*19fc0*/  ULEA UR4, UR5, UR4, 0x18 ;  /* 0x0000000405047291 */ /* 0x002fcc000f8ec03f */
[----:B------:R-:W-:-:S04]  /*19fd0*/  IMAD.U32 R4, RZ, RZ, UR4 ;  /* 0x00000004ff047e24 */ /* 0x000fc8000f8e00ff */
[----:B------:R-:W-:Y:S01]  /*19fe0*/  IMAD R3, R3, 0x2, R4 ;  /* 0x0000000203037824 */ /* 0x000fe200078e0204 */
[----:B------:R-:W-:Y:S04]  /*19ff0*/  STL [R1+0x4], R4 ;  /* 0x0000040401007387 */ /* 0x000fe80000100800 */
[----:B------:R0:W-:Y:S04]  /*1a000*/  STL [R1+0x2c], R3 ;  /* 0x00002c0301007387 */ /* 0x0001e80000100800 */
[----:B------:R-:W-:Y:S04]  /*1a010*/  STL [R1+0x8], RZ ;  /* 0x000008ff01007387 */ /* 0x000fe80000100800 */
[----:B------:R-:W-:Y:S01]  /*1a020*/  STL [R1+0x18], R0 ;  /* 0x0000180001007387 */ /* 0x000fe20000100800 */
[----:B0-----:R-:W-:-:S03]  /*1a030*/  LOP3.LUT R3, R2, 0x40, RZ, 0xfc, !PT ;  /* 0x0000004002037812 */ /* 0x001fc600078efcff */
[----:B------:R-:W-:Y:S04]  /*1a040*/  STL [R1+0xc], RZ ;  /* 0x00000cff01007387 */ /* 0x000fe80000100800 */
[----:B------:R0:W-:Y:S04]  /*1a050*/  STL [R1+0x24], R0 ;  /* 0x0000240001007387 */ /* 0x0001e80000100800 */
[----:B------:R1:W-:Y:S01]  /*1a060*/  STL [R1+0x58], RZ ;  /* 0x000058ff01007387 */ /* 0x0003e20000100800 */
[----:B0-----:R-:W-:-:S07]  /*1a070*/  LOP3.LUT R0, R2, 0x80, RZ, 0xfc, !PT ;  /* 0x0000008002007812 */ /* 0x001fce00078efcff */
.L_x_967:
[----:B--2---:R-:W0:Y:S02]  /*1a080*/  LDC.64 R2, c[0x0][0xc88] ;  /* 0x00032200ff027b82 */ /* 0x004e240000000a00 */
[----:B0-----:R-:W-:-:S05]  /*1a090*/  IMAD.WIDE R2, R19, 0x4, R2 ;  /* 0x0000000413027825 */ /* 0x001fca00078e0202 */
[----:B------:R-:W2:Y:S01]  /*1a0a0*/  LDG.E R15, desc[UR42][R2.64] ;  /* 0x0000002a020f7981 */ /* 0x000ea2000c1e1900 */
[----:B------:R-:W-:Y:S05]  /*1a0b0*/  YIELD ;  /* 0x0000000000007946 */ /* 0x000fea0003800000 */
[----:B------:R-:W-:Y:S01]  /*1a0c0*/  ULDC.64 UR4, c[0x0][0xa28] ;  /* 0x00028a0000047ab9 */ /* 0x000fe20000000a00 */
[----:B---3--:R-:W-:Y:S01]  /*1a0d0*/  IMAD.MOV.U32 R0, RZ, RZ, RZ ;  /* 0x000000ffff007224 */ /* 0x008fe200078e00ff */
[----:B------:R-:W-:Y:S01]  /*1a0e0*/  ISETP.NE.U32.AND P0, PT, RZ, UR4, PT ;  /* 0x00000004ff007c0c */ /* 0x000fe2000bf05070 */
[----:B----45:R-:W-:Y:S01]  /*1a0f0*/  IMAD.MOV.U32 R8, RZ, RZ, RZ ;  /* 0x000000ffff087224 */ /* 0x030fe200078e00ff */
[----:B------:R-:W-:Y:S01]  /*1a100*/  ULDC.64 UR10, c[0x0][0xa18] ;  /* 0x00028600000a7ab9 */ /* 0x000fe20000000a00 */
[----:B------:R-:W-:Y:S01]  /*1a110*/  ULDC.64 UR8, c[0x0][0xa10] ;  /* 0x0002840000087ab9 */ /* 0x000fe20000000a00 */
[----:B------:R-:W-:Y:S01]  /*1a120*/  ISETP.NE.AND.EX P0, PT, RZ, UR5, PT, P0 ;  /* 0x00000005ff007c0c */ /* 0x000fe2000bf05300 */
[----:B------:R-:W-:Y:S01]  /*1a130*/  ULDC.64 UR6, c[0x0][0xa08] ;  /* 0x0002820000067ab9 */ /* 0x000fe20000000a00 */
[----:B--2---:R-:W-:Y:S01]  /*1a140*/  SHF.R.S32.HI R4, RZ, 0x1f, R15 ;  /* 0x0000001fff047819 */ /* 0x004fe2000001140f */
[----:B------:R-:W-:Y:S10]  /*1a150*/  STL [R1+0x30], R15 ;  /* 0x0000300f01007387 */ /* 0x000ff40000100800 */
[----:B------:R-:W-:-:S02]  /*1a160*/  @P0 LEA R2, P1, R15, UR4, 0x2 ;  /* 0x000000040f020c11 */ /* 0x000fc4000f8210ff */
[C---:B------:R-:W-:Y:S01]  /*1a170*/  SHF.L.U32 R14, R15.reuse, 0x2, RZ ;  /* 0x000000020f0e7819 */ /* 0x040fe200000006ff */
[----:B------:R0:W-:Y:S01]  /*1a180*/  STL [R1+0x44], R4 ;  /* 0x0000440401007387 */ /* 0x0001e20000100800 */
[C-C-:B------:R-:W-:Y:S01]  /*1a190*/  @P0 LEA.HI.X R3, R15.reuse, UR5, R4.reuse, 0x2, P1 ;  /* 0x000000050f030c11 */ /* 0x140fe200088f1404 */
[----:B------:R-:W-:Y:S02]  /*1a1a0*/  ULDC.64 UR4, c[0x0][0xa00] ;  /* 0x0002800000047ab9 */ /* 0x000fe40000000a00 */
[----:B------:R-:W-:Y:S02]  /*1a1b0*/  ISETP.NE.U32.AND P2, PT, RZ, UR4, PT ;  /* 0x00000004ff007c0c */ /* 0x000fe4000bf45070 */
[----:B------:R2:W5:Y:S01]  /*1a1c0*/  @P0 LDG.E R0, desc[UR42][R2.64] ;  /* 0x0000002a02000981 */ /* 0x000562000c1e1900 */
[----:B------:R-:W-:Y:S02]  /*1a1d0*/  SHF.L.U64.HI R13, R15, 0x2, R4 ;  /* 0x000000020f0d7819 */ /* 0x000fe40000010204 */
[----:B------:R-:W-:-:S02]  /*1a1e0*/  CS2R R10, SRZ ;  /* 0x00000000000a7805 */ /* 0x000fc4000001ff00 */
[----:B------:R-:W-:Y:S01]  /*1a1f0*/  ISETP.NE.AND.EX P2, PT, RZ, UR5, PT, P2 ;  /* 0x00000005ff007c0c */ /* 0x000fe2000bf45320 */
[----:B------:R-:W-:Y:S01]  /*1a200*/  STL [R1], R14 ;  /* 0x0000000e01007387 */ /* 0x000fe20000100800 */
[----:B------:R-:W-:Y:S02]  /*1a210*/  ISETP.NE.U32.AND P3, PT, RZ, UR10, PT ;  /* 0x0000000aff007c0c */ /* 0x000fe4000bf65070 */
[----:B------:R-:W-:Y:S01]  /*1a220*/  ISETP.NE.U32.AND P0, PT, RZ, UR6, PT ;  /* 0x00000006ff007c0c */ /* 0x000fe2000bf05070 */
[----:B------:R-:W-:Y:S01]  /*1a230*/  STL [R1+0x28], R13 ;  /* 0x0000280d01007387 */ /* 0x000fe20000100800 */
[----:B------:R-:W-:Y:S02]  /*1a240*/  ISETP.NE.AND.EX P3, PT, RZ, UR11, PT, P3 ;  /* 0x0000000bff007c0c */ /* 0x000fe4000bf65330 */
[----:B--2---:R-:W-:Y:S02]  /*1a250*/  IADD3 R2, P4, R14, UR4, RZ ;  /* 0x000000040e027c10 */ /* 0x004fe4000ff9e0ff */
[----:B------:R-:W-:-:S02]  /*1a260*/  ISETP.NE.U32.AND P1, PT, RZ, UR8, PT ;  /* 0x00000008ff007c0c */ /* 0x000fc4000bf25070 */
[C---:B------:R-:W-:Y:S02]  /*1a270*/  IADD3.X R3, R13.reuse, UR5, RZ, P4, !PT ;  /* 0x000000050d037c10 */ /* 0x040fe4000a7fe4ff */
[C---:B0-----:R-:W-:Y:S01]  /*1a280*/  IADD3 R4, P4, R14.reuse, UR8, RZ ;  /* 0x000000080e047c10 */ /* 0x041fe2000ff9e0ff */
[----:B------:R-:W-:Y:S01]  /*1a290*/  ULDC UR4, c[0x0][0x288] ;  /* 0x0000a20000047ab9 */ /* 0x000fe20000000800 */
[----:B------:R-:W-:Y:S01]  /*1a2a0*/  ISETP.NE.AND.EX P0, PT, RZ, UR7, PT, P0 ;  /* 0x00000007ff007c0c */ /* 0x000fe2000bf05300 */
[----:B------:R-:W2:Y:S01]  /*1a2b0*/  @P2 LDG.E R8, desc[UR42][R2.64] ;  /* 0x0000002a02082981 */ /* 0x000ea2000c1e1900 */
[----:B------:R-:W-:Y:S01]  /*1a2c0*/  IADD3.X R5, R13, UR9, RZ, P4, !PT ;  /* 0x000000090d057c10 */ /* 0x000fe2000a7fe4ff */
[----:B------:R-:W-:Y:S01]  /*1a2d0*/  IMAD.U32 R12, RZ, RZ, UR4 ;  /* 0x00000004ff0c7e24 */ /* 0x000fe2000f8e00ff */
[----:B------:R-:W-:Y:S01]  /*1a2e0*/  ISETP.NE.AND.EX P1, PT, RZ, UR9, PT, P1 ;  /* 0x00000009ff007c0c */ /* 0x000fe2000bf25310 */
[----:B------:R-:W-:Y:S01]  /*1a2f0*/  ULDC.64 UR4, c[0x0][0x418] ;  /* 0x0001060000047ab9 */ /* 0x000fe20000000a00 */
[----:B------:R-:W-:-:S04]  /*1a300*/  IADD3 R6, P5, R14, UR6, RZ ;  /* 0x000000060e067c10 */ /* 0x000fc8000ffbe0ff */
[----:B------:R-:W-:-:S05]  /*1a310*/  IADD3.X R7, R13, UR7, RZ, P5, !PT ;  /* 0x000000070d077c10 */ /* 0x000fca000affe4ff */
[----:B------:R-:W5:Y:S04]  /*1a320*/  @P0 LDG.E R11, desc[UR42][R6.64] ;  /* 0x0000002a060b0981 */ /* 0x000f68000c1e1900 */
        /* <DEDUP_REMOVED lines=10> */
[----:B------:R-:W-:-:S03]  /*1a3d0*/  UIMAD UR4, UR4, UR5, URZ ;  /* 0x00000005040472a4 */ /* 0x000fc6000f8e023f */
[----:B------:R-:W-:Y:S02]  /*1a3e0*/  ULDC UR5, c[0x0][0x348] ;  /* 0x0000d20000057ab9 */ /* 0x000fe40000000800 */
[----:B0-----:R-:W-:Y:S02]  /*1a3f0*/  IMAD.U32 R9, RZ, RZ, UR5 ;  /* 0x00000005ff097e24 */ /* 0x001fe4000f8e00ff */
[----:B------:R-:W-:Y:S01]  /*1a400*/  IMAD.U32 R8, RZ, RZ, UR4 ;  /* 0x00000004ff087e24 */ /* 0x000fe2000f8e00ff */
[----:B--2---:R0:W-:Y:S01]  /*1a410*/  STL [R1+0x54], R12 ;  /* 0x0000540c01007387 */ /* 0x0041e20000100800 */
[----:B------:R-:W-:Y:S05]  /*1a420*/  @P3 BRA `(.L_x_828) ;  /* 0x0000000000143947 */ /* 0x000fea0003800000 */
[----:B------:R-:W-:Y:S05]  /*1a430*/  @!P2 BRA `(.L_x_828) ;  /* 0x000000000010a947 */ /* 0x000fea0003800000 */
[----:B0-----:R-:W2:Y:S04]  /*1a440*/  LDG.E R12, desc[UR42][R2.64] ;  /* 0x0000002a020c7981 */ /* 0x001ea8000c1e1900 */
[----:B------:R-:W2:Y:S02]  /*1a450*/  LDG.E R2, desc[UR42][R2.64+0x4] ;  /* 0x0000042a02027981 */ /* 0x000ea4000c1e1900 */
[----:B--2---:R-:W-:-:S05]  /*1a460*/  IMAD.IADD R2, R2, 0x1, -R12 ;  /* 0x0000000102027824 */ /* 0x004fca00078e0a0c */
[----:B------:R2:W-:Y:S02]  /*1a470*/  STL [R1+0x54], R2 ;  /* 0x0000540201007387 */ /* 0x0005e40000100800 */
.L_x_828:
[----:B0-----:R-:W-:Y:S01]  /*1a480*/  IMAD.MOV.U32 R12, RZ, RZ, R15 ;  /* 0x000000ffff0c7224 */ /* 0x001fe200078e000f */
[----:B------:R-:W-:Y:S01]  /*1a490*/  ULDC.64 UR4, c[0x0][0xa20] ;  /* 0x0002880000047ab9 */ /* 0x000fe20000000a00 */
[----:B--2--5:R-:W-:Y:S01]  /*1a4a0*/  IMAD.IADD R2, R11, 0x1, R0 ;  /* 0x000000010b027824 */ /* 0x024fe200078e0200 */
[----:B------:R-:W-:Y:S02]  /*1a4b0*/  ISETP.NE.U32.AND P2, PT, RZ, UR4, PT ;  /* 0x00000004ff007c0c */ /* 0x000fe4000bf45070 */
[----:B------:R0:W-:Y:S02]  /*1a4c0*/  STL [R1+0x14], R12 ;  /* 0x0000140c01007387 */ /* 0x0001e40000100800 */
[----:B------:R-:W-:Y:S02]  /*1a4d0*/  ISETP.NE.AND.EX P2, PT, RZ, UR5, PT, P2 ;  /* 0x00000005ff007c0c */ /* 0x000fe4000bf45320 */
[----:B------:R0:W-:Y:S11]  /*1a4e0*/  STL [R1+0x20], R2 ;  /* 0x0000200201007387 */ /* 0x0001f60000100800 */
[----:B0-----:R-:W-:Y:S05]  /*1a4f0*/  @!P2 BRA `(.L_x_829) ;  /* 0x000000000010a947 */ /* 0x001fea0003800000 */
[----:B------:R-:W-:-:S04]  /*1a500*/  IADD3 R2, P0, R14, UR4, RZ ;  /* 0x000000040e027c10 */ /* 0x000fc8000ff1e0ff */
[----:B------:R-:W-:-:S05]  /*1a510*/  IADD3.X R3, R13, UR5, RZ, P0, !PT ;  /* 0x000000050d037c10 */ /* 0x000fca00087fe4ff */
[----:B------:R0:W5:Y:S01]  /*1a520*/  LDG.E R8, desc[UR42][R2.64] ;  /* 0x0000002a02087981 */ /* 0x000162000c1e1900 */
[----:B------:R-:W-:Y:S05]  /*1a530*/  BRA `(.L_x_830) ;  /* 0x0000000000107947 */ /* 0x000fea0003800000 */
.L_x_829:
[----:B------:R-:W-:Y:S05]  /*1a540*/  @!P0 BRA `(.L_x_830) ;  /* 0x00000000000c8947 */ /* 0x000fea0003800000 */
[----:B------:R-:W2:Y:S04]  /*1a550*/  LDG.E R8, desc[UR42][R6.64] ;  /* 0x0000002a06087981 */ /* 0x000ea8000c1e1900 */
[----:B------:R-:W2:Y:S02]  /*1a560*/  LDG.E R6, desc[UR42][R6.64+0x4] ;  /* 0x0000042a06067981 */ /* 0x000ea4000c1e1900 */
[----:B--2---:R-:W-:-:S07]  /*1a570*/  IMAD.IADD R8, R6, 0x1, -R8 ;  /* 0x0000000106087824 */ /* 0x004fce00078e0a08 */
.L_x_830:
[----:B0-----:R-:W2:Y:S01]  /*1a580*/  @P1 LDG.E R2, desc[UR42][R4.64] ;  /* 0x0000002a04021981 */ /* 0x001ea2000c1e1900 */
[----:B-----5:R-:W-:-:S03]  /*1a590*/  IMAD.IADD R0, R8, 0x1, -R0 ;  /* 0x0000000108007824 */ /* 0x020fc600078e0a00 */
[----:B------:R-:W2:Y:S01]  /*1a5a0*/  @P1 LDG.E R4, desc[UR42][R4.64+0x4] ;  /* 0x0000042a04041981 */ /* 0x000ea2000c1e1900 */
[----:B------:R-:W-:Y:S01]  /*1a5b0*/  BSSY B0, `(.L_x_831) ;  /* 0x0000154000007945 */ /* 0x000fe20003800000 */
[----:B--2---:R-:W-:-:S04]  /*1a5c0*/  @P1 IMAD.IADD R9, R4, 0x1, -R2 ;  /* 0x0000000104091824 */ /* 0x004fc800078e0a02 */
[----:B------:R-:W-:-:S04]  /*1a5d0*/  IMAD.IADD R3, R0, 0x1, R9 ;  /* 0x0000000100037824 */ /* 0x000fc800078e0209 */
[----:B------:R-:W-:Y:S01]  /*1a5e0*/  VIADD R2, R3, 0x7f ;  /* 0x0000007f03027836 */ /* 0x000fe20000000000 */
[----:B------:R0:W-:Y:S04]  /*1a5f0*/  STL [R1+0x50], R3 ;  /* 0x0000500301007387 */ /* 0x0001e80000100800 */
[----:B0-----:R-:W-:-:S04]  /*1a600*/  SHF.R.S32.HI R3, RZ, 0x1f, R2 ;  /* 0x0000001fff037819 */ /* 0x001fc80000011402 */
[----:B------:R-:W-:-:S04]  /*1a610*/  LEA.HI R2, R3, R2, RZ, 0x7 ;  /* 0x0000000203027211 */ /* 0x000fc800078f38ff */
[----:B------:R-:W-:-:S04]  /*1a620*/  LOP3.LUT R3, R2, 0xffffff80, RZ, 0xc0, !PT ;  /* 0xffffff8002037812 */ /* 0x000fc800078ec0ff */
[----:B------:R-:W-:Y:S01]  /*1a630*/  VIADDMNMX R9, R3, -R0, R9, PT ;  /* 0x8000000003097246 */ /* 0x000fe20003800109 */
[----:B------:R-:W-:-:S05]  /*1a640*/  IMAD.MOV R3, RZ, RZ, -R0 ;  /* 0x000000ffff037224 */ /* 0x000fca00078e0a00 */
[----:B------:R-:W-:-:S04]  /*1a650*/  VIMNMX R3, RZ, R3, !PT ;  /* 0x00000003ff037248 */ /* 0x000fc80007fe0100 */
[----:B------:R-:W-:-:S13]  /*1a660*/  ISETP.GT.AND P0, PT, R9, R3, PT ;  /* 0x000000030900720c */ /* 0x000fda0003f04270 */
[----:B------:R-:W-:Y:S01]  /*1a670*/  @P0 VIADD R0, R9, 0x7f ;  /* 0x0000007f09000836 */ /* 0x000fe20000000000 */
[----:B------:R-:W-:-:S04]  /*1a680*/  SHF.R.U32.HI R9, RZ, 0x7, R3 ;  /* 0x00000007ff097819 */ /* 0x000fc80000011603 */
[----:B------:R-:W-:Y:S01]  /*1a690*/  @P0 SHF.R.S32.HI R3, RZ, 0x1f, R0 ;  /* 0x0000001fff030819 */ /* 0x000fe20000011400 */
[----:B------:R-:W-:-:S03]  /*1a6a0*/  IMAD.MOV.U32 R6, RZ, RZ, R9 ;  /* 0x000000ffff067224 */ /* 0x000fc600078e0009 */
[----:B------:R-:W-:-:S04]  /*1a6b0*/  @P0 LEA.HI R0, R3, R0, RZ, 0x7 ;  /* 0x0000000003000211 */ /* 0x000fc800078f38ff */
[----:B------:R-:W-:Y:S02]  /*1a6c0*/  @P0 SHF.R.S32.HI R6, RZ, 0x7, R0 ;  /* 0x00000007ff060819 */ /* 0x000fe40000011400 */
[----:B------:R-:W-:-:S05]  /*1a6d0*/  SHF.R.S32.HI R0, RZ, 0x7, R2 ;  /* 0x00000007ff007819 */ /* 0x000fca0000011402 */
[----:B------:R0:W-:Y:S01]  /*1a6e0*/  STL [R1+0x3c], R0 ;  /* 0x00003c0001007387 */ /* 0x0001e20000100800 */
[----:B------:R-:W-:Y:S02]  /*1a6f0*/  ISETP.GT.AND P2, PT, R6, R9, PT ;  /* 0x000000090600720c */ /* 0x000fe40003f44270 */
[----:B------:R-:W-:-:S11]  /*1a700*/  PLOP3.LUT P0, PT, PT, PT, PT, 0x80, 0x0 ;  /* 0x000000000000781c */ /* 0x000fd60003f0f070 */
[----:B0-----:R-:W-:Y:S05]  /*1a710*/  @!P2 BRA `(.L_x_832) ;  /* 0x0000001000f4a947 */ /* 0x001fea0003800000 */
[----:B------:R-:W-:Y:S01]  /*1a720*/  UMOV UR4, 0xffffffff ;  /* 0xffffffff00047882 */ /* 0x000fe20000000000 */
[----:B------:R-:W-:Y:S02]  /*1a730*/  SEL R0, R12, RZ, !P1 ;  /* 0x000000ff0c007207 */ /* 0x000fe40004800000 */
[----:B------:R-:W-:Y:S05]  /*1a740*/  BRA.DIV UR4, `(.L_x_833) ;  /* 0x0000006a04f47947 */ /* 0x000fea000b800000 */
[----:B------:R-:W0:Y:S02]  /*1a750*/  S2R R2, SR_TID.X ;  /* 0x0000000000027919 */ /* 0x000e240000002100 */
[----:B0-----:R-:W-:-:S04]  /*1a760*/  SHF.R.U32.HI R2, RZ, 0x5, R2 ;  /* 0x00000005ff027819 */ /* 0x001fc80000011602 */
[----:B------:R-:W-:-:S05]  /*1a770*/  LOP3.LUT R2, R2, 0x3, RZ, 0xc0, !PT ;  /* 0x0000000302027812 */ /* 0x000fca00078ec0ff */
[----:B------:R0:W2:Y:S02]  /*1a780*/  SHFL.IDX PT, R14, R2, RZ, 0x1f ;  /* 0x00001fff020e7589 */ /* 0x0000a400000e0000 */
.L_x_998:
[----:B--2---:R-:W-:Y:S02]  /*1a790*/  ISETP.NE.AND P0, PT, R14, RZ, PT ;  /* 0x000000ff0e00720c */ /* 0x004fe40003f05270 */
[----:B------:R-:W-:-:S11]  /*1a7a0*/  PLOP3.LUT P6, PT, PT, PT, PT, 0x8, 0x0 ;  /* 0x000000000000781c */ /* 0x000fd60003fce170 */
[----:B------:R-:W-:Y:S05]  /*1a7b0*/  @P0 BRA `(.L_x_834) ;  /* 0x00000000000c0947 */ /* 0x000fea0003800000 */
[----:B------:R-:W-:-:S03]  /*1a7c0*/  UMOV UR4, 0xffffffff ;  /* 0xffffffff00047882 */ /* 0x000fc60000000000 */
[----:B------:R-:W-:Y:S05]  /*1a7d0*/  BRA.DIV UR4, `(.L_x_835) ;  /* 0x0000006e04047947 */ /* 0x000fea000b800000 */
[----:B------:R-:W-:-:S13]  /*1a7e0*/  ELECT P6, URZ, PT ;  /* 0x00000000003f782f */ /* 0x000fda00038c0000 */
.L_x_834:
[----:B0-----:R-:W2:Y:S04]  /*1a7f0*/  LDL R2, [R1+0x58] ;  /* 0x0000580001027983 */ /* 0x001ea80000100800 */
[----:B------:R-:W3:Y:S01]  /*1a800*/  LDL R4, [R1+0x4] ;  /* 0x0000040001047983 */ /* 0x000ee20000100800 */
[----:B------:R-:W-:Y:S01]  /*1a810*/  BSSY B1, `(.L_x_836) ;  /* 0x0000008000017945 */ /* 0x000fe20003800000 */
[----:B--2---:R-:W-:-:S05]  /*1a820*/  VIADD R2, R2, 0x1 ;  /* 0x0000000102027836 */ /* 0x004fca0000000000 */
[----:B------:R-:W-:-:S04]  /*1a830*/  LEA.HI R3, R2, R2, RZ, 0x1 ;  /* 0x0000000202037211 */ /* 0x000fc800078f08ff */
[----:B------:R-:W-:-:S05]  /*1a840*/  LOP3.LUT R3, R3, 0xfffffffe, RZ, 0xc0, !PT ;  /* 0xfffffffe03037812 */ /* 0x000fca00078ec0ff */
[----:B------:R-:W-:-:S05]  /*1a850*/  IMAD.IADD R2, R2, 0x1, -R3 ;  /* 0x0000000102027824 */ /* 0x000fca00078e0a03 */
[----:B------:R-:W-:-:S04]  /*1a860*/  SHF.L.U32 R2, R2, 0x1f, RZ ;  /* 0x0000001f02027819 */ /* 0x000fc800000006ff */
[----:B---3--:R-:W0:Y:S02]  /*1a870*/  SYNCS.PHASECHK.TRANS64.TRYWAIT P0, [R4+URZ+0x34820], R2 ;  /* 0x03482002040075a7 */ /* 0x008e24000800017f */
[----:B0-----:R-:W-:Y:S05]  /*1a880*/  @!P0 BRA `(.L_x_837) ;  /* 0x0000006800f88947 */ /* 0x001fea0003800000 */
.L_x_1001:
[----:B------:R-:W-:Y:S05]  /*1a890*/  BSYNC B1 ;  /* 0x0000000000017941 */ /* 0x000fea0003800000 */
.L_x_836:
[----:B------:R-:W-:Y:S04]  /*1a8a0*/  BSSY B1, `(.L_x_838) ;  /* 0x0000087000017945 */ /* 0x000fe80003800000 */
[----:B------:R-:W-:Y:S05]  /*1a8b0*/  @!P6 BRA `(.L_x_839) ;  /* 0x000000080014e947 */ /* 0x000fea0003800000 */
[----:B------:R-:W2:Y:S04]  /*1a8c0*/  LDL R7, [R1+0x4] ;  /* 0x0000040001077983 */ /* 0x000ea80000100800 */
[----:B------:R-:W2:Y:S04]  /*1a8d0*/  LDL R4, [R1+0xc] ;  /* 0x00000c0001047983 */ /* 0x000ea80000100800 */
[----:B------:R-:W3:Y:S01]  /*1a8e0*/  LDL R5, [R1+0x24] ;  /* 0x0000240001057983 */ /* 0x000ee20000100800 */
[----:B------:R-:W-:Y:S01]  /*1a8f0*/  BSSY B2, `(.L_x_840) ;  /* 0x0000008000027945 */ /* 0x000fe20003800000 */
[----:B0-----:R-:W0:Y:S02]  /*1a900*/  S2R R3, SR_TID.X ;  /* 0x0000000000037919 */ /* 0x001e240000002100 */
[----:B0-----:R-:W-:-:S04]  /*1a910*/  LOP3.LUT R3, R3, 0x7f, RZ, 0xc0, !PT ;  /* 0x0000007f03037812 */ /* 0x001fc800078ec0ff */
[----:B------:R-:W-:Y:S01]  /*1a920*/  ISETP.NE.AND P1, PT, R3, RZ, PT ;  /* 0x000000ff0300720c */ /* 0x000fe20003f25270 */
[----:B--2---:R-:W-:Y:S01]  /*1a930*/  IMAD R4, R4, 0x8, R7 ;  /* 0x0000000804047824 */ /* 0x004fe200078e0207 */
[----:B---3--:R-:W-:-:S04]  /*1a940*/  SHF.L.U32 R8, R5, 0x1f, RZ ;  /* 0x0000001f05087819 */ /* 0x008fc800000006ff */
[----:B------:R-:W0:Y:S02]  /*1a950*/  SYNCS.PHASECHK.TRANS64.TRYWAIT P0, [R4+URZ+0x348a0], R8 ;  /* 0x0348a008040075a7 */ /* 0x000e24000800017f */
[----:B0-----:R-:W-:Y:S05]  /*1a960*/  @!P0 BRA `(.L_x_841) ;  /* 0x0000006800d88947 */ /* 0x001fea0003800000 */
.L_x_1002:
[----:B------:R-:W-:Y:S05]  /*1a970*/  BSYNC B2 ;  /* 0x0000000000027941 */ /* 0x000fea0003800000 */
.L_x_840:
[----:B------:R-:W-:Y:S04]  /*1a980*/  BSSY B2, `(.L_x_842) ;  /* 0x0000009000027945 */ /* 0x000fe80003800000 */
[----:B------:R-:W-:Y:S05]  /*1a990*/  @P1 BRA `(.L_x_843) ;  /* 0x00000000001c1947 */ /* 0x000fea0003800000 */
[----:B------:R-:W2:Y:S01]  /*1a9a0*/  S2R R3, SR_TID.X ;  /* 0x0000000000037919 */ /* 0x000ea20000002100 */
[----:B------:R-:W-:-:S04]  /*1a9b0*/  IMAD.MOV.U32 R2, RZ, RZ, 0xc000 ;  /* 0x0000c000ff027424 */ /* 0x000fc800078e00ff */
[----:B------:R3:W-:Y:S01]  /*1a9c0*/  SYNCS.ARRIVE.TRANS64 RZ, [R4+URZ+0x34890], R2 ;  /* 0x0348900204ff79a7 */ /* 0x0007e2000800003f */
[----:B--2---:R-:W-:-:S04]  /*1a9d0*/  LOP3.LUT R3, R3, 0x1f, RZ, 0xc0, !PT ;  /* 0x0000001f03037812 */ /* 0x004fc800078ec0ff */
[----:B------:R-:W-:-:S13]  /*1a9e0*/  ISETP.NE.AND P0, PT, R3, RZ, PT ;  /* 0x000000ff0300720c */ /* 0x000fda0003f05270 */
[----:B---3--:R-:W-:Y:S05]  /*1a9f0*/  @!P0 BRA `(.L_x_843) ;  /* 0x0000000000048947 */ /* 0x008fea0003800000 */
[----:B------:R-:W-:Y:S01]  /*1aa00*/  BPT.TRAP 0x1 ;  /* 0x000000040000795c */ /* 0x000fe20000300000 */
.L_x_843:
[----:B------:R-:W-:Y:S05]  /*1aa10*/  BSYNC B2 ;  /* 0x0000000000027941 */ /* 0x000fea0003800000 */
.L_x_842:
[----:B------:R-:W2:Y:S04]  /*1aa20*/  LDL R5, [R1+0x4] ;  /* 0x0000040001057983 */ /* 0x000ea80000100800 */
[----:B------:R-:W2:Y:S01]  /*1aa30*/  LDL R2, [R1+0xc] ;  /* 0x00000c0001027983 */ /* 0x000ea20000100800 */
[----:B------:R-:W-:Y:S01]  /*1aa40*/  IMAD.MOV.U32 R11, RZ, RZ, RZ ;  /* 0x000000ffff0b7224 */ /* 0x000fe200078e00ff */
[----:B------:R-:W-:Y:S01]  /*1aa50*/  UIADD3 UR4, UP0, UR36, 0x570, URZ ;  /* 0x0000057024047890 */ /* 0x000fe2000ff1e03f */
[----:B------:R-:W-:Y:S01]  /*1aa60*/  IMAD R3, R6, 0x80, R10 ;  /* 0x0000008006037824 */ /* 0x000fe200078e020a */
[----:B------:R-:W-:Y:S01]  /*1aa70*/  PLOP3.LUT P0, PT, PT, PT, PT, 0x80, 0x0 ;  /* 0x000000000000781c */ /* 0x000fe20003f0f070 */
[----:B------:R-:W-:Y:S01]  /*1aa80*/  UMOV UR6, 0x0 ;  /* 0x0000000000067882 */ /* 0x000fe20000000000 */
[----:B------:R-:W-:Y:S01]  /*1aa90*/  R2UR UR10, R11 ;  /* 0x000000000b0a72ca */ /* 0x000fe200000e0000 */
[----:B------:R-:W-:Y:S01]  /*1aaa0*/  VIADD R3, R3, 0xffffff80 ;  /* 0xffffff8003037836 */ /* 0x000fe20000000000 */
[----:B------:R-:W-:Y:S01]  /*1aab0*/  UIADD3.X UR5, URZ, UR37, URZ, UP0, !UPT ;  /* 0x000000253f057290 */ /* 0x000fe200087fe43f */
[----:B------:R-:W-:Y:S01]  /*1aac0*/  UMOV UR7, 0x12f00000 ;  /* 0x12f0000000077882 */ /* 0x000fe20000000000 */
[----:B--2---:R-:W-:-:S02]  /*1aad0*/  IMAD R7, R2, 0xc000, R5 ;  /* 0x0000c00002077824 */ /* 0x004fc400078e0205 */
[----:B------:R-:W-:Y:S02]  /*1aae0*/  VIADD R2, R4, 0x34890 ;  /* 0x0003489004027836 */ /* 0x000fe40000000000 */
[----:B------:R-:W-:-:S07]  /*1aaf0*/  VIADD R5, R7, 0x1c400 ;  /* 0x0001c40007057836 */ /* 0x000fce0000000000 */
.L_x_844:
        /* <DEDUP_REMOVED lines=16> */
.L_x_845:
        /* <DEDUP_REMOVED lines=15> */
.L_x_846:
        /* <DEDUP_REMOVED lines=10> */
[----:B------:R-:W2:Y:S01]  /*1ad90*/  SYNCS.PHASECHK.TRANS64.TRYWAIT P0, [R4+URZ+0x348c0], R8 ;  /* 0x0348c008040075a7 */ /* 0x000ea2000800017f */
[----:B------:R-:W-:Y:S04]  /*1ada0*/  BSSY B2, `(.L_x_847) ;  /* 0x0000002000027945 */ /* 0x000fe80003800000 */
[----:B--2---:R-:W-:Y:S05]  /*1adb0*/  @!P0 BRA `(.L_x_848) ;  /* 0x0000006400d88947 */ /* 0x004fea0003800000 */
.L_x_1003:
[----:B------:R-:W-:Y:S05]  /*1adc0*/  BSYNC B2 ;  /* 0x0000000000027941 */ /* 0x000fea0003800000 */
.L_x_847:
[----:B------:R-:W-:Y:S01]  /*1add0*/  BSSY B2, `(.L_x_849) ;  /* 0x000000b000027945 */ /* 0x000fe20003800000 */
[----:B------:R-:W-:Y:S02]  /*1ade0*/  IMAD.MOV.U32 R12, RZ, RZ, 0x0 ;  /* 0x00000000ff0c7424 */ /* 0x000fe400078e00ff */
[----:B------:R-:W-:Y:S01]  /*1adf0*/  IMAD.MOV.U32 R13, RZ, RZ, 0x12f00000 ;  /* 0x12f00000ff0d7424 */ /* 0x000fe200078e00ff */
[----:B------:R-:W-:Y:S06]  /*1ae00*/  @P1 BRA `(.L_x_850) ;  /* 0x00000000001c1947 */ /* 0x000fec0003800000 */
[----:B------:R-:W3:Y:S01]  /*1ae10*/  S2R R5, SR_TID.X ;  /* 0x0000000000057919 */ /* 0x000ee20000002100 */
[----:B------:R-:W-:-:S04]  /*1ae20*/  IMAD.MOV.U32 R2, RZ, RZ, 0x8000 ;  /* 0x00008000ff027424 */ /* 0x000fc800078e00ff */
[----:B------:R4:W-:Y:S01]  /*1ae30*/  SYNCS.ARRIVE.TRANS64 RZ, [R4+URZ+0x348b0], R2 ;  /* 0x0348b00204ff79a7 */ /* 0x0009e2000800003f */
[----:B---3--:R-:W-:-:S04]  /*1ae40*/  LOP3.LUT R5, R5, 0x1f, RZ, 0xc0, !PT ;  /* 0x0000001f05057812 */ /* 0x008fc800078ec0ff */
[----:B------:R-:W-:-:S13]  /*1ae50*/  ISETP.NE.AND P0, PT, R5, RZ, PT ;  /* 0x000000ff0500720c */ /* 0x000fda0003f05270 */
[----:B----4-:R-:W-:Y:S05]  /*1ae60*/  @!P0 BRA `(.L_x_850) ;  /* 0x0000000000048947 */ /* 0x010fea0003800000 */
[----:B------:R-:W-:Y:S01]  /*1ae70*/  BPT.TRAP 0x1 ;  /* 0x000000040000795c */ /* 0x000fe20000300000 */
.L_x_850:
[----:B------:R-:W-:Y:S05]  /*1ae80*/  BSYNC B2 ;  /* 0x0000000000027941 */ /* 0x000fea0003800000 */
.L_x_849:
[----:B------:R-:W3:Y:S04]  /*1ae90*/  LDL R5, [R1+0x4] ;  /* 0x0000040001057983 */ /* 0x000ee80000100800 */
[----:B------:R-:W4:Y:S01]  /*1aea0*/  LDL R2, [R1+0xc] ;  /* 0x00000c0001027983 */ /* 0x000f220000100800 */
[----:B------:R-:W-:Y:S01]  /*1aeb0*/  R2UR UR10, R11 ;  /* 0x000000000b0a72ca */ /* 0x000fe200000e0000 */
[----:B------:R-:W-:Y:S01]  /*1aec0*/  UIADD3 UR4, UP0, UR36, 0x670, URZ ;  /* 0x0000067024047890 */ /* 0x000fe2000ff1e03f */
[----:B------:R-:W-:Y:S01]  /*1aed0*/  R2UR UR6, R12 ;  /* 0x000000000c0672ca */ /* 0x000fe200000e0000 */
[----:B0-2---:R-:W-:Y:S01]  /*1aee0*/  VIADD R4, R4, 0x348b0 ;  /* 0x000348b004047836 */ /* 0x005fe20000000000 */
[----:B------:R-:W-:Y:S01]  /*1aef0*/  R2UR UR7, R13 ;  /* 0x000000000d0772ca */ /* 0x000fe200000e0000 */
[----:B------:R-:W-:Y:S01]  /*1af00*/  UIADD3.X UR5, URZ, UR37, URZ, UP0, !UPT ;  /* 0x000000253f057290 */ /* 0x000fe200087fe43f */
[----:B------:R-:W-:Y:S01]  /*1af10*/  PLOP3.LUT P0, PT, PT, PT, PT, 0x80, 0x0 ;  /* 0x000000000000781c */ /* 0x000fe20003f0f070 */
[----:B---3--:R-:W-:-:S04]  /*1af20*/  VIADD R5, R5, 0x400 ;  /* 0x0000040005057836 */ /* 0x008fc80000000000 */
[----:B----4-:R-:W-:-:S08]  /*1af30*/  IMAD R2, R2, 0x8000, R5 ;  /* 0x0000800002027824 */ /* 0x010fd000078e0205 */
.L_x_851:
        /* <DEDUP_REMOVED lines=10> */
[----:B------:R-:W2:Y:S01]  /*1afe0*/  LDL R7, [R1+0xc] ;  /* 0x00000c0001077983 */ /* 0x000ea20000100800 */
[----:B------:R-:W-:Y:S02]  /*1aff0*/  MOV R2, 0x6000 ;  /* 0x0000600000027802 */ /* 0x000fe40000000f00 */
[----:B------:R-:W-:Y:S02]  /*1b000*/  R2UR UR10, R14 ;  /* 0x000000000e0a72ca */ /* 0x000fe400000e0000 */
[----:B------:R-:W-:Y:S02]  /*1b010*/  R2UR UR6, R12 ;  /* 0x000000000c0672ca */ /* 0x000fe400000e0000 */
[----:B------:R-:W-:Y:S02]  /*1b020*/  R2UR UR7, R13 ;  /* 0x000000000d0772ca */ /* 0x000fe400000e0000 */
[----:B------:R-:W-:Y:S01]  /*1b030*/  PLOP3.LUT P0, PT, PT, PT, PT, 0x80, 0x0 ;  /* 0x000000000000781c */ /* 0x000fe20003f0f070 */
[----:B--2---:R-:W-:-:S04]  /*1b040*/  IMAD R2, R7, R2, 0x2000 ;  /* 0x0000200007027424 */ /* 0x004fc800078e0202 */
[----:B------:R-:W-:-:S04]  /*1b050*/  IMAD R2, R7, -0x2000, R2 ;  /* 0xffffe00007027824 */ /* 0x000fc800078e0202 */
[----:B------:R-:W-:-:S07]  /*1b060*/  IMAD R2, R2, 0x2, R5 ;  /* 0x0000000202027824 */ /* 0x000fce00078e0205 */
.L_x_852:
        /* <DEDUP_REMOVED lines=10> */
.L_x_839:
[----:B------:R-:W-:Y:S05]  /*1b110*/  BSYNC B1 ;  /* 0x0000000000017941 */ /* 0x000fea0003800000 */
.L_x_838:
[----:B------:R-:W0:Y:S04]  /*1b120*/  LDL.LU R7, [R1+0xc] ;  /* 0x00000c0001077983 */ /* 0x000e280000300800 */
[----:B------:R-:W2:Y:S01]  /*1b130*/  LDL.LU R5, [R1+0x24] ;  /* 0x0000240001057983 */ /* 0x000ea20000300800 */
[----:B------:R-:W-:Y:S01]  /*1b140*/  PLOP3.LUT P0, PT, PT, PT, PT, 0x8, 0x0 ;  /* 0x000000000000781c */ /* 0x000fe20003f0e170 */
[----:B0-----:R-:W-:Y:S02]  /*1b150*/  VIADD R2, R7, 0x1 ;  /* 0x0000000107027836 */ /* 0x001fe40000000000 */
[----:B------:R-:W-:-:S03]  /*1b160*/  VIADD R7, R6, 0xfffffffe ;  /* 0xfffffffe06077836 */ /* 0x000fc60000000000 */
[C---:B------:R-:W-:Y:S02]  /*1b170*/  ISETP.NE.AND P1, PT, R2.reuse, 0x2, PT ;  /* 0x000000020200780c */ /* 0x040fe40003f25270 */
[----:B------:R-:W-:Y:S02]  /*1b180*/  ISETP.GE.AND P2, PT, R7, R9, PT ;  /* 0x000000090700720c */ /* 0x000fe40003f46270 */
[----:B------:R-:W-:Y:S02]  /*1b190*/  SEL R3, RZ, 0x1, P1 ;  /* 0x00000001ff037807 */ /* 0x000fe40000800000 */
[----:B------:R-:W-:Y:S02]  /*1b1a0*/  SEL R2, R2, RZ, P1 ;  /* 0x000000ff02027207 */ /* 0x000fe40000800000 */
[----:B--2---:R-:W-:-:S03]  /*1b1b0*/  LOP3.LUT R5, R5, R3, RZ, 0x3c, !PT ;  /* 0x0000000305057212 */ /* 0x004fc600078e3cff */
[----:B------:R0:W-:Y:S04]  /*1b1c0*/  STL [R1+0xc], R2 ;  /* 0x00000c0201007387 */ /* 0x0001e80000100800 */
[----:B------:R0:W-:Y:S01]  /*1b1d0*/  STL [R1+0x24], R5 ;  /* 0x0000240501007387 */ /* 0x0001e20000100800 */
[----:B------:R-:W-:Y:S05]  /*1b1e0*/  @!P2 BRA `(.L_x_832) ;  /* 0x000000080040a947 */ /* 0x000fea0003800000 */
.L_x_868:
[----:B------:R-:W-:Y:S05]  /*1b1f0*/  YIELD ;  /* 0x0000000000007946 */ /* 0x000fea0003800000 */
[----:B------:R-:W-:Y:S04]  /*1b200*/  BSSY B1, `(.L_x_853) ;  /* 0x0000082000017945 */ /* 0x000fe80003800000 */
[----:B--2---:R-:W-:Y:S05]  /*1b210*/  @!P6 BRA `(.L_x_854) ;  /* 0x000000080000e947 */ /* 0x004fea0003800000 */
[----:B0-----:R-:W2:Y:S04]  /*1b220*/  LDL R5, [R1+0x4] ;  /* 0x0000040001057983 */ /* 0x001ea80000100800 */
[----:B------:R-:W2:Y:S04]  /*1b230*/  LDL R4, [R1+0xc] ;  /* 0x00000c0001047983 */ /* 0x000ea80000100800 */
[----:B------:R-:W3:Y:S01]  /*1b240*/  LDL R3, [R1+0x24] ;  /* 0x0000240001037983 */ /* 0x000ee20000100800 */
[----:B------:R-:W-:Y:S01]  /*1b250*/  BSSY B2, `(.L_x_855) ;  /* 0x0000008000027945 */ /* 0x000fe20003800000 */
[----:B------:R-:W0:Y:S02]  /*1b260*/  S2R R2, SR_TID.X ;  /* 0x0000000000027919 */ /* 0x000e240000002100 */
[----:B0-----:R-:W-:-:S04]  /*1b270*/  LOP3.LUT R2, R2, 0x7f, RZ, 0xc0, !PT ;  /* 0x0000007f02027812 */ /* 0x001fc800078ec0ff */
[----:B------:R-:W-:Y:S01]  /*1b280*/  ISETP.NE.AND P2, PT, R2, RZ, PT ;  /* 0x000000ff0200720c */ /* 0x000fe20003f45270 */
[----:B--2---:R-:W-:Y:S01]  /*1b290*/  IMAD R6, R4, 0x8, R5 ;  /* 0x0000000804067824 */ /* 0x004fe200078e0205 */
[----:B---3--:R-:W-:-:S04]  /*1b2a0*/  SHF.L.U32 R5, R3, 0x1f, RZ ;  /* 0x0000001f03057819 */ /* 0x008fc800000006ff */
[----:B------:R-:W0:Y:S02]  /*1b2b0*/  SYNCS.PHASECHK.TRANS64.TRYWAIT P1, [R6+URZ+0x348a0], R5 ;  /* 0x0348a005060075a7 */ /* 0x000e24000802017f */
[----:B0-----:R-:W-:Y:S05]  /*1b2c0*/  @!P1 BRA `(.L_x_856) ;  /* 0x0000006000a89947 */ /* 0x001fea0003800000 */
.L_x_1004:
[----:B------:R-:W-:Y:S05]  /*1b2d0*/  BSYNC B2 ;  /* 0x0000000000027941 */ /* 0x000fea0003800000 */
.L_x_855:
        /* <DEDUP_REMOVED lines=9> */
.L_x_858:
[----:B------:R-:W-:Y:S05]  /*1b370*/  BSYNC B2 ;  /* 0x0000000000027941 */ /* 0x000fea0003800000 */
.L_x_857:
[----:B------:R-:W2:Y:S04]  /*1b380*/  LDL R3, [R1+0x4] ;  /* 0x0000040001037983 */ /* 0x000ea80000100800 */
[----:B------:R-:W2:Y:S01]  /*1b390*/  LDL R2, [R1+0xc] ;  /* 0x00000c0001027983 */ /* 0x000ea20000100800 */
[----:B------:R-:W-:Y:S01]  /*1b3a0*/  IMAD.MOV.U32 R11, RZ, RZ, RZ ;  /* 0x000000ffff0b7224 */ /* 0x000fe200078e00ff */
[----:B------:R-:W-:Y:S01]  /*1b3b0*/  UIADD3 UR4, UP0, UR36, 0x570, URZ ;  /* 0x0000057024047890 */ /* 0x000fe2000ff1e03f */
[----:B------:R-:W-:Y:S01]  /*1b3c0*/  PLOP3.LUT P1, PT, PT, PT, PT, 0x80, 0x0 ;  /* 0x000000000000781c */ /* 0x000fe20003f2f070 */
[----:B------:R-:W-:Y:S01]  /*1b3d0*/  UMOV UR6, 0x0 ;  /* 0x0000000000067882 */ /* 0x000fe20000000000 */
[----:B------:R-:W-:Y:S01]  /*1b3e0*/  UMOV UR7, 0x12f00000 ;  /* 0x12f0000000077882 */ /* 0x000fe20000000000 */
[----:B------:R-:W-:Y:S01]  /*1b3f0*/  R2UR UR10, R11 ;  /* 0x000000000b0a72ca */ /* 0x000fe200000e0000 */
[----:B------:R-:W-:Y:S01]  /*1b400*/  UIADD3.X UR5, URZ, UR37, URZ, UP0, !UPT ;  /* 0x000000253f057290 */ /* 0x000fe200087fe43f */
[----:B--2---:R-:W-:-:S02]  /*1b410*/  IMAD R4, R2, 0xc000, R3 ;  /* 0x0000c00002047824 */ /* 0x004fc400078e0203 */
[----:B------:R-:W-:Y:S02]  /*1b420*/  IMAD R3, R7, 0x80, R10 ;  /* 0x0000008007037824 */ /* 0x000fe400078e020a */
[----:B------:R-:W-:Y:S02]  /*1b430*/  VIADD R2, R6, 0x34890 ;  /* 0x0003489006027836 */ /* 0x000fe40000000000 */
[----:B------:R-:W-:-:S07]  /*1b440*/  VIADD R8, R4, 0x1c400 ;  /* 0x0001c40004087836 */ /* 0x000fce0000000000 */
.L_x_859:
        /* <DEDUP_REMOVED lines=16> */
.L_x_860:
        /* <DEDUP_REMOVED lines=15> */
.L_x_861:
        /* <DEDUP_REMOVED lines=13> */
.L_x_1005:
[----:B------:R-:W-:Y:S05]  /*1b710*/  BSYNC B2 ;  /* 0x0000000000027941 */ /* 0x000fea0003800000 */
.L_x_862:
[----:B------:R-:W-:Y:S01]  /*1b720*/  BSSY B2, `(.L_x_864) ;  /* 0x000000b000027945 */ /* 0x000fe20003800000 */
[----:B------:R-:W-:Y:S02]  /*1b730*/  IMAD.MOV.U32 R4, RZ, RZ, 0x0 ;  /* 0x00000000ff047424 */ /* 0x000fe400078e00ff */
[----:B0-2---:R-:W-:Y:S01]  /*1b740*/  IMAD.MOV.U32 R5, RZ, RZ, 0x12f00000 ;  /* 0x12f00000ff057424 */ /* 0x005fe200078e00ff */
[----:B------:R-:W-:Y:S06]  /*1b750*/  @P2 BRA `(.L_x_865) ;  /* 0x00000000001c2947 */ /* 0x000fec0003800000 */
[----:B------:R-:W0:Y:S01]  /*1b760*/  S2R R8, SR_TID.X ;  /* 0x0000000000087919 */ /* 0x000e220000002100 */
[----:B------:R-:W-:-:S04]  /*1b770*/  IMAD.MOV.U32 R2, RZ, RZ, 0x8000 ;  /* 0x00008000ff027424 */ /* 0x000fc800078e00ff */
[----:B------:R2:W-:Y:S01]  /*1b780*/  SYNCS.ARRIVE.TRANS64 RZ, [R6+URZ+0x348b0], R2 ;  /* 0x0348b00206ff79a7 */ /* 0x0005e2000800003f */
[----:B0-----:R-:W-:-:S04]  /*1b790*/  LOP3.LUT R8, R8, 0x1f, RZ, 0xc0, !PT ;  /* 0x0000001f08087812 */ /* 0x001fc800078ec0ff */
[----:B------:R-:W-:-:S13]  /*1b7a0*/  ISETP.NE.AND P1, PT, R8, RZ, PT ;  /* 0x000000ff0800720c */ /* 0x000fda0003f25270 */
[----:B--2---:R-:W-:Y:S05]  /*1b7b0*/  @!P1 BRA `(.L_x_865) ;  /* 0x0000000000049947 */ /* 0x004fea0003800000 */
[----:B------:R-:W-:Y:S01]  /*1b7c0*/  BPT.TRAP 0x1 ;  /* 0x000000040000795c */ /* 0x000fe20000300000 */
.L_x_865:
[----:B------:R-:W-:Y:S05]  /*1b7d0*/  BSYNC B2 ;  /* 0x0000000000027941 */ /* 0x000fea0003800000 */
.L_x_864:
[----:B------:R-:W2:Y:S04]  /*1b7e0*/  LDL R2, [R1+0x4] ;  /* 0x0000040001027983 */ /* 0x000ea80000100800 */
[----:B------:R-:W3:Y:S01]  /*1b7f0*/  LDL R8, [R1+0xc] ;  /* 0x00000c0001087983 */ /* 0x000ee20000100800 */
[----:B------:R-:W-:Y:S01]  /*1b800*/  R2UR UR10, R11 ;  /* 0x000000000b0a72ca */ /* 0x000fe200000e0000 */
[----:B------:R-:W-:Y:S01]  /*1b810*/  UIADD3 UR4, UP0, UR36, 0x670, URZ ;  /* 0x0000067024047890 */ /* 0x000fe2000ff1e03f */
[----:B------:R-:W-:Y:S01]  /*1b820*/  R2UR UR6, R4 ;  /* 0x00000000040672ca */ /* 0x000fe200000e0000 */
[----:B------:R-:W-:Y:S01]  /*1b830*/  VIADD R6, R6, 0x348b0 ;  /* 0x000348b006067836 */ /* 0x000fe20000000000 */
[----:B------:R-:W-:Y:S01]  /*1b840*/  R2UR UR7, R5 ;  /* 0x00000000050772ca */ /* 0x000fe200000e0000 */
[----:B------:R-:W-:Y:S01]  /*1b850*/  UIADD3.X UR5, URZ, UR37, URZ, UP0, !UPT ;  /* 0x000000253f057290 */ /* 0x000fe200087fe43f */
[----:B------:R-:W-:Y:S01]  /*1b860*/  PLOP3.LUT P1, PT, PT, PT, PT, 0x80, 0x0 ;  /* 0x000000000000781c */ /* 0x000fe20003f2f070 */
[----:B--2---:R-:W-:-:S04]  /*1b870*/  VIADD R2, R2, 0x400 ;  /* 0x0000040002027836 */ /* 0x004fc80000000000 */
[----:B---3--:R-:W-:-:S08]  /*1b880*/  IMAD R2, R8, 0x8000, R2 ;  /* 0x0000800008027824 */ /* 0x008fd000078e0202 */
.L_x_866:
        /* <DEDUP_REMOVED lines=15> */
.L_x_867:
        /* <DEDUP_REMOVED lines=10> */
.L_x_854:
[----:B------:R-:W-:Y:S05]  /*1ba20*/  BSYNC B1 ;  /* 0x0000000000017941 */ /* 0x000fea0003800000 */
.L_x_853:
[----:B0-----:R-:W2:Y:S04]  /*1ba30*/  LDL.LU R5, [R1+0xc] ;  /* 0x00000c0001057983 */ /* 0x001ea80000300800 */
[----:B------:R-:W3:Y:S01]  /*1ba40*/  LDL.LU R4, [R1+0x24] ;  /* 0x0000240001047983 */ /* 0x000ee20000300800 */
[C---:B------:R-:W-:Y:S01]  /*1ba50*/  ISETP.GT.AND P2, PT, R7.reuse, R9, PT ;  /* 0x000000090700720c */ /* 0x040fe20003f44270 */
[----:B------:R-:W-:Y:S02]  /*1ba60*/  VIADD R7, R7, 0xffffffff ;  /* 0xffffffff07077836 */ /* 0x000fe40000000000 */
[----:B--2---:R-:W-:-:S05]  /*1ba70*/  VIADD R2, R5, 0x1 ;  /* 0x0000000105027836 */ /* 0x004fca0000000000 */
[----:B------:R-:W-:-:S04]  /*1ba80*/  ISETP.NE.AND P1, PT, R2, 0x2, PT ;  /* 0x000000020200780c */ /* 0x000fc80003f25270 */
[----:B------:R-:W-:Y:S02]  /*1ba90*/  SEL R3, RZ, 0x1, P1 ;  /* 0x00000001ff037807 */ /* 0x000fe40000800000 */
[----:B------:R-:W-:Y:S02]  /*1baa0*/  SEL R2, R2, RZ, P1 ;  /* 0x000000ff02027207 */ /* 0x000fe40000800000 */
[----:B---3--:R-:W-:-:S05]  /*1bab0*/  LOP3.LUT R4, R4, R3, RZ, 0x3c, !PT ;  /* 0x0000000304047212 */ /* 0x008fca00078e3cff */
[----:B------:R2:W-:Y:S04]  /*1bac0*/  STL [R1+0x24], R4 ;  /* 0x0000240401007387 */ /* 0x0005e80000100800 */
[----:B------:R2:W-:Y:S01]  /*1bad0*/  STL [R1+0xc], R2 ;  /* 0x00000c0201007387 */ /* 0x0005e20000100800 */
[----:B------:R-:W-:Y:S05]  /*1bae0*/  @P2 BRA `(.L_x_868) ;  /* 0xfffffff400c02947 */ /* 0x000fea000383ffff */
.L_x_832:
[----:B------:R-:W-:Y:S05]  /*1baf0*/  BSYNC B0 ;  /* 0x0000000000007941 */ /* 0x000fea0003800000 */
.L_x_831:
[----:B0-2---:R-:W2:Y:S01]  /*1bb00*/  LDL R2, [R1+0x50] ;  /* 0x0000500001027983 */ /* 0x005ea20000100800 */
[----:B------:R-:W-:Y:S05]  /*1bb10*/  @!P0 WARPSYNC.ALL ;  /* 0x0000000000008948 */ /* 0x000fea0003800000 */
[----:B------:R-:W-:Y:S06]  /*1bb20*/  @!P0 BAR.SYNC.DEFER_BLOCKING 0xc, 0x180 ;  /* 0x0306000000008b1d */ /* 0x000fec0000010000 */
[----:B------:R-:W-:Y:S01]  /*1bb30*/  BSSY B7, `(.L_x_869) ;  /* 0x0000430000077945 */ /* 0x000fe20003800000 */
[----:B--2---:R-:W-:-:S13]  /*1bb40*/  ISETP.GT.AND P0, PT, R2, RZ, PT ;  /* 0x000000ff0200720c */ /* 0x004fda0003f04270 */
[----:B------:R-:W-:Y:S05]  /*1bb50*/  @P0 BRA `(.L_x_870) ;  /* 0x0000000000440947 */ /* 0x000fea0003800000 */
[----:B------:R-:W0:Y:S02]  /*1bb60*/  S2R R2, SR_TID.X ;  /* 0x0000000000027919 */ /* 0x000e240000002100 */
[----:B0-----:R-:W-:-:S04]  /*1bb70*/  LOP3.LUT R2, R2, 0x7f, RZ, 0xc0, !PT ;  /* 0x0000007f02027812 */ /* 0x001fc800078ec0ff */
[----:B------:R-:W-:-:S13]  /*1bb80*/  ISETP.NE.AND P0, PT, R2, RZ, PT ;  /* 0x000000ff0200720c */ /* 0x000fda0003f05270 */
[----:B------:R-:W-:Y:S05]  /*1bb90*/  @P0 BRA `(.L_x_871) ;  /* 0x0000004000a40947 */ /* 0x000fea0003800000 */
[----:B------:R-:W0:Y:S01]  /*1bba0*/  S2R R3, SR_LANEID ;  /* 0x0000000000037919 */ /* 0x000e220000000000 */
[----:B------:R-:W-:Y:S01]  /*1bbb0*/  VOTEU.ANY UR4, UPT, PT ;  /* 0x0000000000047886 */ /* 0x000fe200038e0100 */
[----:B------:R-:W2:Y:S01]  /*1bbc0*/  LDC.64 R4, c[0x0][0xc60] ;  /* 0x00031800ff047b82 */ /* 0x000ea20000000a00 */
[----:B------:R-:W0:Y:S08]  /*1bbd0*/  FLO.U32 R0, UR4 ;  /* 0x0000000400007d00 */ /* 0x000e3000080e0000 */
[----:B------:R-:W2:Y:S01]  /*1bbe0*/  POPC R2, UR4 ;  /* 0x0000000400027d09 */ /* 0x000ea20008000000 */
[----:B0-----:R-:W-:-:S13]  /*1bbf0*/  ISETP.EQ.U32.AND P0, PT, R0, R3, PT ;  /* 0x000000030000720c */ /* 0x001fda0003f02070 */
[----:B--2---:R-:W2:Y:S01]  /*1bc00*/  @P0 ATOMG.E.ADD.STRONG.GPU PT, R5, desc[UR42][R4.64], R2 ;  /* 0x00000002040509a8 */ /* 0x004ea200081ee1ea */
[----:B------:R-:W0:Y:S02]  /*1bc10*/  S2R R3, SR_LTMASK ;  /* 0x0000000000037919 */ /* 0x000e240000003900 */
[----:B0-----:R-:W-:-:S06]  /*1bc20*/  LOP3.LUT R3, R3, UR4, RZ, 0xc0, !PT ;  /* 0x0000000403037c12 */ /* 0x001fcc000f8ec0ff */
[----:B------:R-:W0:Y:S01]  /*1bc30*/  POPC R3, R3 ;  /* 0x0000000300037309 */ /* 0x000e220000000000 */
[----:B--2---:R-:W0:Y:S02]  /*1bc40*/  SHFL.IDX PT, R0, R5, R0, 0x1f ;  /* 0x00001f0005007589 */ /* 0x004e2400000e0000 */
[----:B0-----:R-:W-:Y:S01]  /*1bc50*/  IADD3 R16, R0, UR38, R3 ;  /* 0x0000002600107c10 */ /* 0x001fe2000fffe003 */
[----:B------:R-:W-:Y:S06]  /*1bc60*/  BRA `(.L_x_871) ;  /* 0x0000004000707947 */ /* 0x000fec0003800000 */
.L_x_870:
        /* <DEDUP_REMOVED lines=9> */
[----:B------:R-:W-:Y:S02]  /*1bd00*/  IMAD.U32 R4, RZ, RZ, UR6 ;  /* 0x00000006ff047e24 */ /* 0x000fe4000f8e00ff */
[----:B------:R-:W0:Y:S01]  /*1bd10*/  LDC.64 R2, c[0x4][R2] ;  /* 0x0100000002027b82 */ /* 0x000e220000000a00 */
        /* <DEDUP_REMOVED lines=10> */
.L_x_873:
[----:B------:R-:W-:Y:S05]  /*1bdc0*/  BSYNC B6 ;  /* 0x0000000000067941 */ /* 0x000fea0003800000 */
.L_x_872:
        /* <DEDUP_REMOVED lines=9> */
[----:B------:R0:W2:Y:S01]  /*1be60*/  LDC.64 R2, c[0x4][R0] ;  /* 0x0100000000027b82 */ /* 0x0000a20000000a00 */
        /* <DEDUP_REMOVED lines=11> */
.L_x_876:
        /* <DEDUP_REMOVED lines=15> */
[----:B0-----:R-:W-:Y:S05]  /*1c010*/  CALL.ABS.NOINC R2 ;  /* 0x0000000002007343 */ /* 0x001fea0003c00000 */
.L_x_875:
[----:B------:R-:W-:Y:S05]  /*1c020*/  BSYNC B6 ;  /* 0x0000000000067941 */ /* 0x000fea0003800000 */
.L_x_874:
[----:B------:R-:W2:Y:S01]  /*1c030*/  LDL.LU R2, [R1] ;  /* 0x0000000001027983 */ /* 0x000ea20000300800 */
[----:B------:R-:W-:-:S03]  /*1c040*/  ULDC.64 UR4, c[0x0][0x9f8] ;  /* 0x00027e0000047ab9 */ /* 0x000fc60000000a00 */
[----:B------:R-:W3:Y:S04]  /*1c050*/  LDL.LU R4, [R1+0x28] ;  /* 0x0000280001047983 */ /* 0x000ee80000300800 */
[----:B------:R-:W4:Y:S01]  /*1c060*/  LDL R7, [R1+0x14] ;  /* 0x0000140001077983 */ /* 0x000f220000100800 */
[----:B------:R-:W-:-:S03]  /*1c070*/  ISETP.NE.U32.AND P0, PT, RZ, UR4, PT ;  /* 0x00000004ff007c0c */ /* 0x000fc6000bf05070 */
[----:B------:R-:W5:Y:S01]  /*1c080*/  LDL R0, [R1+0x3c] ;  /* 0x00003c0001007983 */ /* 0x000f620000100800 */
[----:B------:R-:W-:-:S13]  /*1c090*/  ISETP.NE.AND.EX P0, PT, RZ, UR5, PT, P0 ;  /* 0x00000005ff007c0c */ /* 0x000fda000bf05300 */
[----:B--2---:R-:W-:-:S04]  /*1c0a0*/  @P0 IADD3 R2, P1, R2, UR4, RZ ;  /* 0x0000000402020c10 */ /* 0x004fc8000ff3e0ff */
[----:B---3--:R-:W-:Y:S01]  /*1c0b0*/  @P0 IADD3.X R3, R4, UR5, RZ, P1, !PT ;  /* 0x0000000504030c10 */ /* 0x008fe20008ffe4ff */
[----:B------:R-:W-:-:S04]  /*1c0c0*/  ULDC.64 UR4, c[0x0][0xa08] ;  /* 0x0002820000047ab9 */ /* 0x000fc80000000a00 */
[----:B----4-:R0:W2:Y:S01]  /*1c0d0*/  @P0 LDG.E R7, desc[UR42][R2.64] ;  /* 0x0000002a02070981 */ /* 0x0100a2000c1e1900 */
[----:B-----5:R-:W-:Y:S01]  /*1c0e0*/  VIADD R9, R0, 0xffffffff ;  /* 0xffffffff00097836 */ /* 0x020fe20000000000 */
[----:B0-----:R-:W0:Y:S01]  /*1c0f0*/  LDC.64 R2, c[0x0][0x418] ;  /* 0x00010600ff027b82 */ /* 0x001e220000000a00 */
[----:B--2---:R-:W-:Y:S01]  /*1c100*/  SHF.R.S32.HI R8, RZ, 0x1f, R7 ;  /* 0x0000001fff087819 */ /* 0x004fe20000011407 */
[----:B------:R2:W-:Y:S04]  /*1c110*/  @P0 STL [R1+0x14], R7 ;  /* 0x0000140701000387 */ /* 0x0005e80000100800 */
[----:B------:R2:W-:Y:S04]  /*1c120*/  STL [R1+0x38], R9 ;  /* 0x0000380901007387 */ /* 0x0005e80000100800 */
[----:B------:R2:W-:Y:S01]  /*1c130*/  STL [R1+0x28], R8 ;  /* 0x0000280801007387 */ /* 0x0005e20000100800 */
[----:B0-----:R-:W-:Y:S01]  /*1c140*/  LOP3.LUT P0, RZ, R2, UR4, RZ, 0xfc, !PT ;  /* 0x0000000402ff7c12 */ /* 0x001fe2000f80fcff */
[----:B------:R-:W-:-:S03]  /*1c150*/  UMOV UR4, 0xffffffff ;  /* 0xffffffff00047882 */ /* 0x000fc60000000000 */
[----:B------:R-:W-:-:S04]  /*1c160*/  LOP3.LUT P0, RZ, R3, UR5, RZ, 0xfc, P0 ;  /* 0x0000000503ff7c12 */ /* 0x000fc8000800fcff */
[----:B------:R-:W-:Y:S01]  /*1c170*/  SEL R0, R7, RZ, !P0 ;  /* 0x000000ff07007207 */ /* 0x000fe20004000000 */
[----:B--2---:R-:W-:Y:S08]  /*1c180*/  BRA.DIV UR4, `(.L_x_877) ;  /* 0x0000005604207947 */ /* 0x004ff0000b800000 */
[----:B------:R-:W0:Y:S02]  /*1c190*/  S2R R4, SR_TID.X ;  /* 0x0000000000047919 */ /* 0x000e240000002100 */
[----:B0-----:R-:W-:-:S04]  /*1c1a0*/  SHF.R.U32.HI R4, RZ, 0x5, R4 ;  /* 0x00000005ff047819 */ /* 0x001fc80000011604 */
[----:B------:R-:W-:-:S05]  /*1c1b0*/  LOP3.LUT R4, R4, 0x3, RZ, 0xc0, !PT ;  /* 0x0000000304047812 */ /* 0x000fca00078ec0ff */
[----:B------:R0:W2:Y:S02]  /*1c1c0*/  SHFL.IDX PT, R14, R4, RZ, 0x1f ;  /* 0x00001fff040e7589 */ /* 0x0000a400000e0000 */
.L_x_1008:
[----:B0-----:R-:W3:Y:S01]  /*1c1d0*/  LDL.LU R4, [R1+0x10] ;  /* 0x0000100001047983 */ /* 0x001ee20000300800 */
[----:B------:R-:W-:Y:S02]  /*1c1e0*/  PLOP3.LUT P1, PT, PT, PT, PT, 0x8, 0x0 ;  /* 0x000000000000781c */ /* 0x000fe40003f2e170 */
[----:B--2---:R-:W-:Y:S01]  /*1c1f0*/  ISETP.NE.AND P0, PT, R14, RZ, PT ;  /* 0x000000ff0e00720c */ /* 0x004fe20003f05270 */
[----:B------:R0:W-:Y:S01]  /*1c200*/  STL [R1], R0 ;  /* 0x0000000001007387 */ /* 0x0001e20000100800 */
[----:B---3--:R-:W-:-:S09]  /*1c210*/  LOP3.LUT R4, R4, 0xfffffffe, RZ, 0xc0, !PT ;  /* 0xfffffffe04047812 */ /* 0x008fd200078ec0ff */
[----:B------:R-:W-:-:S05]  /*1c220*/  @P1 LOP3.LUT R4, R4, 0x1, RZ, 0xfc, !PT ;  /* 0x0000000104041812 */ /* 0x000fca00078efcff */
[----:B------:R0:W-:Y:S01]  /*1c230*/  STL [R1+0x10], R4 ;  /* 0x0000100401007387 */ /* 0x0001e20000100800 */
[----:B------:R-:W-:Y:S05]  /*1c240*/  @P0 BRA `(.L_x_878) ;  /* 0x0000000400500947 */ /* 0x000fea0003800000 */
[----:B------:R-:W-:-:S03]  /*1c250*/  UMOV UR4, 0xffffffff ;  /* 0xffffffff00047882 */ /* 0x000fc60000000000 */
[----:B------:R-:W-:Y:S05]  /*1c260*/  BRA.DIV UR4, `(.L_x_879) ;  /* 0x00000056041c7947 */ /* 0x000fea000b800000 */
[----:B------:R-:W-:-:S13]  /*1c270*/  ELECT P6, URZ, PT ;  /* 0x00000000003f782f */ /* 0x000fda00038c0000 */
.L_x_1011:
[----:B------:R-:W-:Y:S05]  /*1c280*/  @!P6 BRA `(.L_x_878) ;  /* 0x000000040040e947 */ /* 0x000fea0003800000 */
[----:B------:R2:W-:Y:S01]  /*1c290*/  STL [R1+0x1c], R9 ;  /* 0x00001c0901007387 */ /* 0x0005e20000100800 */
[----:B------:R-:W-:-:S04]  /*1c2a0*/  ISETP.NE.U32.AND P0, PT, R2, RZ, PT ;  /* 0x000000ff0200720c */ /* 0x000fc80003f05070 */
[----:B------:R-:W-:-:S13]  /*1c2b0*/  ISETP.NE.AND.EX P0, PT, R3, RZ, PT, P0 ;  /* 0x000000ff0300720c */ /* 0x000fda0003f05300 */
[----:B--2---:R-:W-:Y:S05]  /*1c2c0*/  @!P0 BRA `(.L_x_880) ;  /* 0x0000000000508947 */ /* 0x004fea0003800000 */
[----:B------:R-:W2:Y:S01]  /*1c2d0*/  LDC R6, c[0x0][0x43c] ;  /* 0x00010f00ff067b82 */ /* 0x000ea20000000800 */
[----:B0-----:R-:W-:Y:S01]  /*1c2e0*/  IMAD.MOV.U32 R0, RZ, RZ, R9 ;  /* 0x000000ffff007224 */ /* 0x001fe200078e0009 */
[----:B------:R-:W-:Y:S01]  /*1c2f0*/  ULDC.64 UR4, c[0x0][0x428] ;  /* 0x00010a0000047ab9 */ /* 0x000fe20000000a00 */
[----:B--2---:R-:W-:-:S13]  /*1c300*/  ISETP.NE.AND P0, PT, R6, 0x1, PT ;  /* 0x000000010600780c */ /* 0x004fda0003f05270 */
        /* <DEDUP_REMOVED lines=11> */
[----:B------:R-:W-:-:S04]  /*1c3c0*/  IMAD R0, R7, UR5, R6 ;  /* 0x0000000507007c24 */ /* 0x000fc8000f8e0206 */
[----:B------:R-:W-:-:S05]  /*1c3d0*/  IMAD.IADD R0, R5, 0x1, R0 ;  /* 0x0000000105007824 */ /* 0x000fca00078e0200 */
[----:B------:R-:W-:-:S05]  /*1c3e0*/  LEA.HI.X R3, R4, R3, R0, 0x2, P0 ;  /* 0x0000000304037211 */ /* 0x000fca00000f1400 */
[----:B------:R-:W2:Y:S04]  /*1c3f0*/  LDG.E R0, desc[UR42][R2.64] ;  /* 0x0000002a02007981 */ /* 0x000ea8000c1e1900 */
[----:B--2---:R2:W-:Y:S02]  /*1c400*/  STL [R1], R0 ;  /* 0x0000000001007387 */ /* 0x0045e40000100800 */
.L_x_880:
[----:B------:R-:W3:Y:S04]  /*1c410*/  LDL R7, [R1+0x4] ;  /* 0x0000040001077983 */ /* 0x000ee80000100800 */
[----:B0-2---:R-:W3:Y:S04]  /*1c420*/  LDL R0, [R1+0x8] ;  /* 0x0000080001007983 */ /* 0x005ee80000100800 */
[----:B------:R-:W2:Y:S01]  /*1c430*/  LDL R2, [R1+0x18] ;  /* 0x0000180001027983 */ /* 0x000ea20000100800 */
[----:B---3--:R-:W-:Y:S01]  /*1c440*/  IMAD R0, R0, 0x8, R7 ;  /* 0x0000000800007824 */ /* 0x008fe200078e0207 */
[----:B--2---:R-:W-:-:S04]  /*1c450*/  SHF.L.U32 R2, R2, 0x1f, RZ ;  /* 0x0000001f02027819 */ /* 0x004fc800000006ff */
[----:B------:R-:W0:Y:S02]  /*1c460*/  SYNCS.PHASECHK.TRANS64.TRYWAIT P0, [R0+URZ+0x34840], R2 ;  /* 0x03484002000075a7 */ /* 0x000e24000800017f */
[----:B0-----:R-:W-:Y:S05]  /*1c470*/  @!P0 BRA `(.L_x_881) ;  /* 0x0000005000b88947 */ /* 0x001fea0003800000 */
.L_x_1012:
[----:B------:R-:W2:Y:S02]  /*1c480*/  S2R R3, SR_TID.X ;  /* 0x0000000000037919 */ /* 0x000ea40000002100 */
[----:B--2---:R-:W-:-:S04]  /*1c490*/  LOP3.LUT R3, R3, 0x7f, RZ, 0xc0, !PT ;  /* 0x0000007f03037812 */ /* 0x004fc800078ec0ff */
[----:B------:R-:W-:-:S13]  /*1c4a0*/  ISETP.NE.AND P0, PT, R3, RZ, PT ;  /* 0x000000ff0300720c */ /* 0x000fda0003f05270 */
        /* <DEDUP_REMOVED lines=8> */
.L_x_882:
[----:B------:R-:W2:Y:S04]  /*1c530*/  LDL R7, [R1+0x4] ;  /* 0x0000040001077983 */ /* 0x000ea80000100800 */
[----:B------:R-:W2:Y:S04]  /*1c540*/  LDL R6, [R1+0x8] ;  /* 0x0000080001067983 */ /* 0x000ea80000100800 */
[----:B------:R-:W3:Y:S04]  /*1c550*/  LDL R5, [R1+0x1c] ;  /* 0x00001c0001057983 */ /* 0x000ee80000100800 */
[----:B------:R-:W4:Y:S04]  /*1c560*/  LDL R4, [R1+0x20] ;  /* 0x0000200001047983 */ /* 0x000f280000100800 */
[----:B------:R-:W5:Y:S04]  /*1c570*/  LDL R3, [R1] ;  /* 0x0000000001037983 */ /* 0x000f680000100800 */
[----:B0-----:R-:W5:Y:S01]  /*1c580*/  LDL.LU R2, [R1+0x10] ;  /* 0x0000100001027983 */ /* 0x001f620000300800 */
        /* <DEDUP_REMOVED lines=9> */
[----:B--2---:R-:W-:Y:S01]  /*1c620*/  IMAD R0, R6, 0xc000, R7 ;  /* 0x0000c00006007824 */ /* 0x004fe200078e0207 */
[----:B---3--:R-:W-:-:S04]  /*1c630*/  R2UR UR11, R5 ;  /* 0x00000000050b72ca */ /* 0x008fc800000e0000 */
[----:B------:R-:W-:Y:S02]  /*1c640*/  R2UR UR8, R0 ;  /* 0x00000000000872ca */ /* 0x000fe400000e0000 */
[----:B----4-:R-:W-:Y:S02]  /*1c650*/  R2UR UR5, R4 ;  /* 0x00000000040572ca */ /* 0x010fe400000e0000 */
[----:B-----5:R-:W-:Y:S02]  /*1c660*/  R2UR UR13, R3 ;  /* 0x00000000030d72ca */ /* 0x020fe400000e0000 */
[----:B------:R-:W-:-:S07]  /*1c670*/  LOP3.LUT R2, R2, 0xfffffffe, RZ, 0xc0, !PT ;  /* 0xfffffffe02027812 */ /* 0x000fce00078ec0ff */
[----:B------:R-:W-:Y:S01]  /*1c680*/  UIADD3 UR14, UR8, 0x1c400, URZ ;  /* 0x0001c400080e7890 */ /* 0x000fe2000fffe03f */
[----:B------:R-:W-:Y:S01]  /*1c690*/  @P0 LOP3.LUT R2, R2, 0x1, RZ, 0xfc, !PT ;  /* 0x0000000102020812 */ /* 0x000fe200078efcff */
[----:B------:R-:W-:Y:S02]  /*1c6a0*/  ULEA UR11, UR11, UR5, 0x7 ;  /* 0x000000050b0b7291 */ /* 0x000fe4000f8e383f */
[----:B------:R-:W-:Y:S02]  /*1c6b0*/  UIADD3.X UR5, URZ, UR37, URZ, UP0, !UPT ;  /* 0x000000253f057290 */ /* 0x000fe400087fe43f */
[----:B------:R-:W-:Y:S01]  /*1c6c0*/  UIADD3 UR15, UR8, 0x20400, URZ ;  /* 0x00020400080f7890 */ /* 0x000fe2000fffe03f */
[----:B------:R2:W-:Y:S01]  /*1c6d0*/  STL [R1+0x10], R2 ;  /* 0x0000100201007387 */ /* 0x0005e20000100800 */
[----:B------:R-:W-:-:S03]  /*1c6e0*/  UIADD3 UR16, UR8, 0x24400, URZ ;  /* 0x0002440008107890 */ /* 0x000fc6000fffe03f */
[----:B------:R-:W-:Y:S01]  /*1c6f0*/  UMOV UR8, UR14 ;  /* 0x0000000e00087c82 */ /* 0x000fe20008000000 */
[----:B------:R-:W-:Y:S01]  /*1c700*/  UMOV UR14, 0x80 ;  /* 0x00000080000e7882 */ /* 0x000fe20000000000 */
[----:B------:R0:W-:Y:S02]  /*1c710*/  UTMALDG.4D [UR8], [UR4], desc[UR6] ;  /* 0x00000608040075b4 */ /* 0x0001e40008019000 */
[----:B0-----:R-:W-:Y:S01]  /*1c720*/  UMOV UR8, UR15 ;  /* 0x0000000f00087c82 */ /* 0x001fe20008000000 */
[----:B------:R-:W-:Y:S02]  /*1c730*/  UMOV UR10, UR17 ;  /* 0x00000011000a7c82 */ /* 0x000fe40008000000 */
[----:B------:R0:W-:Y:S02]  /*1c740*/  UTMALDG.4D [UR8], [UR4], desc[UR6] ;  /* 0x00000608040075b4 */ /* 0x0001e40008019000 */
[----:B0-----:R-:W-:Y:S01]  /*1c750*/  UMOV UR8, UR16 ;  /* 0x0000001000087c82 */ /* 0x001fe20008000000 */
[----:B------:R-:W-:-:S02]  /*1c760*/  UMOV UR10, UR14 ;  /* 0x0000000e000a7c82 */ /* 0x000fc40008000000 */
[----:B------:R2:W-:Y:S02]  /*1c770*/  UTMALDG.4D [UR8], [UR4], desc[UR6] ;  /* 0x00000608040075b4 */ /* 0x0005e40008019000 */
[----:B--2---:R-:W-:Y:S01]  /*1c780*/  NOP ;  /* 0x0000000000007918 */ /* 0x004fe20000000000 */
.L_x_878:
[----:B------:R-:W2:Y:S04]  /*1c790*/  LDL R2, [R1+0x4] ;  /* 0x0000040001027983 */ /* 0x000ea80000100800 */
[----:B------:R-:W3:Y:S04]  /*1c7a0*/  LDL.LU R3, [R1+0x40] ;  /* 0x0000400001037983 */ /* 0x000ee80000300800 */
[----:B------:R-:W4:Y:S04]  /*1c7b0*/  LDL.LU R5, [R1+0x30] ;  /* 0x0000300001057983 */ /* 0x000f280000300800 */
[----:B0-----:R-:W5:Y:S01]  /*1c7c0*/  LDL.LU R4, [R1+0x44] ;  /* 0x0000440001047983 */ /* 0x001f620000300800 */
[----:B------:R-:W-:Y:S05]  /*1c7d0*/  WARPSYNC.ALL ;  /* 0x0000000000007948 */ /* 0x000fea0003800000 */
[----:B------:R-:W-:Y:S01]  /*1c7e0*/  ULDC.64 UR4, c[0x0][0x298] ;  /* 0x0000a60000047ab9 */ /* 0x000fe20000000a00 */
[----:B------:R-:W-:Y:S01]  /*1c7f0*/  ULDC.64 UR6, c[0x0][0xa00] ;  /* 0x0002800000067ab9 */ /* 0x000fe20000000a00 */
[----:B------:R-:W-:Y:S01]  /*1c800*/  BSSY B6, `(.L_x_883) ;  /* 0x0000024000067945 */ /* 0x000fe20003800000 */
[----:B------:R-:W-:Y:S01]  /*1c810*/  BAR.SYNC.DEFER_BLOCKING 0x8, 0x180 ;  /* 0x0206000000007b1d */ /* 0x000fe20000010000 */
[----:B------:R-:W-:-:S04]  /*1c820*/  ISETP.NE.U32.AND P0, PT, RZ, UR6, PT ;  /* 0x00000006ff007c0c */ /* 0x000fc8000bf05070 */
[----:B------:R-:W-:Y:S01]  /*1c830*/  ISETP.NE.AND.EX P0, PT, RZ, UR7, PT, P0 ;  /* 0x00000007ff007c0c */ /* 0x000fe2000bf05300 */
[----:B--2---:R-:W-:Y:S01]  /*1c840*/  VIADD R2, R2, 0x10400 ;  /* 0x0001040002027836 */ /* 0x004fe20000000000 */
[----:B---3--:R-:W-:-:S04]  /*1c850*/  SHF.R.S32.HI R0, RZ, 0x1f, R3 ;  /* 0x0000001fff007819 */ /* 0x008fc80000011403 */
        /* <DEDUP_REMOVED lines=9> */
[----:B0-----:R-:W-:Y:S01]  /*1c8f0*/  IMAD.IADD R2, R3, 0x1, R0 ;  /* 0x0000000103027824 */ /* 0x001fe200078e0200 */
        /* <DEDUP_REMOVED lines=9> */
[----:B------:R-:W-:Y:S01]  /*1c990*/  MOV R13, RZ ;  /* 0x000000ff000d7202 */ /* 0x000fe20000000f00 */
[----:B------:R-:W0:Y:S01]  /*1c9a0*/  LDC.64 R2, c[0x4][R2] ;  /* 0x0100000002027b82 */ /* 0x000e220000000a00 */
[----:B------:R-:W-:Y:S02]  /*1c9b0*/  IMAD.U32 R5, RZ, RZ, UR5 ;  /* 0x00000005ff057e24 */ /* 0x000fe4000f8e00ff */
[----:B------:R-:W-:Y:S02]  /*1c9c0*/  IMAD.U32 R6, RZ, RZ, UR6 ;  /* 0x00000006ff067e24 */ /* 0x000fe4000f8e00ff */
[----:B------:R-:W-:-:S02]  /*1c9d0*/  IMAD.U32 R7, RZ, RZ, UR7 ;  /* 0x00000007ff077e24 */ /* 0x000fc4000f8e00ff */
[----:B------:R-:W-:Y:S02]  /*1c9e0*/  IMAD.U32 R10, RZ, RZ, UR8 ;  /* 0x00000008ff0a7e24 */ /* 0x000fe4000f8e00ff */
[----:B------:R-:W-:Y:S02]  /*1c9f0*/  IMAD.U32 R11, RZ, RZ, UR9 ;  /* 0x00000009ff0b7e24 */ /* 0x000fe4000f8e00ff */
[----:B------:R-:W-:Y:S02]  /*1ca00*/  IMAD.MOV.U32 R8, RZ, RZ, 0x70 ;  /* 0x00000070ff087424 */ /* 0x000fe400078e00ff */
[----:B------:R-:W-:-:S07]  /*1ca10*/  IMAD.MOV.U32 R12, RZ, RZ, 0x1 ;  /* 0x00000001ff0c7424 */ /* 0x000fce00078e00ff */
[----:B------:R-:W-:-:S07]  /*1ca20*/  LEPC R20, `(.L_x_884) ;  /* 0x000000001014794e */ /* 0x000fce0000000000 */
[----:B01----:R-:W-:Y:S05]  /*1ca30*/  CALL.ABS.NOINC R2 ;  /* 0x0000000002007343 */ /* 0x003fea0003c00000 */
.L_x_884:
[----:B------:R-:W-:Y:S05]  /*1ca40*/  BSYNC B6 ;  /* 0x0000000000067941 */ /* 0x000fea0003800000 */
.L_x_883:
[----:B------:R-:W3:Y:S01]  /*1ca50*/  LDL.LU R6, [R1+0x40] ;  /* 0x0000400001067983 */ /* 0x000ee20000300800 */
[----:B------:R-:W-:Y:S01]  /*1ca60*/  ULDC.64 UR4, c[0x0][0x2d8] ;  /* 0x0000b60000047ab9 */ /* 0x000fe20000000a00 */
[----:B------:R-:W0:Y:S01]  /*1ca70*/  LDC R7, c[0x0][0x448] ;  /* 0x00011200ff077b82 */ /* 0x000e220000000800 */
[----:B------:R-:W-:Y:S01]  /*1ca80*/  IMAD.SHL.U32 R17, R17, 0x80, RZ ;  /* 0x0000008011117824 */ /* 0x000fe200078e00ff */
[----:B--2---:R-:W3:Y:S01]  /*1ca90*/  LDL.LU.64 R2, [R1+0x48] ;  /* 0x0000480001027983 */ /* 0x004ee20000300a00 */
[----:B------:R-:W-:-:S03]  /*1caa0*/  ULDC.64 UR6, c[0x0][0x280] ;  /* 0x0000a00000067ab9 */ /* 0x000fc60000000a00 */
[----:B------:R-:W2:Y:S04]  /*1cab0*/  LDL.LU R0, [R1+0x44] ;  /* 0x0000440001007983 */ /* 0x000ea80000300800 */
[----:B------:R-:W4:Y:S04]  /*1cac0*/  LDL.LU R5, [R1+0x5c] ;  /* 0x00005c0001057983 */ /* 0x000f280000300800 */
[----:B------:R-:W4:Y:S01]  /*1cad0*/  LDL.LU R4, [R1+0x30] ;  /* 0x0000300001047983 */ /* 0x000f220000300800 */
[----:B------:R-:W1:Y:S01]  /*1cae0*/  S2R R10, SR_TID.X ;  /* 0x00000000000a7919 */ /* 0x000e620000002100 */
[----:B0-----:R-:W-:Y:S01]  /*1caf0*/  ISETP.NE.AND P0, PT, R7, 0x1, PT ;  /* 0x000000010700780c */ /* 0x001fe20003f05270 */
[----:B-1----:R-:W-:-:S05]  /*1cb00*/  IMAD.SHL.U32 R10, R10, 0x8, RZ ;  /* 0x000000080a0a7824 */ /* 0x002fca00078e00ff */
[----:B------:R-:W-:-:S04]  /*1cb10*/  LOP3.LUT R10, R10, 0x38, RZ, 0xc0, !PT ;  /* 0x000000380a0a7812 */ /* 0x000fc800078ec0ff */
[C---:B------:R-:W-:Y:S02]  /*1cb20*/  LOP3.LUT R9, R10.reuse, 0x40, RZ, 0xfc, !PT ;  /* 0x000000400a097812 */ /* 0x040fe400078efcff */
[----:B------:R-:W-:Y:S01]  /*1cb30*/  LOP3.LUT R8, R10, 0x80, RZ, 0xfc, !PT ;  /* 0x000000800a087812 */ /* 0x000fe200078efcff */
[----:B---3--:R-:W-:Y:S02]  /*1cb40*/  IMAD.MOV.U32 R3, RZ, RZ, R6 ;  /* 0x000000ffff037224 */ /* 0x008fe400078e0006 */
[----:B------:R-:W0:Y:S01]  /*1cb50*/  @P0 LDC R6, c[0x0][0x450] ;  /* 0x00011400ff060b82 */ /* 0x000e220000000800 */
[----:B--2---:R-:W-:Y:S02]  /*1cb60*/  IMAD R0, R0, UR4, RZ ;  /* 0x0000000400007c24 */ /* 0x004fe4000f8e02ff */
[----:B------:R-:W-:-:S04]  /*1cb70*/  IMAD.WIDE.U32 R2, R18, UR4, R2 ;  /* 0x0000000412027c25 */ /* 0x000fc8000f8e0002 */
[----:B------:R-:W-:Y:S01]  /*1cb80*/  IMAD R0, R18, UR5, R0 ;  /* 0x0000000512007c24 */ /* 0x000fe2000f8e0200 */
[----:B------:R-:W-:-:S03]  /*1cb90*/  ULDC.64 UR4, c[0x0][0x2e0] ;  /* 0x0000b80000047ab9 */ /* 0x000fc60000000a00 */
[----:B------:R-:W-:Y:S02]  /*1cba0*/  IMAD.IADD R3, R3, 0x1, R0 ;  /* 0x0000000103037824 */ /* 0x000fe400078e0200 */
[----:B----4-:R-:W-:Y:S02]  /*1cbb0*/  IMAD R0, R5, UR4, RZ ;  /* 0x0000000405007c24 */ /* 0x010fe4000f8e02ff */
[----:B------:R-:W-:-:S04]  /*1cbc0*/  IMAD.WIDE.U32 R2, R4, UR4, R2 ;  /* 0x0000000404027c25 */ /* 0x000fc8000f8e0002 */
[----:B------:R-:W-:Y:S01]  /*1cbd0*/  IMAD R0, R4, UR5, R0 ;  /* 0x0000000504007c24 */ /* 0x000fe2000f8e0200 */
[----:B------:R-:W-:Y:S01]  /*1cbe0*/  ULDC.64 UR4, c[0x0][0x2d0] ;  /* 0x0000b40000047ab9 */ /* 0x000fe20000000a00 */
[----:B------:R-:W1:Y:S02]  /*1cbf0*/  S2R R4, SR_TID.X ;  /* 0x0000000000047919 */ /* 0x000e640000002100 */
[----:B------:R-:W-:Y:S01]  /*1cc00*/  IMAD.IADD R3, R3, 0x1, R0 ;  /* 0x0000000103037824 */ /* 0x000fe200078e0200 */
[----:B-1----:R-:W-:-:S04]  /*1cc10*/  LOP3.LUT R4, R4, 0x7f, RZ, 0xc0, !PT ;  /* 0x0000007f04047812 */ /* 0x002fc800078ec0ff */
[----:B------:R-:W-:Y:S02]  /*1cc20*/  SHF.R.U32.HI R5, RZ, 0x3, R4 ;  /* 0x00000003ff057819 */ /* 0x000fe40000011604 */
[----:B------:R-:W1:Y:S02]  /*1cc30*/  S2R R4, SR_TID.X ;  /* 0x0000000000047919 */ /* 0x000e640000002100 */
[----:B-1----:R-:W-:-:S05]  /*1cc40*/  IMAD.SHL.U32 R4, R4, 0x10, RZ ;  /* 0x0000001004047824 */ /* 0x002fca00078e00ff */
[----:B------:R-:W-:Y:S02]  /*1cc50*/  LOP3.LUT R4, R5, 0x70, R4, 0xf8, !PT ;  /* 0x0000007005047812 */ /* 0x000fe400078ef804 */
[----:B------:R-:W1:Y:S02]  /*1cc60*/  @P0 LDC R5, c[0x0][0x44c] ;  /* 0x00011300ff050b82 */ /* 0x000e640000000800 */
[----:B------:R-:W-:-:S05]  /*1cc70*/  LOP3.LUT R4, R4, R17, RZ, 0xfc, !PT ;  /* 0x0000001104047212 */ /* 0x000fca00078efcff */
[----:B------:R-:W-:Y:S02]  /*1cc80*/  IMAD.MOV.U32 R0, RZ, RZ, R4 ;  /* 0x000000ffff007224 */ /* 0x000fe400078e0004 */
[----:B-1----:R-:W-:-:S05]  /*1cc90*/  @P0 IMAD.HI.U32 R5, R4, R5, RZ ;  /* 0x0000000504050227 */ /* 0x002fca00078e00ff */
[----:B0-----:R-:W-:-:S05]  /*1cca0*/  @P0 SHF.R.U32.HI R0, RZ, R6, R5 ;  /* 0x00000006ff000219 */ /* 0x001fca0000011605 */
        /* <DEDUP_REMOVED lines=25> */
[----:B------:R-:W2:Y:S03]  /*1ce40*/  LDL.LU R6, [R1+0x54] ;  /* 0x0000540001067983 */ /* 0x000ea60000300800 */
[----:B------:R-:W-:Y:S01]  /*1ce50*/  IMAD.IADD R0, R8, 0x1, R17 ;  /* 0x0000000108007824 */ /* 0x000fe200078e0211 */
[----:B------:R-:W0:Y:S03]  /*1ce60*/  S2R R11, SR_TID.X ;  /* 0x00000000000b7919 */ /* 0x000e260000002100 */
[----:B------:R-:W-:Y:S01]  /*1ce70*/  VIADD R5, R0, 0x10 ;  /* 0x0000001000057836 */ /* 0x000fe20000000000 */
[----:B------:R-:W-:Y:S01]  /*1ce80*/  SHFL.IDX PT, R9, R3, 0x1, 0x181f ;  /* 0x00381f0003097f89 */ /* 0x000fe200000e0000 */
[----:B0-----:R-:W-:-:S05]  /*1ce90*/  IMAD.SHL.U32 R11, R11, 0x8, RZ ;  /* 0x000000080b0b7824 */ /* 0x001fca00078e00ff */
[----:B------:R-:W-:Y:S01]  /*1cea0*/  LOP3.LUT R11, R11, 0x38, RZ, 0xc0, !PT ;  /* 0x000000380b0b7812 */ /* 0x000fe200078ec0ff */
[----:B--2---:R-:W-:Y:S02]  /*1ceb0*/  IMAD R2, R6, R7, RZ ;  /* 0x0000000706027224 */ /* 0x004fe400078e02ff */
[----:B------:R-:W0:Y:S03]  /*1cec0*/  SHFL.IDX PT, R7, R4, RZ, 0x181f ;  /* 0x00181fff04077589 */ /* 0x000e2600000e0000 */
[-C--:B------:R-:W-:Y:S01]  /*1ced0*/  ISETP.GE.AND P4, PT, R0, R2.reuse, PT ;  /* 0x000000020000720c */ /* 0x080fe20003f86270 */
[----:B------:R-:W1:Y:S01]  /*1cee0*/  SHFL.IDX PT, R6, R3, RZ, 0x181f ;  /* 0x00181fff03067589 */ /* 0x000e6200000e0000 */
[----:B------:R-:W-:-:S03]  /*1cef0*/  ISETP.GE.AND P3, PT, R5, R2, PT ;  /* 0x000000020500720c */ /* 0x000fc60003f66270 */
[----:B------:R-:W2:Y:S08]  /*1cf00*/  SHFL.IDX PT, R5, R4, 0x1, 0x181f ;  /* 0x00381f0004057f89 */ /* 0x000eb000000e0000 */
[----:B0-----:R-:W-:-:S05]  /*1cf10*/  @!P4 LEA R7, P5, R11, R7, 0x1 ;  /* 0x000000070b07c211 */ /* 0x001fca00078a08ff */
[----:B-1----:R-:W-:Y:S01]  /*1cf20*/  @!P4 IMAD.X R6, RZ, RZ, R6, P5 ;  /* 0x000000ffff06c224 */ /* 0x002fe200028e0606 */
[----:B--2---:R-:W-:-:S04]  /*1cf30*/  @!P3 LEA R8, P5, R11, R5, 0x1 ;  /* 0x000000050b08b211 */ /* 0x004fc800078a08ff */
        /* <DEDUP_REMOVED lines=54> */
[----:B------:R-:W-:Y:S01]  /*1d2a0*/  ISETP.GE.AND P4, PT, R5, R2, PT ;  /* 0x000000020500720c */ /* 0x000fe20003f86270 */
[----:B------:R-:W-:Y:S04]  /*1d2b0*/  @!P3 LDGSTS.E.BYPASS.LTC128B.128 [R10+0x12c00], desc[UR42][R6.64], !P2 ;  /* 0x12c00000060abfae */ /* 0x000fe8000d101d6a */
[----:B------:R-:W0:Y:S04]  /*1d2c0*/  SHFL.IDX PT, R5, R4, 0x6, 0x181f ;  /* 0x00d81f0004057f89 */ /* 0x000e2800000e0000 */
[----:B------:R-:W-:Y:S04]  /*1d2d0*/  @!P3 LDGSTS.E.BYPASS.LTC128B.128 [R10+0x16c00], desc[UR42][R6.64+0x80], !P1 ;  /* 0x16c00080060abfae */ /* 0x000fe8000c901d6a */
[----:B------:R1:W-:Y:S04]  /*1d2e0*/  @!P3 LDGSTS.E.BYPASS.LTC128B.128 [R10+0x1ac00], desc[UR42][R6.64+0x100], !P0 ;  /* 0x1ac00100060abfae */ /* 0x0003e8000c101d6a */
[----:B-1----:R-:W1:Y:S01]  /*1d2f0*/  SHFL.IDX PT, R6, R3, 0x6, 0x181f ;  /* 0x00d81f0003067f89 */ /* 0x002e6200000e0000 */
[----:B0-----:R-:W-:-:S05]  /*1d300*/  @!P4 LEA R5, P3, R11, R5, 0x1 ;  /* 0x000000050b05c211 */ /* 0x001fca00078608ff */
[----:B-1----:R-:W-:-:S04]  /*1d310*/  @!P4 IMAD.X R6, RZ, RZ, R6, P3 ;  /* 0x000000ffff06c224 */ /* 0x002fc800018e0606 */
[----:B------:R-:W-:Y:S02]  /*1d320*/  @!P4 IMAD.MOV.U32 R7, RZ, RZ, R6 ;  /* 0x000000ffff07c224 */ /* 0x000fe400078e0006 */
[----:B------:R-:W-:Y:S02]  /*1d330*/  @!P4 IMAD.MOV.U32 R6, RZ, RZ, R5 ;  /* 0x000000ffff06c224 */ /* 0x000fe400078e0005 */
[----:B------:R1:W2:Y:S04]  /*1d340*/  SHFL.IDX PT, R5, R3, 0x7, 0x181f ;  /* 0x00f81f0003057f89 */ /* 0x0002a800000e0000 */
[----:B------:R1:W-:Y:S04]  /*1d350*/  @!P4 LDGSTS.E.BYPASS.LTC128B.128 [R10+0x13400], desc[UR42][R6.64], !P2 ;  /* 0x13400000060acfae */ /* 0x0003e8000d101d6a */
[----:B------:R1:W-:Y:S04]  /*1d360*/  @!P4 LDGSTS.E.BYPASS.LTC128B.128 [R10+0x17400], desc[UR42][R6.64+0x80], !P1 ;  /* 0x17400080060acfae */ /* 0x0003e8000c901d6a */
[----:B------:R1:W-:Y:S04]  /*1d370*/  @!P4 LDGSTS.E.BYPASS.LTC128B.128 [R10+0x1b400], desc[UR42][R6.64+0x100], !P0 ;  /* 0x1b400100060acfae */ /* 0x0003e8000c101d6a */
[----:B------:R1:W3:Y:S02]  /*1d380*/  SHFL.IDX PT, R3, R4, 0x7, 0x181f ;  /* 0x00f81f0004037f89 */ /* 0x0002e400000e0000 */
.L_x_1029:
[----:B------:R-:W-:Y:S01]  /*1d390*/  VIADD R0, R0, 0x70 ;  /* 0x0000007000007836 */ /* 0x000fe20000000000 */
[----:B------:R-:W-:Y:S04]  /*1d3a0*/  BSSY B0, `(.L_x_886) ;  /* 0x000000e000007945 */ /* 0x000fe80003800000 */
[----:B------:R-:W-:-:S13]  /*1d3b0*/  ISETP.GE.AND P3, PT, R0, R2, PT ;  /* 0x000000020000720c */ /* 0x000fda0003f66270 */
[----:B------:R-:W-:Y:S05]  /*1d3c0*/  @P3 BRA `(.L_x_887) ;  /* 0x00000000002c3947 */ /* 0x000fea0003800000 */
[----:B-1----:R-:W1:Y:S02]  /*1d3d0*/  S2R R4, SR_TID.X ;  /* 0x0000000000047919 */ /* 0x002e640000002100 */
[----:B-1----:R-:W-:-:S05]  /*1d3e0*/  IMAD.SHL.U32 R4, R4, 0x8, RZ ;  /* 0x0000000804047824 */ /* 0x002fca00078e00ff */
[----:B------:R-:W-:-:S04]  /*1d3f0*/  LOP3.LUT R4, R4, 0x38, RZ, 0xc0, !PT ;  /* 0x0000003804047812 */ /* 0x000fc800078ec0ff */
[----:B---3--:R-:W-:-:S05]  /*1d400*/  LEA R2, P3, R4, R3, 0x1 ;  /* 0x0000000304027211 */ /* 0x008fca00078608ff */
[----:B--2---:R-:W-:-:S05]  /*1d410*/  IMAD.X R3, RZ, RZ, R5, P3 ;  /* 0x000000ffff037224 */ /* 0x004fca00018e0605 */
[----:B------:R-:W-:Y:S01]  /*1d420*/  @!PT LDS RZ, [RZ] ;  /* 0x00000000fffff984 */ /* 0x000fe20000000800 */
[----:B------:R-:W-:Y:S01]  /*1d430*/  @!PT LDS RZ, [RZ] ;  /* 0x00000000fffff984 */ /* 0x000fe20000000800 */
[----:B------:R-:W-:Y:S01]  /*1d440*/  @!PT LDS RZ, [RZ] ;  /* 0x00000000fffff984 */ /* 0x000fe20000000800 */
[----:B------:R4:W-:Y:S04]  /*1d450*/  LDGSTS.E.BYPASS.LTC128B.128 [R10+0x13c00], desc[UR42][R2.64], !P2 ;  /* 0x13c00000020a7fae */ /* 0x0009e8000d101d6a */
[----:B------:R4:W-:Y:S04]  /*1d460*/  LDGSTS.E.BYPASS.LTC128B.128 [R10+0x17c00], desc[UR42][R2.64+0x80], !P1 ;  /* 0x17c00080020a7fae */ /* 0x0009e8000c901d6a */
[----:B------:R4:W-:Y:S02]  /*1d470*/  LDGSTS.E.BYPASS.LTC128B.128 [R10+0x1bc00], desc[UR42][R2.64+0x100], !P0 ;  /* 0x1bc00100020a7fae */ /* 0x0009e4000c101d6a */
.L_x_887:
[----:B------:R-:W-:Y:S05]  /*1d480*/  BSYNC B0 ;  /* 0x0000000000007941 */ /* 0x000fea0003800000 */
.L_x_886:
[----:B01--4-:R-:W4:Y:S01]  /*1d490*/  LDL R10, [R1+0x4] ;  /* 0x00000400010a7983 */ /* 0x013f220000100800 */
[----:B------:R-:W-:Y:S01]  /*1d4a0*/  PLOP3.LUT P0, PT, PT, PT, PT, 0x80, 0x0 ;  /* 0x000000000000781c */ /* 0x000fe20003f0f070 */
[----:B------:R-:W-:Y:S01]  /*1d4b0*/  NOP ;  /* 0x0000000000007918 */ /* 0x000fe20000000000 */
[----:B----4-:R-:W-:-:S11]  /*1d4c0*/  VIADD R10, R10, 0x34800 ;  /* 0x000348000a0a7836 */ /* 0x010fd60000000000 */
.L_x_888:
[----:B------:R-:W4:Y:S01]  /*1d4d0*/  LDL R2, [R1+0x4] ;  /* 0x0000040001027983 */ /* 0x000f220000100800 */
[----:B------:R-:W-:Y:S02]  /*1d4e0*/  PLOP3.LUT P1, PT, P1, P0, PT, 0xa2, 0x0 ;  /* 0x000000000000781c */ /* 0x000fe40000f21472 */
[----:B----4-:R-:W-:-:S08]  /*1d4f0*/  @P0 R2UR P1, UR4, R2 ;  /* 0x00000000020402ca */ /* 0x010fd00000020000 */
[----:B------:R-:W-:-:S05]  /*1d500*/  @P0 PLOP3.LUT P0, PT, P1, PT, PT, 0x80, 0x0 ;  /* 0x000000000000081c */ /* 0x000fca0000f0f070 */
[----:B------:R-:W-:Y:S01]  /*1d510*/  @!P1 SYNCS.ARRIVE.TRANS64.RED.A0T1 RZ, [UR4+0x34800], RZ ;  /* 0x034800ffffff99a7 */ /* 0x000fe20008200404 */
[----:B------:R-:W-:Y:S07]  /*1d520*/  @!P1 ARRIVES.LDGSTSBAR.64.TRANSCNT [UR4+0x34800] ;  /* 0x03480000ff0099b0 */ /* 0x000fee0008000a84 */
[----:B------:R-:W-:Y:S05]  /*1d530*/  @P0 BRA.U.ANY `(.L_x_888) ;  /* 0xfffffffd00e40947 */ /* 0x000fea000393ffff */
[----:B---3--:R-:W3:Y:S02]  /*1d540*/  LDL.LU R3, [R1+0x58] ;  /* 0x0000580001037983 */ /* 0x008ee40000300800 */
[----:B---3--:R-:W-:-:S05]  /*1d550*/  VIADD R3, R3, 0x1 ;  /* 0x0000000103037836 */ /* 0x008fca0000000000 */
        /* <DEDUP_REMOVED lines=10> */
.L_x_1030:
[----:B------:R-:W-:Y:S05]  /*1d600*/  BSYNC B0 ;  /* 0x0000000000007941 */ /* 0x000fea0003800000 */
.L_x_889:
[----:B0-----:R-:W3:Y:S01]  /*1d610*/  LDL.LU R2, [R1+0x50] ;  /* 0x0000500001027983 */ /* 0x001ee20000300800 */
[----:B------:R-:W-:Y:S01]  /*1d620*/  BSSY B0, `(.L_x_891) ;  /* 0x0000223000007945 */ /* 0x000fe20003800000 */
[----:B---3--:R-:W-:-:S13]  /*1d630*/  ISETP.GE.AND P0, PT, R2, 0x81, PT ;  /* 0x000000810200780c */ /* 0x008fda0003f06270 */
[----:B------:R-:W-:Y:S05]  /*1d640*/  @!P0 BRA `(.L_x_892) ;  /* 0x0000002000808947 */ /* 0x000fea0003800000 */
[----:B------:R-:W3:Y:S01]  /*1d650*/  LDL R2, [R1+0x3c] ;  /* 0x00003c0001027983 */ /* 0x000ee20000100800 */
[----:B------:R-:W-:Y:S01]  /*1d660*/  IMAD.MOV.U32 R0, RZ, RZ, 0x1 ;  /* 0x00000001ff007424 */ /* 0x000fe200078e00ff */
[----:B------:R-:W-:Y:S01]  /*1d670*/  BSSY B2, `(.L_x_893) ;  /* 0x00000bb000027945 */ /* 0x000fe20003800000 */
[----:B---3--:R-:W-:-:S05]  /*1d680*/  IMAD.MOV R8, RZ, RZ, -R2 ;  /* 0x000000ffff087224 */ /* 0x008fca00078e0a02 */
[----:B------:R-:W-:-:S05]  /*1d690*/  VIADDMNMX R8, R8, R0, 0xffffffff, !PT ;  /* 0xffffffff08087446 */ /* 0x000fca0007800100 */
[----:B------:R-:W-:-:S05]  /*1d6a0*/  IMAD.IADD R0, R2, 0x1, R8 ;  /* 0x0000000102007824 */ /* 0x000fca00078e0208 */
[----:B------:R-:W-:-:S04]  /*1d6b0*/  LOP3.LUT R0, R0, 0x1, RZ, 0xc0, !PT ;  /* 0x0000000100007812 */ /* 0x000fc800078ec0ff */
[----:B------:R-:W-:Y:S01]  /*1d6c0*/  ISETP.NE.U32.AND P0, PT, R0, 0x1, PT ;  /* 0x000000010000780c */ /* 0x000fe20003f05070 */
[----:B------:R-:W-:-:S12]  /*1d6d0*/  VIADD R0, R2, 0xfffffffe ;  /* 0xfffffffe02007836 */ /* 0x000fd80000000000 */
[----:B------:R-:W-:Y:S05]  /*1d6e0*/  @P0 BRA `(.L_x_894) ;  /* 0x0000000800cc0947 */ /* 0x000fea0003800000 */
[----:B------:R-:W3:Y:S04]  /*1d6f0*/  LDL R4, [R1+0x10] ;  /* 0x0000100001047983 */ /* 0x000ee80000100800 */
[----:B------:R-:W4:Y:S04]  /*1d700*/  LDL R3, [R1+0x8] ;  /* 0x0000080001037983 */ /* 0x000f280000100800 */
[----:B------:R-:W5:Y:S01]  /*1d710*/  LDL R2, [R1+0x18] ;  /* 0x0000180001027983 */ /* 0x000f620000100800 */
[----:B------:R-:W-:Y:S01]  /*1d720*/  BSSY B1, `(.L_x_895) ;  /* 0x00000ab000017945 */ /* 0x000fe20003800000 */
[----:B---3--:R-:W-:Y:S01]  /*1d730*/  LOP3.LUT P1, RZ, R4, 0x1, RZ, 0xc0, !PT ;  /* 0x0000000104ff7812 */ /* 0x008fe2000782c0ff */
[----:B----4-:R-:W-:-:S05]  /*1d740*/  VIADD R7, R3, 0x1 ;  /* 0x0000000103077836 */ /* 0x010fca0000000000 */
[----:B------:R-:W-:-:S04]  /*1d750*/  ISETP.NE.AND P0, PT, R7, 0x2, PT ;  /* 0x000000020700780c */ /* 0x000fc80003f05270 */
[----:B------:R-:W-:Y:S02]  /*1d760*/  SEL R9, RZ, 0x1, P0 ;  /* 0x00000001ff097807 */ /* 0x000fe40000000000 */
[----:B------:R-:W-:Y:S02]  /*1d770*/  SEL R7, R7, RZ, P0 ;  /* 0x000000ff07077207 */ /* 0x000fe40000000000 */
[----:B-----5:R-:W-:Y:S01]  /*1d780*/  LOP3.LUT R9, R2, R9, RZ, 0x3c, !PT ;  /* 0x0000000902097212 */ /* 0x020fe200078e3cff */
[----:B------:R-:W-:Y:S06]  /*1d790*/  @!P1 BRA `(.L_x_896) ;  /* 0x00000008008c9947 */ /* 0x000fec0003800000 */
[----:B------:R0:W5:Y:S01]  /*1d7a0*/  LDL R4, [R1] ;  /* 0x0000000001047983 */ /* 0x0001620000100800 */
[----:B------:R-:W-:Y:S02]  /*1d7b0*/  ULDC.64 UR4, c[0x0][0x418] ;  /* 0x0001060000047ab9 */ /* 0x000fe40000000a00 */
[----:B------:R-:W-:-:S04]  /*1d7c0*/  ISETP.NE.U32.AND P0, PT, RZ, UR4, PT ;  /* 0x00000004ff007c0c */ /* 0x000fc8000bf05070 */
[----:B------:R-:W-:-:S13]  /*1d7d0*/  ISETP.NE.AND.EX P0, PT, RZ, UR5, PT, P0 ;  /* 0x00000005ff007c0c */ /* 0x000fda000bf05300 */
[----:B0-----:R-:W-:Y:S05]  /*1d7e0*/  @!P0 BRA `(.L_x_897) ;  /* 0x00000000004c8947 */ /* 0x001fea0003800000 */
[----:B------:R-:W3:Y:S01]  /*1d7f0*/  LDL R11, [R1+0x28] ;  /* 0x00002800010b7983 */ /* 0x000ee20000100800 */
[----:B--2---:R-:W0:Y:S01]  /*1d800*/  LDC R5, c[0x0][0x43c] ;  /* 0x00010f00ff057b82 */ /* 0x004e220000000800 */
[----:B------:R-:W-:Y:S02]  /*1d810*/  ULDC.64 UR6, c[0x0][0x428] ;  /* 0x00010a0000067ab9 */ /* 0x000fe40000000a00 */
[----:B------:R-:W2:Y:S01]  /*1d820*/  LDL R6, [R1+0x14] ;  /* 0x0000140001067983 */ /* 0x000ea20000100800 */
        /* <DEDUP_REMOVED lines=8> */
[----:B---3--:R-:W-:-:S04]  /*1d8b0*/  IMAD R4, R11, UR6, RZ ;  /* 0x000000060b047c24 */ /* 0x008fc8000f8e02ff */
[C---:B--2---:R-:W-:Y:S02]  /*1d8c0*/  IMAD R4, R6.reuse, UR7, R4 ;  /* 0x0000000706047c24 */ /* 0x044fe4000f8e0204 */
[----:B------:R-:W-:-:S04]  /*1d8d0*/  IMAD.WIDE.U32 R2, R6, UR6, R2 ;  /* 0x0000000606027c25 */ /* 0x000fc8000f8e0002 */
[----:B------:R-:W-:Y:S01]  /*1d8e0*/  IMAD.IADD R3, R4, 0x1, R3 ;  /* 0x0000000104037824 */ /* 0x000fe200078e0203 */
[----:B------:R-:W-:-:S04]  /*1d8f0*/  LEA R4, P0, R2, UR4, 0x2 ;  /* 0x0000000402047c11 */ /* 0x000fc8000f8010ff */
[----:B------:R-:W-:-:S05]  /*1d900*/  LEA.HI.X R5, R2, UR5, R3, 0x2, P0 ;  /* 0x0000000502057c11 */ /* 0x000fca00080f1403 */
[----:B------:R0:W5:Y:S04]  /*1d910*/  LDG.E R4, desc[UR42][R4.64] ;  /* 0x0000002a04047981 */ /* 0x000168000c1e1900 */
.L_x_897:
[----:B------:R-:W3:Y:S01]  /*1d920*/  LDL R2, [R1+0x4] ;  /* 0x0000040001027983 */ /* 0x000ee20000100800 */
[----:B------:R-:W-:Y:S01]  /*1d930*/  BSSY B3, `(.L_x_898) ;  /* 0x0000005000037945 */ /* 0x000fe20003800000 */
[----:B---3--:R-:W-:Y:S01]  /*1d940*/  IMAD R3, R7, 0x8, R2 ;  /* 0x0000000807037824 */ /* 0x008fe200078e0202 */
[----:B------:R-:W-:-:S04]  /*1d950*/  SHF.L.U32 R2, R9, 0x1f, RZ ;  /* 0x0000001f09027819 */ /* 0x000fc800000006ff */
[----:B------:R-:W1:Y:S02]  /*1d960*/  SYNCS.PHASECHK.TRANS64.TRYWAIT P0, [R3+URZ+0x34840], R2 ;  /* 0x03484002030075a7 */ /* 0x000e64000800017f */
[----:B-1----:R-:W-:Y:S05]  /*1d970*/  @!P0 BRA `(.L_x_899) ;  /* 0x0000004800908947 */ /* 0x002fea0003800000 */
.L_x_1031:
[----:B------:R-:W-:Y:S05]  /*1d980*/  BSYNC B3 ;  /* 0x0000000000037941 */ /* 0x000fea0003800000 */
.L_x_898:
[----:B0-2---:R-:W0:Y:S01]  /*1d990*/  S2R R5, SR_TID.X ;  /* 0x0000000000057919 */ /* 0x005e220000002100 */
        /* <DEDUP_REMOVED lines=11> */
.L_x_901:
[----:B------:R-:W-:Y:S05]  /*1da50*/  BSYNC B3 ;  /* 0x0000000000037941 */ /* 0x000fea0003800000 */
.L_x_900:
        /* <DEDUP_REMOVED lines=11> */
[----:B---3--:R-:W-:Y:S02]  /*1db10*/  IMAD R2, R0, 0x80, R2 ;  /* 0x0000008000027824 */ /* 0x008fe400078e0202 */
[----:B------:R-:W-:-:S08]  /*1db20*/  VIADD R5, R6, 0x1c400 ;  /* 0x0001c40006057836 */ /* 0x000fd00000000000 */
.L_x_902:
        /* <DEDUP_REMOVED lines=16> */
.L_x_903:
        /* <DEDUP_REMOVED lines=15> */
.L_x_904:
        /* <DEDUP_REMOVED lines=17> */
.L_x_1032:
[----:B------:R-:W-:Y:S05]  /*1de30*/  BSYNC B3 ;  /* 0x0000000000037941 */ /* 0x000fea0003800000 */
.L_x_905:
        /* <DEDUP_REMOVED lines=14> */
.L_x_908:
[----:B------:R-:W-:Y:S05]  /*1df20*/  BSYNC B3 ;  /* 0x0000000000037941 */ /* 0x000fea0003800000 */
.L_x_907:
[----:B------:R-:W2:Y:S04]  /*1df30*/  LDL R5, [R1+0x20] ;  /* 0x0000200001057983 */ /* 0x000ea80000100800 */
[----:B0-----:R-:W2:Y:S01]  /*1df40*/  LDL.LU R3, [R1+0x1c] ;  /* 0x00001c0001037983 */ /* 0x001ea20000300800 */
[----:B------:R-:W-:Y:S01]  /*1df50*/  R2UR UR10, R11 ;  /* 0x000000000b0a72ca */ /* 0x000fe200000e0000 */
[--C-:B-----5:R-:W-:Y:S01]  /*1df60*/  IMAD R2, R6, 0x8, R15.reuse ;  /* 0x0000000806027824 */ /* 0x120fe200078e020f */
[----:B------:R-:W-:Y:S01]  /*1df70*/  R2UR UR6, R12 ;  /* 0x000000000c0672ca */ /* 0x000fe200000e0000 */
[----:B------:R-:W-:Y:S01]  /*1df80*/  IMAD R6, R6, 0x8000, R15 ;  /* 0x0000800006067824 */ /* 0x000fe200078e020f */
[----:B------:R-:W-:Y:S01]  /*1df90*/  R2UR UR7, R13 ;  /* 0x000000000d0772ca */ /* 0x000fe200000e0000 */
[----:B------:R-:W-:Y:S01]  /*1dfa0*/  UIADD3 UR4, UP0, UR36, 0x470, URZ ;  /* 0x0000047024047890 */ /* 0x000fe2000ff1e03f */
[----:B------:R-:W-:Y:S01]  /*1dfb0*/  PLOP3.LUT P0, PT, PT, PT, PT, 0x80, 0x0 ;  /* 0x000000000000781c */ /* 0x000fe20003f0f070 */
[----:B------:R-:W-:-:S02]  /*1dfc0*/  VIADD R2, R2, 0x34850 ;  /* 0x0003485002027836 */ /* 0x000fc40000000000 */
[----:B------:R-:W-:Y:S01]  /*1dfd0*/  UIADD3.X UR5, URZ, UR37, URZ, UP0, !UPT ;  /* 0x000000253f057290 */ /* 0x000fe200087fe43f */
[----:B--2---:R-:W-:Y:S01]  /*1dfe0*/  LEA R3, R3, R5, 0x7 ;  /* 0x0000000503037211 */ /* 0x004fe200078e38ff */
[----:B------:R-:W-:-:S10]  /*1dff0*/  VIADD R5, R6, 0x400 ;  /* 0x0000040006057836 */ /* 0x000fd40000000000 */
.L_x_909:
        /* <DEDUP_REMOVED lines=16> */
.L_x_910:
        /* <DEDUP_REMOVED lines=13> */
.L_x_896:
[----:B------:R-:W-:Y:S05]  /*1e1d0*/  BSYNC B1 ;  /* 0x0000000000017941 */ /* 0x000fea0003800000 */
.L_x_895:
[----:B0-----:R-:W3:Y:S04]  /*1e1e0*/  LDL.LU R0, [R1+0x3c] ;  /* 0x00003c0001007983 */ /* 0x001ee80000300800 */
[----:B------:R0:W-:Y:S04]  /*1e1f0*/  STL [R1+0x8], R7 ;  /* 0x0000080701007387 */ /* 0x0001e80000100800 */
[----:B------:R0:W-:Y:S02]  /*1e200*/  STL [R1+0x18], R9 ;  /* 0x0000180901007387 */ /* 0x0001e40000100800 */
[----:B0--3--:R-:W-:-:S07]  /*1e210*/  VIADD R0, R0, 0xfffffffd ;  /* 0xfffffffd00007836 */ /* 0x009fce0000000000 */
.L_x_894:
[----:B------:R-:W-:Y:S05]  /*1e220*/  BSYNC B2 ;  /* 0x0000000000027941 */ /* 0x000fea0003800000 */
.L_x_893:
[----:B------:R-:W3:Y:S01]  /*1e230*/  LDL.LU R2, [R1+0x38] ;  /* 0x0000380001027983 */ /* 0x000ee20000300800 */
[----:B------:R-:W-:-:S05]  /*1e240*/  IMAD.MOV R8, RZ, RZ, -R8 ;  /* 0x000000ffff087224 */ /* 0x000fca00078e0a08 */
[----:B---3--:R-:W-:-:S13]  /*1e250*/  ISETP.NE.AND P0, PT, R2, R8, PT ;  /* 0x000000080200720c */ /* 0x008fda0003f05270 */
[----:B------:R-:W-:Y:S05]  /*1e260*/  @!P0 BRA `(.L_x_892) ;  /* 0x0000001400788947 */ /* 0x000fea0003800000 */
[----:B------:R0:W5:Y:S02]  /*1e270*/  LDL R8, [R1] ;  /* 0x0000000001087983 */ /* 0x0001640000100800 */
.L_x_943:
[----:B---3--:R-:W3:Y:S04]  /*1e280*/  LDL R4, [R1+0x10] ;  /* 0x0000100001047983 */ /* 0x008ee80000100800 */
[----:B----4-:R-:W4:Y:S04]  /*1e290*/  LDL R3, [R1+0x8] ;  /* 0x0000080001037983 */ /* 0x010f280000100800 */
[----:B--2---:R-:W2:Y:S01]  /*1e2a0*/  LDL R2, [R1+0x18] ;  /* 0x0000180001027983 */ /* 0x004ea20000100800 */
[----:B------:R-:W-:Y:S05]  /*1e2b0*/  YIELD ;  /* 0x0000000000007946 */ /* 0x000fea0003800000 */
[----:B------:R-:W-:Y:S01]  /*1e2c0*/  BSSY B1, `(.L_x_911) ;  /* 0x00000a9000017945 */ /* 0x000fe20003800000 */
[----:B---3--:R-:W-:Y:S01]  /*1e2d0*/  LOP3.LUT P1, RZ, R4, 0x1, RZ, 0xc0, !PT ;  /* 0x0000000104ff7812 */ /* 0x008fe2000782c0ff */
[----:B----4-:R-:W-:-:S05]  /*1e2e0*/  VIADD R4, R3, 0x1 ;  /* 0x0000000103047836 */ /* 0x010fca0000000000 */
[----:B------:R-:W-:-:S04]  /*1e2f0*/  ISETP.NE.AND P0, PT, R4, 0x2, PT ;  /* 0x000000020400780c */ /* 0x000fc80003f05270 */
[----:B--2---:R-:W-:Y:S02]  /*1e300*/  SEL R5, RZ, 0x1, P0 ;  /* 0x00000001ff057807 */ /* 0x004fe40000000000 */
[----:B------:R-:W-:Y:S02]  /*1e310*/  SEL R4, R4, RZ, P0 ;  /* 0x000000ff04047207 */ /* 0x000fe40000000000 */
[----:B------:R-:W-:Y:S01]  /*1e320*/  LOP3.LUT R5, R2, R5, RZ, 0x3c, !PT ;  /* 0x0000000502057212 */ /* 0x000fe200078e3cff */
[----:B------:R-:W-:Y:S06]  /*1e330*/  @!P1 BRA `(.L_x_912) ;  /* 0x0000000800849947 */ /* 0x000fec0003800000 */
[----:B------:R-:W-:Y:S01]  /*1e340*/  ULDC.64 UR4, c[0x0][0x418] ;  /* 0x0001060000047ab9 */ /* 0x000fe20000000a00 */
[----:B------:R-:W-:Y:S01]  /*1e350*/  IMAD.MOV.U32 R6, RZ, RZ, R0 ;  /* 0x000000ffff067224 */ /* 0x000fe200078e0000 */
[----:B------:R-:W-:-:S04]  /*1e360*/  ISETP.NE.U32.AND P0, PT, RZ, UR4, PT ;  /* 0x00000004ff007c0c */ /* 0x000fc8000bf05070 */
[----:B------:R-:W-:-:S13]  /*1e370*/  ISETP.NE.AND.EX P0, PT, RZ, UR5, PT, P0 ;  /* 0x00000005ff007c0c */ /* 0x000fda000bf05300 */
[----:B------:R-:W-:Y:S05]  /*1e380*/  @!P0 BRA `(.L_x_913) ;  /* 0x00000000004c8947 */ /* 0x000fea0003800000 */
[----:B------:R-:W2:Y:S01]  /*1e390*/  LDL R11, [R1+0x28] ;  /* 0x00002800010b7983 */ /* 0x000ea20000100800 */
[----:B------:R-:W3:Y:S01]  /*1e3a0*/  LDC R7, c[0x0][0x43c] ;  /* 0x00010f00ff077b82 */ /* 0x000ee20000000800 */
[----:B------:R-:W-:Y:S02]  /*1e3b0*/  ULDC.64 UR6, c[0x0][0x428] ;  /* 0x00010a0000067ab9 */ /* 0x000fe40000000a00 */
[----:B------:R-:W4:Y:S01]  /*1e3c0*/  LDL R9, [R1+0x14] ;  /* 0x0000140001097983 */ /* 0x000f220000100800 */
        /* <DEDUP_REMOVED lines=12> */
[----:B-----5:R-:W-:-:S04]  /*1e490*/  LEA R8, P0, R2, UR4, 0x2 ;  /* 0x0000000402087c11 */ /* 0x020fc8000f8010ff */
[----:B------:R-:W-:-:S05]  /*1e4a0*/  LEA.HI.X R9, R2, UR5, R3, 0x2, P0 ;  /* 0x0000000502097c11 */ /* 0x000fca00080f1403 */
[----:B------:R2:W5:Y:S04]  /*1e4b0*/  LDG.E R8, desc[UR42][R8.64] ;  /* 0x0000002a08087981 */ /* 0x000568000c1e1900 */
.L_x_913:
[----:B------:R-:W3:Y:S01]  /*1e4c0*/  LDL R2, [R1+0x4] ;  /* 0x0000040001027983 */ /* 0x000ee20000100800 */
[----:B------:R-:W-:Y:S01]  /*1e4d0*/  BSSY B2, `(.L_x_914) ;  /* 0x0000005000027945 */ /* 0x000fe20003800000 */
[----:B---3--:R-:W-:Y:S01]  /*1e4e0*/  IMAD R3, R4, 0x8, R2 ;  /* 0x0000000804037824 */ /* 0x008fe200078e0202 */
[----:B------:R-:W-:-:S04]  /*1e4f0*/  SHF.L.U32 R2, R5, 0x1f, RZ ;  /* 0x0000001f05027819 */ /* 0x000fc800000006ff */
[----:B------:R-:W3:Y:S02]  /*1e500*/  SYNCS.PHASECHK.TRANS64.TRYWAIT P0, [R3+URZ+0x34840], R2 ;  /* 0x03484002030075a7 */ /* 0x000ee4000800017f */
[----:B---3--:R-:W-:Y:S05]  /*1e510*/  @!P0 BRA `(.L_x_915) ;  /* 0x0000003c00d08947 */ /* 0x008fea0003800000 */
.L_x_1033:
[----:B------:R-:W-:Y:S05]  /*1e520*/  BSYNC B2 ;  /* 0x0000000000027941 */ /* 0x000fea0003800000 */
.L_x_914:
[----:B------:R-:W4:Y:S01]  /*1e530*/  S2R R7, SR_TID.X ;  /* 0x0000000000077919 */ /* 0x000f220000002100 */
[----:B------:R-:W-:Y:S01]  /*1e540*/  BSSY B2, `(.L_x_916) ;  /* 0x000000b000027945 */ /* 0x000fe20003800000 */
[----:B----4-:R-:W-:-:S04]  /*1e550*/  LOP3.LUT R7, R7, 0x7f, RZ, 0xc0, !PT ;  /* 0x0000007f07077812 */ /* 0x010fc800078ec0ff */
[----:B------:R-:W-:-:S13]  /*1e560*/  ISETP.NE.AND P1, PT, R7, RZ, PT ;  /* 0x000000ff0700720c */ /* 0x000fda0003f25270 */
[----:B------:R-:W-:Y:S05]  /*1e570*/  @P1 BRA `(.L_x_917) ;  /* 0x00000000001c1947 */ /* 0x000fea0003800000 */
[----:B------:R-:W4:Y:S01]  /*1e580*/  S2R R7, SR_TID.X ;  /* 0x0000000000077919 */ /* 0x000f220000002100 */
[----:B---3--:R-:W-:-:S04]  /*1e590*/  IMAD.MOV.U32 R2, RZ, RZ, 0xc000 ;  /* 0x0000c000ff027424 */ /* 0x008fc800078e00ff */
[----:B------:R3:W-:Y:S01]  /*1e5a0*/  SYNCS.ARRIVE.TRANS64 RZ, [R3+URZ+0x34830], R2 ;  /* 0x0348300203ff79a7 */ /* 0x0007e2000800003f */
[----:B----4-:R-:W-:-:S04]  /*1e5b0*/  LOP3.LUT R7, R7, 0x1f, RZ, 0xc0, !PT ;  /* 0x0000001f07077812 */ /* 0x010fc800078ec0ff */
[----:B------:R-:W-:-:S13]  /*1e5c0*/  ISETP.NE.AND P0, PT, R7, RZ, PT ;  /* 0x000000ff0700720c */ /* 0x000fda0003f05270 */
[----:B---3--:R-:W-:Y:S05]  /*1e5d0*/  @!P0 BRA `(.L_x_917) ;  /* 0x0000000000048947 */ /* 0x008fea0003800000 */
[----:B------:R-:W-:Y:S01]  /*1e5e0*/  BPT.TRAP 0x1 ;  /* 0x000000040000795c */ /* 0x000fe20000300000 */
.L_x_917:
[----:B------:R-:W-:Y:S05]  /*1e5f0*/  BSYNC B2 ;  /* 0x0000000000027941 */ /* 0x000fea0003800000 */
.L_x_916:
[----:B------:R-:W4:Y:S04]  /*1e600*/  LDL R7, [R1+0x4] ;  /* 0x0000040001077983 */ /* 0x000f280000100800 */
        /* <DEDUP_REMOVED lines=9> */
[----:B----4-:R-:W-:-:S02]  /*1e6a0*/  IMAD R7, R4, 0xc000, R7 ;  /* 0x0000c00004077824 */ /* 0x010fc400078e0207 */
[----:B---3--:R-:W-:Y:S02]  /*1e6b0*/  IMAD R2, R6, 0x80, R2 ;  /* 0x0000008006027824 */ /* 0x008fe400078e0202 */
[----:B--2---:R-:W-:-:S08]  /*1e6c0*/  VIADD R9, R7, 0x1c400 ;  /* 0x0001c40007097836 */ /* 0x004fd00000000000 */
.L_x_918:
        /* <DEDUP_REMOVED lines=16> */
.L_x_919:
        /* <DEDUP_REMOVED lines=15> */
.L_x_920:
        /* <DEDUP_REMOVED lines=17> */
.L_x_1034:
[----:B------:R-:W-:Y:S05]  /*1e9d0*/  BSYNC B2 ;  /* 0x0000000000027941 */ /* 0x000fea0003800000 */
.L_x_921:
        /* <DEDUP_REMOVED lines=11> */
.L_x_924:
[----:B------:R-:W-:Y:S05]  /*1ea90*/  BSYNC B2 ;  /* 0x0000000000027941 */ /* 0x000fea0003800000 */
.L_x_923:
        /* <DEDUP_REMOVED lines=14> */
.L_x_925:
        /* <DEDUP_REMOVED lines=16> */
.L_x_926:
        /* <DEDUP_REMOVED lines=13> */
.L_x_912:
[----:B------:R-:W-:Y:S05]  /*1ed50*/  BSYNC B1 ;  /* 0x0000000000017941 */ /* 0x000fea0003800000 */
.L_x_911:
[----:B------:R-:W3:Y:S01]  /*1ed60*/  LDL R2, [R1+0x10] ;  /* 0x0000100001027983 */ /* 0x000ee20000100800 */
[----:B------:R-:W-:Y:S01]  /*1ed70*/  VIADD R3, R4, 0x1 ;  /* 0x0000000104037836 */ /* 0x000fe20000000000 */
[----:B------:R-:W-:Y:S04]  /*1ed80*/  BSSY B1, `(.L_x_927) ;  /* 0x00000a9000017945 */ /* 0x000fe80003800000 */
[----:B------:R-:W-:-:S04]  /*1ed90*/  ISETP.NE.AND P0, PT, R3, 0x2, PT ;  /* 0x000000020300780c */ /* 0x000fc80003f05270 */
[----:B------:R-:W-:Y:S02]  /*1eda0*/  SEL R12, R3, RZ, P0 ;  /* 0x000000ff030c7207 */ /* 0x000fe40000000000 */
[----:B---3--:R-:W-:Y:S02]  /*1edb0*/  LOP3.LUT P1, RZ, R2, 0x1, RZ, 0xc0, !PT ;  /* 0x0000000102ff7812 */ /* 0x008fe4000782c0ff */
        /* <DEDUP_REMOVED lines=11> */
[----:B-----5:R-:W4:Y:S01]  /*1ee70*/  LDC R8, c[0x0][0x43c] ;  /* 0x00010f00ff087b82 */ /* 0x020f220000000800 */
[----:B------:R-:W-:Y:S02]  /*1ee80*/  ULDC.64 UR6, c[0x0][0x428] ;  /* 0x00010a0000067ab9 */ /* 0x000fe40000000a00 */
[----:B------:R-:W3:Y:S01]  /*1ee90*/  LDL R9, [R1+0x14] ;  /* 0x0000140001097983 */ /* 0x000ee20000100800 */
[----:B----4-:R-:W-:-:S13]  /*1eea0*/  ISETP.NE.AND P0, PT, R8, 0x1, PT ;  /* 0x000000010800780c */ /* 0x010fda0003f05270 */
[----:B------:R-:W4:Y:S02]  /*1eeb0*/  @P0 LDC.64 R2, c[0x0][0x440] ;  /* 0x00011000ff020b82 */ /* 0x000f240000000a00 */
[----:B----4-:R-:W-:-:S04]  /*1eec0*/  @P0 IMAD.HI.U32 R7, R6, R2, RZ ;  /* 0x0000000206070227 */ /* 0x010fc800078e00ff */
        /* <DEDUP_REMOVED lines=12> */
.L_x_929:
[----:B------:R-:W4:Y:S01]  /*1ef90*/  LDL R2, [R1+0x4] ;  /* 0x0000040001027983 */ /* 0x000f220000100800 */
[----:B------:R-:W-:Y:S01]  /*1efa0*/  SHF.L.U32 R3, R11, 0x1f, RZ ;  /* 0x0000001f0b037819 */ /* 0x000fe200000006ff */
[----:B------:R-:W-:Y:S01]  /*1efb0*/  BSSY B2, `(.L_x_930) ;  /* 0x0000004000027945 */ /* 0x000fe20003800000 */
[----:B----4-:R-:W-:-:S04]  /*1efc0*/  LEA R2, R12, R2, 0x3 ;  /* 0x000000020c027211 */ /* 0x010fc800078e18ff */
[----:B------:R-:W4:Y:S02]  /*1efd0*/  SYNCS.PHASECHK.TRANS64.TRYWAIT P0, [R2+URZ+0x34840], R3 ;  /* 0x03484003020075a7 */ /* 0x000f24000800017f */
[----:B----4-:R-:W-:Y:S05]  /*1efe0*/  @!P0 BRA `(.L_x_931) ;  /* 0x0000003400448947 */ /* 0x010fea0003800000 */
.L_x_1035:
[----:B------:R-:W-:Y:S05]  /*1eff0*/  BSYNC B2 ;  /* 0x0000000000027941 */ /* 0x000fea0003800000 */
.L_x_930:
[----:B------:R-:W0:Y:S01]  /*1f000*/  S2R R7, SR_TID.X ;  /* 0x0000000000077919 */ /* 0x000e220000002100 */
[----:B------:R-:W-:Y:S01]  /*1f010*/  BSSY B2, `(.L_x_932) ;  /* 0x000000b000027945 */ /* 0x000fe20003800000 */
[----:B0-----:R-:W-:-:S04]  /*1f020*/  LOP3.LUT R7, R7, 0x7f, RZ, 0xc0, !PT ;  /* 0x0000007f07077812 */ /* 0x001fc800078ec0ff */
[----:B------:R-:W-:-:S13]  /*1f030*/  ISETP.NE.AND P1, PT, R7, RZ, PT ;  /* 0x000000ff0700720c */ /* 0x000fda0003f25270 */
[----:B------:R-:W-:Y:S05]  /*1f040*/  @P1 BRA `(.L_x_933) ;  /* 0x00000000001c1947 */ /* 0x000fea0003800000 */
[----:B------:R-:W0:Y:S01]  /*1f050*/  S2R R7, SR_TID.X ;  /* 0x0000000000077919 */ /* 0x000e220000002100 */
[----:B----4-:R-:W-:-:S04]  /*1f060*/  IMAD.MOV.U32 R3, RZ, RZ, 0xc000 ;  /* 0x0000c000ff037424 */ /* 0x010fc800078e00ff */
[----:B------:R4:W-:Y:S01]  /*1f070*/  SYNCS.ARRIVE.TRANS64 RZ, [R2+URZ+0x34830], R3 ;  /* 0x0348300302ff79a7 */ /* 0x0009e2000800003f */
[----:B0-----:R-:W-:-:S04]  /*1f080*/  LOP3.LUT R7, R7, 0x1f, RZ, 0xc0, !PT ;  /* 0x0000001f07077812 */ /* 0x001fc800078ec0ff */
[----:B------:R-:W-:-:S13]  /*1f090*/  ISETP.NE.AND P0, PT, R7, RZ, PT ;  /* 0x000000ff0700720c */ /* 0x000fda0003f05270 */
[----:B----4-:R-:W-:Y:S05]  /*1f0a0*/  @!P0 BRA `(.L_x_933) ;  /* 0x0000000000048947 */ /* 0x010fea0003800000 */
[----:B------:R-:W-:Y:S01]  /*1f0b0*/  BPT.TRAP 0x1 ;  /* 0x000000040000795c */ /* 0x000fe20000300000 */
.L_x_933:
[----:B------:R-:W-:Y:S05]  /*1f0c0*/  BSYNC B2 ;  /* 0x0000000000027941 */ /* 0x000fea0003800000 */
.L_x_932:
[----:B------:R-:W3:Y:S04]  /*1f0d0*/  LDL R7, [R1+0x8] ;  /* 0x0000080001077983 */ /* 0x000ee80000100800 */
[----:B--2---:R-:W2:Y:S04]  /*1f0e0*/  LDL R9, [R1+0x4] ;  /* 0x0000040001097983 */ /* 0x004ea80000100800 */
[----:B----4-:R-:W4:Y:S01]  /*1f0f0*/  LDL R2, [R1+0x20] ;  /* 0x0000200001027983 */ /* 0x010f220000100800 */
[----:B---3--:R-:W-:-:S05]  /*1f100*/  IMAD.MOV.U32 R11, RZ, RZ, RZ ;  /* 0x000000ffff0b7224 */ /* 0x008fca00078e00ff */
[----:B------:R-:W-:Y:S01]  /*1f110*/  R2UR UR10, R11 ;  /* 0x000000000b0a72ca */ /* 0x000fe200000e0000 */
[----:B------:R-:W-:Y:S01]  /*1f120*/  UIADD3 UR4, UP0, UR36, 0x370, URZ ;  /* 0x0000037024047890 */ /* 0x000fe2000ff1e03f */
[----:B------:R-:W-:Y:S01]  /*1f130*/  PLOP3.LUT P0, PT, PT, PT, PT, 0x80, 0x0 ;  /* 0x000000000000781c */ /* 0x000fe20003f0f070 */
[----:B------:R-:W-:Y:S01]  /*1f140*/  UMOV UR6, 0x0 ;  /* 0x0000000000067882 */ /* 0x000fe20000000000 */
[----:B------:R-:W-:Y:S01]  /*1f150*/  UMOV UR7, 0x14f00000 ;  /* 0x14f0000000077882 */ /* 0x000fe20000000000 */
[----:B------:R-:W-:Y:S01]  /*1f160*/  UIADD3.X UR5, URZ, UR37, URZ, UP0, !UPT ;  /* 0x000000253f057290 */ /* 0x000fe200087fe43f */
[C---:B------:R-:W-:Y:S02]  /*1f170*/  IMAD R3, R7.reuse, 0x8, R10 ;  /* 0x0000000807037824 */ /* 0x040fe400078e020a */
[----:B--2---:R-:W-:Y:S02]  /*1f180*/  IMAD R7, R7, 0xc000, R9 ;  /* 0x0000c00007077824 */ /* 0x004fe400078e0209 */
[----:B------:R-:W-:-:S02]  /*1f190*/  VIADD R3, R3, 0x30 ;  /* 0x0000003003037836 */ /* 0x000fc40000000000 */
[----:B----4-:R-:W-:Y:S02]  /*1f1a0*/  IMAD R2, R6, 0x80, R2 ;  /* 0x0000008006027824 */ /* 0x010fe400078e0202 */
[----:B------:R-:W-:-:S07]  /*1f1b0*/  VIADD R9, R7, 0x1c400 ;  /* 0x0001c40007097836 */ /* 0x000fce0000000000 */
.L_x_934:
        /* <DEDUP_REMOVED lines=16> */
.L_x_935:
        /* <DEDUP_REMOVED lines=15> */
.L_x_936:
        /* <DEDUP_REMOVED lines=15> */
.L_x_1036:
[----:B------:R-:W-:Y:S05]  /*1f4a0*/  BSYNC B2 ;  /* 0x0000000000027941 */ /* 0x000fea0003800000 */
.L_x_937:
[----:B------:R-:W-:Y:S01]  /*1f4b0*/  BSSY B2, `(.L_x_939) ;  /* 0x000000b000027945 */ /* 0x000fe20003800000 */
[----:B------:R-:W-:Y:S02]  /*1f4c0*/  IMAD.MOV.U32 R12, RZ, RZ, 0x0 ;  /* 0x00000000ff0c7424 */ /* 0x000fe400078e00ff */
[----:B------:R-:W-:Y:S01]  /*1f4d0*/  IMAD.MOV.U32 R13, RZ, RZ, 0x14f00000 ;  /* 0x14f00000ff0d7424 */ /* 0x000fe200078e00ff */
[----:B------:R-:W-:Y:S06]  /*1f4e0*/  @P1 BRA `(.L_x_940) ;  /* 0x00000000001c1947 */ /* 0x000fec0003800000 */
[----:B------:R-:W2:Y:S01]  /*1f4f0*/  S2R R7, SR_TID.X ;  /* 0x0000000000077919 */ /* 0x000ea20000002100 */
[----:B------:R-:W-:-:S04]  /*1f500*/  IMAD.MOV.U32 R3, RZ, RZ, 0x8000 ;  /* 0x00008000ff037424 */ /* 0x000fc800078e00ff */
[----:B------:R3:W-:Y:S01]  /*1f510*/  SYNCS.ARRIVE.TRANS64 RZ, [R2+URZ+0x50], R3 ;  /* 0x0000500302ff79a7 */ /* 0x0007e2000800003f */
[----:B--2---:R-:W-:-:S04]  /*1f520*/  LOP3.LUT R7, R7, 0x1f, RZ, 0xc0, !PT ;  /* 0x0000001f07077812 */ /* 0x004fc800078ec0ff */
[----:B------:R-:W-:-:S13]  /*1f530*/  ISETP.NE.AND P0, PT, R7, RZ, PT ;  /* 0x000000ff0700720c */ /* 0x000fda0003f05270 */
[----:B---3--:R-:W-:Y:S05]  /*1f540*/  @!P0 BRA `(.L_x_940) ;  /* 0x0000000000048947 */ /* 0x008fea0003800000 */
[----:B------:R-:W-:Y:S01]  /*1f550*/  BPT.TRAP 0x1 ;  /* 0x000000040000795c */ /* 0x000fe20000300000 */
.L_x_940:
[----:B------:R-:W-:Y:S05]  /*1f560*/  BSYNC B2 ;  /* 0x0000000000027941 */ /* 0x000fea0003800000 */
.L_x_939:
[----:B------:R-:W2:Y:S04]  /*1f570*/  LDL R7, [R1+0x4] ;  /* 0x0000040001077983 */ /* 0x000ea80000100800 */
[----:B0-----:R-:W3:Y:S04]  /*1f580*/  LDL R5, [R1+0x20] ;  /* 0x0000200001057983 */ /* 0x001ee80000100800 */
[----:B------:R-:W3:Y:S01]  /*1f590*/  LDL.LU R3, [R1+0x1c] ;  /* 0x00001c0001037983 */ /* 0x000ee20000300800 */
[----:B------:R-:W-:Y:S01]  /*1f5a0*/  R2UR UR10, R11 ;  /* 0x000000000b0a72ca */ /* 0x000fe200000e0000 */
[----:B------:R-:W-:Y:S01]  /*1f5b0*/  UIADD3 UR4, UP0, UR36, 0x470, URZ ;  /* 0x0000047024047890 */ /* 0x000fe2000ff1e03f */
[----:B------:R-:W-:Y:S01]  /*1f5c0*/  R2UR UR6, R12 ;  /* 0x000000000c0672ca */ /* 0x000fe200000e0000 */
[----:B------:R-:W-:Y:S01]  /*1f5d0*/  VIADD R2, R2, 0x50 ;  /* 0x0000005002027836 */ /* 0x000fe20000000000 */
[----:B------:R-:W-:Y:S01]  /*1f5e0*/  R2UR UR7, R13 ;  /* 0x000000000d0772ca */ /* 0x000fe200000e0000 */
[----:B------:R-:W-:Y:S01]  /*1f5f0*/  UIADD3.X UR5, URZ, UR37, URZ, UP0, !UPT ;  /* 0x000000253f057290 */ /* 0x000fe200087fe43f */
[----:B------:R-:W-:Y:S01]  /*1f600*/  PLOP3.LUT P0, PT, PT, PT, PT, 0x80, 0x0 ;  /* 0x000000000000781c */ /* 0x000fe20003f0f070 */
[----:B--2---:R-:W-:-:S02]  /*1f610*/  IMAD R4, R4, 0x8000, R7 ;  /* 0x0000800004047824 */ /* 0x004fc400078e0207 */
[----:B---3--:R-:W-:Y:S02]  /*1f620*/  IMAD R3, R3, 0x80, R5 ;  /* 0x0000008003037824 */ /* 0x008fe400078e0205 */
[----:B------:R-:W-:-:S08]  /*1f630*/  VIADD R5, R4, 0x400 ;  /* 0x0000040004057836 */ /* 0x000fd00000000000 */
.L_x_941:
        /* <DEDUP_REMOVED lines=16> */
.L_x_942:
        /* <DEDUP_REMOVED lines=11> */
[----:B------:R4:W-:Y:S04]  /*1f7f0*/  STL [R1+0x1c], R6 ;  /* 0x00001c0601007387 */ /* 0x0009e80000100800 */
[----:B------:R4:W-:Y:S02]  /*1f800*/  STL [R1], R8 ;  /* 0x0000000801007387 */ /* 0x0009e40000100800 */
.L_x_928:
[----:B------:R-:W-:Y:S05]  /*1f810*/  BSYNC B1 ;  /* 0x0000000000017941 */ /* 0x000fea0003800000 */
.L_x_927:
[C---:B------:R-:W-:Y:S01]  /*1f820*/  ISETP.GT.AND P0, PT, R0.reuse, 0x1, PT ;  /* 0x000000010000780c */ /* 0x040fe20003f04270 */
[----:B------:R-:W-:-:S12]  /*1f830*/  VIADD R0, R0, 0xfffffffe ;  /* 0xfffffffe00007836 */ /* 0x000fd80000000000 */
[----:B------:R-:W-:Y:S05]  /*1f840*/  @P0 BRA `(.L_x_943) ;  /* 0xffffffe8008c0947 */ /* 0x000fea000383ffff */
.L_x_892:
[----:B------:R-:W-:Y:S05]  /*1f850*/  BSYNC B0 ;  /* 0x0000000000007941 */ /* 0x000fea0003800000 */
.L_x_891:
[----:B------:R-:W0:Y:S01]  /*1f860*/  S2R R3, SR_TID.X ;  /* 0x0000000000037919 */ /* 0x000e220000002100 */
[----:B------:R-:W-:Y:S01]  /*1f870*/  BSSY B0, `(.L_x_944) ;  /* 0x0000010000007945 */ /* 0x000fe20003800000 */
[----:B0-----:R-:W-:-:S04]  /*1f880*/  LOP3.LUT R3, R3, 0x7f, RZ, 0xc0, !PT ;  /* 0x0000007f03037812 */ /* 0x001fc800078ec0ff */
[----:B------:R-:W-:-:S13]  /*1f890*/  ISETP.NE.AND P0, PT, R3, RZ, PT ;  /* 0x000000ff0300720c */ /* 0x000fda0003f05270 */
[----:B------:R-:W-:Y:S05]  /*1f8a0*/  @P0 BRA `(.L_x_945) ;  /* 0x0000000000300947 */ /* 0x000fea0003800000 */
[----:B------:R-:W0:Y:S01]  /*1f8b0*/  S2R R2, SR_LANEID ;  /* 0x0000000000027919 */ /* 0x000e220000000000 */
[----:B------:R-:W-:Y:S01]  /*1f8c0*/  VOTEU.ANY UR4, UPT, PT ;  /* 0x0000000000047886 */ /* 0x000fe200038e0100 */
[----:B--2---:R-:W2:Y:S01]  /*1f8d0*/  LDC.64 R4, c[0x0][0xc60] ;  /* 0x00031800ff047b82 */ /* 0x004ea20000000a00 */
[----:B------:R-:W0:Y:S02]  /*1f8e0*/  FLO.U32 R0, UR4 ;  /* 0x0000000400007d00 */ /* 0x000e2400080e0000 */
[----:B0-----:R-:W-:-:S06]  /*1f8f0*/  ISETP.EQ.U32.AND P0, PT, R0, R2, PT ;  /* 0x000000020000720c */ /* 0x001fcc0003f02070 */
[----:B------:R-:W2:Y:S07]  /*1f900*/  POPC R2, UR4 ;  /* 0x0000000400027d09 */ /* 0x000eae0008000000 */
[----:B--2---:R-:W2:Y:S04]  /*1f910*/  @P0 ATOMG.E.ADD.STRONG.GPU PT, R2, desc[UR42][R4.64], R2 ;  /* 0x00000002040209a8 */ /* 0x004ea800081ee1ea */
[----:B--2---:R0:W2:Y:S02]  /*1f920*/  SHFL.IDX PT, R2, R2, R0, 0x1f ;  /* 0x00001f0002027589 */ /* 0x0040a400000e0000 */
[----:B0-----:R-:W0:Y:S02]  /*1f930*/  S2R R0, SR_LTMASK ;  /* 0x0000000000007919 */ /* 0x001e240000003900 */
[----:B0-----:R-:W-:-:S06]  /*1f940*/  LOP3.LUT R0, R0, UR4, RZ, 0xc0, !PT ;  /* 0x0000000400007c12 */ /* 0x001fcc000f8ec0ff */
[----:B------:R-:W2:Y:S02]  /*1f950*/  POPC R0, R0 ;  /* 0x0000000000007309 */ /* 0x000ea40000000000 */
[----:B--2---:R-:W-:-:S07]  /*1f960*/  IADD3 R16, R2, UR38, R0 ;  /* 0x0000002602107c10 */ /* 0x004fce000fffe000 */
.L_x_945:
[----:B------:R-:W-:Y:S05]  /*1f970*/  BSYNC B0 ;  /* 0x0000000000007941 */ /* 0x000fea0003800000 */
.L_x_944:
[----:B------:R-:W2:Y:S01]  /*1f980*/  LDL R0, [R1+0x10] ;  /* 0x0000100001007983 */ /* 0x000ea20000100800 */
[----:B------:R-:W-:Y:S01]  /*1f990*/  BSSY B0, `(.L_x_946) ;  /* 0x0000040000007945 */ /* 0x000fe20003800000 */
[----:B--2---:R-:W-:-:S13]  /*1f9a0*/  LOP3.LUT P0, RZ, R0, 0x1, RZ, 0xc0, !PT ;  /* 0x0000000100ff7812 */ /* 0x004fda000780c0ff */
        /* <DEDUP_REMOVED lines=10> */
.L_x_1037:
[----:B------:R-:W-:Y:S05]  /*1fa50*/  BSYNC B1 ;  /* 0x0000000000017941 */ /* 0x000fea0003800000 */
.L_x_948:
        /* <DEDUP_REMOVED lines=9> */
.L_x_951:
[----:B------:R-:W-:Y:S05]  /*1faf0*/  BSYNC B1 ;  /* 0x0000000000017941 */ /* 0x000fea0003800000 */
.L_x_950:
        /* <DEDUP_REMOVED lines=14> */
.L_x_952:
        /* <DEDUP_REMOVED lines=16> */
.L_x_953:
        /* <DEDUP_REMOVED lines=11> */
.L_x_947:
[----:B------:R-:W-:Y:S05]  /*1fd90*/  BSYNC B0 ;  /* 0x0000000000007941 */ /* 0x000fea0003800000 */
.L_x_946:
[----:B------:R-:W2:Y:S04]  /*1fda0*/  LDL.LU R5, [R1+0x8] ;  /* 0x0000080001057983 */ /* 0x000ea80000300800 */
[----:B------:R-:W3:Y:S01]  /*1fdb0*/  LDL.LU R4, [R1+0x18] ;  /* 0x0000180001047983 */ /* 0x000ee20000300800 */
[----:B--2---:R-:W-:-:S05]  /*1fdc0*/  VIADD R0, R5, 0x1 ;  /* 0x0000000105007836 */ /* 0x004fca0000000000 */
[----:B------:R-:W-:-:S04]  /*1fdd0*/  ISETP.NE.AND P0, PT, R0, 0x2, PT ;  /* 0x000000020000780c */ /* 0x000fc80003f05270 */
[----:B------:R-:W-:Y:S02]  /*1fde0*/  SEL R2, RZ, 0x1, P0 ;  /* 0x00000001ff027807 */ /* 0x000fe40000000000 */
[----:B------:R-:W-:Y:S02]  /*1fdf0*/  SEL R0, R0, RZ, P0 ;  /* 0x000000ff00007207 */ /* 0x000fe40000000000 */
[----:B---3--:R-:W-:-:S03]  /*1fe00*/  LOP3.LUT R4, R4, R2, RZ, 0x3c, !PT ;  /* 0x0000000204047212 */ /* 0x008fc600078e3cff */
[----:B------:R0:W-:Y:S04]  /*1fe10*/  STL [R1+0x8], R0 ;  /* 0x0000080001007387 */ /* 0x0001e80000100800 */
[----:B------:R0:W-:Y:S02]  /*1fe20*/  STL [R1+0x18], R4 ;  /* 0x0000180401007387 */ /* 0x0001e40000100800 */
.L_x_871:
[----:B------:R-:W-:Y:S05]  /*1fe30*/  BSYNC B7 ;  /* 0x0000000000077941 */ /* 0x000fea0003800000 */
.L_x_869:
[----:B0-----:R-:W2:Y:S02]  /*1fe40*/  LDL R0, [R1+0x10] ;  /* 0x0000100001007983 */ /* 0x001ea40000100800 */
[----:B--2---:R-:W-:-:S13]  /*1fe50*/  LOP3.LUT P0, RZ, R0, 0x2, RZ, 0xc0, !PT ;  /* 0x0000000200ff7812 */ /* 0x004fda000780c0ff */
[----:B------:R-:W-:Y:S05]  /*1fe60*/  @!P0 BRA `(.L_x_954) ;  /* 0x0000000000288947 */ /* 0x000fea0003800000 */
[----:B------:R-:W-:Y:S05]  /*1fe70*/  WARPSYNC.ALL ;  /* 0x0000000000007948 */ /* 0x000fea0003800000 */
[----:B------:R-:W0:Y:S08]  /*1fe80*/  S2UR UR5, SR_CgaCtaId ;  /* 0x00000000000579c3 */ /* 0x000e300000008800 */
[----:B------:R-:W-:Y:S06]  /*1fe90*/  BAR.SYNC.DEFER_BLOCKING 0x5, 0x180 ;  /* 0x0146000000007b1d */ /* 0x000fec0000010000 */
[----:B------:R-:W-:-:S02]  /*1fea0*/  UMOV UR4, 0x400 ;  /* 0x0000040000047882 */ /* 0x000fc40000000000 */
[----:B0-----:R-:W-:-:S06]  /*1feb0*/  ULEA UR4, UR5, UR4, 0x18 ;  /* 0x0000000405047291 */ /* 0x001fcc000f8ec03f */
[----:B------:R-:W-:-:S05]  /*1fec0*/  IMAD.U32 R0, RZ, RZ, UR4 ;  /* 0x00000004ff007e24 */ /* 0x000fca000f8e00ff */
[----:B------:R3:W0:Y:S04]  /*1fed0*/  LDS.128 R16, [R0+0x348d0] ;  /* 0x0348d00000107984 */ /* 0x0006280000000c00 */
[----:B------:R3:W-:Y:S01]  /*1fee0*/  STL [R1+0x4], R0 ;  /* 0x0000040001007387 */ /* 0x0007e20000100800 */
[----:B------:R-:W-:Y:S06]  /*1fef0*/  BAR.ARV 0x4, 0x180 ;  /* 0x0106000000007b1d */ /* 0x000fec0000002000 */
[----:B------:R-:W-:Y:S05]  /*1ff00*/  BRA `(.L_x_955) ;  /* 0x0000000800487947 */ /* 0x000fea0003800000 */
.L_x_954:
[----:B------:R-:W0:Y:S01]  /*1ff10*/  S2R R7, SR_TID.X ;  /* 0x0000000000077919 */ /* 0x000e220000002100 */
[----:B------:R-:W-:Y:S01]  /*1ff20*/  UMOV UR4, 0xffffffff ;  /* 0xffffffff00047882 */ /* 0x000fe20000000000 */
[----:B0-----:R-:W-:-:S04]  /*1ff30*/  LOP3.LUT R7, R7, 0x1f, RZ, 0xc0, !PT ;  /* 0x0000001f07077812 */ /* 0x001fc800078ec0ff */
[----:B------:R-:W-:Y:S01]  /*1ff40*/  ISETP.NE.AND P0, PT, R7, 0x1f, PT ;  /* 0x0000001f0700780c */ /* 0x000fe20003f05270 */
[----:B------:R-:W-:-:S12]  /*1ff50*/  BRA.DIV UR4, `(.L_x_956) ;  /* 0x0000002604a47947 */ /* 0x000fd8000b800000 */
[----:B------:R-:W-:Y:S01]  /*1ff60*/  IMAD.IADD R0, R19, 0x1, R7 ;  /* 0x0000000113007824 */ /* 0x000fe200078e0207 */
[----:B------:R-:W-:-:S04]  /*1ff70*/  ULDC UR4, c[0x0][0xc3c] ;  /* 0x00030f0000047ab9 */ /* 0x000fc80000000800 */
[----:B------:R-:W-:-:S13]  /*1ff80*/  ISETP.GE.OR P1, PT, R0, UR4, !P0 ;  /* 0x0000000400007c0c */ /* 0x000fda000c726670 */
[----:B------:R-:W0:Y:S02]  /*1ff90*/  @!P1 LDC.64 R2, c[0x0][0xc80] ;  /* 0x00032000ff029b82 */ /* 0x000e240000000a00 */
[----:B0-----:R-:W-:-:S06]  /*1ffa0*/  @!P1 IMAD.WIDE R2, R0, 0x4, R2 ;  /* 0x0000000400029825 */ /* 0x001fcc00078e0202 */
[----:B------:R0:W2:Y:S01]  /*1ffb0*/  @!P1 LDG.E R3, desc[UR42][R2.64] ;  /* 0x0000002a02039981 */ /* 0x0000a2000c1e1900 */
[C---:B------:R-:W-:Y:S02]  /*1ffc0*/  ISETP.GE.U32.AND P2, PT, R7.reuse, 0x2, PT ;  /* 0x000000020700780c */ /* 0x040fe40003f46070 */
[C---:B------:R-:W-:Y:S01]  /*1ffd0*/  ISETP.GE.U32.AND P3, PT, R7.reuse, 0x4, PT ;  /* 0x000000040700780c */ /* 0x040fe20003f66070 */
[----:B------:R-:W-:Y:S01]  /*1ffe0*/  SHFL.IDX PT, R0, R16, RZ, 0x1f ;  /* 0x00001fff10007589 */ /* 0x000fe200000e0000 */
[C---:B------:R-:W-:Y:S02]  /*1fff0*/  ISETP.GE.U32.AND P4, PT, R7.reuse, 0x8, PT ;  /* 0x000000080700780c */ /* 0x040fe40003f86070 */
[C---:B------:R-:W-:Y:S01]  /*20000*/  ISETP.GE.U32.AND P5, PT, R7.reuse, 0x10, PT ;  /* 0x000000100700780c */ /* 0x040fe20003fa6070 */
[----:B------:R-:W-:Y:S01]  /*20010*/  SHFL.IDX PT, R4, R16, 0x1, 0x1f ;  /* 0x00201f0010047f89 */ /* 0x000fe200000e0000 */
        /* <DEDUP_REMOVED lines=15> */
[----:B------:R-:W0:Y:S02]  /*20110*/  SHFL.UP PT, R5, R3, 0x10, RZ ;  /* 0x0600000003057989 */ /* 0x000e2400000e00ff */
[----:B0-----:R-:W-:-:S05]  /*20120*/  SEL R5, R5, RZ, P5 ;  /* 0x000000ff05057207 */ /* 0x001fca0002800000 */
[----:B------:R-:W-:-:S05]  /*20130*/  IMAD.IADD R5, R3, 0x1, R5 ;  /* 0x0000000103057824 */ /* 0x000fca00078e0205 */
[----:B----4-:R0:W2:Y:S02]  /*20140*/  SHFL.IDX PT, R6, R5, 0x1f, 0x1f ;  /* 0x03e01f0005067f89 */ /* 0x0100a400000e0000 */
.L_x_1047:
[----:B------:R-:W-:Y:S02]  /*20150*/  ULDC UR4, c[0x0][0xc38] ;  /* 0x00030e0000047ab9 */ /* 0x000fe40000000800 */
[----:B------:R-:W-:-:S04]  /*20160*/  IMAD.U32 R16, RZ, RZ, UR4 ;  /* 0x00000004ff107e24 */ /* 0x000fc8000f8e00ff */
[----:B--2---:R-:W-:-:S04]  /*20170*/  IMAD R6, R6, R16, RZ ;  /* 0x0000001006067224 */ /* 0x004fc800078e02ff */
[----:B------:R-:W-:-:S05]  /*20180*/  IMAD.IADD R4, R4, 0x1, R6 ;  /* 0x0000000104047824 */ /* 0x000fca00078e0206 */
[----:B------:R-:W-:-:S13]  /*20190*/  ISETP.GT.AND P6, PT, R4, R0, PT ;  /* 0x000000000400720c */ /* 0x000fda0003fc4270 */
[----:B------:R-:W-:Y:S05]  /*201a0*/  @P6 BRA `(.L_x_957) ;  /* 0x00000000009c6947 */ /* 0x000fea0003800000 */
.L_x_962:
[----:B------:R-:W2:Y:S01]  /*201b0*/  LDC R2, c[0x0][0xc3c] ;  /* 0x00030f00ff027b82 */ /* 0x000ea20000000800 */
[----:B------:R-:W-:-:S05]  /*201c0*/  VIADD R19, R19, 0x1f ;  /* 0x0000001f13137836 */ /* 0x000fca0000000000 */
[----:B--2---:R-:W-:-:S13]  /*201d0*/  ISETP.GE.AND P6, PT, R19, R2, PT ;  /* 0x000000021300720c */ /* 0x004fda0003fc6270 */
[----:B------:R-:W-:Y:S05]  /*201e0*/  @P6 BRA `(.L_x_958) ;  /* 0x0000000400446947 */ /* 0x000fea0003800000 */
[----:B------:R-:W2:Y:S01]  /*201f0*/  S2R R3, SR_TID.X ;  /* 0x0000000000037919 */ /* 0x000ea20000002100 */
[----:B------:R-:W-:Y:S01]  /*20200*/  BSSY B0, `(.L_x_959) ;  /* 0x0000009000007945 */ /* 0x000fe20003800000 */
[----:B--2---:R-:W-:-:S05]  /*20210*/  LOP3.LUT R3, R3, 0x1f, RZ, 0xc0, !PT ;  /* 0x0000001f03037812 */ /* 0x004fca00078ec0ff */
[----:B0-----:R-:W-:-:S05]  /*20220*/  IMAD.IADD R5, R19, 0x1, R3 ;  /* 0x0000000113057824 */ /* 0x001fca00078e0203 */
[----:B------:R-:W-:Y:S01]  /*20230*/  ISETP.GE.OR P6, PT, R5, R2, !P0 ;  /* 0x000000020500720c */ /* 0x000fe200047c6670 */
[----:B------:R-:W-:-:S12]  /*20240*/  IMAD.MOV.U32 R2, RZ, RZ, RZ ;  /* 0x000000ffff027224 */ /* 0x000fd800078e00ff */
[----:B------:R-:W-:Y:S05]  /*20250*/  @P6 BRA `(.L_x_960) ;  /* 0x00000000000c6947 */ /* 0x000fea0003800000 */
[----:B------:R-:W0:Y:S02]  /*20260*/  LDC.64 R2, c[0x0][0xc80] ;  /* 0x00032000ff027b82 */ /* 0x000e240000000a00 */
[----:B0-----:R-:W-:-:S06]  /*20270*/  IMAD.WIDE R2, R5, 0x4, R2 ;  /* 0x0000000405027825 */ /* 0x001fcc00078e0202 */
[----:B------:R0:W5:Y:S02]  /*20280*/  LDG.E R2, desc[UR42][R2.64] ;  /* 0x0000002a02027981 */ /* 0x000164000c1e1900 */
.L_x_960:
[----:B------:R-:W-:Y:S05]  /*20290*/  BSYNC B0 ;  /* 0x0000000000007941 */ /* 0x000fea0003800000 */
.L_x_959:
[----:B------:R-:W-:-:S03]  /*202a0*/  UMOV UR4, 0xffffffff ;  /* 0xffffffff00047882 */ /* 0x000fc60000000000 */
[----:B------:R-:W-:Y:S05]  /*202b0*/  BRA.DIV UR4, `(.L_x_961) ;  /* 0x0000002a04087947 */ /* 0x000fea000b800000 */
        /* <DEDUP_REMOVED lines=15> */
[----:B------:R0:W2:Y:S02]  /*203b0*/  SHFL.IDX PT, R6, R5, 0x1f, 0x1f ;  /* 0x03e01f0005067f89 */ /* 0x0000a400000e0000 */
.L_x_1055:
[----:B------:R-:W-:Y:S02]  /*203c0*/  ULDC UR4, c[0x0][0xc38] ;  /* 0x00030e0000047ab9 */ /* 0x000fe40000000800 */
[----:B------:R-:W-:-:S04]  /*203d0*/  IMAD.U32 R16, RZ, RZ, UR4 ;  /* 0x00000004ff107e24 */ /* 0x000fc8000f8e00ff */
[----:B--2---:R-:W-:-:S04]  /*203e0*/  IMAD R6, R6, R16, RZ ;  /* 0x0000001006067224 */ /* 0x004fc800078e02ff */
[----:B------:R-:W-:-:S05]  /*203f0*/  IMAD.IADD R4, R6, 0x1, R4 ;  /* 0x0000000106047824 */ /* 0x000fca00078e0204 */
[----:B------:R-:W-:-:S13]  /*20400*/  ISETP.GT.AND P6, PT, R4, R0, PT ;  /* 0x000000000400720c */ /* 0x000fda0003fc4270 */
[----:B------:R-:W-:Y:S05]  /*20410*/  @!P6 BRA `(.L_x_962) ;  /* 0xfffffffc0064e947 */ /* 0x000fea000383ffff */
.L_x_957:
[----:B------:R-:W-:Y:S01]  /*20420*/  IMAD.IADD R6, R4, 0x1, -R6 ;  /* 0x0000000104067824 */ /* 0x000fe200078e0a06 */
[----:B------:R-:W-:-:S03]  /*20430*/  UMOV UR4, 0xffffffff ;  /* 0xffffffff00047882 */ /* 0x000fc60000000000 */
[----:B------:R-:W-:-:S05]  /*20440*/  IMAD R3, R5, R16, R6 ;  /* 0x0000001005037224 */ /* 0x000fca00078e0206 */
[----:B------:R-:W-:Y:S01]  /*20450*/  ISETP.GT.AND P6, PT, R3, R0, PT ;  /* 0x000000000300720c */ /* 0x000fe20003fc4270 */
[----:B------:R-:W-:-:S12]  /*20460*/  BRA.DIV UR4, `(.L_x_963) ;  /* 0x0000002a04747947 */ /* 0x000fd8000b800000 */
[----:B------:R-:W-:-:S04]  /*20470*/  VOTE.ANY R3, PT, !P6 ;  /* 0x0000000000037806 */ /* 0x000fc800070e0100 */
[----:B------:R-:W2:Y:S02]  /*20480*/  POPC R4, R3 ;  /* 0x0000000300047309 */ /* 0x000ea40000000000 */
[----:B--2---:R2:W3:Y:S02]  /*20490*/  SHFL.IDX PT, R17, R2, R4, 0x1f ;  /* 0x00001f0402117589 */ /* 0x0044e400000e0000 */
.L_x_1059:
[----:B------:R-:W-:Y:S01]  /*204a0*/  ISETP.NE.AND P0, PT, R3, RZ, PT ;  /* 0x000000ff0300720c */ /* 0x000fe20003f05270 */
[----:B--2---:R-:W-:-:S12]  /*204b0*/  IMAD.MOV.U32 R2, RZ, RZ, RZ ;  /* 0x000000ffff027224 */ /* 0x004fd800078e00ff */
[----:B------:R-:W-:Y:S05]  /*204c0*/  @!P0 BRA `(.L_x_964) ;  /* 0x0000000000108947 */ /* 0x000fea0003800000 */
[----:B------:R-:W-:Y:S01]  /*204d0*/  UMOV UR4, 0xffffffff ;  /* 0xffffffff00047882 */ /* 0x000fe20000000000 */
[----:B------:R-:W-:Y:S02]  /*204e0*/  VIADD R12, R4, 0xffffffff ;  /* 0xffffffff040c7836 */ /* 0x000fe40000000000 */
[----:B------:R-:W-:Y:S05]  /*204f0*/  BRA.DIV UR4, `(.L_x_965) ;  /* 0x0000002a04987947 */ /* 0x000fea000b800000 */
[----:B------:R2:W4:Y:S02]  /*20500*/  SHFL.IDX PT, R2, R5, R12, 0x1f ;  /* 0x00001f0c05027589 */ /* 0x00052400000e0000 */
.L_x_964:
[----:B0-23--:R-:W-:Y:S01]  /*20510*/  IABS R5, R17 ;  /* 0x0000001100057213 */ /* 0x00dfe20000000000 */
[----:B----4-:R-:W-:Y:S02]  /*20520*/  IMAD R16, R2, R16, R6 ;  /* 0x0000001002107224 */ /* 0x010fe400078e0206 */
[----:B------:R-:W-:Y:S01]  /*20530*/  IMAD.IADD R19, R4, 0x1, R19 ;  /* 0x0000000104137824 */ /* 0x000fe200078e0213 */
[----:B------:R-:W0:Y:S01]  /*20540*/  I2F.RP R2, R5 ;  /* 0x0000000500027306 */ /* 0x000e220000209400 */
[----:B------:R-:W-:-:S07]  /*20550*/  IMAD.IADD R0, R0, 0x1, -R16 ;  /* 0x0000000100007824 */ /* 0x000fce00078e0a10 */
[----:B0-----:R-:W0:Y:S02]  /*20560*/  MUFU.RCP R2, R2 ;  /* 0x0000000200027308 */ /* 0x001e240000001000 */
[----:B0-----:R-:W-:-:S06]  /*20570*/  VIADD R2, R2, 0xffffffe ;  /* 0x0ffffffe02027836 */ /* 0x001fcc0000000000 */
[----:B------:R-:W0:Y:S02]  /*20580*/  F2I.FTZ.U32.TRUNC.NTZ R3, R2 ;  /* 0x0000000200037305 */ /* 0x000e24000021f000 */
[----:B0-----:R-:W-:-:S04]  /*20590*/  IMAD.MOV R2, RZ, RZ, -R3 ;  /* 0x000000ffff027224 */ /* 0x001fc800078e0a03 */
[----:B------:R-:W-:Y:S02]  /*205a0*/  IMAD R6, R2, R5, RZ ;  /* 0x0000000502067224 */ /* 0x000fe400078e02ff */
[----:B------:R-:W-:-:S04]  /*205b0*/  IMAD.MOV.U32 R2, RZ, RZ, RZ ;  /* 0x000000ffff027224 */ /* 0x000fc800078e00ff */
        /* <DEDUP_REMOVED lines=20> */
.L_x_958:
[----:B------:R-:W-:Y:S01]  /*20700*/  UMOV UR4, URZ ;  /* 0x0000003f00047c82 */ /* 0x000fe20008000000 */
[----:B------:R-:W-:Y:S01]  /*20710*/  UMOV UR5, URZ ;  /* 0x0000003f00057c82 */ /* 0x000fe20008000000 */
[----:B------:R-:W-:Y:S01]  /*20720*/  ULDC UR6, c[0x0][0xc3c] ;  /* 0x00030f0000067ab9 */ /* 0x000fe20000000800 */
[----:B------:R-:W-:Y:S02]  /*20730*/  IMAD.MOV.U32 R16, RZ, RZ, R0 ;  /* 0x000000ffff107224 */ /* 0x000fe400078e0000 */
[----:B------:R-:W-:Y:S02]  /*20740*/  IMAD.U32 R17, RZ, RZ, UR4 ;  /* 0x00000004ff117e24 */ /* 0x000fe4000f8e00ff */
[----:B------:R-:W-:Y:S02]  /*20750*/  IMAD.U32 R18, RZ, RZ, UR5 ;  /* 0x00000005ff127e24 */ /* 0x000fe4000f8e00ff */
[----:B------:R-:W-:-:S07]  /*20760*/  IMAD.U32 R19, RZ, RZ, UR6 ;  /* 0x00000006ff137e24 */ /* 0x000fce000f8e00ff */
.L_x_966:
[----:B------:R2:W3:Y:S01]  /*20770*/  LDL R3, [R1+0x4] ;  /* 0x0000040001037983 */ /* 0x0004e20000100800 */
[----:B------:R-:W4:Y:S01]  /*20780*/  S2R R0, SR_TID.X ;  /* 0x0000000000007919 */ /* 0x000f220000002100 */
[----:B------:R-:W-:Y:S05]  /*20790*/  WARPSYNC.ALL ;  /* 0x0000000000007948 */ /* 0x000fea0003800000 */
[----:B----4-:R-:W-:Y:S01]  /*207a0*/  LOP3.LUT R0, R0, 0x1f, RZ, 0xc0, !PT ;  /* 0x0000001f00007812 */ /* 0x010fe200078ec0ff */
[----:B------:R-:W-:Y:S03]  /*207b0*/  BAR.SYNC.DEFER_BLOCKING 0x4, 0x180 ;  /* 0x0106000000007b1d */ /* 0x000fe60000010000 */
[----:B------:R-:W-:-:S13]  /*207c0*/  ISETP.NE.AND P0, PT, R0, RZ, PT ;  /* 0x000000ff0000720c */ /* 0x000fda0003f05270 */
[----:B------:R-:W3:Y:S01]  /*207d0*/  @!P0 S2R R0, SR_CgaCtaId ;  /* 0x0000000000008919 */ /* 0x000ee20000008800 */
[----:B------:R-:W-:-:S04]  /*207e0*/  @!P0 MOV R2, 0x400 ;  /* 0x0000040000028802 */ /* 0x000fc80000000f00 */
[----:B---3--:R-:W-:-:S05]  /*207f0*/  @!P0 LEA R3, R0, R2, 0x18 ;  /* 0x0000000200038211 */ /* 0x008fca00078ec0ff */
[----:B------:R2:W-:Y:S04]  /*20800*/  @!P0 STS.128 [R3+0x348d0], R16 ;  /* 0x0348d01003008388 */ /* 0x0005e80000000c00 */
[----:B------:R2:W-:Y:S01]  /*20810*/  @!P0 STL [R1+0x4], R3 ;  /* 0x0000040301008387 */ /* 0x0005e20000100800 */
[----:B------:R-:W-:Y:S06]  /*20820*/  BAR.ARV 0x5, 0x180 ;  /* 0x0146000000007b1d */ /* 0x000fec0000002000 */
.L_x_955:
[----:B------:R-:W-:Y:S02]  /*20830*/  ULDC UR4, c[0x0][0xc3c] ;  /* 0x00030f0000047ab9 */ /* 0x000fe40000000800 */
[----:B0-----:R-:W-:-:S13]  /*20840*/  ISETP.GE.AND P0, PT, R19, UR4, PT ;  /* 0x0000000413007c0c */ /* 0x001fda000bf06270 */
[----:B------:R-:W-:Y:S05]  /*20850*/  @!P0 BRA `(.L_x_967) ;  /* 0xffffff9800088947 */ /* 0x000fea000383ffff */
[----:B------:R-:W-:Y:S05]  /*20860*/  BSYNC B8 ;  /* 0x0000000000087941 */ /* 0x000fea0003800000 */
.L_x_827:
[----:B---3--:R-:W3:Y:S01]  /*20870*/  LDL.LU R0, [R1+0x58] ;  /* 0x0000580001007983 */ /* 0x008ee20000300800 */
[----:B------:R-:W-:Y:S01]  /*20880*/  BSSY B0, `(.L_x_968) ;  /* 0x000000b000007945 */ /* 0x000fe20003800000 */
[----:B------:R-:W1:Y:S01]  /*20890*/  S2R R5, SR_CgaCtaId ;  /* 0x0000000000057919 */ /* 0x000e620000008800 */
[----:B---3--:R-:W-:-:S04]  /*208a0*/  IADD3 R0, R0, 0x1, RZ ;  /* 0x0000000100007810 */ /* 0x008fc80007ffe0ff */
[----:B------:R-:W-:-:S04]  /*208b0*/  LEA.HI R2, R0, R0, RZ, 0x1 ;  /* 0x0000000000027211 */ /* 0x000fc800078f08ff */
[----:B0-2---:R-:W-:-:S05]  /*208c0*/  LOP3.LUT R3, R2, 0xfffffffe, RZ, 0xc0, !PT ;  /* 0xfffffffe02037812 */ /* 0x005fca00078ec0ff */
[----:B------:R-:W-:Y:S01]  /*208d0*/  IMAD.IADD R3, R0, 0x1, -R3 ;  /* 0x0000000100037824 */ /* 0x000fe200078e0a03 */
[----:B------:R-:W-:-:S04]  /*208e0*/  MOV R0, 0x400 ;  /* 0x0000040000007802 */ /* 0x000fc80000000f00 */
[----:B-1----:R-:W-:Y:S02]  /*208f0*/  LEA R0, R5, R0, 0x18 ;  /* 0x0000000005007211 */ /* 0x002fe400078ec0ff */
[----:B------:R-:W-:-:S04]  /*20900*/  SHF.L.U32 R3, R3, 0x1f, RZ ;  /* 0x0000001f03037819 */ /* 0x000fc800000006ff */
[----:B------:R-:W0:Y:S02]  /*20910*/  SYNCS.PHASECHK.TRANS64.TRYWAIT P0, [R0+URZ+0x34820], R3 ;  /* 0x03482003000075a7 */ /* 0x000e24000800017f */
[----:B0-----:R-:W-:Y:S05]  /*20920*/  @!P0 BRA `(.L_x_969) ;  /* 0x0000002400b48947 */ /* 0x001fea0003800000 */
.L_x_1062:
[----:B------:R-:W-:Y:S05]  /*20930*/  BSYNC B0 ;  /* 0x0000000000007941 */ /* 0x000fea0003800000 */
.L_x_968:
[----:B------:R-:W-:-:S03]  /*20940*/  UMOV UR4, 0xffffffff ;  /* 0xffffffff00047882 */ /* 0x000fc60000000000 */
[----:B------:R-:W-:Y:S05]  /*20950*/  BRA.DIV UR4, `(.L_x_970) ;  /* 0x0000002604bc7947 */ /* 0x000fea000b800000 */
[----:B------:R-:W1:Y:S02]  /*20960*/  S2R R2, SR_TID.X ;  /* 0x0000000000027919 */ /* 0x000e640000002100 */
[----:B-1----:R-:W-:-:S04]  /*20970*/  SHF.R.U32.HI R2, RZ, 0x5, R2 ;  /* 0x00000005ff027819 */ /* 0x002fc80000011602 */
[----:B------:R-:W-:-:S05]  /*20980*/  LOP3.LUT R2, R2, 0x3, RZ, 0xc0, !PT ;  /* 0x0000000302027812 */ /* 0x000fca00078ec0ff */
[----:B------:R1:W2:Y:S02]  /*20990*/  SHFL.IDX PT, R14, R2, RZ, 0x1f ;  /* 0x00001fff020e7589 */ /* 0x0002a400000e0000 */
.L_x_1065:
[----:B--2---:R-:W-:-:S13]  /*209a0*/  ISETP.NE.AND P0, PT, R14, RZ, PT ;  /* 0x000000ff0e00720c */ /* 0x004fda0003f05270 */
[----:B------:R-:W-:Y:S05]  /*209b0*/  @P0 BRA `(.L_x_612) ;  /* 0x00000000009c0947 */ /* 0x000fea0003800000 */
[----:B------:R-:W-:-:S03]  /*209c0*/  UMOV UR4, 0xffffffff ;  /* 0xffffffff00047882 */ /* 0x000fc60000000000 */
[----:B------:R-:W-:Y:S05]  /*209d0*/  BRA.DIV UR4, `(.L_x_971) ;  /* 0x0000002604d07947 */ /* 0x000fea000b800000 */
[----:B------:R-:W-:-:S13]  /*209e0*/  ELECT P6, URZ, PT ;  /* 0x00000000003f782f */ /* 0x000fda00038c0000 */
.L_x_1068:
[----:B------:R-:W-:Y:S05]  /*209f0*/  @!P6 BRA `(.L_x_612) ;  /* 0x00000000008ce947 */ /* 0x000fea0003800000 */
[----:B-1----:R-:W2:Y:S02]  /*20a00*/  LDL R2, [R1+0x60] ;  /* 0x0000600001027983 */ /* 0x002ea40000100800 */
[----:B--2---:R-:W-:-:S13]  /*20a10*/  R2UR UR4, R2 ;  /* 0x00000000020472ca */ /* 0x004fda00000e0000 */
[----:B------:R-:W-:-:S06]  /*20a20*/  ULOP3.LUT UR4, UR4, 0x2, URZ, 0xfc, !UPT ;  /* 0x0000000204047892 */ /* 0x000fcc000f8efc3f */
[----:B------:R-:W-:-:S05]  /*20a30*/  IMAD.U32 R2, RZ, RZ, UR4 ;  /* 0x00000004ff027e24 */ /* 0x000fca000f8e00ff */
[----:B------:R-:W-:-:S13]  /*20a40*/  ISETP.NE.AND P2, PT, R2, 0x3, PT ;  /* 0x000000030200780c */ /* 0x000fda0003f45270 */
[----:B------:R-:W-:Y:S05]  /*20a50*/  @!P2 BRA `(.L_x_972) ;  /* 0x000000000004a947 */ /* 0x000fea0003800000 */
[----:B------:R-:W-:Y:S01]  /*20a60*/  BPT.TRAP 0x1 ;  /* 0x000000040000795c */ /* 0x000fe20000300000 */
.L_x_972:
[----:B0-----:R-:W4:Y:S04]  /*20a70*/  LDL R3, [R1+0x8] ;  /* 0x0000080001037983 */ /* 0x001f280000100800 */
[----:B------:R-:W2:Y:S01]  /*20a80*/  LDL.LU R7, [R1+0x18] ;  /* 0x0000180001077983 */ /* 0x000ea20000300800 */
[----:B------:R-:W-:-:S04]  /*20a90*/  VIADD R2, R0, 0x34840 ;  /* 0x0003484000027836 */ /* 0x000fc80000000000 */
[C---:B----4-:R-:W-:Y:S02]  /*20aa0*/  IMAD R6, R3.reuse, 0x8, R2 ;  /* 0x0000000803067824 */ /* 0x050fe400078e0202 */
[----:B------:R-:W-:Y:S01]  /*20ab0*/  VIADD R3, R3, 0x1 ;  /* 0x0000000103037836 */ /* 0x000fe20000000000 */
[----:B--2---:R-:W-:-:S04]  /*20ac0*/  SHF.L.U32 R5, R7, 0x1f, RZ ;  /* 0x0000001f07057819 */ /* 0x004fc800000006ff */
        /* <DEDUP_REMOVED lines=8> */
.L_x_1069:
[----:B------:R-:W1:Y:S02]  /*20b50*/  SYNCS.PHASECHK.TRANS64.TRYWAIT P0, [R7+URZ], R2 ;  /* 0x00000002070075a7 */ /* 0x000e64000800017f */
[----:B-1----:R-:W-:Y:S05]  /*20b60*/  @!P0 BRA `(.L_x_974) ;  /* 0x0000002400a08947 */ /* 0x002fea0003800000 */
.L_x_1070:
[----:B------:R-:W-:Y:S05]  /*20b70*/  @!P2 BRA `(.L_x_975) ;  /* 0x000000000004a947 */ /* 0x000fea0003800000 */
[----:B------:R-:W-:Y:S01]  /*20b80*/  BPT.TRAP 0x1 ;  /* 0x000000040000795c */ /* 0x000fe20000300000 */
.L_x_975:
[----:B------:R-:W2:Y:S01]  /*20b90*/  LDL.LU R4, [R1+0x8] ;  /* 0x0000080001047983 */ /* 0x000ea20000300800 */
[----:B------:R-:W-:-:S04]  /*20ba0*/  VIADD R0, R0, 0x34860 ;  /* 0x0003486000007836 */ /* 0x000fc80000000000 */
[----:B--2---:R-:W-:-:S04]  /*20bb0*/  IMAD R4, R4, 0x8, R0 ;  /* 0x0000000804047824 */ /* 0x004fc800078e0200 */
[----:B------:R-:W2:Y:S02]  /*20bc0*/  SYNCS.PHASECHK.TRANS64.TRYWAIT P0, [R4+URZ], R5 ;  /* 0x00000005040075a7 */ /* 0x000ea4000800017f */
[----:B--2---:R-:W-:Y:S05]  /*20bd0*/  @!P0 BRA `(.L_x_976) ;  /* 0x0000002400988947 */ /* 0x004fea0003800000 */
.L_x_1071:
[----:B------:R-:W-:-:S07]  /*20be0*/  IMAD R3, R3, 0x8, R0 ;  /* 0x0000000803037824 */ /* 0x000fce00078e0200 */
.L_x_977:
[----:B---3--:R3:W4:Y:S02]  /*20bf0*/  SYNCS.PHASECHK.TRANS64.TRYWAIT P0, [R3+URZ], R2 ;  /* 0x00000002030075a7 */ /* 0x008724000800017f */
[----:B----4-:R-:W-:Y:S05]  /*20c00*/  @!P0 NANOSLEEP.SYNCS 0x989680 ;  /* 0x009896800000895d */ /* 0x010fea0003900000 */
[----:B------:R-:W4:Y:S02]  /*20c10*/  @!P0 SYNCS.PHASECHK.TRANS64 P0, [R3+URZ], R2 ;  /* 0x00000002030085a7 */ /* 0x000f24000800007f */
[----:B----4-:R-:W-:Y:S05]  /*20c20*/  @!P0 BRA `(.L_x_977) ;  /* 0xfffffffc00f08947 */ /* 0x010fea000383ffff */
.L_x_612:
[----:B------:R-:W-:Y:S05]  /*20c30*/  BSYNC B9 ;  /* 0x0000000000097941 */ /* 0x000fea0003800000 */
.L_x_609:
[----:B------:R-:W-:Y:S05]  /*20c40*/  EXIT ;  /* 0x000000000000794d */ /* 0x000fea0003800000 */
.L_x_630:
[----:B-1----:R1:W2:Y:S02]  /*20c50*/  SYNCS.PHASECHK.TRANS64.TRYWAIT P5, [R3+URZ+0x34890], R0 ;  /* 0x03489000030075a7 */ /* 0x0022a400080a017f */
[----:B--2---:R-:W-:Y:S05]  /*20c60*/  @!P5 NANOSLEEP.SYNCS 0x989680 ;  /* 0x009896800000d95d */ /* 0x004fea0003900000 */
[----:B------:R-:W2:Y:S02]  /*20c70*/  @!P5 SYNCS.PHASECHK.TRANS64 P5, [R3+URZ+0x34890], R0 ;  /* 0x034890000300d5a7 */ /* 0x000ea400080a007f */
[----:B--2---:R-:W-:Y:S05]  /*20c80*/  @!P5 BRA `(.L_x_630) ;  /* 0xfffffffc00f0d947 */ /* 0x004fea000383ffff */
[----:B------:R-:W-:Y:S05]  /*20c90*/  BRA `(.L_x_978) ;  /* 0xfffffe2800e07947 */ /* 0x000fea000383ffff */
.L_x_684:
[----:B-1----:R1:W3:Y:S02]  /*20ca0*/  SYNCS.PHASECHK.TRANS64.TRYWAIT P5, [R3+URZ+0x34890], R0 ;  /* 0x03489000030075a7 */ /* 0x0022e400080a017f */
[----:B---3--:R-:W-:Y:S05]  /*20cb0*/  @!P5 NANOSLEEP.SYNCS 0x989680 ;  /* 0x009896800000d95d */ /* 0x008fea0003900000 */
[----:B------:R-:W3:Y:S02]  /*20cc0*/  @!P5 SYNCS.PHASECHK.TRANS64 P5, [R3+URZ+0x34890], R0 ;  /* 0x034890000300d5a7 */ /* 0x000ee400080a007f */
[----:B---3--:R-:W-:Y:S05]  /*20cd0*/  @!P5 BRA `(.L_x_684) ;  /* 0xfffffffc00f0d947 */ /* 0x008fea000383ffff */
[----:B------:R-:W-:Y:S05]  /*20ce0*/  BRA `(.L_x_979) ;  /* 0xfffffe6000387947 */ /* 0x000fea000383ffff */
.L_x_709:
[----:B-1----:R1:W2:Y:S02]  /*20cf0*/  SYNCS.PHASECHK.TRANS64.TRYWAIT P4, [R3+URZ+0x34890], R0 ;  /* 0x03489000030075a7 */ /* 0x0022a4000808017f */
[----:B--2---:R-:W-:Y:S05]  /*20d00*/  @!P4 NANOSLEEP.SYNCS 0x989680 ;  /* 0x009896800000c95d */ /* 0x004fea0003900000 */
[----:B------:R-:W2:Y:S02]  /*20d10*/  @!P4 SYNCS.PHASECHK.TRANS64 P4, [R3+URZ+0x34890], R0 ;  /* 0x034890000300c5a7 */ /* 0x000ea4000808007f */
[----:B--2---:R-:W-:Y:S05]  /*20d20*/  @!P4 BRA `(.L_x_709) ;  /* 0xfffffffc00f0c947 */ /* 0x004fea000383ffff */
[----:B------:R-:W-:Y:S05]  /*20d30*/  BRA `(.L_x_980) ;  /* 0xfffffe9000d87947 */ /* 0x000fea000383ffff */
.L_x_715:
[----:B0-----:R0:W2:Y:S02]  /*20d40*/  SYNCS.PHASECHK.TRANS64.TRYWAIT P4, [R3+URZ+0x348b0], R0 ;  /* 0x0348b000030075a7 */ /* 0x0010a4000808017f */
[----:B--2---:R-:W-:Y:S05]  /*20d50*/  @!P4 NANOSLEEP.SYNCS 0x989680 ;  /* 0x009896800000c95d */ /* 0x004fea0003900000 */
[----:B------:R-:W2:Y:S02]  /*20d60*/  @!P4 SYNCS.PHASECHK.TRANS64 P4, [R3+URZ+0x348b0], R0 ;  /* 0x0348b0000300c5a7 */ /* 0x000ea4000808007f */
[----:B--2---:R-:W-:Y:S05]  /*20d70*/  @!P4 BRA `(.L_x_715) ;  /* 0xfffffffc00f0c947 */ /* 0x004fea000383ffff */
[----:B------:R-:W-:Y:S05]  /*20d80*/  BRA `(.L_x_981) ;  /* 0xfffffe9400dc7947 */ /* 0x000fea000383ffff */
.L_x_733:
[----:B------:R-:W-:Y:S01]  /*20d90*/  BSSY B1, `(.L_x_982) ;  /* 0x0000008000017945 */ /* 0x000fe20003800000 */
[----:B------:R-:W-:Y:S02]  /*20da0*/  IMAD.MOV.U32 R13, RZ, RZ, R25 ;  /* 0x000000ffff0d7224 */ /* 0x000fe400078e0019 */
[----:B------:R-:W-:Y:S02]  /*20db0*/  IMAD.MOV.U32 R12, RZ, RZ, RZ ;  /* 0x000000ffff0c7224 */ /* 0x000fe400078e00ff */
[----:B------:R-:W-:Y:S02]  /*20dc0*/  IMAD.MOV.U32 R11, RZ, RZ, 0x1c1f ;  /* 0x00001c1fff0b7424 */ /* 0x000fe400078e00ff */
[----:B------:R-:W-:-:S07]  /*20dd0*/  IMAD.MOV.U32 R15, RZ, RZ, -0x1 ;  /* 0xffffffffff0f7424 */ /* 0x000fce00078e00ff */
[----:B------:R-:W-:Y:S05]  /*20de0*/  WARPSYNC.COLLECTIVE R15, `(.L_x_983) ;  /* 0x000000000f087348 */ /* 0x000fea0003c00000 */
[----:B------:R0:W1:Y:S02]  /*20df0*/  SHFL.IDX P6, R14, R13, R12, R11 ;  /* 0x0000000c0d0e7389 */ /* 0x00006400000c000b */
[----:B01----:R-:W-:Y:S01]  /*20e00*/  ENDCOLLECTIVE ;  /* 0x000000000000791b */ /* 0x003fe20003800000 */
.L_x_983:
[----:B------:R-:W-:Y:S05]  /*20e10*/  BSYNC B1 ;  /* 0x0000000000017941 */ /* 0x000fea0003800000 */
.L_x_982:
[----:B------:R-:W-:Y:S02]  /*20e20*/  IMAD.MOV.U32 R13, RZ, RZ, R24 ;  /* 0x000000ffff0d7224 */ /* 0x000fe400078e0018 */
[----:B------:R-:W-:Y:S02]  /*20e30*/  IMAD.MOV.U32 R12, RZ, RZ, RZ ;  /* 0x000000ffff0c7224 */ /* 0x000fe400078e00ff */
[----:B------:R-:W-:Y:S02]  /*20e40*/  IMAD.MOV.U32 R11, RZ, RZ, 0x1c1f ;  /* 0x00001c1fff0b7424 */ /* 0x000fe400078e00ff */
[----:B------:R-:W-:Y:S02]  /*20e50*/  IMAD.MOV.U32 R15, RZ, RZ, -0x1 ;  /* 0xffffffffff0f7424 */ /* 0x000fe400078e00ff */
[----:B------:R-:W-:-:S07]  /*20e60*/  IMAD.MOV.U32 R0, RZ, RZ, R14 ;  /* 0x000000ffff007224 */ /* 0x000fce00078e000e */
[----:B------:R-:W-:Y:S05]  /*20e70*/  WARPSYNC.COLLECTIVE R15, `(.L_x_984) ;  /* 0x000000000f087348 */ /* 0x000fea0003c00000 */
[----:B------:R0:W1:Y:S02]  /*20e80*/  SHFL.IDX P6, R14, R13, R12, R11 ;  /* 0x0000000c0d0e7389 */ /* 0x00006400000c000b */
[----:B01----:R-:W-:Y:S01]  /*20e90*/  ENDCOLLECTIVE ;  /* 0x000000000000791b */ /* 0x003fe20003800000 */
.L_x_984:
[----:B------:R-:W-:Y:S02]  /*20ea0*/  IMAD.MOV.U32 R13, RZ, RZ, R27 ;  /* 0x000000ffff0d7224 */ /* 0x000fe400078e001b */
[----:B------:R-:W-:-:S07]  /*20eb0*/  IMAD.MOV.U32 R3, RZ, RZ, R14 ;  /* 0x000000ffff037224 */ /* 0x000fce00078e000e */
[----:B------:R-:W-:Y:S05]  /*20ec0*/  WARPSYNC.COLLECTIVE R15, `(.L_x_985) ;  /* 0x000000000f087348 */ /* 0x000fea0003c00000 */
[----:B------:R0:W1:Y:S02]  /*20ed0*/  SHFL.IDX P6, R14, R13, R12, R11 ;  /* 0x0000000c0d0e7389 */ /* 0x00006400000c000b */
[----:B01----:R-:W-:Y:S01]  /*20ee0*/  ENDCOLLECTIVE ;  /* 0x000000000000791b */ /* 0x003fe20003800000 */
.L_x_985:
[----:B------:R-:W-:Y:S02]  /*20ef0*/  IMAD.MOV.U32 R13, RZ, RZ, R26 ;  /* 0x000000ffff0d7224 */ /* 0x000fe400078e001a */
[----:B------:R-:W-:-:S07]  /*20f00*/  IMAD.MOV.U32 R4, RZ, RZ, R14 ;  /* 0x000000ffff047224 */ /* 0x000fce00078e000e */
[----:B------:R-:W-:Y:S05]  /*20f10*/  WARPSYNC.COLLECTIVE R15, `(.L_x_986) ;  /* 0x000000000f087348 */ /* 0x000fea0003c00000 */
[----:B------:R0:W1:Y:S02]  /*20f20*/  SHFL.IDX P6, R14, R13, R12, R11 ;  /* 0x0000000c0d0e7389 */ /* 0x00006400000c000b */
[----:B01----:R-:W-:Y:S01]  /*20f30*/  ENDCOLLECTIVE ;  /* 0x000000000000791b */ /* 0x003fe20003800000 */
.L_x_986:
[----:B------:R-:W-:Y:S01]  /*20f40*/  IMAD.MOV.U32 R5, RZ, RZ, R14 ;  /* 0x000000ffff057224 */ /* 0x000fe200078e000e */
[----:B------:R-:W-:Y:S06]  /*20f50*/  BRA `(.L_x_987) ;  /* 0xfffffea000a87947 */ /* 0x000fec000383ffff */
.L_x_737:
[----:B0-----:R0:W1:Y:S02]  /*20f60*/  SYNCS.PHASECHK.TRANS64.TRYWAIT P0, [R2+URZ+0x34800], R5 ;  /* 0x03480005020075a7 */ /* 0x001064000800017f */
[----:B-1----:R-:W-:Y:S05]  /*20f70*/  @!P0 NANOSLEEP.SYNCS 0x989680 ;  /* 0x009896800000895d */ /* 0x002fea0003900000 */
[----:B------:R-:W1:Y:S02]  /*20f80*/  @!P0 SYNCS.PHASECHK.TRANS64 P0, [R2+URZ+0x34800], R5 ;  /* 0x03480005020085a7 */ /* 0x000e64000800007f */
[----:B-1----:R-:W-:Y:S05]  /*20f90*/  @!P0 BRA `(.L_x_737) ;  /* 0xfffffffc00f08947 */ /* 0x002fea000383ffff */
[----:B------:R-:W-:Y:S05]  /*20fa0*/  BRA `(.L_x_988) ;  /* 0xfffffeac00187947 */ /* 0x000fea000383ffff */
.L_x_761:
        /* <DEDUP_REMOVED lines=8> */
.L_x_990:
[----:B------:R-:W-:Y:S05]  /*21030*/  BSYNC B1 ;  /* 0x0000000000017941 */ /* 0x000fea0003800000 */
.L_x_989:
        /* <DEDUP_REMOVED lines=8> */
.L_x_991:
[----:B------:R-:W-:Y:S01]  /*210c0*/  IMAD.MOV.U32 R43, RZ, RZ, R3 ;  /* 0x000000ffff2b7224 */ /* 0x000fe200078e0003 */
[----:B------:R-:W-:Y:S01]  /*210d0*/  MOV R13, R27 ;  /* 0x0000001b000d7202 */ /* 0x000fe20000000f00 */
[----:B------:R-:W-:-:S07]  /*210e0*/  IMAD.MOV.U32 R0, RZ, RZ, R14 ;  /* 0x000000ffff007224 */ /* 0x000fce00078e000e */
[----:B------:R-:W-:Y:S05]  /*210f0*/  WARPSYNC.COLLECTIVE R15, `(.L_x_992) ;  /* 0x000000000f087348 */ /* 0x000fea0003c00000 */
[----:B------:R0:W1:Y:S02]  /*21100*/  SHFL.IDX P6, R14, R13, R12, R11 ;  /* 0x0000000c0d0e7389 */ /* 0x00006400000c000b */
[----:B01----:R-:W-:Y:S01]  /*21110*/  ENDCOLLECTIVE ;  /* 0x000000000000791b */ /* 0x003fe20003800000 */
.L_x_992:
[----:B------:R-:W-:Y:S02]  /*21120*/  IMAD.MOV.U32 R42, RZ, RZ, R0 ;  /* 0x000000ffff2a7224 */ /* 0x000fe400078e0000 */
[----:B------:R-:W-:Y:S02]  /*21130*/  IMAD.MOV.U32 R13, RZ, RZ, R26 ;  /* 0x000000ffff0d7224 */ /* 0x000fe400078e001a */
[----:B------:R-:W-:-:S07]  /*21140*/  IMAD.MOV.U32 R5, RZ, RZ, R14 ;  /* 0x000000ffff057224 */ /* 0x000fce00078e000e */
[----:B------:R-:W-:Y:S05]  /*21150*/  WARPSYNC.COLLECTIVE R15, `(.L_x_993) ;  /* 0x000000000f087348 */ /* 0x000fea0003c00000 */
[----:B------:R0:W1:Y:S02]  /*21160*/  SHFL.IDX P6, R14, R13, R12, R11 ;  /* 0x0000000c0d0e7389 */ /* 0x00006400000c000b */
[----:B01----:R-:W-:Y:S01]  /*21170*/  ENDCOLLECTIVE ;  /* 0x000000000000791b */ /* 0x003fe20003800000 */
.L_x_993:
[----:B------:R-:W-:Y:S05]  /*21180*/  BRA `(.L_x_994) ;  /* 0xfffffec800c47947 */ /* 0x000fea000383ffff */
.L_x_765:
[----:B0-----:R0:W1:Y:S02]  /*21190*/  SYNCS.PHASECHK.TRANS64.TRYWAIT P0, [R2+URZ+0x34800], R5 ;  /* 0x03480005020075a7 */ /* 0x001064000800017f */
[----:B-1----:R-:W-:Y:S05]  /*211a0*/  @!P0 NANOSLEEP.SYNCS 0x989680 ;  /* 0x009896800000895d */ /* 0x002fea0003900000 */
[----:B------:R-:W1:Y:S02]  /*211b0*/  @!P0 SYNCS.PHASECHK.TRANS64 P0, [R2+URZ+0x34800], R5 ;  /* 0x03480005020085a7 */ /* 0x000e64000800007f */
[----:B-1----:R-:W-:Y:S05]  /*211c0*/  @!P0 BRA `(.L_x_765) ;  /* 0xfffffffc00f08947 */ /* 0x002fea000383ffff */
[----:B------:R-:W-:Y:S05]  /*211d0*/  BRA `(.L_x_995) ;  /* 0xfffffed000b87947 */ /* 0x000fea000383ffff */
.L_x_779:
[----:B-1----:R1:W2:Y:S02]  /*211e0*/  SYNCS.PHASECHK.TRANS64.TRYWAIT P2, [R0+URZ+0x34830], R3 ;  /* 0x03483003000075a7 */ /* 0x0022a4000804017f */
[----:B--2---:R-:W-:Y:S05]  /*211f0*/  @!P2 NANOSLEEP.SYNCS 0x989680 ;  /* 0x009896800000a95d */ /* 0x004fea0003900000 */
[----:B------:R-:W2:Y:S02]  /*21200*/  @!P2 SYNCS.PHASECHK.TRANS64 P2, [R0+URZ+0x34830], R3 ;  /* 0x034830030000a5a7 */ /* 0x000ea4000804007f */
[----:B--2---:R-:W-:Y:S05]  /*21210*/  @!P2 BRA `(.L_x_779) ;  /* 0xfffffffc00f0a947 */ /* 0x004fea000383ffff */
[----:B------:R-:W-:Y:S05]  /*21220*/  BRA `(.L_x_778) ;  /* 0xfffffef400c47947 */ /* 0x000fea000383ffff */
.L_x_786:
[----:B-1----:R1:W2:Y:S02]  /*21230*/  SYNCS.PHASECHK.TRANS64.TRYWAIT P2, [R10+URZ+0x34830], R7 ;  /* 0x034830070a0075a7 */ /* 0x0022a4000804017f */
[----:B--2---:R-:W-:Y:S05]  /*21240*/  @!P2 NANOSLEEP.SYNCS 0x989680 ;  /* 0x009896800000a95d */ /* 0x004fea0003900000 */
[----:B------:R-:W2:Y:S02]  /*21250*/  @!P2 SYNCS.PHASECHK.TRANS64 P2, [R10+URZ+0x34830], R7 ;  /* 0x034830070a00a5a7 */ /* 0x000ea4000804007f */
[----:B--2---:R-:W-:Y:S05]  /*21260*/  @!P2 BRA `(.L_x_786) ;  /* 0xfffffffc00f0a947 */ /* 0x004fea000383ffff */
[----:B------:R-:W-:Y:S05]  /*21270*/  BRA `(.L_x_785) ;  /* 0xffffff2800447947 */ /* 0x000fea000383ffff */
.L_x_791:
[----:B-1----:R1:W2:Y:S02]  /*21280*/  SYNCS.PHASECHK.TRANS64.TRYWAIT P2, [R13+URZ+0x34850], R0 ;  /* 0x034850000d0075a7 */ /* 0x0022a4000804017f */
[----:B--2---:R-:W-:Y:S05]  /*21290*/  @!P2 NANOSLEEP.SYNCS 0x989680 ;  /* 0x009896800000a95d */ /* 0x004fea0003900000 */
[----:B------:R-:W2:Y:S02]  /*212a0*/  @!P2 SYNCS.PHASECHK.TRANS64 P2, [R13+URZ+0x34850], R0 ;  /* 0x034850000d00a5a7 */ /* 0x000ea4000804007f */
[----:B--2---:R-:W-:Y:S05]  /*212b0*/  @!P2 BRA `(.L_x_791) ;  /* 0xfffffffc00f0a947 */ /* 0x004fea000383ffff */
[----:B------:R-:W-:Y:S05]  /*212c0*/  BRA `(.L_x_790) ;  /* 0xffffff3400187947 */ /* 0x000fea000383ffff */
.L_x_797:
[----:B-1----:R1:W2:Y:S02]  /*212d0*/  SYNCS.PHASECHK.TRANS64.TRYWAIT P0, [R8+URZ+0x34850], R5 ;  /* 0x03485005080075a7 */ /* 0x0022a4000800017f */
[----:B--2---:R-:W-:Y:S05]  /*212e0*/  @!P0 NANOSLEEP.SYNCS 0x989680 ;  /* 0x009896800000895d */ /* 0x004fea0003900000 */
[----:B------:R-:W2:Y:S02]  /*212f0*/  @!P0 SYNCS.PHASECHK.TRANS64 P0, [R8+URZ+0x34850], R5 ;  /* 0x03485005080085a7 */ /* 0x000ea4000800007f */
[----:B--2---:R-:W-:Y:S05]  /*21300*/  @!P0 BRA `(.L_x_797) ;  /* 0xfffffffc00f08947 */ /* 0x004fea000383ffff */
[----:B------:R-:W-:Y:S05]  /*21310*/  BRA `(.L_x_796) ;  /* 0xffffff5800387947 */ /* 0x000fea000383ffff */
.L_x_833:
        /* <DEDUP_REMOVED lines=11> */
.L_x_997:
[----:B------:R-:W-:Y:S05]  /*213d0*/  BSYNC B1 ;  /* 0x0000000000017941 */ /* 0x000fea0003800000 */
.L_x_996:
[----:B------:R-:W-:Y:S05]  /*213e0*/  BRA `(.L_x_998) ;  /* 0xffffff9000e87947 */ /* 0x000fea000383ffff */
.L_x_835:
[----:B------:R-:W-:Y:S01]  /*213f0*/  BSSY B1, `(.L_x_999) ;  /* 0x0000006000017945 */ /* 0x000fe20003800000 */
[----:B------:R-:W-:-:S07]  /*21400*/  IMAD.MOV.U32 R15, RZ, RZ, -0x1 ;  /* 0xffffffffff0f7424 */ /* 0x000fce00078e00ff */
[----:B01----:R-:W-:Y:S05]  /*21410*/  WARPSYNC.COLLECTIVE R15, `(.L_x_1000) ;  /* 0x000000000f0c7348 */ /* 0x003fea0003c00000 */
[----:B------:R-:W-:Y:S02]  /*21420*/  ELECT P6, UR62, PT ;  /* 0x00000000003e782f */ /* 0x000fe400038c0000 */
[----:B------:R-:W-:Y:S01]  /*21430*/  MOV R14, UR62 ;  /* 0x0000003e000e7c02 */ /* 0x000fe20008000f00 */
[----:B01----:R-:W-:Y:S10]  /*21440*/  ENDCOLLECTIVE ;  /* 0x000000000000791b */ /* 0x003ff40003800000 */
.L_x_1000:
[----:B------:R-:W-:Y:S05]  /*21450*/  BSYNC B1 ;  /* 0x0000000000017941 */ /* 0x000fea0003800000 */
.L_x_999:
[----:B------:R-:W-:Y:S05]  /*21460*/  BRA `(.L_x_834) ;  /* 0xffffff9000e07947 */ /* 0x000fea000383ffff */
.L_x_837:
[----:B0-----:R-:W2:Y:S02]  /*21470*/  LDL R3, [R1+0x4] ;  /* 0x0000040001037983 */ /* 0x001ea40000100800 */
[----:B--2---:R0:W2:Y:S02]  /*21480*/  SYNCS.PHASECHK.TRANS64.TRYWAIT P0, [R3+URZ+0x34820], R2 ;  /* 0x03482002030075a7 */ /* 0x0040a4000800017f */
[----:B--2---:R-:W-:Y:S05]  /*21490*/  @!P0 NANOSLEEP.SYNCS 0x989680 ;  /* 0x009896800000895d */ /* 0x004fea0003900000 */
[----:B------:R-:W2:Y:S02]  /*214a0*/  @!P0 SYNCS.PHASECHK.TRANS64 P0, [R3+URZ+0x34820], R2 ;  /* 0x03482002030085a7 */ /* 0x000ea4000800007f */
[----:B--2---:R-:W-:Y:S05]  /*214b0*/  @!P0 BRA `(.L_x_837) ;  /* 0xfffffffc00ec8947 */ /* 0x004fea000383ffff */
[----:B------:R-:W-:Y:S05]  /*214c0*/  BRA `(.L_x_1001) ;  /* 0xffffff9000f07947 */ /* 0x000fea000383ffff */
.L_x_841:
[----:B0-----:R0:W2:Y:S02]  /*214d0*/  SYNCS.PHASECHK.TRANS64.TRYWAIT P0, [R4+URZ+0x348a0], R8 ;  /* 0x0348a008040075a7 */ /* 0x0010a4000800017f */
[----:B--2---:R-:W-:Y:S05]  /*214e0*/  @!P0 NANOSLEEP.SYNCS 0x989680 ;  /* 0x009896800000895d */ /* 0x004fea0003900000 */
[----:B------:R-:W2:Y:S02]  /*214f0*/  @!P0 SYNCS.PHASECHK.TRANS64 P0, [R4+URZ+0x348a0], R8 ;  /* 0x0348a008040085a7 */ /* 0x000ea4000800007f */
[----:B--2---:R-:W-:Y:S05]  /*21500*/  @!P0 BRA `(.L_x_841) ;  /* 0xfffffffc00f08947 */ /* 0x004fea000383ffff */
[----:B------:R-:W-:Y:S05]  /*21510*/  BRA `(.L_x_1002) ;  /* 0xffffff9400147947 */ /* 0x000fea000383ffff */
.L_x_848:
[----:B--2---:R2:W3:Y:S02]  /*21520*/  SYNCS.PHASECHK.TRANS64.TRYWAIT P0, [R4+URZ+0x348c0], R8 ;  /* 0x0348c008040075a7 */ /* 0x0044e4000800017f */
[----:B---3--:R-:W-:Y:S05]  /*21530*/  @!P0 NANOSLEEP.SYNCS 0x989680 ;  /* 0x009896800000895d */ /* 0x008fea0003900000 */
[----:B------:R-:W3:Y:S02]  /*21540*/  @!P0 SYNCS.PHASECHK.TRANS64 P0, [R4+URZ+0x348c0], R8 ;  /* 0x0348c008040085a7 */ /* 0x000ee4000800007f */
[----:B---3--:R-:W-:Y:S05]  /*21550*/  @!P0 BRA `(.L_x_848) ;  /* 0xfffffffc00f08947 */ /* 0x008fea000383ffff */
[----:B------:R-:W-:Y:S05]  /*21560*/  BRA `(.L_x_1003) ;  /* 0xffffff9800147947 */ /* 0x000fea000383ffff */
.L_x_856:
[----:B0-----:R0:W2:Y:S02]  /*21570*/  SYNCS.PHASECHK.TRANS64.TRYWAIT P1, [R6+URZ+0x348a0], R5 ;  /* 0x0348a005060075a7 */ /* 0x0010a4000802017f */
[----:B--2---:R-:W-:Y:S05]  /*21580*/  @!P1 NANOSLEEP.SYNCS 0x989680 ;  /* 0x009896800000995d */ /* 0x004fea0003900000 */
[----:B------:R-:W2:Y:S02]  /*21590*/  @!P1 SYNCS.PHASECHK.TRANS64 P1, [R6+URZ+0x348a0], R5 ;  /* 0x0348a005060095a7 */ /* 0x000ea4000802007f */
[----:B--2---:R-:W-:Y:S05]  /*215a0*/  @!P1 BRA `(.L_x_856) ;  /* 0xfffffffc00f09947 */ /* 0x004fea000383ffff */
[----:B------:R-:W-:Y:S05]  /*215b0*/  BRA `(.L_x_1004) ;  /* 0xffffff9c00447947 */ /* 0x000fea000383ffff */
.L_x_863:
[----:B--2---:R2:W3:Y:S02]  /*215c0*/  SYNCS.PHASECHK.TRANS64.TRYWAIT P1, [R6+URZ+0x348c0], R5 ;  /* 0x0348c005060075a7 */ /* 0x0044e4000802017f */
[----:B---3--:R-:W-:Y:S05]  /*215d0*/  @!P1 NANOSLEEP.SYNCS 0x989680 ;  /* 0x009896800000995d */ /* 0x008fea0003900000 */
[----:B------:R-:W3:Y:S02]  /*215e0*/  @!P1 SYNCS.PHASECHK.TRANS64 P1, [R6+URZ+0x348c0], R5 ;  /* 0x0348c005060095a7 */ /* 0x000ee4000802007f */
[----:B---3--:R-:W-:Y:S05]  /*215f0*/  @!P1 BRA `(.L_x_863) ;  /* 0xfffffffc00f09947 */ /* 0x008fea000383ffff */
[----:B------:R-:W-:Y:S05]  /*21600*/  BRA `(.L_x_1005) ;  /* 0xffffffa000407947 */ /* 0x000fea000383ffff */
.L_x_877:
        /* <DEDUP_REMOVED lines=11> */
.L_x_1007:
[----:B------:R-:W-:Y:S05]  /*216c0*/  BSYNC B0 ;  /* 0x0000000000007941 */ /* 0x000fea0003800000 */
.L_x_1006:
[----:B------:R-:W-:Y:S05]  /*216d0*/  BRA `(.L_x_1008) ;  /* 0xffffffa800bc7947 */ /* 0x000fea000383ffff */
.L_x_879:
[----:B------:R-:W-:Y:S01]  /*216e0*/  BSSY B0, `(.L_x_1009) ;  /* 0x0000006000007945 */ /* 0x000fe20003800000 */
[----:B------:R-:W-:-:S07]  /*216f0*/  IMAD.MOV.U32 R15, RZ, RZ, -0x1 ;  /* 0xffffffffff0f7424 */ /* 0x000fce00078e00ff */
[----:B01----:R-:W-:Y:S05]  /*21700*/  WARPSYNC.COLLECTIVE R15, `(.L_x_1010) ;  /* 0x000000000f0c7348 */ /* 0x003fea0003c00000 */
[----:B------:R-:W-:Y:S02]  /*21710*/  ELECT P6, UR62, PT ;  /* 0x00000000003e782f */ /* 0x000fe400038c0000 */
[----:B------:R-:W-:Y:S01]  /*21720*/  MOV R14, UR62 ;  /* 0x0000003e000e7c02 */ /* 0x000fe20008000f00 */
[----:B01----:R-:W-:Y:S10]  /*21730*/  ENDCOLLECTIVE ;  /* 0x000000000000791b */ /* 0x003ff40003800000 */
.L_x_1010:
[----:B------:R-:W-:Y:S05]  /*21740*/  BSYNC B0 ;  /* 0x0000000000007941 */ /* 0x000fea0003800000 */
.L_x_1009:
[----:B------:R-:W-:Y:S05]  /*21750*/  BRA `(.L_x_1011) ;  /* 0xffffffa800c87947 */ /* 0x000fea000383ffff */
.L_x_881:
[----:B0-----:R0:W2:Y:S02]  /*21760*/  SYNCS.PHASECHK.TRANS64.TRYWAIT P0, [R0+URZ+0x34840], R2 ;  /* 0x03484002000075a7 */ /* 0x0010a4000800017f */
[----:B--2---:R-:W-:Y:S05]  /*21770*/  @!P0 NANOSLEEP.SYNCS 0x989680 ;  /* 0x009896800000895d */ /* 0x004fea0003900000 */
[----:B------:R-:W2:Y:S02]  /*21780*/  @!P0 SYNCS.PHASECHK.TRANS64 P0, [R0+URZ+0x34840], R2 ;  /* 0x03484002000085a7 */ /* 0x000ea4000800007f */
[----:B--2---:R-:W-:Y:S05]  /*21790*/  @!P0 BRA `(.L_x_881) ;  /* 0xfffffffc00f08947 */ /* 0x004fea000383ffff */
[----:B------:R-:W-:Y:S05]  /*217a0*/  BRA `(.L_x_1012) ;  /* 0xffffffac00347947 */ /* 0x000fea000383ffff */
.L_x_885:
[----:B------:R0:W5:Y:S01]  /*217b0*/  LDL.LU R8, [R1+0x54] ;  /* 0x0000540001087983 */ /* 0x0001620000300800 */
[----:B------:R-:W-:Y:S02]  /*217c0*/  IMAD.MOV.U32 R13, RZ, RZ, R3 ;  /* 0x000000ffff0d7224 */ /* 0x000fe400078e0003 */
[----:B------:R-:W-:Y:S02]  /*217d0*/  IMAD.MOV.U32 R12, RZ, RZ, RZ ;  /* 0x000000ffff0c7224 */ /* 0x000fe400078e00ff */
[----:B------:R-:W-:Y:S02]  /*217e0*/  IMAD.MOV.U32 R11, RZ, RZ, 0x181f ;  /* 0x0000181fff0b7424 */ /* 0x000fe400078e00ff */
[----:B------:R-:W-:-:S07]  /*217f0*/  IMAD.MOV.U32 R15, RZ, RZ, -0x1 ;  /* 0xffffffffff0f7424 */ /* 0x000fce00078e00ff */
[----:B0----5:R-:W-:Y:S05]  /*21800*/  WARPSYNC.COLLECTIVE R15, `(.L_x_1013) ;  /* 0x000000000f087348 */ /* 0x021fea0003c00000 */
[----:B------:R1:W2:Y:S02]  /*21810*/  SHFL.IDX P6, R14, R13, R12, R11 ;  /* 0x0000000c0d0e7389 */ /* 0x0002a400000c000b */
[----:B012--5:R-:W-:Y:S01]  /*21820*/  ENDCOLLECTIVE ;  /* 0x000000000000791b */ /* 0x027fe20003800000 */
.L_x_1013:
[----:B------:R-:W-:Y:S02]  /*21830*/  IMAD.MOV.U32 R13, RZ, RZ, R4 ;  /* 0x000000ffff0d7224 */ /* 0x000fe400078e0004 */
[----:B------:R-:W-:-:S07]  /*21840*/  IMAD.MOV.U32 R6, RZ, RZ, R14 ;  /* 0x000000ffff067224 */ /* 0x000fce00078e000e */
[----:B------:R-:W-:Y:S05]  /*21850*/  WARPSYNC.COLLECTIVE R15, `(.L_x_1014) ;  /* 0x000000000f087348 */ /* 0x000fea0003c00000 */
[----:B------:R0:W1:Y:S02]  /*21860*/  SHFL.IDX P6, R14, R13, R12, R11 ;  /* 0x0000000c0d0e7389 */ /* 0x00006400000c000b */
[----:B01----:R-:W-:Y:S01]  /*21870*/  ENDCOLLECTIVE ;  /* 0x000000000000791b */ /* 0x003fe20003800000 */
.L_x_1014:
[----:B------:R-:W-:Y:S02]  /*21880*/  IMAD.MOV.U32 R13, RZ, RZ, R3 ;  /* 0x000000ffff0d7224 */ /* 0x000fe400078e0003 */
[----:B------:R-:W-:Y:S02]  /*21890*/  IMAD.MOV.U32 R12, RZ, RZ, 0x1 ;  /* 0x00000001ff0c7424 */ /* 0x000fe400078e00ff */
[----:B------:R-:W-:Y:S02]  /*218a0*/  IMAD R2, R8, R7, RZ ;  /* 0x0000000708027224 */ /* 0x000fe400078e02ff */
[----:B------:R-:W0:Y:S01]  /*218b0*/  S2R R8, SR_TID.X ;  /* 0x0000000000087919 */ /* 0x000e220000002100 */
[----:B------:R-:W-:-:S07]  /*218c0*/  IMAD.MOV.U32 R7, RZ, RZ, R14 ;  /* 0x000000ffff077224 */ /* 0x000fce00078e000e */
[----:B0-----:R-:W-:Y:S05]  /*218d0*/  WARPSYNC.COLLECTIVE R15, `(.L_x_1015) ;  /* 0x000000000f087348 */ /* 0x001fea0003c00000 */
[----:B------:R1:W2:Y:S02]  /*218e0*/  SHFL.IDX P6, R14, R13, R12, R11 ;  /* 0x0000000c0d0e7389 */ /* 0x0002a400000c000b */
[----:B012---:R-:W-:Y:S01]  /*218f0*/  ENDCOLLECTIVE ;  /* 0x000000000000791b */ /* 0x007fe20003800000 */
.L_x_1015:
[----:B------:R-:W-:Y:S02]  /*21900*/  IMAD.MOV.U32 R13, RZ, RZ, R4 ;  /* 0x000000ffff0d7224 */ /* 0x000fe400078e0004 */
[----:B------:R-:W-:-:S07]  /*21910*/  IMAD.MOV.U32 R9, RZ, RZ, R14 ;  /* 0x000000ffff097224 */ /* 0x000fce00078e000e */
[----:B------:R-:W-:Y:S05]  /*21920*/  WARPSYNC.COLLECTIVE R15, `(.L_x_1016) ;  /* 0x000000000f087348 */ /* 0x000fea0003c00000 */
[----:B------:R0:W1:Y:S02]  /*21930*/  SHFL.IDX P6, R14, R13, R12, R11 ;  /* 0x0000000c0d0e7389 */ /* 0x00006400000c000b */
[----:B01----:R-:W-:Y:S01]  /*21940*/  ENDCOLLECTIVE ;  /* 0x000000000000791b */ /* 0x003fe20003800000 */
.L_x_1016:
[----:B------:R-:W-:-:S04]  /*21950*/  LOP3.LUT R8, R8, 0x7f, RZ, 0xc0, !PT ;  /* 0x0000007f08087812 */ /* 0x000fc800078ec0ff */
[----:B------:R-:W-:-:S05]  /*21960*/  SHF.R.U32.HI R5, RZ, 0x3, R8 ;  /* 0x00000003ff057819 */ /* 0x000fca0000011608 */
[----:B------:R-:W-:Y:S02]  /*21970*/  IMAD.IADD R0, R5, 0x1, R17 ;  /* 0x0000000105007824 */ /* 0x000fe400078e0211 */
[----:B------:R-:W0:Y:S01]  /*21980*/  S2R R17, SR_TID.X ;  /* 0x0000000000117919 */ /* 0x000e220000002100 */
[----:B------:R-:W-:Y:S02]  /*21990*/  IMAD.MOV.U32 R13, RZ, RZ, R3 ;  /* 0x000000ffff0d7224 */ /* 0x000fe400078e0003 */
[C---:B------:R-:W-:Y:S01]  /*219a0*/  ISETP.GE.AND P3, PT, R0.reuse, R2, PT ;  /* 0x000000020000720c */ /* 0x040fe20003f66270 */
[----:B------:R-:W-:Y:S02]  /*219b0*/  VIADD R5, R0, 0x10 ;  /* 0x0000001000057836 */ /* 0x000fe40000000000 */
[----:B------:R-:W-:Y:S02]  /*219c0*/  IMAD.MOV.U32 R12, RZ, RZ, 0x2 ;  /* 0x00000002ff0c7424 */ /* 0x000fe400078e00ff */
[----:B0-----:R-:W-:-:S05]  /*219d0*/  IMAD.SHL.U32 R17, R17, 0x8, RZ ;  /* 0x0000000811117824 */ /* 0x001fca00078e00ff */
[----:B------:R-:W-:-:S04]  /*219e0*/  LOP3.LUT R17, R17, 0x38, RZ, 0xc0, !PT ;  /* 0x0000003811117812 */ /* 0x000fc800078ec0ff */
        /* <DEDUP_REMOVED lines=16> */
.L_x_1017:
[----:B------:R-:W-:Y:S01]  /*21af0*/  @!P3 LEA R8, P5, R17, R5, 0x1 ;  /* 0x000000051108b211 */ /* 0x000fe200078a08ff */
[----:B------:R-:W-:-:S04]  /*21b00*/  IMAD.MOV.U32 R13, RZ, RZ, R4 ;  /* 0x000000ffff0d7224 */ /* 0x000fc800078e0004 */
[----:B------:R-:W-:Y:S02]  /*21b10*/  @!P3 IMAD.MOV.U32 R6, RZ, RZ, R8 ;  /* 0x000000ffff06b224 */ /* 0x000fe400078e0008 */
[----:B------:R-:W-:-:S04]  /*21b20*/  @!P3 IMAD.X R5, RZ, RZ, R9, P5 ;  /* 0x000000ffff05b224 */ /* 0x000fc800028e0609 */
[----:B------:R-:W-:Y:S01]  /*21b30*/  @!P3 IMAD.MOV.U32 R7, RZ, RZ, R5 ;  /* 0x000000ffff07b224 */ /* 0x000fe200078e0005 */
[----:B------:R-:W-:Y:S01]  /*21b40*/  IADD3 R5, R0, 0x20, RZ ;  /* 0x0000002000057810 */ /* 0x000fe20007ffe0ff */
[----:B------:R-:W-:-:S07]  /*21b50*/  IMAD.MOV.U32 R8, RZ, RZ, R14 ;  /* 0x000000ffff087224 */ /* 0x000fce00078e000e */
[----:B------:R-:W-:Y:S05]  /*21b60*/  WARPSYNC.COLLECTIVE R15, `(.L_x_1018) ;  /* 0x000000000f087348 */ /* 0x000fea0003c00000 */
[----:B------:R0:W1:Y:S02]  /*21b70*/  SHFL.IDX P6, R14, R13, R12, R11 ;  /* 0x0000000c0d0e7389 */ /* 0x00006400000c000b */
[----:B01----:R-:W-:Y:S01]  /*21b80*/  ENDCOLLECTIVE ;  /* 0x000000000000791b */ /* 0x003fe20003800000 */
.L_x_1018:
[----:B------:R-:W-:Y:S01]  /*21b90*/  @!PT LDS RZ, [RZ] ;  /* 0x00000000fffff984 */ /* 0x000fe20000000800 */
[----:B------:R-:W-:Y:S01]  /*21ba0*/  @!PT LDS RZ, [RZ] ;  /* 0x00000000fffff984 */ /* 0x000fe20000000800 */
[----:B------:R-:W-:Y:S01]  /*21bb0*/  @!PT LDS RZ, [RZ] ;  /* 0x00000000fffff984 */ /* 0x000fe20000000800 */
[----:B------:R0:W-:Y:S04]  /*21bc0*/  @!P3 LDGSTS.E.BYPASS.LTC128B.128 [R10+0x10c00], desc[UR42][R6.64], !P2 ;  /* 0x10c00000060abfae */ /* 0x0001e8000d101d6a */
[----:B------:R0:W-:Y:S04]  /*21bd0*/  @!P3 LDGSTS.E.BYPASS.LTC128B.128 [R10+0x14c00], desc[UR42][R6.64+0x80], !P1 ;  /* 0x14c00080060abfae */ /* 0x0001e8000c901d6a */
[----:B------:R0:W-:Y:S01]  /*21be0*/  @!P3 LDGSTS.E.BYPASS.LTC128B.128 [R10+0x18c00], desc[UR42][R6.64+0x100], !P0 ;  /* 0x18c00100060abfae */ /* 0x0001e2000c101d6a */
[----:B------:R-:W-:Y:S01]  /*21bf0*/  ISETP.GE.AND P3, PT, R5, R2, PT ;  /* 0x000000020500720c */ /* 0x000fe20003f66270 */
[----:B------:R-:W-:-:S02]  /*21c00*/  IMAD.MOV.U32 R13, RZ, RZ, R3 ;  /* 0x000000ffff0d7224 */ /* 0x000fc400078e0003 */
[----:B------:R-:W-:Y:S02]  /*21c10*/  IMAD.MOV.U32 R12, RZ, RZ, 0x3 ;  /* 0x00000003ff0c7424 */ /* 0x000fe400078e00ff */
[----:B------:R-:W-:-:S08]  /*21c20*/  IMAD.MOV.U32 R5, RZ, RZ, R14 ;  /* 0x000000ffff057224 */ /* 0x000fd000078e000e */
[----:B0-----:R-:W-:Y:S05]  /*21c30*/  WARPSYNC.COLLECTIVE R15, `(.L_x_1019) ;  /* 0x000000000f087348 */ /* 0x001fea0003c00000 */
[----:B------:R1:W2:Y:S02]  /*21c40*/  SHFL.IDX P6, R14, R13, R12, R11 ;  /* 0x0000000c0d0e7389 */ /* 0x0002a400000c000b */
[----:B012---:R-:W-:Y:S01]  /*21c50*/  ENDCOLLECTIVE ;  /* 0x000000000000791b */ /* 0x007fe20003800000 */
.L_x_1019:
[----:B------:R-:W-:-:S05]  /*21c60*/  @!P3 LEA R5, P4, R17, R5, 0x1 ;  /* 0x000000051105b211 */ /* 0x000fca00078808ff */
[----:B------:R-:W-:-:S04]  /*21c70*/  @!P3 IMAD.X R6, RZ, RZ, R8, P4 ;  /* 0x000000ffff06b224 */ /* 0x000fc800020e0608 */
[----:B------:R-:W-:Y:S02]  /*21c80*/  @!P3 IMAD.MOV.U32 R7, RZ, RZ, R6 ;  /* 0x000000ffff07b224 */ /* 0x000fe400078e0006 */
[----:B------:R-:W-:Y:S02]  /*21c90*/  @!P3 IMAD.MOV.U32 R6, RZ, RZ, R5 ;  /* 0x000000ffff06b224 */ /* 0x000fe400078e0005 */
[----:B------:R-:W-:Y:S02]  /*21ca0*/  IMAD.MOV.U32 R13, RZ, RZ, R4 ;  /* 0x000000ffff0d7224 */ /* 0x000fe400078e0004 */
[----:B------:R-:W-:Y:S01]  /*21cb0*/  VIADD R5, R0, 0x30 ;  /* 0x0000003000057836 */ /* 0x000fe20000000000 */
        /* <DEDUP_REMOVED lines=11> */
.L_x_1020:
[----:B------:R-:W-:Y:S02]  /*21d70*/  IMAD.MOV.U32 R13, RZ, RZ, R3 ;  /* 0x000000ffff0d7224 */ /* 0x000fe400078e0003 */
[----:B------:R-:W-:Y:S02]  /*21d80*/  IMAD.MOV.U32 R12, RZ, RZ, 0x4 ;  /* 0x00000004ff0c7424 */ /* 0x000fe400078e00ff */
[----:B------:R-:W-:-:S07]  /*21d90*/  IMAD.MOV.U32 R5, RZ, RZ, R14 ;  /* 0x000000ffff057224 */ /* 0x000fce00078e000e */
[----:B------:R-:W-:Y:S05]  /*21da0*/  WARPSYNC.COLLECTIVE R15, `(.L_x_1021) ;  /* 0x000000000f087348 */ /* 0x000fea0003c00000 */
[----:B------:R0:W1:Y:S02]  /*21db0*/  SHFL.IDX P6, R14, R13, R12, R11 ;  /* 0x0000000c0d0e7389 */ /* 0x00006400000c000b */
[----:B01----:R-:W-:Y:S01]  /*21dc0*/  ENDCOLLECTIVE ;  /* 0x000000000000791b */ /* 0x003fe20003800000 */
.L_x_1021:
        /* <DEDUP_REMOVED lines=17> */
.L_x_1022:
[----:B------:R-:W-:Y:S02]  /*21ee0*/  IMAD.MOV.U32 R13, RZ, RZ, R3 ;  /* 0x000000ffff0d7224 */ /* 0x000fe400078e0003 */
[----:B------:R-:W-:Y:S02]  /*21ef0*/  IMAD.MOV.U32 R12, RZ, RZ, 0x5 ;  /* 0x00000005ff0c7424 */ /* 0x000fe400078e00ff */
[----:B------:R-:W-:-:S07]  /*21f00*/  IMAD.MOV.U32 R5, RZ, RZ, R14 ;  /* 0x000000ffff057224 */ /* 0x000fce00078e000e */
[----:B------:R-:W-:Y:S05]  /*21f10*/  WARPSYNC.COLLECTIVE R15, `(.L_x_1023) ;  /* 0x000000000f087348 */ /* 0x000fea0003c00000 */
[----:B------:R0:W1:Y:S02]  /*21f20*/  SHFL.IDX P6, R14, R13, R12, R11 ;  /* 0x0000000c0d0e7389 */ /* 0x00006400000c000b */
[----:B01----:R-:W-:Y:S01]  /*21f30*/  ENDCOLLECTIVE ;  /* 0x000000000000791b */ /* 0x003fe20003800000 */
.L_x_1023:
        /* <DEDUP_REMOVED lines=17> */
.L_x_1024:
[----:B------:R-:W-:Y:S02]  /*22050*/  IMAD.MOV.U32 R13, RZ, RZ, R3 ;  /* 0x000000ffff0d7224 */ /* 0x000fe400078e0003 */
[----:B------:R-:W-:Y:S02]  /*22060*/  IMAD.MOV.U32 R12, RZ, RZ, 0x6 ;  /* 0x00000006ff0c7424 */ /* 0x000fe400078e00ff */
[----:B------:R-:W-:-:S07]  /*22070*/  IMAD.MOV.U32 R5, RZ, RZ, R14 ;  /* 0x000000ffff057224 */ /* 0x000fce00078e000e */
[----:B------:R-:W-:Y:S05]  /*22080*/  WARPSYNC.COLLECTIVE R15, `(.L_x_1025) ;  /* 0x000000000f087348 */ /* 0x000fea0003c00000 */
[----:B------:R0:W1:Y:S02]  /*22090*/  SHFL.IDX P6, R14, R13, R12, R11 ;  /* 0x0000000c0d0e7389 */ /* 0x00006400000c000b */
[----:B01----:R-:W-:Y:S01]  /*220a0*/  ENDCOLLECTIVE ;  /* 0x000000000000791b */ /* 0x003fe20003800000 */
.L_x_1025:
[----:B------:R-:W-:-:S04]  /*220b0*/  @!P3 LEA R5, P4, R17, R5, 0x1 ;  /* 0x000000051105b211 */ /* 0x000fc800078808ff */
[----:B------:R-:W-:-:S05]  /*220c0*/  @!P3 IADD3.X R6, RZ, R6, RZ, P4, !PT ;  /* 0x00000006ff06b210 */ /* 0x000fca00027fe4ff */
[----:B------:R-:W-:Y:S02]  /*220d0*/  @!P3 IMAD.MOV.U32 R7, RZ, RZ, R6 ;  /* 0x000000ffff07b224 */ /* 0x000fe400078e0006 */
[----:B------:R-:W-:Y:S02]  /*220e0*/  @!P3 IMAD.MOV.U32 R6, RZ, RZ, R5 ;  /* 0x000000ffff06b224 */ /* 0x000fe400078e0005 */
[----:B------:R-:W-:-:S03]  /*220f0*/  IMAD.MOV.U32 R13, RZ, RZ, R4 ;  /* 0x000000ffff0d7224 */ /* 0x000fc600078e0004 */
[----:B------:R-:W-:Y:S01]  /*22100*/  @!PT LDS RZ, [RZ] ;  /* 0x00000000fffff984 */ /* 0x000fe20000000800 */
[----:B------:R-:W-:Y:S01]  /*22110*/  @!PT LDS RZ, [RZ] ;  /* 0x00000000fffff984 */ /* 0x000fe20000000800 */
[----:B------:R-:W-:Y:S01]  /*22120*/  @!PT LDS RZ, [RZ] ;  /* 0x00000000fffff984 */ /* 0x000fe20000000800 */
[----:B------:R-:W-:Y:S04]  /*22130*/  @!P3 LDGSTS.E.BYPASS.LTC128B.128 [R10+0x12c00], desc[UR42][R6.64], !P2 ;  /* 0x12c00000060abfae */ /* 0x000fe8000d101d6a */
[----:B------:R-:W-:Y:S04]  /*22140*/  @!P3 LDGSTS.E.BYPASS.LTC128B.128 [R10+0x16c00], desc[UR42][R6.64+0x80], !P1 ;  /* 0x16c00080060abfae */ /* 0x000fe8000c901d6a */
[----:B------:R0:W-:Y:S02]  /*22150*/  @!P3 LDGSTS.E.BYPASS.LTC128B.128 [R10+0x1ac00], desc[UR42][R6.64+0x100], !P0 ;  /* 0x1ac00100060abfae */ /* 0x0001e4000c101d6a */
[----:B0-----:R-:W-:-:S07]  /*22160*/  IMAD.MOV.U32 R6, RZ, RZ, R14 ;  /* 0x000000ffff067224 */ /* 0x001fce00078e000e */
[----:B------:R-:W-:Y:S05]  /*22170*/  WARPSYNC.COLLECTIVE R15, `(.L_x_1026) ;  /* 0x000000000f087348 */ /* 0x000fea0003c00000 */
[----:B------:R0:W1:Y:S02]  /*22180*/  SHFL.IDX P6, R14, R13, R12, R11 ;  /* 0x0000000c0d0e7389 */ /* 0x00006400000c000b */
[----:B01----:R-:W-:Y:S01]  /*22190*/  ENDCOLLECTIVE ;  /* 0x000000000000791b */ /* 0x003fe20003800000 */
.L_x_1026:
[----:B------:R-:W-:-:S05]  /*221a0*/  VIADD R7, R0, 0x60 ;  /* 0x0000006000077836 */ /* 0x000fca0000000000 */
[----:B------:R-:W-:Y:S01]  /*221b0*/  ISETP.GE.AND P4, PT, R7, R2, PT ;  /* 0x000000020700720c */ /* 0x000fe20003f86270 */
[----:B------:R-:W-:Y:S02]  /*221c0*/  IMAD.MOV.U32 R13, RZ, RZ, R3 ;  /* 0x000000ffff0d7224 */ /* 0x000fe400078e0003 */
[----:B------:R-:W-:Y:S02]  /*221d0*/  IMAD.MOV.U32 R12, RZ, RZ, 0x7 ;  /* 0x00000007ff0c7424 */ /* 0x000fe400078e00ff */
[----:B------:R-:W-:-:S08]  /*221e0*/  IMAD.MOV.U32 R5, RZ, RZ, R14 ;  /* 0x000000ffff057224 */ /* 0x000fd000078e000e */
[----:B------:R-:W-:Y:S05]  /*221f0*/  WARPSYNC.COLLECTIVE R15, `(.L_x_1027) ;  /* 0x000000000f087348 */ /* 0x000fea0003c00000 */
[----:B------:R0:W1:Y:S02]  /*22200*/  SHFL.IDX P6, R14, R13, R12, R11 ;  /* 0x0000000c0d0e7389 */ /* 0x00006400000c000b */
[----:B01----:R-:W-:Y:S01]  /*22210*/  ENDCOLLECTIVE ;  /* 0x000000000000791b */ /* 0x003fe20003800000 */
.L_x_1027:
[----:B------:R-:W-:-:S05]  /*22220*/  @!P4 LEA R5, P3, R17, R5, 0x1 ;  /* 0x000000051105c211 */ /* 0x000fca00078608ff */
[----:B------:R-:W-:-:S04]  /*22230*/  @!P4 IMAD.X R6, RZ, RZ, R6, P3 ;  /* 0x000000ffff06c224 */ /* 0x000fc800018e0606 */
[----:B------:R-:W-:Y:S02]  /*22240*/  @!P4 IMAD.MOV.U32 R7, RZ, RZ, R6 ;  /* 0x000000ffff07c224 */ /* 0x000fe400078e0006 */
[----:B------:R-:W-:Y:S02]  /*22250*/  IMAD.MOV.U32 R13, RZ, RZ, R4 ;  /* 0x000000ffff0d7224 */ /* 0x000fe400078e0004 */
[----:B------:R-:W-:-:S05]  /*22260*/  @!P4 IMAD.MOV.U32 R6, RZ, RZ, R5 ;  /* 0x000000ffff06c224 */ /* 0x000fca00078e0005 */
[----:B------:R-:W-:Y:S01]  /*22270*/  @!PT LDS RZ, [RZ] ;  /* 0x00000000fffff984 */ /* 0x000fe20000000800 */
[----:B------:R-:W-:Y:S01]  /*22280*/  @!PT LDS RZ, [RZ] ;  /* 0x00000000fffff984 */ /* 0x000fe20000000800 */
[----:B------:R-:W-:Y:S01]  /*22290*/  @!PT LDS RZ, [RZ] ;  /* 0x00000000fffff984 */ /* 0x000fe20000000800 */
[----:B------:R0:W-:Y:S01]  /*222a0*/  @!P4 LDGSTS.E.BYPASS.LTC128B.128 [R10+0x13400], desc[UR42][R6.64], !P2 ;  /* 0x13400000060acfae */ /* 0x0001e2000d101d6a */
[----:B------:R-:W-:-:S03]  /*222b0*/  IMAD.MOV.U32 R5, RZ, RZ, R14 ;  /* 0x000000ffff057224 */ /* 0x000fc600078e000e */
[----:B------:R0:W-:Y:S04]  /*222c0*/  @!P4 LDGSTS.E.BYPASS.LTC128B.128 [R10+0x17400], desc[UR42][R6.64+0x80], !P1 ;  /* 0x17400080060acfae */ /* 0x0001e8000c901d6a */
[----:B0-----:R-:W-:Y:S05]  /*222d0*/  WARPSYNC.COLLECTIVE R15, `(.L_x_1028) ;  /* 0x000000000f087348 */ /* 0x001fea0003c00000 */
[----:B------:R1:W2:Y:S02]  /*222e0*/  SHFL.IDX P6, R14, R13, R12, R11 ;  /* 0x0000000c0d0e7389 */ /* 0x0002a400000c000b */
[----:B012---:R-:W-:Y:S01]  /*222f0*/  ENDCOLLECTIVE ;  /* 0x000000000000791b */ /* 0x007fe20003800000 */
.L_x_1028:
[----:B------:R-:W-:Y:S01]  /*22300*/  @!PT LDS RZ, [RZ] ;  /* 0x00000000fffff984 */ /* 0x000fe20000000800 */
[----:B------:R-:W-:Y:S01]  /*22310*/  @!PT LDS RZ, [RZ] ;  /* 0x00000000fffff984 */ /* 0x000fe20000000800 */
[----:B------:R-:W-:Y:S01]  /*22320*/  @!PT LDS RZ, [RZ] ;  /* 0x00000000fffff984 */ /* 0x000fe20000000800 */
[----:B------:R0:W-:Y:S01]  /*22330*/  @!P4 LDGSTS.E.BYPASS.LTC128B.128 [R10+0x1b400], desc[UR42][R6.64+0x100], !P0 ;  /* 0x1b400100060acfae */ /* 0x0001e2000c101d6a */
[----:B------:R-:W-:Y:S01]  /*22340*/  IMAD.MOV.U32 R3, RZ, RZ, R14 ;  /* 0x000000ffff037224 */ /* 0x000fe200078e000e */
[----:B------:R-:W-:Y:S06]  /*22350*/  BRA `(.L_x_1029) ;  /* 0xffffffb0000c7947 */ /* 0x000fec000383ffff */
.L_x_890:
[----:B0-----:R-:W3:Y:S02]  /*22360*/  LDL R2, [R1+0x4] ;  /* 0x0000040001027983 */ /* 0x001ee40000100800 */
[----:B---3--:R0:W1:Y:S02]  /*22370*/  SYNCS.PHASECHK.TRANS64.TRYWAIT P0, [R2+URZ+0x34820], R0 ;  /* 0x03482000020075a7 */ /* 0x008064000800017f */
[----:B-1----:R-:W-:Y:S05]  /*22380*/  @!P0 NANOSLEEP.SYNCS 0x989680 ;  /* 0x009896800000895d */ /* 0x002fea0003900000 */
[----:B------:R-:W1:Y:S02]  /*22390*/  @!P0 SYNCS.PHASECHK.TRANS64 P0, [R2+URZ+0x34820], R0 ;  /* 0x03482000020085a7 */ /* 0x000e64000800007f */
[----:B-1----:R-:W-:Y:S05]  /*223a0*/  @!P0 BRA `(.L_x_890) ;  /* 0xfffffffc00ec8947 */ /* 0x002fea000383ffff */
[----:B------:R-:W-:Y:S05]  /*223b0*/  BRA `(.L_x_1030) ;  /* 0xffffffb000907947 */ /* 0x000fea000383ffff */
.L_x_899:
[----:B-1----:R1:W3:Y:S02]  /*223c0*/  SYNCS.PHASECHK.TRANS64.TRYWAIT P0, [R3+URZ+0x34840], R2 ;  /* 0x03484002030075a7 */ /* 0x0022e4000800017f */
[----:B---3--:R-:W-:Y:S05]  /*223d0*/  @!P0 NANOSLEEP.SYNCS 0x989680 ;  /* 0x009896800000895d */ /* 0x008fea0003900000 */
[----:B------:R-:W3:Y:S02]  /*223e0*/  @!P0 SYNCS.PHASECHK.TRANS64 P0, [R3+URZ+0x34840], R2 ;  /* 0x03484002030085a7 */ /* 0x000ee4000800007f */
[----:B---3--:R-:W-:Y:S05]  /*223f0*/  @!P0 BRA `(.L_x_899) ;  /* 0xfffffffc00f08947 */ /* 0x008fea000383ffff */
[----:B------:R-:W-:Y:S05]  /*22400*/  BRA `(.L_x_1031) ;  /* 0xffffffb4005c7947 */ /* 0x000fea000383ffff */
.L_x_906:
[----:B0-----:R0:W1:Y:S02]  /*22410*/  SYNCS.PHASECHK.TRANS64.TRYWAIT P0, [R3+URZ+0x60], R2 ;  /* 0x00006002030075a7 */ /* 0x001064000800017f */
[----:B-1----:R-:W-:Y:S05]  /*22420*/  @!P0 NANOSLEEP.SYNCS 0x989680 ;  /* 0x009896800000895d */ /* 0x002fea0003900000 */
[----:B------:R-:W1:Y:S02]  /*22430*/  @!P0 SYNCS.PHASECHK.TRANS64 P0, [R3+URZ+0x60], R2 ;  /* 0x00006002030085a7 */ /* 0x000e64000800007f */
[----:B-1----:R-:W-:Y:S05]  /*22440*/  @!P0 BRA `(.L_x_906) ;  /* 0xfffffffc00f08947 */ /* 0x002fea000383ffff */
[----:B------:R-:W-:Y:S05]  /*22450*/  BRA `(.L_x_1032) ;  /* 0xffffffb800747947 */ /* 0x000fea000383ffff */
.L_x_915:
[----:B---3--:R3:W4:Y:S02]  /*22460*/  SYNCS.PHASECHK.TRANS64.TRYWAIT P0, [R3+URZ+0x34840], R2 ;  /* 0x03484002030075a7 */ /* 0x008724000800017f */
[----:B----4-:R-:W-:Y:S05]  /*22470*/  @!P0 NANOSLEEP.SYNCS 0x989680 ;  /* 0x009896800000895d */ /* 0x010fea0003900000 */
[----:B------:R-:W4:Y:S02]  /*22480*/  @!P0 SYNCS.PHASECHK.TRANS64 P0, [R3+URZ+0x34840], R2 ;  /* 0x03484002030085a7 */ /* 0x000f24000800007f */
[----:B----4-:R-:W-:Y:S05]  /*22490*/  @!P0 BRA `(.L_x_915) ;  /* 0xfffffffc00f08947 */ /* 0x010fea000383ffff */
[----:B------:R-:W-:Y:S05]  /*224a0*/  BRA `(.L_x_1033) ;  /* 0xffffffc0001c7947 */ /* 0x000fea000383ffff */
.L_x_922:
[----:B--2---:R2:W3:Y:S02]  /*224b0*/  SYNCS.PHASECHK.TRANS64.TRYWAIT P0, [R2+URZ+0x60], R3 ;  /* 0x00006003020075a7 */ /* 0x0044e4000800017f */
[----:B---3--:R-:W-:Y:S05]  /*224c0*/  @!P0 NANOSLEEP.SYNCS 0x989680 ;  /* 0x009896800000895d */ /* 0x008fea0003900000 */
[----:B------:R-:W3:Y:S02]  /*224d0*/  @!P0 SYNCS.PHASECHK.TRANS64 P0, [R2+URZ+0x60], R3 ;  /* 0x00006003020085a7 */ /* 0x000ee4000800007f */
[----:B---3--:R-:W-:Y:S05]  /*224e0*/  @!P0 BRA `(.L_x_922) ;  /* 0xfffffffc00f08947 */ /* 0x008fea000383ffff */
[----:B------:R-:W-:Y:S05]  /*224f0*/  BRA `(.L_x_1034) ;  /* 0xffffffc400347947 */ /* 0x000fea000383ffff */
.L_x_931:
[----:B----4-:R4:W0:Y:S02]  /*22500*/  SYNCS.PHASECHK.TRANS64.TRYWAIT P0, [R2+URZ+0x34840], R3 ;  /* 0x03484003020075a7 */ /* 0x010824000800017f */
[----:B0-----:R-:W-:Y:S05]  /*22510*/  @!P0 NANOSLEEP.SYNCS 0x989680 ;  /* 0x009896800000895d */ /* 0x001fea0003900000 */
[----:B------:R-:W0:Y:S02]  /*22520*/  @!P0 SYNCS.PHASECHK.TRANS64 P0, [R2+URZ+0x34840], R3 ;  /* 0x03484003020085a7 */ /* 0x000e24000800007f */
[----:B0-----:R-:W-:Y:S05]  /*22530*/  @!P0 BRA `(.L_x_931) ;  /* 0xfffffffc00f08947 */ /* 0x001fea000383ffff */
[----:B------:R-:W-:Y:S05]  /*22540*/  BRA `(.L_x_1035) ;  /* 0xffffffc800a87947 */ /* 0x000fea000383ffff */
.L_x_938:
[----:B0-----:R0:W2:Y:S02]  /*22550*/  SYNCS.PHASECHK.TRANS64.TRYWAIT P0, [R2+URZ+0x60], R5 ;  /* 0x00006005020075a7 */ /* 0x0010a4000800017f */
[----:B--2---:R-:W-:Y:S05]  /*22560*/  @!P0 NANOSLEEP.SYNCS 0x989680 ;  /* 0x009896800000895d */ /* 0x004fea0003900000 */
[----:B------:R-:W2:Y:S02]  /*22570*/  @!P0 SYNCS.PHASECHK.TRANS64 P0, [R2+URZ+0x60], R5 ;  /* 0x00006005020085a7 */ /* 0x000ea4000800007f */
[----:B--2---:R-:W-:Y:S05]  /*22580*/  @!P0 BRA `(.L_x_938) ;  /* 0xfffffffc00f08947 */ /* 0x004fea000383ffff */
[----:B------:R-:W-:Y:S05]  /*22590*/  BRA `(.L_x_1036) ;  /* 0xffffffcc00c07947 */ /* 0x000fea000383ffff */
.L_x_949:
[----:B0-----:R0:W2:Y:S02]  /*225a0*/  SYNCS.PHASECHK.TRANS64.TRYWAIT P0, [R0+URZ+0x34860], R2 ;  /* 0x03486002000075a7 */ /* 0x0010a4000800017f */
[----:B--2---:R-:W-:Y:S05]  /*225b0*/  @!P0 NANOSLEEP.SYNCS 0x989680 ;  /* 0x009896800000895d */ /* 0x004fea0003900000 */
[----:B------:R-:W2:Y:S02]  /*225c0*/  @!P0 SYNCS.PHASECHK.TRANS64 P0, [R0+URZ+0x34860], R2 ;  /* 0x03486002000085a7 */ /* 0x000ea4000800007f */
[----:B--2---:R-:W-:Y:S05]  /*225d0*/  @!P0 BRA `(.L_x_949) ;  /* 0xfffffffc00f08947 */ /* 0x004fea000383ffff */
[----:B------:R-:W-:Y:S05]  /*225e0*/  BRA `(.L_x_1037) ;  /* 0xffffffd400187947 */ /* 0x000fea000383ffff */
.L_x_956:
[----:B------:R-:W-:Y:S01]  /*225f0*/  BSSY B0, `(.L_x_1038) ;  /* 0x0000008000007945 */ /* 0x000fe20003800000 */
[----:B------:R-:W-:Y:S02]  /*22600*/  IMAD.MOV.U32 R13, RZ, RZ, R16 ;  /* 0x000000ffff0d7224 */ /* 0x000fe400078e0010 */
[----:B------:R-:W-:Y:S02]  /*22610*/  IMAD.MOV.U32 R12, RZ, RZ, RZ ;  /* 0x000000ffff0c7224 */ /* 0x000fe400078e00ff */
[----:B------:R-:W-:Y:S02]  /*22620*/  IMAD.MOV.U32 R11, RZ, RZ, 0x1f ;  /* 0x0000001fff0b7424 */ /* 0x000fe400078e00ff */
[----:B------:R-:W-:-:S07]  /*22630*/  IMAD.MOV.U32 R15, RZ, RZ, -0x1 ;  /* 0xffffffffff0f7424 */ /* 0x000fce00078e00ff */
[----:B-1--45:R-:W-:Y:S05]  /*22640*/  WARPSYNC.COLLECTIVE R15, `(.L_x_1039) ;  /* 0x000000000f087348 */ /* 0x032fea0003c00000 */
[----:B------:R0:W2:Y:S02]  /*22650*/  SHFL.IDX P6, R14, R13, R12, R11 ;  /* 0x0000000c0d0e7389 */ /* 0x0000a400000c000b */
[----:B012-45:R-:W-:Y:S01]  /*22660*/  ENDCOLLECTIVE ;  /* 0x000000000000791b */ /* 0x037fe20003800000 */
.L_x_1039:
[----:B------:R-:W-:Y:S05]  /*22670*/  BSYNC B0 ;  /* 0x0000000000007941 */ /* 0x000fea0003800000 */
.L_x_1038:
        /* <DEDUP_REMOVED lines=9> */
.L_x_1040:
[----:B------:R-:W-:Y:S02]  /*22710*/  ULDC UR4, c[0x0][0xc3c] ;  /* 0x00030f0000047ab9 */ /* 0x000fe40000000800 */
[----:B------:R-:W-:-:S13]  /*22720*/  ISETP.GE.OR P1, PT, R5, UR4, !P0 ;  /* 0x0000000405007c0c */ /* 0x000fda000c726670 */
[----:B------:R-:W0:Y:S01]  /*22730*/  @!P1 LDC.64 R2, c[0x0][0xc80] ;  /* 0x00032000ff029b82 */ /* 0x000e220000000a00 */
[----:B------:R-:W-:Y:S02]  /*22740*/  IMAD.MOV.U32 R11, RZ, RZ, RZ ;  /* 0x000000ffff0b7224 */ /* 0x000fe400078e00ff */
[----:B------:R-:W-:Y:S02]  /*22750*/  IMAD.MOV.U32 R4, RZ, RZ, R14 ;  /* 0x000000ffff047224 */ /* 0x000fe400078e000e */
        /* <DEDUP_REMOVED lines=13> */
.L_x_1041:
[----:B------:R-:W-:Y:S02]  /*22830*/  IMAD.MOV.U32 R12, RZ, RZ, 0x2 ;  /* 0x00000002ff0c7424 */ /* 0x000fe400078e00ff */
[----:B------:R-:W-:-:S05]  /*22840*/  IMAD.MOV.U32 R3, RZ, RZ, R14 ;  /* 0x000000ffff037224 */ /* 0x000fca00078e000e */
[----:B------:R-:W-:-:S04]  /*22850*/  SEL R3, R3, RZ, P1 ;  /* 0x000000ff03037207 */ /* 0x000fc80000800000 */
[----:B------:R-:W-:-:S05]  /*22860*/  IADD3 R3, R2, R3, RZ ;  /* 0x0000000302037210 */ /* 0x000fca0007ffe0ff */
[----:B------:R-:W-:-:S07]  /*22870*/  IMAD.MOV.U32 R13, RZ, RZ, R3 ;  /* 0x000000ffff0d7224 */ /* 0x000fce00078e0003 */
[----:B------:R-:W-:Y:S05]  /*22880*/  WARPSYNC.COLLECTIVE R15, `(.L_x_1042) ;  /* 0x000000000f087348 */ /* 0x000fea0003c00000 */
[----:B------:R0:W1:Y:S02]  /*22890*/  SHFL.UP P6, R14, R13, R12, R11 ;  /* 0x0400000c0d0e7389 */ /* 0x00006400000c000b */
[----:B01----:R-:W-:Y:S01]  /*228a0*/  ENDCOLLECTIVE ;  /* 0x000000000000791b */ /* 0x003fe20003800000 */
.L_x_1042:
        /* <DEDUP_REMOVED lines=8> */
.L_x_1043:
        /* <DEDUP_REMOVED lines=8> */
.L_x_1044:
        /* <DEDUP_REMOVED lines=8> */
.L_x_1045:
        /* <DEDUP_REMOVED lines=9> */
.L_x_1046:
[----:B------:R-:W-:Y:S01]  /*22ac0*/  IMAD.MOV.U32 R6, RZ, RZ, R14 ;  /* 0x000000ffff067224 */ /* 0x000fe200078e000e */
[----:B------:R-:W-:Y:S06]  /*22ad0*/  BRA `(.L_x_1047) ;  /* 0xffffffd4009c7947 */ /* 0x000fec000383ffff */
.L_x_961:
[----:B------:R-:W-:Y:S01]  /*22ae0*/  BSSY B0, `(.L_x_1048) ;  /* 0x0000008000007945 */ /* 0x000fe20003800000 */
[----:B-----5:R-:W-:Y:S02]  /*22af0*/  IMAD.MOV.U32 R13, RZ, RZ, R2 ;  /* 0x000000ffff0d7224 */ /* 0x020fe400078e0002 */
[----:B------:R-:W-:Y:S02]  /*22b00*/  IMAD.MOV.U32 R12, RZ, RZ, 0x1 ;  /* 0x00000001ff0c7424 */ /* 0x000fe400078e00ff */
[----:B------:R-:W-:Y:S02]  /*22b10*/  IMAD.MOV.U32 R11, RZ, RZ, RZ ;  /* 0x000000ffff0b7224 */ /* 0x000fe400078e00ff */
[----:B------:R-:W-:-:S07]  /*22b20*/  IMAD.MOV.U32 R15, RZ, RZ, -0x1 ;  /* 0xffffffffff0f7424 */ /* 0x000fce00078e00ff */
[----:B01----:R-:W-:Y:S05]  /*22b30*/  WARPSYNC.COLLECTIVE R15, `(.L_x_1049) ;  /* 0x000000000f087348 */ /* 0x003fea0003c00000 */
[----:B------:R2:W3:Y:S02]  /*22b40*/  SHFL.UP P6, R14, R13, R12, R11 ;  /* 0x0400000c0d0e7389 */ /* 0x0004e400000c000b */
[----:B0123--:R-:W-:Y:S01]  /*22b50*/  ENDCOLLECTIVE ;  /* 0x000000000000791b */ /* 0x00ffe20003800000 */
.L_x_1049:
[----:B------:R-:W-:Y:S05]  /*22b60*/  BSYNC B0 ;  /* 0x0000000000007941 */ /* 0x000fea0003800000 */
.L_x_1048:
[----:B------:R-:W-:Y:S02]  /*22b70*/  IMAD.MOV.U32 R3, RZ, RZ, R14 ;  /* 0x000000ffff037224 */ /* 0x000fe400078e000e */
[----:B------:R-:W-:Y:S02]  /*22b80*/  IMAD.MOV.U32 R12, RZ, RZ, 0x2 ;  /* 0x00000002ff0c7424 */ /* 0x000fe400078e00ff */
[----:B------:R-:W-:Y:S01]  /*22b90*/  IMAD.MOV.U32 R11, RZ, RZ, RZ ;  /* 0x000000ffff0b7224 */ /* 0x000fe200078e00ff */
[----:B------:R-:W-:Y:S01]  /*22ba0*/  SEL R3, R3, RZ, P1 ;  /* 0x000000ff03037207 */ /* 0x000fe20000800000 */
[----:B------:R-:W-:-:S04]  /*22bb0*/  IMAD.MOV.U32 R15, RZ, RZ, -0x1 ;  /* 0xffffffffff0f7424 */ /* 0x000fc800078e00ff */
[----:B------:R-:W-:-:S04]  /*22bc0*/  IMAD.IADD R3, R2, 0x1, R3 ;  /* 0x0000000102037824 */ /* 0x000fc800078e0203 */
[----:B------:R-:W-:-:S07]  /*22bd0*/  IMAD.MOV.U32 R13, RZ, RZ, R3 ;  /* 0x000000ffff0d7224 */ /* 0x000fce00078e0003 */
[----:B------:R-:W-:Y:S05]  /*22be0*/  WARPSYNC.COLLECTIVE R15, `(.L_x_1050) ;  /* 0x000000000f087348 */ /* 0x000fea0003c00000 */
[----:B------:R0:W1:Y:S02]  /*22bf0*/  SHFL.UP P6, R14, R13, R12, R11 ;  /* 0x0400000c0d0e7389 */ /* 0x00006400000c000b */
[----:B01----:R-:W-:Y:S01]  /*22c00*/  ENDCOLLECTIVE ;  /* 0x000000000000791b */ /* 0x003fe20003800000 */
.L_x_1050:
[----:B------:R-:W-:Y:S02]  /*22c10*/  IMAD.MOV.U32 R12, RZ, RZ, 0x4 ;  /* 0x00000004ff0c7424 */ /* 0x000fe400078e00ff */
[----:B------:R-:W-:-:S05]  /*22c20*/  IMAD.MOV.U32 R5, RZ, RZ, R14 ;  /* 0x000000ffff057224 */ /* 0x000fca00078e000e */
[----:B------:R-:W-:-:S05]  /*22c30*/  SEL R5, R5, RZ, P2 ;  /* 0x000000ff05057207 */ /* 0x000fca0001000000 */
[----:B------:R-:W-:-:S05]  /*22c40*/  IMAD.IADD R3, R3, 0x1, R5 ;  /* 0x0000000103037824 */ /* 0x000fca00078e0205 */
[----:B------:R-:W-:-:S07]  /*22c50*/  MOV R13, R3 ;  /* 0x00000003000d7202 */ /* 0x000fce0000000f00 */
[----:B------:R-:W-:Y:S05]  /*22c60*/  WARPSYNC.COLLECTIVE R15, `(.L_x_1051) ;  /* 0x000000000f087348 */ /* 0x000fea0003c00000 */
[----:B------:R0:W1:Y:S02]  /*22c70*/  SHFL.UP P6, R14, R13, R12, R11 ;  /* 0x0400000c0d0e7389 */ /* 0x00006400000c000b */
[----:B01----:R-:W-:Y:S01]  /*22c80*/  ENDCOLLECTIVE ;  /* 0x000000000000791b */ /* 0x003fe20003800000 */
.L_x_1051:
        /* <DEDUP_REMOVED lines=8> */
.L_x_1052:
        /* <DEDUP_REMOVED lines=8> */
.L_x_1053:
        /* <DEDUP_REMOVED lines=9> */
.L_x_1054:
[----:B------:R-:W-:Y:S01]  /*22e20*/  IMAD.MOV.U32 R6, RZ, RZ, R14 ;  /* 0x000000ffff067224 */ /* 0x000fe200078e000e */
[----:B------:R-:W-:Y:S06]  /*22e30*/  BRA `(.L_x_1055) ;  /* 0xffffffd400607947 */ /* 0x000fec000383ffff */
.L_x_963:
[----:B------:R-:W-:Y:S01]  /*22e40*/  BSSY B0, `(.L_x_1056) ;  /* 0x0000006000007945 */ /* 0x000fe20003800000 */
[----:B------:R-:W-:Y:S01]  /*22e50*/  PLOP3.LUT P6, PT, P6, PT, PT, 0x8, 0x0 ;  /* 0x000000000000781c */ /* 0x000fe200037ce170 */
[----:B------:R-:W-:-:S12]  /*22e60*/  IMAD.MOV.U32 R15, RZ, RZ, -0x1 ;  /* 0xffffffffff0f7424 */ /* 0x000fd800078e00ff */
[----:B01---5:R-:W-:Y:S05]  /*22e70*/  WARPSYNC.COLLECTIVE R15, `(.L_x_1057) ;  /* 0x000000000f087348 */ /* 0x023fea0003c00000 */
[----:B------:R-:W-:Y:S01]  /*22e80*/  VOTE.ANY R14, PT, P6 ;  /* 0x00000000000e7806 */ /* 0x000fe200030e0100 */
[----:B01---5:R-:W-:Y:S06]  /*22e90*/  ENDCOLLECTIVE ;  /* 0x000000000000791b */ /* 0x023fec0003800000 */
.L_x_1057:
[----:B------:R-:W-:Y:S05]  /*22ea0*/  BSYNC B0 ;  /* 0x0000000000007941 */ /* 0x000fea0003800000 */
.L_x_1056:
        /* <DEDUP_REMOVED lines=9> */
.L_x_1058:
[----:B------:R-:W-:Y:S01]  /*22f40*/  IMAD.MOV.U32 R17, RZ, RZ, R14 ;  /* 0x000000ffff117224 */ /* 0x000fe200078e000e */
[----:B------:R-:W-:Y:S06]  /*22f50*/  BRA `(.L_x_1059) ;  /* 0xffffffd400507947 */ /* 0x000fec000383ffff */
.L_x_965:
[----:B------:R-:W-:Y:S01]  /*22f60*/  BSSY B0, `(.L_x_1060) ;  /* 0x0000007000007945 */ /* 0x000fe20003800000 */
[----:B------:R-:W-:Y:S02]  /*22f70*/  IMAD.MOV.U32 R13, RZ, RZ, R5 ;  /* 0x000000ffff0d7224 */ /* 0x000fe400078e0005 */
[----:B------:R-:W-:Y:S02]  /*22f80*/  IMAD.MOV.U32 R11, RZ, RZ, 0x1f ;  /* 0x0000001fff0b7424 */ /* 0x000fe400078e00ff */
[----:B------:R-:W-:-:S07]  /*22f90*/  IMAD.MOV.U32 R15, RZ, RZ, -0x1 ;  /* 0xffffffffff0f7424 */ /* 0x000fce00078e00ff */
[----:B01-3-5:R-:W-:Y:S05]  /*22fa0*/  WARPSYNC.COLLECTIVE R15, `(.L_x_1061) ;  /* 0x000000000f087348 */ /* 0x02bfea0003c00000 */
[----:B------:R2:W4:Y:S02]  /*22fb0*/  SHFL.IDX P6, R14, R13, R12, R11 ;  /* 0x0000000c0d0e7389 */ /* 0x00052400000c000b */
[----:B012345:R-:W-:Y:S01]  /*22fc0*/  ENDCOLLECTIVE ;  /* 0x000000000000791b */ /* 0x03ffe20003800000 */
.L_x_1061:
[----:B------:R-:W-:Y:S05]  /*22fd0*/  BSYNC B0 ;  /* 0x0000000000007941 */ /* 0x000fea0003800000 */
.L_x_1060:
[----:B------:R-:W-:Y:S01]  /*22fe0*/  IMAD.MOV.U32 R2, RZ, RZ, R14 ;  /* 0x000000ffff027224 */ /* 0x000fe200078e000e */
[----:B------:R-:W-:Y:S06]  /*22ff0*/  BRA `(.L_x_964) ;  /* 0xffffffd400447947 */ /* 0x000fec000383ffff */
.L_x_969:
[----:B0-----:R0:W1:Y:S02]  /*23000*/  SYNCS.PHASECHK.TRANS64.TRYWAIT P0, [R0+URZ+0x34820], R3 ;  /* 0x03482003000075a7 */ /* 0x001064000800017f */
[----:B-1----:R-:W-:Y:S05]  /*23010*/  @!P0 NANOSLEEP.SYNCS 0x989680 ;  /* 0x009896800000895d */ /* 0x002fea0003900000 */
[----:B------:R-:W1:Y:S02]  /*23020*/  @!P0 SYNCS.PHASECHK.TRANS64 P0, [R0+URZ+0x34820], R3 ;  /* 0x03482003000085a7 */ /* 0x000e64000800007f */
[----:B-1----:R-:W-:Y:S05]  /*23030*/  @!P0 BRA `(.L_x_969) ;  /* 0xfffffffc00f08947 */ /* 0x002fea000383ffff */
[----:B------:R-:W-:Y:S05]  /*23040*/  BRA `(.L_x_1062) ;  /* 0xffffffd800387947 */ /* 0x000fea000383ffff */
.L_x_970:
[----:B------:R-:W1:Y:S01]  /*23050*/  S2R R2, SR_TID.X ;  /* 0x0000000000027919 */ /* 0x000e620000002100 */
[----:B------:R-:W-:Y:S01]  /*23060*/  BSSY B0, `(.L_x_1063) ;  /* 0x000000a000007945 */ /* 0x000fe20003800000 */
[----:B------:R-:W-:Y:S02]  /*23070*/  IMAD.MOV.U32 R12, RZ, RZ, RZ ;  /* 0x000000ffff0c7224 */ /* 0x000fe400078e00ff */
[----:B------:R-:W-:Y:S02]  /*23080*/  IMAD.MOV.U32 R11, RZ, RZ, 0x1f ;  /* 0x0000001fff0b7424 */ /* 0x000fe400078e00ff */
[----:B------:R-:W-:Y:S01]  /*23090*/  IMAD.MOV.U32 R15, RZ, RZ, -0x1 ;  /* 0xffffffffff0f7424 */ /* 0x000fe200078e00ff */
[----:B-1----:R-:W-:-:S04]  /*230a0*/  SHF.R.U32.HI R2, RZ, 0x5, R2 ;  /* 0x00000005ff027819 */ /* 0x002fc80000011602 */
[----:B------:R-:W-:-:S05]  /*230b0*/  LOP3.LUT R2, R2, 0x3, RZ, 0xc0, !PT ;  /* 0x0000000302027812 */ /* 0x000fca00078ec0ff */
[----:B------:R-:W-:-:S07]  /*230c0*/  IMAD.MOV.U32 R13, RZ, RZ, R2 ;  /* 0x000000ffff0d7224 */ /* 0x000fce00078e0002 */
[----:B0---45:R-:W-:Y:S05]  /*230d0*/  WARPSYNC.COLLECTIVE R15, `(.L_x_1064) ;  /* 0x000000000f087348 */ /* 0x031fea0003c00000 */
[----:B------:R1:W2:Y:S02]  /*230e0*/  SHFL.IDX P6, R14, R13, R12, R11 ;  /* 0x0000000c0d0e7389 */ /* 0x0002a400000c000b */
[----:B012-45:R-:W-:Y:S01]  /*230f0*/  ENDCOLLECTIVE ;  /* 0x000000000000791b */ /* 0x037fe20003800000 */
.L_x_1064:
[----:B------:R-:W-:Y:S05]  /*23100*/  BSYNC B0 ;  /* 0x0000000000007941 */ /* 0x000fea0003800000 */
.L_x_1063:
[----:B------:R-:W-:Y:S05]  /*23110*/  BRA `(.L_x_1065) ;  /* 0xffffffd800207947 */ /* 0x000fea000383ffff */
.L_x_971:
[----:B------:R-:W-:Y:S01]  /*23120*/  BSSY B0, `(.L_x_1066) ;  /* 0x0000006000007945 */ /* 0x000fe20003800000 */
[----:B------:R-:W-:-:S07]  /*23130*/  IMAD.MOV.U32 R15, RZ, RZ, -0x1 ;  /* 0xffffffffff0f7424 */ /* 0x000fce00078e00ff */
[----:B01--45:R-:W-:Y:S05]  /*23140*/  WARPSYNC.COLLECTIVE R15, `(.L_x_1067) ;  /* 0x000000000f0c7348 */ /* 0x033fea0003c00000 */
[----:B------:R-:W-:Y:S02]  /*23150*/  ELECT P6, UR62, PT ;  /* 0x00000000003e782f */ /* 0x000fe400038c0000 */
[----:B------:R-:W-:Y:S01]  /*23160*/  MOV R14, UR62 ;  /* 0x0000003e000e7c02 */ /* 0x000fe20008000f00 */
[----:B01--45:R-:W-:Y:S10]  /*23170*/  ENDCOLLECTIVE ;  /* 0x000000000000791b */ /* 0x033ff40003800000 */
.L_x_1067:
[----:B------:R-:W-:Y:S05]  /*23180*/  BSYNC B0 ;  /* 0x0000000000007941 */ /* 0x000fea0003800000 */
.L_x_1066:
[----:B------:R-:W-:Y:S05]  /*23190*/  BRA `(.L_x_1068) ;  /* 0xffffffd800147947 */ /* 0x000fea000383ffff */
.L_x_973:
[----:B0-----:R0:W1:Y:S02]  /*231a0*/  SYNCS.PHASECHK.TRANS64.TRYWAIT P0, [R6+URZ], R5 ;  /* 0x00000005060075a7 */ /* 0x001064000800017f */
[----:B-1----:R-:W-:Y:S05]  /*231b0*/  @!P0 NANOSLEEP.SYNCS 0x989680 ;  /* 0x009896800000895d */ /* 0x002fea0003900000 */
[----:B------:R-:W1:Y:S02]  /*231c0*/  @!P0 SYNCS.PHASECHK.TRANS64 P0, [R6+URZ], R5 ;  /* 0x00000005060085a7 */ /* 0x000e64000800007f */
[----:B-1----:R-:W-:Y:S05]  /*231d0*/  @!P0 BRA `(.L_x_973) ;  /* 0xfffffffc00f08947 */ /* 0x002fea000383ffff */
[----:B------:R-:W-:Y:S05]  /*231e0*/  BRA `(.L_x_1069) ;  /* 0xffffffd800587947 */ /* 0x000fea000383ffff */
.L_x_974:
[----:B-1----:R1:W2:Y:S02]  /*231f0*/  SYNCS.PHASECHK.TRANS64.TRYWAIT P0, [R7+URZ], R2 ;  /* 0x00000002070075a7 */ /* 0x0022a4000800017f */
[----:B--2---:R-:W-:Y:S05]  /*23200*/  @!P0 NANOSLEEP.SYNCS 0x989680 ;  /* 0x009896800000895d */ /* 0x004fea0003900000 */
[----:B------:R-:W2:Y:S02]  /*23210*/  @!P0 SYNCS.PHASECHK.TRANS64 P0, [R7+URZ], R2 ;  /* 0x00000002070085a7 */ /* 0x000ea4000800007f */
[----:B--2---:R-:W-:Y:S05]  /*23220*/  @!P0 BRA `(.L_x_974) ;  /* 0xfffffffc00f08947 */ /* 0x004fea000383ffff */
[----:B------:R-:W-:Y:S05]  /*23230*/  BRA `(.L_x_1070) ;  /* 0xffffffd8004c7947 */ /* 0x000fea000383ffff */
.L_x_976:
[----:B--2---:R2:W3:Y:S02]  /*23240*/  SYNCS.PHASECHK.TRANS64.TRYWAIT P0, [R4+URZ], R5 ;  /* 0x00000005040075a7 */ /* 0x0044e4000800017f */
[----:B---3--:R-:W-:Y:S05]  /*23250*/  @!P0 NANOSLEEP.SYNCS 0x989680 ;  /* 0x009896800000895d */ /* 0x008fea0003900000 */
[----:B------:R-:W3:Y:S02]  /*23260*/  @!P0 SYNCS.PHASECHK.TRANS64 P0, [R4+URZ], R5 ;  /* 0x00000005040085a7 */ /* 0x000ee4000800007f */
[----:B---3--:R-:W-:Y:S05]  /*23270*/  @!P0 BRA `(.L_x_976) ;  /* 0xfffffffc00f08947 */ /* 0x008fea000383ffff */
[----:B------:R-:W-:Y:S05]  /*23280*/  BRA `(.L_x_1071) ;  /* 0xffffffd800547947 */ /* 0x000fea000383ffff */
.L_x_1072:
        /* <DEDUP_REMOVED lines=15> */
.L_x_3196:


//--------------------- .text._ZN7cutlass13device_kernelIN5flash11enable_sm90INS1_16FlashAttnFwdSm90INS1_25CollectiveMainloopFwdSm90ILi2EN4cute5tupleIJNS5_1CILi1EEES8_S8_EEENS6_IJNS7_ILi128EEENS7_ILi96EEENS7_ILi192EEEEEELi128ENS_10bfloat16_tEfNS_4arch4Sm90ELb0ELb1ELb1ELb0ELb0ELb0ELb0ELb1ELb1ELb1ELb0ELb0EEENS1_21CollectiveEpilogueFwdINS6_IJSA_SA_SB_EEES9_SE_SG_Li256ELb0ELb1ELb0ELb0EEENS1_30DynamicPersistentTileSchedulerILi256ELi128ELb0ELb1ELb1EEEEEEEEEvNT_6ParamsE --------------------------
	.section	.text._ZN7cutlass13device_kernelIN5flash11enable_sm90INS1_16FlashAttnFwdSm90INS1_25CollectiveMainloopFwdSm90ILi2EN4cute5tupleIJNS5_1CILi1EEES8_S8_EEENS6_IJNS7_ILi128EEENS7_ILi96EEENS7_ILi192EEEEEELi128ENS_10bfloat16_tEfNS_4arch4Sm90ELb0ELb1ELb1ELb0ELb0ELb0ELb0ELb1ELb1ELb1ELb0ELb0EEENS1_21CollectiveEpilogueFwdINS6_IJSA_SA_SB_EEES9_SE_SG_Li256ELb0ELb1ELb0ELb0EEENS1_30DynamicPersistentTileSchedulerILi256ELi128ELb0ELb1ELb1EEEEEEEEEvNT_6ParamsE,"ax",@progbits
	.align	128
.text._ZN7cutlass13device_kernelIN5flash11enable_sm90INS1_16FlashAttnFwdSm90INS1_25CollectiveMainloopFwdSm90ILi2EN4cute5tupleIJNS5_1CILi1EEES8_S8_EEENS6_IJNS7_ILi128EEENS7_ILi96EEENS7_ILi192EEEEEELi128ENS_10bfloat16_tEfNS_4arch4Sm90ELb0ELb1ELb1ELb0ELb0ELb0ELb0ELb1ELb1ELb1ELb0ELb0EEENS1_21CollectiveEpilogueFwdINS6_IJSA_SA_SB_EEES9_SE_SG_Li256ELb0ELb1ELb0ELb0EEENS1_30DynamicPersistentTileSchedulerILi256ELi128ELb0ELb1ELb1EEEEEEEEEvNT_6ParamsE:
        .type           _ZN7cutlass13device_kernelIN5flash11enable_sm90INS1_16FlashAttnFwdSm90INS1_25CollectiveMainloopFwdSm90ILi2EN4cute5tupleIJNS5_1CILi1EEES8_S8_EEENS6_IJNS7_ILi128EEENS7_ILi96EEENS7_ILi192EEEEEELi128ENS_10bfloat16_tEfNS_4arch4Sm90ELb0ELb1ELb1ELb0ELb0ELb0ELb0ELb1ELb1ELb1ELb0ELb0EEENS1_21CollectiveEpilogueFwdINS6_IJSA_SA_SB_EEES9_SE_SG_Li256ELb0ELb1ELb0ELb0EEENS1_30DynamicPersistentTileSchedulerILi256ELi128ELb0ELb1ELb1EEEEEEEEEvNT_6ParamsE,@function
        .size           _ZN7cutlass13device_kernelIN5flash11enable_sm90INS1_16FlashAttnFwdSm90INS1_25CollectiveMainloopFwdSm90ILi2EN4cute5tupleIJNS5_1CILi1EEES8_S8_EEENS6_IJNS7_ILi128EEENS7_ILi96EEENS7_ILi192EEEEEELi128ENS_10bfloat16_tEfNS_4arch4Sm90ELb0ELb1ELb1ELb0ELb0ELb0ELb0ELb1ELb1ELb1ELb0ELb0EEENS1_21CollectiveEpilogueFwdINS6_IJSA_SA_SB_EEES9_SE_SG_Li256ELb0ELb1ELb0ELb0EEENS1_30DynamicPersistentTileSchedulerILi256ELi128ELb0ELb1ELb1EEEEEEEEEvNT_6ParamsE,(.L_x_3197 - _ZN7cutlass13device_kernelIN5flash11enable_sm90INS1_16FlashAttnFwdSm90INS1_25CollectiveMainloopFwdSm90ILi2EN4cute5tupleIJNS5_1CILi1EEES8_S8_EEENS6_IJNS7_ILi128EEENS7_ILi96EEENS7_ILi192EEEEEELi128ENS_10bfloat16_tEfNS_4arch4Sm90ELb0ELb1ELb1ELb0ELb0ELb0ELb0ELb1ELb1ELb1ELb0ELb0EEENS1_21CollectiveEpilogueFwdINS6_IJSA_SA_SB_EEES9_SE_SG_Li256ELb0ELb1ELb0ELb0EEENS1_30DynamicPersistentTileSchedulerILi256ELi128ELb0ELb1ELb1EEEEEEEEEvNT_6ParamsE)
        .other          _ZN7cutlass13device_kernelIN5flash11enable_sm90INS1_16FlashAttnFwdSm90INS1_25CollectiveMainloopFwdSm90ILi2EN4cute5tupleIJNS5_1CILi1EEES8_S8_EEENS6_IJNS7_ILi128EEENS7_ILi96EEENS7_ILi192EEEEEELi128ENS_10bfloat16_tEfNS_4arch4Sm90ELb0ELb1ELb1ELb0ELb0ELb0ELb0ELb1ELb1ELb1ELb0ELb0EEENS1_21CollectiveEpilogueFwdINS6_IJSA_SA_SB_EEES9_SE_SG_Li256ELb0ELb1ELb0ELb0EEENS1_30DynamicPersistentTileSchedulerILi256ELi128ELb0ELb1ELb1EEEEEEEEEvNT_6ParamsE,@"STO_CUDA_ENTRY STV_DEFAULT"
_ZN7cutlass13device_kernelIN5flash11enable_sm90INS1_16FlashAttnFwdSm90INS1_25CollectiveMainloopFwdSm90ILi2EN4cute5tupleIJNS5_1CILi1EEES8_S8_EEENS6_IJNS7_ILi128EEENS7_ILi96EEENS7_ILi192EEEEEELi128ENS_10bfloat16_tEfNS_4arch4Sm90ELb0ELb1ELb1ELb0ELb0ELb0ELb0ELb1ELb1ELb1ELb0ELb0EEENS1_21CollectiveEpilogueFwdINS6_IJSA_SA_SB_EEES9_SE_SG_Li256ELb0ELb1ELb0ELb0EEENS1_30DynamicPersistentTileSchedulerILi256ELi128ELb0ELb1ELb1EEEEEEEEEvNT_6ParamsE:
        /* <DEDUP_REMOVED lines=18> */
.L_x_1074:
[----:B------:R-:W-:Y:S05]  /*0120*/  BSYNC B0 ;  /* 0x0000000000007941 */ /* 0x000fea0003800000 */
.L_x_1073:
        /* <DEDUP_REMOVED lines=41> */
.L_x_1075:
        /* <DEDUP_REMOVED lines=22> */
.L_x_1076:
        /* <DEDUP_REMOVED lines=18> */
.L_x_1077:
        /* <DEDUP_REMOVED lines=22> */
.L_x_1078:
        /* <DEDUP_REMOVED lines=22> */
.L_x_1079:
        /* <DEDUP_REMOVED lines=8> */
.L_x_1081:
[----:B------:R-:W-:-:S08]  /*0980*/  NOP ;  /* 0x0000000000007918 */ /* 0x000fd00000000000 */
[----:B------:R-:W1:Y:S02]  /*0990*/  USETMAXREG.TRY_ALLOC.CTAPOOL UP0, 0xf0 ;  /* 0x000000f0000079c8 */ /* 0x000e640008000600 */
[----:B-1----:R-:W-:-:S13]  /*09a0*/  PLOP3.LUT P0, PT, PT, PT, UP0, 0x80, 0x0 ;  /* 0x000000000000781c */ /* 0x002fda0003f0f008 */
[----:B------:R-:W-:Y:S05]  /*09b0*/  @!P0 BRA `(.L_x_1081) ;  /* 0xfffffffc00f08947 */ /* 0x000fea000383ffff */
[----:B------:R-:W1:Y:S08]  /*09c0*/  S2UR UR4, SR_CTAID.X ;  /* 0x00000000000479c3 */ /* 0x000e700000002500 */
[----:B------:R-:W-:Y:S08]  /*09d0*/  BAR.ARV 0x4, 0x180 ;  /* 0x0106000000007b1d */ /* 0x000ff00000002000 */
[----:B------:R-:W1:Y:S08]  /*09e0*/  LDC R0, c[0x0][0xc38] ;  /* 0x00030e00ff007b82 */ /* 0x000e700000000800 */
[----:B------:R-:W-:Y:S06]  /*09f0*/  BAR.ARV 0x8, 0x180 ;  /* 0x0206000000007b1d */ /* 0x000fec0000002000 */
[----:B-1----:R-:W-:-:S13]  /*0a00*/  ISETP.LE.AND P0, PT, R0, UR4, PT ;  /* 0x0000000400007c0c */ /* 0x002fda000bf03270 */
[----:B------:R-:W-:Y:S05]  /*0a10*/  @P0 EXIT ;  /* 0x000000000000094d */ /* 0x000fea0003800000 */
[----:B------:R-:W2:Y:S01]  /*0a20*/  LDL R3, [R1+0x1c] ;  /* 0x00001c0001037983 */ /* 0x000ea20000100800 */
[----:B------:R-:W-:Y:S01]  /*0a30*/  IMAD.MOV.U32 R165, RZ, RZ, RZ ;  /* 0x000000ffffa57224 */ /* 0x000fe200078e00ff */
[----:B------:R-:W-:Y:S01]  /*0a40*/  UMOV UR36, URZ ;  /* 0x0000003f00247c82 */ /* 0x000fe20008000000 */
[----:B------:R-:W-:Y:S01]  /*0a50*/  UMOV UR37, URZ ;  /* 0x0000003f00257c82 */ /* 0x000fe20008000000 */
[----:B0-----:R-:W0:Y:S02]  /*0a60*/  S2R R2, SR_TID.X ;  /* 0x0000000000027919 */ /* 0x001e240000002100 */
[----:B0-----:R-:W-:Y:S01]  /*0a70*/  VIADD R172, R2, 0xffffff80 ;  /* 0xffffff8002ac7836 */ /* 0x001fe20000000000 */
[----:B--2---:R-:W-:-:S04]  /*0a80*/  R2UR UR5, R3 ;  /* 0x00000000030572ca */ /* 0x004fc800000e0000 */
[----:B------:R-:W-:-:S04]  /*0a90*/  SHF.R.S32.HI R3, RZ, 0x1f, R172 ;  /* 0x0000001fff037819 */ /* 0x000fc800000114ac */
[CC--:B------:R-:W-:Y:S02]  /*0aa0*/  LEA.HI R0, R3.reuse, R172.reuse, RZ, 0x7 ;  /* 0x000000ac03007211 */ /* 0x0c0fe400078f38ff */
[CC--:B------:R-:W-:Y:S02]  /*0ab0*/  LEA.HI R2, R3.reuse, R172.reuse, RZ, 0x4 ;  /* 0x000000ac03027211 */ /* 0x0c0fe400078f20ff */
[----:B------:R-:W-:Y:S02]  /*0ac0*/  LOP3.LUT R5, R0, 0xffffff80, RZ, 0xc0, !PT ;  /* 0xffffff8000057812 */ /* 0x000fe400078ec0ff */
[----:B------:R-:W-:Y:S01]  /*0ad0*/  SHF.R.S32.HI R7, RZ, 0x4, R2 ;  /* 0x00000004ff077819 */ /* 0x000fe20000011402 */
[----:B------:R-:W-:Y:S01]  /*0ae0*/  ULOP3.LUT UR61, UR5, 0x1, URZ, 0xfc, !UPT ;  /* 0x00000001053d7892 */ /* 0x000fe2000f8efc3f */
[----:B------:R-:W-:Y:S01]  /*0af0*/  LEA.HI R4, R3, R172, RZ, 0x5 ;  /* 0x000000ac03047211 */ /* 0x000fe200078f28ff */
[----:B------:R-:W-:Y:S01]  /*0b00*/  IMAD.IADD R166, R172, 0x1, -R5 ;  /* 0x00000001aca67824 */ /* 0x000fe200078e0a05 */
[----:B------:R-:W-:-:S02]  /*0b10*/  LOP3.LUT R5, R2, 0x3fffff0, RZ, 0xc0, !PT ;  /* 0x03fffff002057812 */ /* 0x000fc400078ec0ff */
[----:B------:R-:W-:Y:S01]  /*0b20*/  LEA.HI R2, R2, R7, RZ, 0x1 ;  /* 0x0000000702027211 */ /* 0x000fe200078f08ff */
[----:B------:R-:W-:Y:S01]  /*0b30*/  IMAD.SHL.U32 R4, R4, 0x20, RZ ;  /* 0x0000002004047824 */ /* 0x000fe200078e00ff */
[----:B------:R-:W-:Y:S01]  /*0b40*/  SHF.R.S32.HI R9, RZ, 0x1f, R166 ;  /* 0x0000001fff097819 */ /* 0x000fe200000114a6 */
[----:B------:R-:W-:Y:S01]  /*0b50*/  IMAD.IADD R5, R172, 0x1, -R5 ;  /* 0x00000001ac057824 */ /* 0x000fe200078e0a05 */
[----:B------:R-:W-:Y:S02]  /*0b60*/  LOP3.LUT R2, R2, 0x1ffffffe, RZ, 0xc0, !PT ;  /* 0x1ffffffe02027812 */ /* 0x000fe400078ec0ff */
[----:B------:R-:W-:Y:S02]  /*0b70*/  LEA.HI R6, R9, R166, RZ, 0x2 ;  /* 0x000000a609067211 */ /* 0x000fe400078f10ff */
[----:B------:R-:W-:Y:S01]  /*0b80*/  LEA.HI R10, R3, R172, RZ, 0x2 ;  /* 0x000000ac030a7211 */ /* 0x000fe200078f10ff */
[----:B------:R-:W-:Y:S01]  /*0b90*/  IMAD.IADD R2, R7, 0x1, -R2 ;  /* 0x0000000107027824 */ /* 0x000fe200078e0a02 */
[----:B------:R-:W-:-:S02]  /*0ba0*/  SHF.R.S32.HI R8, RZ, 0x2, R6 ;  /* 0x00000002ff087819 */ /* 0x000fc40000011406 */
[----:B------:R-:W-:Y:S02]  /*0bb0*/  SHF.R.S32.HI R11, RZ, 0x1f, R6 ;  /* 0x0000001fff0b7819 */ /* 0x000fe40000011406 */
[----:B------:R-:W-:Y:S02]  /*0bc0*/  LOP3.LUT R4, R4, 0xfffffc00, RZ, 0xc0, !PT ;  /* 0xfffffc0004047812 */ /* 0x000fe400078ec0ff */
[----:B------:R-:W-:Y:S02]  /*0bd0*/  LOP3.LUT R7, R10, 0xfffffffc, RZ, 0xc0, !PT ;  /* 0xfffffffc0a077812 */ /* 0x000fe400078ec0ff */
[----:B------:R-:W-:Y:S01]  /*0be0*/  LEA.HI R3, R3, R172, RZ, 0x3 ;  /* 0x000000ac03037211 */ /* 0x000fe200078f18ff */
[----:B------:R-:W-:Y:S01]  /*0bf0*/  IMAD R5, R5, 0x40, R4 ;  /* 0x0000004005057824 */ /* 0x000fe200078e0204 */
[----:B------:R-:W-:Y:S01]  /*0c00*/  LEA.HI R11, R11, R8, RZ, 0x3 ;  /* 0x000000080b0b7211 */ /* 0x000fe200078f18ff */
[----:B------:R-:W-:Y:S01]  /*0c10*/  IMAD.IADD R4, R172, 0x1, -R7 ;  /* 0x00000001ac047824 */ /* 0x000fe200078e0a07 */
[----:B------:R-:W-:Y:S01]  /*0c20*/  SHF.R.S32.HI R167, RZ, 0x7, R0 ;  /* 0x00000007ffa77819 */ /* 0x000fe20000011400 */
[----:B------:R-:W-:Y:S01]  /*0c30*/  IMAD R169, R2, 0x8, R5 ;  /* 0x0000000802a97824 */ /* 0x000fe200078e0205 */
[----:B------:R-:W-:-:S02]  /*0c40*/  LOP3.LUT R7, R3, 0xfffffff8, RZ, 0xc0, !PT ;  /* 0xfffffff803077812 */ /* 0x000fc400078ec0ff */
[----:B------:R-:W-:Y:S02]  /*0c50*/  LOP3.LUT R11, R11, 0xfffffff8, RZ, 0xc0, !PT ;  /* 0xfffffff80b0b7812 */ /* 0x000fe400078ec0ff */
[----:B------:R-:W-:Y:S01]  /*0c60*/  LEA.HI R9, R9, R166, RZ, 0x5 ;  /* 0x000000a609097211 */ /* 0x000fe200078f28ff */
[----:B------:R-:W-:Y:S01]  /*0c70*/  IMAD.IADD R162, R172, 0x1, -R7 ;  /* 0x00000001aca27824 */ /* 0x000fe200078e0a07 */
[----:B------:R-:W-:Y:S01]  /*0c80*/  LEA.HI R0, R0, R167, RZ, 0x1 ;  /* 0x000000a700007211 */ /* 0x000fe200078f08ff */
[----:B------:R-:W-:Y:S01]  /*0c90*/  IMAD.IADD R8, R8, 0x1, -R11 ;  /* 0x0000000108087824 */ /* 0x000fe200078e0a0b */
[----:B------:R-:W-:Y:S01]  /*0ca0*/  SHF.R.S32.HI R9, RZ, 0x5, R9 ;  /* 0x00000005ff097819 */ /* 0x000fe20000011409 */
[----:B------:R-:W-:Y:S01]  /*0cb0*/  IMAD.SHL.U32 R23, R162, 0x8, RZ ;  /* 0x00000008a2177824 */ /* 0x000fe200078e00ff */
[----:B------:R-:W-:Y:S02]  /*0cc0*/  LEA.HI R10, R4, R4, RZ, 0x1 ;  /* 0x00000004040a7211 */ /* 0x000fe400078f08ff */
[----:B------:R-:W-:Y:S01]  /*0cd0*/  LOP3.LUT R0, R0, 0x3fffffe, RZ, 0xc0, !PT ;  /* 0x03fffffe00007812 */ /* 0x000fe200078ec0ff */
[----:B------:R-:W-:Y:S01]  /*0ce0*/  IMAD R9, R9, 0x10, R8 ;  /* 0x0000001009097824 */ /* 0x000fe200078e0208 */
[----:B------:R-:W-:Y:S01]  /*0cf0*/  LOP3.LUT R11, R10, 0x1ffffffe, RZ, 0xc0, !PT ;  /* 0x1ffffffe0a0b7812 */ /* 0x000fe200078ec0ff */
[----:B------:R-:W-:Y:S01]  /*0d00*/  VIADD R160, R23, 0x40 ;  /* 0x0000004017a07836 */ /* 0x000fe20000000000 */
[----:B------:R-:W-:Y:S01]  /*0d10*/  LOP3.LUT R5, R6, 0x7ffffffc, RZ, 0xc0, !PT ;  /* 0x7ffffffc06057812 */ /* 0x000fe200078ec0ff */
[----:B------:R-:W-:Y:S01]  /*0d20*/  IMAD.IADD R0, R167, 0x1, -R0 ;  /* 0x00000001a7007824 */ /* 0x000fe200078e0a00 */
[----:B------:R-:W-:Y:S01]  /*0d30*/  SHF.R.S32.HI R164, RZ, 0x3, R3 ;  /* 0x00000003ffa47819 */ /* 0x000fe20000011403 */
[----:B------:R-:W-:Y:S01]  /*0d40*/  IMAD.IADD R11, R4, 0x1, -R11 ;  /* 0x00000001040b7824 */ /* 0x000fe200078e0a0b */
[----:B------:R-:W-:Y:S01]  /*0d50*/  SHF.R.S32.HI R171, RZ, 0x1f, R23 ;  /* 0x0000001fffab7819 */ /* 0x000fe20000011417 */
[----:B------:R-:W-:Y:S01]  /*0d60*/  IMAD R168, R0, 0x40, R9 ;  /* 0x0000004000a87824 */ /* 0x000fe200078e0209 */
[----:B------:R-:W-:Y:S01]  /*0d70*/  SHF.R.S32.HI R170, RZ, 0x1f, R160 ;  /* 0x0000001fffaa7819 */ /* 0x000fe200000114a0 */
[----:B------:R-:W-:-:S02]  /*0d80*/  IMAD.U32 R0, RZ, RZ, UR4 ;  /* 0x00000004ff007e24 */ /* 0x000fc4000f8e00ff */
[----:B------:R-:W-:Y:S02]  /*0d90*/  IMAD.IADD R18, R166, 0x1, -R5 ;  /* 0x00000001a6127824 */ /* 0x000fe400078e0a05 */
[----:B------:R-:W-:-:S07]  /*0da0*/  IMAD R19, R11, 0x8, R168 ;  /* 0x000000080b137824 */ /* 0x000fce00078e02a8 */
.L_x_1178:
[----:B0----5:R-:W0:Y:S01]  /*0db0*/  LDC R5, c[0x0][0xc60] ;  /* 0x00031800ff057b82 */ /* 0x021e220000000800 */
[----:B--2---:R-:W-:Y:S01]  /*0dc0*/  IMAD.MOV.U32 R2, RZ, RZ, R0 ;  /* 0x000000ffff027224 */ /* 0x004fe200078e0000 */
[----:B------:R-:W-:Y:S01]  /*0dd0*/  ULDC UR4, c[0x0][0xc78] ;  /* 0x00031e0000047ab9 */ /* 0x000fe20000000800 */
[----:B0-----:R-:W-:-:S13]  /*0de0*/  ISETP.NE.AND P0, PT, R5, 0x1, PT ;  /* 0x000000010500780c */ /* 0x001fda0003f05270 */
[----:B---3--:R-:W0:Y:S08]  /*0df0*/  @P0 LDC R3, c[0x0][0xc64] ;  /* 0x00031900ff030b82 */ /* 0x008e300000000800 */
[----:B------:R-:W1:Y:S01]  /*0e00*/  @P0 LDC R4, c[0x0][0xc68] ;  /* 0x00031a00ff040b82 */ /* 0x000e620000000800 */
[----:B0-----:R-:W-:-:S05]  /*0e10*/  @P0 IMAD.HI.U32 R3, R0, R3, RZ ;  /* 0x0000000300030227 */ /* 0x001fca00078e00ff */
[----:B-1----:R-:W-:-:S04]  /*0e20*/  @P0 SHF.R.U32.HI R2, RZ, R4, R3 ;  /* 0x00000004ff020219 */ /* 0x002fc80000011603 */
[----:B------:R-:W-:Y:S01]  /*0e30*/  ISETP.GE.AND P0, PT, R2, UR4, PT ;  /* 0x0000000402007c0c */ /* 0x000fe2000bf06270 */
[----:B------:R-:W-:-:S04]  /*0e40*/  IMAD.MOV R3, RZ, RZ, -R2 ;  /* 0x000000ffff037224 */ /* 0x000fc800078e0a02 */
[----:B------:R-:W-:-:S08]  /*0e50*/  IMAD R15, R5, R3, R0 ;  /* 0x00000003050f7224 */ /* 0x000fd000078e0200 */
[----:B----4-:R-:W-:Y:S05]  /*0e60*/  @!P0 BRA `(.L_x_1082) ;  /* 0x0000000000208947 */ /* 0x010fea0003800000 */
[----:B------:R-:W0:Y:S01]  /*0e70*/  LDC R3, c[0x0][0xc6c] ;  /* 0x00031b00ff037b82 */ /* 0x000e220000000800 */
[----:B------:R-:W-:Y:S01]  /*0e80*/  IMAD.MOV.U32 R0, RZ, RZ, R15 ;  /* 0x000000ffff007224 */ /* 0x000fe200078e000f */
[----:B0-----:R-:W-:-:S13]  /*0e90*/  ISETP.NE.AND P0, PT, R3, 0x1, PT ;  /* 0x000000010300780c */ /* 0x001fda0003f05270 */
[----:B------:R-:W0:Y:S02]  /*0ea0*/  @P0 LDC.64 R4, c[0x0][0xc70] ;  /* 0x00031c00ff040b82 */ /* 0x000e240000000a00 */
[----:B0-----:R-:W-:-:S05]  /*0eb0*/  @P0 IMAD.HI.U32 R4, R15, R4, RZ ;  /* 0x000000040f040227 */ /* 0x001fca00078e00ff */
[----:B------:R-:W-:-:S05]  /*0ec0*/  @P0 SHF.R.U32.HI R0, RZ, R5, R4 ;  /* 0x00000005ff000219 */ /* 0x000fca0000011604 */
[----:B------:R-:W-:Y:S01]  /*0ed0*/  IMAD R3, R0, R3, RZ ;  /* 0x0000000300037224 */ /* 0x000fe200078e02ff */
[----:B------:R-:W-:Y:S06]  /*0ee0*/  BRA `(.L_x_1083) ;  /* 0x00000000001c7947 */ /* 0x000fec0003800000 */
.L_x_1082:
[----:B------:R-:W0:Y:S01]  /*0ef0*/  LDC R3, c[0x0][0xc54] ;  /* 0x00031500ff037b82 */ /* 0x000e220000000800 */
[----:B------:R-:W-:Y:S01]  /*0f00*/  IMAD.MOV.U32 R0, RZ, RZ, R15 ;  /* 0x000000ffff007224 */ /* 0x000fe200078e000f */
[----:B0-----:R-:W-:-:S13]  /*0f10*/  ISETP.NE.AND P0, PT, R3, 0x1, PT ;  /* 0x000000010300780c */ /* 0x001fda0003f05270 */
[----:B------:R-:W0:Y:S02]  /*0f20*/  @P0 LDC.64 R4, c[0x0][0xc58] ;  /* 0x00031600ff040b82 */ /* 0x000e240000000a00 */
[----:B0-----:R-:W-:-:S05]  /*0f30*/  @P0 IMAD.HI.U32 R4, R15, R4, RZ ;  /* 0x000000040f040227 */ /* 0x001fca00078e00ff */
[----:B------:R-:W-:-:S05]  /*0f40*/  @P0 SHF.R.U32.HI R0, RZ, R5, R4 ;  /* 0x00000005ff000219 */ /* 0x000fca0000011604 */
[----:B------:R-:W-:-:S07]  /*0f50*/  IMAD R3, R0, R3, RZ ;  /* 0x0000000300037224 */ /* 0x000fce00078e02ff */
.L_x_1083:
[----:B------:R-:W0:Y:S01]  /*0f60*/  LDC R163, c[0x0][0xc48] ;  /* 0x00031200ffa37b82 */ /* 0x000e220000000800 */
[----:B------:R-:W-:Y:S01]  /*0f70*/  LOP3.LUT R0, RZ, R0, RZ, 0x33, !PT ;  /* 0x00000000ff007212 */ /* 0x000fe200078e33ff */
[----:B------:R-:W-:Y:S01]  /*0f80*/  IMAD.IADD R3, R15, 0x1, -R3 ;  /* 0x000000010f037824 */ /* 0x000fe200078e0a03 */
[----:B------:R-:W-:Y:S01]  /*0f90*/  ULDC UR4, c[0x0][0xc3c] ;  /* 0x00030f0000047ab9 */ /* 0x000fe20000000800 */
[----:B------:R-:W-:Y:S02]  /*0fa0*/  ULDC UR6, c[0x0][0xc54] ;  /* 0x0003150000067ab9 */ /* 0x000fe40000000800 */
[----:B------:R-:W-:Y:S01]  /*0fb0*/  VIADD R0, R0, UR4 ;  /* 0x0000000400007c36 */ /* 0x000fe20008000000 */
[----:B------:R-:W-:Y:S01]  /*0fc0*/  ULDC.64 UR4, c[0x0][0x418] ;  /* 0x0001060000047ab9 */ /* 0x000fe20000000a00 */
[----:B------:R-:W1:Y:S01]  /*0fd0*/  LDC R4, c[0x0][0x448] ;  /* 0x00011200ff047b82 */ /* 0x000e620000000800 */
[----:B------:R-:W-:Y:S01]  /*0fe0*/  IMAD R15, R2, UR6, R3 ;  /* 0x00000006020f7c24 */ /* 0x000fe2000f8e0203 */
[----:B------:R-:W-:Y:S01]  /*0ff0*/  ISETP.NE.U32.AND P0, PT, RZ, UR4, PT ;  /* 0x00000004ff007c0c */ /* 0x000fe2000bf05070 */
[----:B------:R-:W-:-:S02]  /*1000*/  IMAD.SHL.U32 R17, R0, 0x80, RZ ;  /* 0x0000008000117824 */ /* 0x000fc400078e00ff */
[----:B------:R-:W-:Y:S01]  /*1010*/  IMAD.MOV.U32 R161, RZ, RZ, R15 ;  /* 0x000000ffffa17224 */ /* 0x000fe200078e000f */
[----:B------:R-:W-:Y:S01]  /*1020*/  ISETP.NE.AND.EX P0, PT, RZ, UR5, PT, P0 ;  /* 0x00000005ff007c0c */ /* 0x000fe2000bf05300 */
[----:B------:R-:W-:Y:S01]  /*1030*/  VIADD R2, R17, 0x7f ;  /* 0x0000007f11027836 */ /* 0x000fe20000000000 */
[----:B------:R-:W2:Y:S01]  /*1040*/  LDC.64 R12, c[0x0][0x9e0] ;  /* 0x00027800ff0c7b82 */ /* 0x000ea20000000a00 */
[----:B0-----:R-:W-:-:S07]  /*1050*/  ISETP.NE.AND P2, PT, R163, 0x1, PT ;  /* 0x00000001a300780c */ /* 0x001fce0003f45270 */
[----:B------:R-:W0:Y:S01]  /*1060*/  LDC R8, c[0x0][0x288] ;  /* 0x0000a200ff087b82 */ /* 0x000e220000000800 */
[----:B-1----:R-:W-:-:S07]  /*1070*/  ISETP.NE.AND P1, PT, R4, 0x1, PT ;  /* 0x000000010400780c */ /* 0x002fce0003f25270 */
[----:B------:R-:W1:Y:S08]  /*1080*/  LDC R72, c[0x0][0x424] ;  /* 0x00010900ff487b82 */ /* 0x000e700000000800 */
[----:B------:R-:W3:Y:S08]  /*1090*/  @P2 LDC R4, c[0x0][0xc4c] ;  /* 0x00031300ff042b82 */ /* 0x000ef00000000800 */
[----:B------:R-:W4:Y:S01]  /*10a0*/  @P2 LDC R7, c[0x0][0xc50] ;  /* 0x00031400ff072b82 */ /* 0x000f220000000800 */
[----:B0-----:R-:W-:-:S07]  /*10b0*/  IADD3 R5, -R8, 0x1, RZ ;  /* 0x0000000108057810 */ /* 0x001fce0007ffe1ff */
[----:B------:R-:W0:Y:S01]  /*10c0*/  @P1 LDC R11, c[0x0][0x44c] ;  /* 0x00011300ff0b1b82 */ /* 0x000e220000000800 */
[----:B-1----:R-:W-:-:S07]  /*10d0*/  SEL R72, R72, 0x1, P0 ;  /* 0x0000000148487807 */ /* 0x002fce0000000000 */
[----:B------:R-:W1:Y:S01]  /*10e0*/  @P1 LDC R6, c[0x0][0x450] ;  /* 0x00011400ff061b82 */ /* 0x000e620000000800 */
[----:B---3--:R-:W-:-:S07]  /*10f0*/  @P2 IMAD.HI.U32 R0, R15, R4, RZ ;  /* 0x000000040f002227 */ /* 0x008fce00078e00ff */
[----:B------:R-:W3:Y:S01]  /*1100*/  LDC R9, c[0x0][0x2f0] ;  /* 0x0000bc00ff097b82 */ /* 0x000ee20000000800 */
[----:B----4-:R-:W-:Y:S02]  /*1110*/  @P2 SHF.R.U32.HI R161, RZ, R7, R0 ;  /* 0x00000007ffa12219 */ /* 0x010fe40000011600 */
[----:B--2---:R-:W-:-:S03]  /*1120*/  ISETP.GE.AND P2, PT, R13, 0x1, PT ;  /* 0x000000010d00780c */ /* 0x004fc60003f46270 */
[----:B------:R-:W-:Y:S02]  /*1130*/  IMAD.MOV R0, RZ, RZ, -R161 ;  /* 0x000000ffff007224 */ /* 0x000fe400078e0aa1 */
[----:B0-----:R-:W-:-:S04]  /*1140*/  @P1 IMAD.HI.U32 R3, R2, R11, RZ ;  /* 0x0000000b02031227 */ /* 0x001fc800078e00ff */
[----:B------:R-:W-:Y:S01]  /*1150*/  IMAD R163, R163, R0, R15 ;  /* 0x00000000a3a37224 */ /* 0x000fe200078e020f */
[----:B-1----:R-:W-:Y:S01]  /*1160*/  @P1 SHF.R.U32.HI R2, RZ, R6, R3 ;  /* 0x00000006ff021219 */ /* 0x002fe20000011603 */
[CC--:B---3--:R-:W-:Y:S02]  /*1170*/  IMAD R5, R72.reuse, R9.reuse, R5 ;  /* 0x0000000948057224 */ /* 0x0c8fe400078e0205 */
[----:B------:R-:W-:Y:S02]  /*1180*/  IMAD R16, R72, R9, RZ ;  /* 0x0000000948107224 */ /* 0x000fe400078e02ff */
[----:B------:R-:W-:-:S04]  /*1190*/  IMAD.IADD R3, R5, 0x1, R2 ;  /* 0x0000000105037824 */ /* 0x000fc800078e0202 */
[----:B------:R-:W-:Y:S01]  /*11a0*/  IMAD.IADD R0, R3, 0x1, R12 ;  /* 0x0000000103007824 */ /* 0x000fe200078e020c */
[----:B------:R-:W-:Y:S06]  /*11b0*/  @!P2 BRA `(.L_x_1084) ;  /* 0x000000000040a947 */ /* 0x000fec0003800000 */
[C---:B------:R-:W-:Y:S01]  /*11c0*/  ISETP.GT.AND P0, PT, R3.reuse, RZ, PT ;  /* 0x000000ff0300720c */ /* 0x040fe20003f04270 */
[----:B------:R-:W-:-:S12]  /*11d0*/  VIADD R2, R3, 0xffffffff ;  /* 0xffffffff03027836 */ /* 0x000fd80000000000 */
[----:B------:R-:W-:Y:S05]  /*11e0*/  @P0 BRA `(.L_x_1085) ;  /* 0x00000000001c0947 */ /* 0x000fea0003800000 */
[----:B------:R-:W-:Y:S01]  /*11f0*/  ISETP.NE.AND P0, PT, R13, 0x1, PT ;  /* 0x000000010d00780c */ /* 0x000fe20003f05270 */
[----:B------:R-:W-:-:S12]  /*1200*/  IMAD.MOV R3, RZ, RZ, -R3 ;  /* 0x000000ffff037224 */ /* 0x000fd800078e0a03 */
[----:B------:R-:W0:Y:S02]  /*1210*/  @P0 LDC.64 R4, c[0x0][0x9e8] ;  /* 0x00027a00ff040b82 */ /* 0x000e240000000a00 */
[----:B0-----:R-:W-:-:S05]  /*1220*/  @P0 IMAD.HI.U32 R2, R3, R4, RZ ;  /* 0x0000000403020227 */ /* 0x001fca00078e00ff */
[----:B------:R-:W-:-:S04]  /*1230*/  @P0 SHF.R.U32.HI R3, RZ, R5, R2 ;  /* 0x00000005ff030219 */ /* 0x000fc80000011602 */
[----:B------:R-:W-:Y:S01]  /*1240*/  LOP3.LUT R2, RZ, R3, RZ, 0x33, !PT ;  /* 0x00000003ff027212 */ /* 0x000fe200078e33ff */
[----:B------:R-:W-:Y:S06]  /*1250*/  BRA `(.L_x_1086) ;  /* 0x0000000000107947 */ /* 0x000fec0003800000 */
.L_x_1085:
[----:B------:R-:W-:-:S13]  /*1260*/  ISETP.NE.AND P0, PT, R13, 0x1, PT ;  /* 0x000000010d00780c */ /* 0x000fda0003f05270 */
[----:B------:R-:W0:Y:S02]  /*1270*/  @P0 LDC.64 R4, c[0x0][0x9e8] ;  /* 0x00027a00ff040b82 */ /* 0x000e240000000a00 */
[----:B0-----:R-:W-:-:S05]  /*1280*/  @P0 IMAD.HI.U32 R4, R2, R4, RZ ;  /* 0x0000000402040227 */ /* 0x001fca00078e00ff */
[----:B------:R-:W-:-:S07]  /*1290*/  @P0 SHF.R.U32.HI R2, RZ, R5, R4 ;  /* 0x00000005ff020219 */ /* 0x000fce0000011604 */
.L_x_1086:
[----:B------:R-:W-:-:S05]  /*12a0*/  IMAD R3, R2, R13, R13 ;  /* 0x0000000d02037224 */ /* 0x000fca00078e020d */
[----:B------:R-:W-:-:S07]  /*12b0*/  VIMNMX R0, R0, R3, PT ;  /* 0x0000000300007248 */ /* 0x000fce0003fe0100 */
.L_x_1084:
[----:B------:R-:W0:Y:S01]  /*12c0*/  @P1 LDC R4, c[0x0][0x44c] ;  /* 0x00011300ff041b82 */ /* 0x000e220000000800 */
[----:B------:R-:W-:Y:S01]  /*12d0*/  VIADD R2, R0, 0x5f ;  /* 0x0000005f00027836 */ /* 0x000fe20000000000 */
[----:B------:R-:W-:Y:S01]  /*12e0*/  ULDC UR4, c[0x0][0x9dc] ;  /* 0x0002770000047ab9 */ /* 0x000fe20000000800 */
[----:B------:R-:W-:Y:S02]  /*12f0*/  IMAD R0, R72, R9, 0x5f ;  /* 0x0000005f48007424 */ /* 0x000fe400078e0209 */
[----:B------:R-:W-:-:S03]  /*1300*/  IMAD.HI R2, R2, 0x2aaaaaab, RZ ;  /* 0x2aaaaaab02027827 */ /* 0x000fc600078e02ff */
[----:B------:R-:W1:Y:S01]  /*1310*/  @P1 LDC R11, c[0x0][0x450] ;  /* 0x00011400ff0b1b82 */ /* 0x000e620000000800 */
[----:B------:R-:W-:Y:S01]  /*1320*/  IMAD.HI R0, R0, 0x2aaaaaab, RZ ;  /* 0x2aaaaaab00007827 */ /* 0x000fe200078e02ff */
[----:B------:R-:W-:-:S03]  /*1330*/  SHF.R.U32.HI R5, RZ, 0x1f, R2 ;  /* 0x0000001fff057819 */ /* 0x000fc60000011602 */
[----:B------:R-:W-:Y:S01]  /*1340*/  IMAD.MOV.U32 R7, RZ, RZ, R17 ;  /* 0x000000ffff077224 */ /* 0x000fe200078e0011 */
[----:B------:R-:W-:Y:S01]  /*1350*/  SHF.R.U32.HI R3, RZ, 0x1f, R0 ;  /* 0x0000001fff037819 */ /* 0x000fe20000011600 */
[----:B------:R-:W-:Y:S01]  /*1360*/  IMAD R72, R72, R9, -R8 ;  /* 0x0000000948487224 */ /* 0x000fe200078e0a08 */
[----:B------:R-:W-:Y:S02]  /*1370*/  LEA.HI.SX32 R2, R2, R5, 0x1c ;  /* 0x0000000502027211 */ /* 0x000fe400078fe2ff */
[----:B------:R-:W-:-:S04]  /*1380*/  LEA.HI.SX32 R3, R0, R3, 0x1c ;  /* 0x0000000300037211 */ /* 0x000fc800078fe2ff */
[----:B------:R-:W-:Y:S01]  /*1390*/  VIMNMX R73, R3, R2, PT ;  /* 0x0000000203497248 */ /* 0x000fe20003fe0100 */
[----:B0-----:R-:W-:-:S05]  /*13a0*/  @P1 IMAD.HI.U32 R4, R17, R4, RZ ;  /* 0x0000000411041227 */ /* 0x001fca00078e00ff */
[----:B-1----:R-:W-:-:S05]  /*13b0*/  @P1 SHF.R.U32.HI R7, RZ, R11, R4 ;  /* 0x0000000bff071219 */ /* 0x002fca0000011604 */
[----:B------:R-:W-:-:S04]  /*13c0*/  IMAD.IADD R0, R72, 0x1, R7 ;  /* 0x0000000148007824 */ /* 0x000fc800078e0207 */
[----:B------:R-:W-:Y:S01]  /*13d0*/  VIADD R2, R0, -UR4 ;  /* 0x8000000400027c36 */ /* 0x000fe20008000000 */
[----:B------:R-:W-:Y:S06]  /*13e0*/  @!P2 BRA `(.L_x_1087) ;  /* 0x00000000003ca947 */ /* 0x000fec0003800000 */
[----:B------:R-:W-:-:S13]  /*13f0*/  ISETP.GT.AND P0, PT, R0, -0x1, PT ;  /* 0xffffffff0000780c */ /* 0x000fda0003f04270 */
[----:B------:R-:W-:Y:S05]  /*1400*/  @P0 BRA `(.L_x_1088) ;  /* 0x00000000001c0947 */ /* 0x000fea0003800000 */
[----:B------:R-:W-:Y:S02]  /*1410*/  ISETP.NE.AND P0, PT, R13, 0x1, PT ;  /* 0x000000010d00780c */ /* 0x000fe40003f05270 */
[----:B------:R-:W-:-:S11]  /*1420*/  LOP3.LUT R3, RZ, R0, RZ, 0x33, !PT ;  /* 0x00000000ff037212 */ /* 0x000fd600078e33ff */
[----:B------:R-:W0:Y:S02]  /*1430*/  @P0 LDC.64 R4, c[0x0][0x9e8] ;  /* 0x00027a00ff040b82 */ /* 0x000e240000000a00 */
[----:B0-----:R-:W-:-:S05]  /*1440*/  @P0 IMAD.HI.U32 R0, R3, R4, RZ ;  /* 0x0000000403000227 */ /* 0x001fca00078e00ff */
[----:B------:R-:W-:-:S04]  /*1450*/  @P0 SHF.R.U32.HI R3, RZ, R5, R0 ;  /* 0x00000005ff030219 */ /* 0x000fc80000011600 */
[----:B------:R-:W-:Y:S01]  /*1460*/  LOP3.LUT R0, RZ, R3, RZ, 0x33, !PT ;  /* 0x00000003ff007212 */ /* 0x000fe200078e33ff */
[----:B------:R-:W-:Y:S06]  /*1470*/  BRA `(.L_x_1089) ;  /* 0x0000000000107947 */ /* 0x000fec0003800000 */
.L_x_1088:
[----:B------:R-:W-:-:S13]  /*1480*/  ISETP.NE.AND P0, PT, R13, 0x1, PT ;  /* 0x000000010d00780c */ /* 0x000fda0003f05270 */
[----:B------:R-:W0:Y:S02]  /*1490*/  @P0 LDC.64 R4, c[0x0][0x9e8] ;  /* 0x00027a00ff040b82 */ /* 0x000e240000000a00 */
[----:B0-----:R-:W-:-:S05]  /*14a0*/  @P0 IMAD.HI.U32 R4, R0, R4, RZ ;  /* 0x0000000400040227 */ /* 0x001fca00078e00ff */
[----:B------:R-:W-:-:S07]  /*14b0*/  @P0 SHF.R.U32.HI R0, RZ, R5, R4 ;  /* 0x00000005ff000219 */ /* 0x000fce0000011604 */
.L_x_1089:
[----:B------:R-:W-:-:S05]  /*14c0*/  IMAD R3, R0, R13, RZ ;  /* 0x0000000d00037224 */ /* 0x000fca00078e02ff */
[----:B------:R-:W-:-:S07]  /*14d0*/  VIMNMX R2, R2, R3, !PT ;  /* 0x0000000302027248 */ /* 0x000fce0007fe0100 */
.L_x_1087:
[----:B------:R-:W-:Y:S01]  /*14e0*/  IMAD.HI R2, R2, 0x2aaaaaab, RZ ;  /* 0x2aaaaaab02027827 */ /* 0x000fe200078e02ff */
[----:B------:R-:W-:Y:S02]  /*14f0*/  PLOP3.LUT P0, PT, PT, PT, PT, 0x80, 0x0 ;  /* 0x000000000000781c */ /* 0x000fe40003f0f070 */
[----:B------:R-:W-:Y:S02]  /*1500*/  CS2R R88, SRZ ;  /* 0x0000000000587805 */ /* 0x000fe4000001ff00 */
[----:B------:R-:W-:Y:S02]  /*1510*/  CS2R R86, SRZ ;  /* 0x0000000000567805 */ /* 0x000fe4000001ff00 */
[----:B------:R-:W-:Y:S02]  /*1520*/  CS2R R84, SRZ ;  /* 0x0000000000547805 */ /* 0x000fe4000001ff00 */
[----:B------:R-:W-:Y:S02]  /*1530*/  SHF.R.U32.HI R3, RZ, 0x1f, R2 ;  /* 0x0000001fff037819 */ /* 0x000fe40000011602 */
[----:B------:R-:W-:-:S02]  /*1540*/  CS2R R82, SRZ ;  /* 0x0000000000527805 */ /* 0x000fc4000001ff00 */
[----:B------:R-:W-:Y:S02]  /*1550*/  CS2R R80, SRZ ;  /* 0x0000000000507805 */ /* 0x000fe4000001ff00 */
[----:B------:R-:W-:Y:S02]  /*1560*/  CS2R R78, SRZ ;  /* 0x00000000004e7805 */ /* 0x000fe4000001ff00 */
[----:B------:R-:W-:Y:S02]  /*1570*/  LEA.HI.SX32 R3, R2, R3, 0x1c ;  /* 0x0000000302037211 */ /* 0x000fe400078fe2ff */
[----:B------:R-:W-:Y:S02]  /*1580*/  CS2R R76, SRZ ;  /* 0x00000000004c7805 */ /* 0x000fe4000001ff00 */
[----:B------:R-:W-:Y:S02]  /*1590*/  CS2R R74, SRZ ;  /* 0x00000000004a7805 */ /* 0x000fe4000001ff00 */
[----:B------:R-:W-:-:S02]  /*15a0*/  CS2R R44, SRZ ;  /* 0x00000000002c7805 */ /* 0x000fc4000001ff00 */
[----:B------:R-:W-:Y:S02]  /*15b0*/  VIMNMX R22, RZ, R3, !PT ;  /* 0x00000003ff167248 */ /* 0x000fe40007fe0100 */
[----:B------:R-:W-:Y:S02]  /*15c0*/  CS2R R70, SRZ ;  /* 0x0000000000467805 */ /* 0x000fe4000001ff00 */
[----:B------:R-:W-:Y:S02]  /*15d0*/  CS2R R68, SRZ ;  /* 0x0000000000447805 */ /* 0x000fe4000001ff00 */
[----:B------:R-:W-:Y:S02]  /*15e0*/  CS2R R66, SRZ ;  /* 0x0000000000427805 */ /* 0x000fe4000001ff00 */
[----:B------:R-:W-:Y:S02]  /*15f0*/  ISETP.GT.AND P1, PT, R73, R22, PT ;  /* 0x000000164900720c */ /* 0x000fe40003f24270 */
        /* <DEDUP_REMOVED lines=18> */
[----:B------:R-:W-:Y:S01]  /*1720*/  IMAD.MOV.U32 R106, RZ, RZ, RZ ;  /* 0x000000ffff6a7224 */ /* 0x000fe200078e00ff */
[----:B------:R-:W-:Y:S01]  /*1730*/  CS2R R6, SRZ ;  /* 0x0000000000067805 */ /* 0x000fe2000001ff00 */
[----:B------:R-:W-:Y:S02]  /*1740*/  IMAD.MOV.U32 R30, RZ, RZ, RZ ;  /* 0x000000ffff1e7224 */ /* 0x000fe400078e00ff */
[----:B------:R-:W-:Y:S02]  /*1750*/  IMAD.MOV.U32 R29, RZ, RZ, RZ ;  /* 0x000000ffff1d7224 */ /* 0x000fe400078e00ff */
[----:B------:R-:W-:-:S02]  /*1760*/  IMAD.MOV.U32 R27, RZ, RZ, RZ ;  /* 0x000000ffff1b7224 */ /* 0x000fc400078e00ff */
[----:B------:R-:W-:Y:S02]  /*1770*/  IMAD.MOV.U32 R108, RZ, RZ, RZ ;  /* 0x000000ffff6c7224 */ /* 0x000fe400078e00ff */
[----:B------:R-:W-:Y:S01]  /*1780*/  IMAD.MOV.U32 R3, RZ, RZ, RZ ;  /* 0x000000ffff037224 */ /* 0x000fe200078e00ff */
[----:B------:R-:W-:Y:S06]  /*1790*/  @!P1 BRA `(.L_x_1090) ;  /* 0x000000cc00489947 */ /* 0x000fec0003800000 */
[----:B------:R-:W0:Y:S01]  /*17a0*/  SHFL.IDX PT, R0, R167, RZ, 0x1f ;  /* 0x00001fffa7007589 */ /* 0x000e2200000e0000 */
[----:B------:R-:W1:Y:S01]  /*17b0*/  S2UR UR6, SR_CgaCtaId ;  /* 0x00000000000679c3 */ /* 0x000e620000008800 */
[----:B------:R-:W-:Y:S01]  /*17c0*/  UMOV UR38, 0x400 ;  /* 0x0000040000267882 */ /* 0x000fe20000000000 */
        /* <DEDUP_REMOVED lines=28> */
.L_x_1091:
[----:B------:R-:W-:Y:S01]  /*1990*/  LEA.HI R0, R165, R165, RZ, 0x1 ;  /* 0x000000a5a5007211 */ /* 0x000fe200078f08ff */
[----:B------:R-:W-:-:S03]  /*19a0*/  IMAD.U32 R2, RZ, RZ, UR61 ;  /* 0x0000003dff027e24 */ /* 0x000fc6000f8e00ff */
[----:B------:R-:W-:Y:S02]  /*19b0*/  LOP3.LUT R0, R0, 0xfffffffe, RZ, 0xc0, !PT ;  /* 0xfffffffe00007812 */ /* 0x000fe400078ec0ff */
[----:B------:R-:W-:-:S03]  /*19c0*/  ISETP.NE.AND P0, PT, R2, 0x3, PT ;  /* 0x000000030200780c */ /* 0x000fc60003f05270 */
[----:B------:R-:W-:-:S05]  /*19d0*/  IMAD.IADD R0, R165, 0x1, -R0 ;  /* 0x00000001a5007824 */ /* 0x000fca00078e0a00 */
[----:B------:R-:W-:-:S04]  /*19e0*/  SHF.L.U32 R0, R0, 0x1f, RZ ;  /* 0x0000001f00007819 */ /* 0x000fc800000006ff */
[----:B------:R-:W0:Y:S02]  /*19f0*/  SYNCS.PHASECHK.TRANS64.TRYWAIT P1, [UR38+0x2a800], R0 ;  /* 0x02a80000ff0075a7 */ /* 0x000e240008020166 */
[----:B0-----:R-:W-:Y:S05]  /*1a00*/  @!P1 BRA `(.L_x_1092) ;  /* 0x0000013400b49947 */ /* 0x001fea0003800000 */
.L_x_1288:
[----:B------:R-:W-:Y:S05]  /*1a10*/  @!P0 BRA `(.L_x_1093) ;  /* 0x0000000000048947 */ /* 0x000fea0003800000 */
[----:B------:R-:W-:Y:S01]  /*1a20*/  BPT.TRAP 0x1 ;  /* 0x000000040000795c */ /* 0x000fe20000300000 */
.L_x_1093:
[----:B------:R-:W-:Y:S02]  /*1a30*/  IMAD.U32 R21, RZ, RZ, UR37 ;  /* 0x00000025ff157e24 */ /* 0x000fe4000f8e00ff */
[----:B0-----:R-:W-:-:S03]  /*1a40*/  IMAD.U32 R0, RZ, RZ, UR36 ;  /* 0x00000024ff007e24 */ /* 0x001fc6000f8e00ff */
[----:B------:R-:W-:Y:S02]  /*1a50*/  LEA R21, R21, UR38, 0x3 ;  /* 0x0000002615157c11 */ /* 0x000fe4000f8e18ff */
[----:B------:R-:W-:-:S04]  /*1a60*/  SHF.L.U32 R0, R0, 0x1f, RZ ;  /* 0x0000001f00007819 */ /* 0x000fc800000006ff */
[----:B------:R0:W1:Y:S01]  /*1a70*/  SYNCS.PHASECHK.TRANS64.TRYWAIT P1, [R21+URZ+0x2a830], R0 ;  /* 0x02a83000150075a7 */ /* 0x000062000802017f */
[----:B------:R-:W-:Y:S05]  /*1a80*/  @!P0 BRA `(.L_x_1094) ;  /* 0x0000000000048947 */ /* 0x000fea0003800000 */
[----:B------:R-:W-:Y:S01]  /*1a90*/  BPT.TRAP 0x1 ;  /* 0x000000040000795c */ /* 0x000fe20000300000 */
.L_x_1094:
[----:B------:R-:W2:Y:S01]  /*1aa0*/  LDL.LU R2, [R1+0xc] ;  /* 0x00000c0001027983 */ /* 0x000ea20000300800 */
[----:B------:R-:W3:Y:S02]  /*1ab0*/  S2R R3, SR_TID.X ;  /* 0x0000000000037919 */ /* 0x000ee40000002100 */
[----:B---3--:R-:W-:Y:S02]  /*1ac0*/  LOP3.LUT P2, RZ, R3, 0x7f, RZ, 0xc0, !PT ;  /* 0x0000007f03ff7812 */ /* 0x008fe4000784c0ff */
[----:B--2---:R-:W-:-:S11]  /*1ad0*/  LOP3.LUT R2, R2, 0xffefffff, RZ, 0xc0, !PT ;  /* 0xffefffff02027812 */ /* 0x004fd600078ec0ff */
[----:B------:R-:W-:-:S05]  /*1ae0*/  @P2 LOP3.LUT R2, R2, 0x100000, RZ, 0xfc, !PT ;  /* 0x0010000002022812 */ /* 0x000fca00078efcff */
[----:B------:R2:W-:Y:S01]  /*1af0*/  STL [R1+0xc], R2 ;  /* 0x00000c0201007387 */ /* 0x0005e20000100800 */
[----:B-1----:R-:W-:Y:S05]  /*1b00*/  @P1 BRA `(.L_x_1095) ;  /* 0x0000000000081947 */ /* 0x002fea0003800000 */
[----:B------:R-:W1:Y:S02]  /*1b10*/  SYNCS.PHASECHK.TRANS64.TRYWAIT P1, [R21+URZ+0x2a830], R0 ;  /* 0x02a83000150075a7 */ /* 0x000e64000802017f */
[----:B-1----:R-:W-:Y:S05]  /*1b20*/  @!P1 BRA `(.L_x_1096) ;  /* 0x0000013400849947 */ /* 0x002fea0003800000 */
.L_x_1095:
[----:B------:R-:W-:Y:S05]  /*1b30*/  WARPSYNC.ALL ;  /* 0x0000000000007948 */ /* 0x000fea0003800000 */
[----:B------:R-:W-:Y:S01]  /*1b40*/  UIADD3 UR4, UR38, 0x18400, URZ ;  /* 0x0001840026047890 */ /* 0x000fe2000fffe03f */
[----:B------:R-:W-:Y:S01]  /*1b50*/  WARPGROUP.ARRIVE ;  /* 0x00000000000079c5 */ /* 0x000fe20000000000 */
[----:B------:R-:W-:Y:S01]  /*1b60*/  UMOV UR9, 0x40000040 ;  /* 0x4000004000097882 */ /* 0x000fe20000000000 */
[----:B------:R-:W-:Y:S01]  /*1b70*/  UMOV UR11, 0x40000040 ;  /* 0x40000040000b7882 */ /* 0x000fe20000000000 */
[----:B------:R-:W-:Y:S01]  /*1b80*/  USHF.R.U32.HI UR4, URZ, 0x4, UR4 ;  /* 0x000000043f047899 */ /* 0x000fe20008011604 */
[----:B------:R-:W-:Y:S01]  /*1b90*/  IMAD.U32 R5, RZ, RZ, UR9 ;  /* 0x00000009ff057e24 */ /* 0x000fe2000f8e00ff */
[----:B------:R-:W-:Y:S01]  /*1ba0*/  UMOV UR57, 0x40000040 ;  /* 0x4000004000397882 */ /* 0x000fe20000000000 */
[----:B------:R-:W-:Y:S01]  /*1bb0*/  UMOV UR59, 0x40000040 ;  /* 0x40000040003b7882 */ /* 0x000fe20000000000 */
[----:B------:R-:W-:Y:S01]  /*1bc0*/  ULOP3.LUT UR4, UR4, 0x3fff, URZ, 0xc0, !UPT ;  /* 0x00003fff04047892 */ /* 0x000fe2000f8ec03f */
[----:B------:R-:W3:Y:S01]  /*1bd0*/  LDC R10, c[0x0][0x448] ;  /* 0x00011200ff0a7b82 */ /* 0x000ee20000000800 */
[----:B------:R-:W-:Y:S01]  /*1be0*/  UMOV UR53, 0x40000040 ;  /* 0x4000004000357882 */ /* 0x000fe20000000000 */
[----:B------:R-:W-:Y:S01]  /*1bf0*/  UMOV UR55, 0x40000040 ;  /* 0x4000004000377882 */ /* 0x000fe20000000000 */
[----:B------:R-:W-:Y:S01]  /*1c00*/  ULOP3.LUT UR60, UR4, 0x10000, URZ, 0xfc, !UPT ;  /* 0x00010000043c7892 */ /* 0x000fe2000f8efc3f */
[----:B------:R-:W4:Y:S01]  /*1c10*/  S2R R20, SR_TID.X ;  /* 0x0000000000147919 */ /* 0x000f220000002100 */
[----:B------:R-:W-:Y:S01]  /*1c20*/  ULOP3.LUT UR4, UR39, 0x10000, URZ, 0xfc, !UPT ;  /* 0x0001000027047892 */ /* 0x000fe2000f8efc3f */
[----:B------:R-:W-:Y:S01]  /*1c30*/  IMAD.IADD R9, R19, 0x1, R17 ;  /* 0x0000000113097824 */ /* 0x000fe200078e0211 */
[----:B------:R-:W-:Y:S01]  /*1c40*/  UIMAD UR5, UR37, 0x900, UR60 ;  /* 0x00000900250578a4 */ /* 0x000fe2000f8e023c */
[----:B------:R-:W5:Y:S01]  /*1c50*/  LDC R13, c[0x0][0x288] ;  /* 0x0000a200ff0d7b82 */ /* 0x000f620000000800 */
[----:B------:R-:W-:-:S02]  /*1c60*/  UIADD3 UR56, UR4, 0x2, URZ ;  /* 0x0000000204387890 */ /* 0x000fc4000fffe03f */
[----:B------:R-:W-:Y:S01]  /*1c70*/  UIADD3 UR58, UR5, 0x2, URZ ;  /* 0x00000002053a7890 */ /* 0x000fe2000fffe03f */
[----:B------:R-:W-:Y:S02]  /*1c80*/  UMOV UR8, UR4 ;  /* 0x0000000400087c82 */ /* 0x000fe40008000000 */
[----:B------:R-:W-:Y:S01]  /*1c90*/  UMOV UR10, UR5 ;  /* 0x00000005000a7c82 */ /* 0x000fe20008000000 */
[----:B------:R-:W-:Y:S01]  /*1ca0*/  UIADD3 UR52, UR4, 0x4, URZ ;  /* 0x0000000404347890 */ /* 0x000fe2000fffe03f */
[----:B------:R-:W-:Y:S01]  /*1cb0*/  HGMMA.64x96x16.F32.BF16 R24, gdesc[UR8], RZ, !UPT, gsb0 ;  /* 0x01600000081879f0 */ /* 0x000fe2000c0018ff */
[----:B------:R-:W-:Y:S01]  /*1cc0*/  UIADD3 UR54, UR5, 0x4, URZ ;  /* 0x0000000405367890 */ /* 0x000fe2000fffe03f */
[----:B------:R-:W-:Y:S01]  /*1cd0*/  IMAD.U32 R4, RZ, RZ, UR8 ;  /* 0x00000008ff047e24 */ /* 0x000fe2000f8e00ff */
[----:B------:R-:W-:Y:S02]  /*1ce0*/  UIADD3 UR8, UR4, 0x6, URZ ;  /* 0x0000000604087890 */ /* 0x000fe4000fffe03f */
[----:B------:R-:W-:Y:S01]  /*1cf0*/  UIADD3 UR10, UR5, 0x6, URZ ;  /* 0x00000006050a7890 */ /* 0x000fe2000fffe03f */
[----:B------:R-:W-:Y:S01]  /*1d00*/  UMOV UR9, 0x40000040 ;  /* 0x4000004000097882 */ /* 0x000fe20000000000 */
[----:B------:R-:W-:Y:S01]  /*1d10*/  UMOV UR11, 0x40000040 ;  /* 0x40000040000b7882 */ /* 0x000fe20000000000 */
[----:B------:R-:W-:Y:S01]  /*1d20*/  UIADD3 UR12, UR4, 0x400, URZ ;  /* 0x00000400040c7890 */ /* 0x000fe2000fffe03f */
[----:B---3--:R-:W-:Y:S01]  /*1d30*/  ISETP.NE.AND P2, PT, R10, 0x1, PT ;  /* 0x000000010a00780c */ /* 0x008fe20003f45270 */
[----:B------:R-:W-:Y:S01]  /*1d40*/  UIADD3 UR14, UR5, 0x300, URZ ;  /* 0x00000300050e7890 */ /* 0x000fe2000fffe03f */
[----:B------:R-:W-:Y:S01]  /*1d50*/  UMOV UR13, 0x40000040 ;  /* 0x40000040000d7882 */ /* 0x000fe20000000000 */
[----:B------:R-:W-:Y:S01]  /*1d60*/  UMOV UR15, 0x40000040 ;  /* 0x40000040000f7882 */ /* 0x000fe20000000000 */
[----:B------:R-:W-:-:S02]  /*1d70*/  UIADD3 UR16, UR4, 0x402, URZ ;  /* 0x0000040204107890 */ /* 0x000fc4000fffe03f */
[----:B------:R-:W-:Y:S01]  /*1d80*/  UIADD3 UR18, UR5, 0x302, URZ ;  /* 0x0000030205127890 */ /* 0x000fe2000fffe03f */
[----:B------:R-:W-:Y:S01]  /*1d90*/  UMOV UR17, 0x40000040 ;  /* 0x4000004000117882 */ /* 0x000fe20000000000 */
[----:B------:R-:W-:Y:S01]  /*1da0*/  UMOV UR19, 0x40000040 ;  /* 0x4000004000137882 */ /* 0x000fe20000000000 */
[----:B------:R-:W-:Y:S01]  /*1db0*/  UIADD3 UR20, UR4, 0x404, URZ ;  /* 0x0000040404147890 */ /* 0x000fe2000fffe03f */
[----:B----4-:R-:W-:Y:S01]  /*1dc0*/  LOP3.LUT P1, RZ, R20, 0x7f, RZ, 0xc0, !PT ;  /* 0x0000007f14ff7812 */ /* 0x010fe2000782c0ff */
[----:B------:R-:W-:Y:S02]  /*1dd0*/  UIADD3 UR22, UR5, 0x304, URZ ;  /* 0x0000030405167890 */ /* 0x000fe4000fffe03f */
[----:B------:R-:W3:Y:S01]  /*1de0*/  @P2 LDC R14, c[0x0][0x44c] ;  /* 0x00011300ff0e2b82 */ /* 0x000ee20000000800 */
[----:B------:R-:W-:Y:S01]  /*1df0*/  UMOV UR21, 0x40000040 ;  /* 0x4000004000157882 */ /* 0x000fe20000000000 */
[----:B------:R-:W-:Y:S01]  /*1e00*/  UMOV UR23, 0x40000040 ;  /* 0x4000004000177882 */ /* 0x000fe20000000000 */
[----:B------:R-:W-:-:S02]  /*1e10*/  UIADD3 UR24, UR4, 0x406, URZ ;  /* 0x0000040604187890 */ /* 0x000fc4000fffe03f */
[----:B------:R-:W-:Y:S01]  /*1e20*/  UIADD3 UR26, UR5, 0x306, URZ ;  /* 0x00000306051a7890 */ /* 0x000fe2000fffe03f */
[----:B------:R-:W-:Y:S01]  /*1e30*/  UMOV UR25, 0x40000040 ;  /* 0x4000004000197882 */ /* 0x000fe20000000000 */
[----:B------:R-:W-:Y:S01]  /*1e40*/  UMOV UR27, 0x40000040 ;  /* 0x40000040001b7882 */ /* 0x000fe20000000000 */
[----:B------:R-:W-:Y:S01]  /*1e50*/  UIADD3 UR28, UR4, 0x800, URZ ;  /* 0x00000800041c7890 */ /* 0x000fe2000fffe03f */
[----:B------:R-:W4:Y:S01]  /*1e60*/  @P2 LDC R15, c[0x0][0x450] ;  /* 0x00011400ff0f2b82 */ /* 0x000f220000000800 */
        /* <DEDUP_REMOVED lines=9> */
[----:B---3--:R-:W-:Y:S01]  /*1f00*/  @P2 IMAD.HI.U32 R14, R9, R14, RZ ;  /* 0x0000000e090e2227 */ /* 0x008fe200078e00ff */
[----:B------:R-:W-:Y:S01]  /*1f10*/  UMOV UR41, 0x40000040 ;  /* 0x4000004000297882 */ /* 0x000fe20000000000 */
[----:B------:R-:W-:Y:S01]  /*1f20*/  UMOV UR43, 0x40000040 ;  /* 0x40000040002b7882 */ /* 0x000fe20000000000 */
[----:B------:R-:W-:Y:S02]  /*1f30*/  UIADD3 UR48, UR4, 0x806, URZ ;  /* 0x0000080604307890 */ /* 0x000fe4000fffe03f */
[----:B------:R-:W-:Y:S01]  /*1f40*/  UIADD3 UR50, UR5, 0x606, URZ ;  /* 0x0000060605327890 */ /* 0x000fe2000fffe03f */
[----:B------:R-:W-:Y:S01]  /*1f50*/  UMOV UR49, 0x40000040 ;  /* 0x4000004000317882 */ /* 0x000fe20000000000 */
[----:B------:R-:W-:Y:S01]  /*1f60*/  UMOV UR51, 0x40000040 ;  /* 0x4000004000337882 */ /* 0x000fe20000000000 */
[----:B------:R-:W-:Y:S01]  /*1f70*/  ULDC UR4, c[0x0][0x9d8] ;  /* 0x0002760000047ab9 */ /* 0x000fe20000000800 */
[----:B------:R-:W-:-:S02]  /*1f80*/  WARPGROUP.DEPBAR.LE gsb0, 0x0 ;  /* 0x00008000000079c5 */ /* 0x000fc40000010000 */
[----:B------:R-:W-:-:S06]  /*1f90*/  WARPGROUP.ARRIVE ;  /* 0x00000000000079c5 */ /* 0x000fcc0000000000 */
[----:B------:R-:W-:Y:S03]  /*1fa0*/  HGMMA.64x96x16.F32.BF16 R24, gdesc[UR56], R24, gsb0 ;  /* 0x01600000381879f0 */ /* 0x000fe60008001818 */
[----:B------:R-:W-:Y:S02]  /*1fb0*/  WARPGROUP.DEPBAR.LE gsb0, 0x0 ;  /* 0x00008000000079c5 */ /* 0x000fe40000010000 */
        /* <DEDUP_REMOVED lines=28> */
[----:B------:R-:W-:Y:S01]  /*2180*/  HGMMA.64x96x16.F32.BF16 R24, gdesc[UR48], R24, gsb0 ;  /* 0x01600000301879f0 */ /* 0x000fe20008001818 */
[----:B------:R-:W-:Y:S02]  /*2190*/  ULDC UR51, c[0x0][0x9dc] ;  /* 0x0002770000337ab9 */ /* 0x000fe40000000800 */
[----:B------:R-:W-:Y:S01]  /*21a0*/  ULOP3.LUT UR51, URZ, UR51, URZ, 0x33, !UPT ;  /* 0x000000333f337292 */ /* 0x000fe2000f8e333f */
[----:B------:R-:W-:Y:S02]  /*21b0*/  WARPGROUP.DEPBAR.LE gsb0, 0x0 ;  /* 0x00008000000079c5 */ /* 0x000fe40000010000 */
[----:B------:R-:W-:Y:S01]  /*21c0*/  FMUL.FTZ R25, R25, UR4 ;  /* 0x0000000419197c20 */ /* 0x000fe20008410000 */
[----:B------:R-:W-:Y:S01]  /*21d0*/  FMUL.FTZ R8, R24, UR4 ;  /* 0x0000000418087c20 */ /* 0x000fe20008410000 */
[----:B------:R-:W-:Y:S01]  /*21e0*/  FMUL.FTZ R7, R67, UR4 ;  /* 0x0000000443077c20 */ /* 0x000fe20008410000 */
[----:B------:R-:W-:Y:S01]  /*21f0*/  IMAD.MOV.U32 R24, RZ, RZ, -0x60 ;  /* 0xffffffa0ff187424 */ /* 0x000fe200078e00ff */
[----:B------:R3:W5:Y:S01]  /*2200*/  MUFU.TANH R74, R25 ;  /* 0x00000019004a7308 */ /* 0x0007620000002400 */
[----:B01----:R-:W-:Y:S01]  /*2210*/  FMUL.FTZ R0, R27, UR4 ;  /* 0x000000041b007c20 */ /* 0x003fe20008410000 */
[----:B------:R-:W-:Y:S01]  /*2220*/  FMUL.FTZ R3, R26, UR4 ;  /* 0x000000041a037c20 */ /* 0x000fe20008410000 */
[----:B------:R-:W-:-:S02]  /*2230*/  IMAD R27, R73, R24, 0x61 ;  /* 0x00000061491b7424 */ /* 0x000fc400078e0218 */
[----:B--2---:R-:W-:Y:S01]  /*2240*/  FMUL.FTZ R2, R30, UR4 ;  /* 0x000000041e027c20 */ /* 0x004fe20008410000 */
[----:B------:R-:W-:Y:S01]  /*2250*/  FMUL.FTZ R6, R31, UR4 ;  /* 0x000000041f067c20 */ /* 0x000fe20008410000 */
[----:B------:R-:W-:Y:S01]  /*2260*/  FMUL.FTZ R32, R32, UR4 ;  /* 0x0000000420207c20 */ /* 0x000fe20008410000 */
[----:B------:R-:W-:Y:S01]  /*2270*/  FMUL.FTZ R33, R33, UR4 ;  /* 0x0000000421217c20 */ /* 0x000fe20008410000 */
[----:B------:R-:W-:Y:S01]  /*2280*/  FMUL.FTZ R11, R34, UR4 ;  /* 0x00000004220b7c20 */ /* 0x000fe20008410000 */
[----:B---3--:R-:W-:Y:S01]  /*2290*/  IMAD.MOV.U32 R25, RZ, RZ, R9 ;  /* 0x000000ffff197224 */ /* 0x008fe200078e0009 */
[----:B----4-:R-:W-:Y:S01]  /*22a0*/  @P2 SHF.R.U32.HI R25, RZ, R15, R14 ;  /* 0x0000000fff192219 */ /* 0x010fe2000001160e */
[----:B------:R-:W-:Y:S01]  /*22b0*/  @!P1 VIADD R9, R21, 0x2a840 ;  /* 0x0002a84015099836 */ /* 0x000fe20000000000 */
[----:B------:R-:W0:Y:S01]  /*22c0*/  LDC.64 R14, c[0x0][0x9e0] ;  /* 0x00027800ff0e7b82 */ /* 0x000e220000000a00 */
[----:B------:R-:W-:Y:S01]  /*22d0*/  FMUL.FTZ R12, R35, UR4 ;  /* 0x00000004230c7c20 */ /* 0x000fe20008410000 */
[----:B------:R-:W-:Y:S01]  /*22e0*/  FMUL.FTZ R36, R36, UR4 ;  /* 0x0000000424247c20 */ /* 0x000fe20008410000 */
[----:B------:R-:W1:Y:S01]  /*22f0*/  SHFL.IDX PT, R67, R25, RZ, 0x1c1f ;  /* 0x001c1fff19437589 */ /* 0x000e6200000e0000 */
[----:B------:R-:W-:Y:S01]  /*2300*/  @!P1 PRMT R9, RZ, 0x654, R9 ;  /* 0x00000654ff099816 */ /* 0x000fe20000000009 */
[----:B------:R-:W-:Y:S01]  /*2310*/  FMUL.FTZ R37, R37, UR4 ;  /* 0x0000000425257c20 */ /* 0x000fe20008410000 */
[----:B------:R-:W-:Y:S01]  /*2320*/  FMUL.FTZ R39, R39, UR4 ;  /* 0x0000000427277c20 */ /* 0x000fe20008410000 */
[----:B------:R-:W-:Y:S01]  /*2330*/  FMUL.FTZ R40, R40, UR4 ;  /* 0x0000000428287c20 */ /* 0x000fe20008410000 */
[----:B------:R2:W-:Y:S01]  /*2340*/  @!P1 SYNCS.ARRIVE.TRANS64.RED.A1T0 RZ, [R9+URZ], RZ ;  /* 0x000000ff09ff99a7 */ /* 0x0005e2000810043f */
[----:B------:R-:W-:Y:S01]  /*2350*/  FMUL.FTZ R41, R41, UR4 ;  /* 0x0000000429297c20 */ /* 0x000fe20008410000 */
        /* <DEDUP_REMOVED lines=20> */
[----:B--2---:R-:W-:Y:S01]  /*24a0*/  FMUL.FTZ R9, R71, UR4 ;  /* 0x0000000447097c20 */ /* 0x004fe20008410000 */
[----:B------:R-:W-:Y:S01]  /*24b0*/  FMUL.FTZ R28, R28, UR4 ;  /* 0x000000041c1c7c20 */ /* 0x000fe20008410000 */
[----:B------:R-:W-:Y:S01]  /*24c0*/  FMUL.FTZ R29, R29, UR4 ;  /* 0x000000041d1d7c20 */ /* 0x000fe20008410000 */
[----:B------:R-:W-:Y:S01]  /*24d0*/  FMUL.FTZ R58, R58, UR4 ;  /* 0x000000043a3a7c20 */ /* 0x000fe20008410000 */
[----:B------:R-:W-:Y:S01]  /*24e0*/  FMUL.FTZ R60, R60, UR4 ;  /* 0x000000043c3c7c20 */ /* 0x000fe20008410000 */
[----:B------:R-:W-:Y:S01]  /*24f0*/  FMUL.FTZ R62, R62, UR4 ;  /* 0x000000043e3e7c20 */ /* 0x000fe20008410000 */
[----:B------:R-:W-:Y:S01]  /*2500*/  FMUL.FTZ R64, R64, UR4 ;  /* 0x0000000440407c20 */ /* 0x000fe20008410000 */
[----:B------:R-:W-:Y:S01]  /*2510*/  FMUL.FTZ R66, R66, UR4 ;  /* 0x0000000442427c20 */ /* 0x000fe20008410000 */
[----:B------:R-:W-:Y:S01]  /*2520*/  IMAD R24, R18, -0x2, R27 ;  /* 0xfffffffe12187824 */ /* 0x000fe200078e021b */
[----:B0-----:R-:W-:Y:S01]  /*2530*/  ISETP.GE.AND P1, PT, R15, 0x1, PT ;  /* 0x000000010f00780c */ /* 0x001fe20003f26270 */
[----:B------:R-:W-:Y:S01]  /*2540*/  IMAD R21, R73, -0x60, R16 ;  /* 0xffffffa049157824 */ /* 0x000fe200078e0210 */
[----:B------:R-:W0:Y:S01]  /*2550*/  MUFU.TANH R8, R8 ;  /* 0x0000000800087308 */ /* 0x000e220000002400 */
[----:B------:R-:W-:Y:S01]  /*2560*/  FMUL.FTZ R46, R46, UR4 ;  /* 0x000000042e2e7c20 */ /* 0x000fe20008410000 */
[----:B------:R-:W-:Y:S01]  /*2570*/  FMUL.FTZ R38, R38, UR4 ;  /* 0x0000000426267c20 */ /* 0x000fe20008410000 */
[----:B------:R-:W-:-:S02]  /*2580*/  VIADD R21, R21, 0x60 ;  /* 0x0000006015157836 */ /* 0x000fc40000000000 */
[----:B------:R-:W-:Y:S01]  /*2590*/  FMUL.FTZ R50, R50, UR4 ;  /* 0x0000000432327c20 */ /* 0x000fe20008410000 */
[----:B------:R-:W-:Y:S01]  /*25a0*/  FMUL.FTZ R54, R54, UR4 ;  /* 0x0000000436367c20 */ /* 0x000fe20008410000 */
[----:B------:R-:W-:Y:S01]  /*25b0*/  P2R R173, PR, RZ, 0x2 ;  /* 0x00000002ffad7803 */ /* 0x000fe20000000000 */
[----:B------:R-:W2:Y:S08]  /*25c0*/  MUFU.TANH R3, R3 ;  /* 0x0000000300037308 */ /* 0x000eb00000002400 */
[----:B------:R-:W3:Y:S08]  /*25d0*/  MUFU.TANH R0, R0 ;  /* 0x0000000000007308 */ /* 0x000ef00000002400 */
[----:B------:R-:W4:Y:S08]  /*25e0*/  MUFU.TANH R75, R28 ;  /* 0x0000001c004b7308 */ /* 0x000f300000002400 */
[----:B------:R5:W0:Y:S08]  /*25f0*/  MUFU.TANH R76, R29 ;  /* 0x0000001d004c7308 */ /* 0x000a300000002400 */
[----:B------:R-:W0:Y:S01]  /*2600*/  MUFU.TANH R2, R2 ;  /* 0x0000000200027308 */ /* 0x000e220000002400 */
[----:B-----5:R-:W-:-:S07]  /*2610*/  IADD3 R29, R24, -R13, R16 ;  /* 0x8000000d181d7210 */ /* 0x020fce0007ffe010 */
[----:B------:R-:W0:Y:S08]  /*2620*/  MUFU.TANH R6, R6 ;  /* 0x0000000600067308 */ /* 0x000e300000002400 */
        /* <DEDUP_REMOVED lines=36> */
[----:B------:R5:W0:Y:S08]  /*2870*/  MUFU.TANH R35, R46 ;  /* 0x0000002e00237308 */ /* 0x000a300000002400 */
[----:B------:R1:W0:Y:S01]  /*2880*/  MUFU.TANH R31, R38 ;  /* 0x00000026001f7308 */ /* 0x0002220000002400 */
[----:B-----5:R-:W-:-:S02]  /*2890*/  VIADD R46, R29, UR51 ;  /* 0x000000331d2e7c36 */ /* 0x020fc40008000000 */
[----:B------:R-:W-:-:S05]  /*28a0*/  IMAD.IADD R29, R29, 0x1, R14 ;  /* 0x000000011d1d7824 */ /* 0x000fca00078e020e */
[----:B------:R5:W0:Y:S01]  /*28b0*/  MUFU.TANH R77, R50 ;  /* 0x00000032004d7308 */ /* 0x000a220000002400 */
[----:B-1----:R-:W-:Y:S02]  /*28c0*/  IMAD R38, R18, -0x2, R21 ;  /* 0xfffffffe12267824 */ /* 0x002fe400078e0215 */
[----:B------:R-:W-:-:S03]  /*28d0*/  IMAD.IADD R21, R46, 0x1, R67 ;  /* 0x000000012e157824 */ /* 0x000fc600078e0243 */
[----:B------:R-:W-:Y:S02]  /*28e0*/  VIADDMNMX R26, R67, R29, R38, PT ;  /* 0x0000001d431a7246 */ /* 0x000fe40003800126 */
[----:B------:R1:W0:Y:S01]  /*28f0*/  MUFU.TANH R78, R54 ;  /* 0x00000036004e7308 */ /* 0x0002220000002400 */
[----:B-----5:R-:W-:Y:S02]  /*2900*/  VIADD R50, R27, 0xffffffff ;  /* 0xffffffff1b327836 */ /* 0x020fe40000000000 */
[----:B-1----:R-:W-:Y:S01]  /*2910*/  VIADD R54, R24, 0xffffffff ;  /* 0xffffffff18367836 */ /* 0x002fe20000000000 */
[----:B--234-:R-:W-:Y:S06]  /*2920*/  @!P1 BRA `(.L_x_1097) ;  /* 0x00000000004c9947 */ /* 0x01cfec0003800000 */
[----:B------:R-:W-:Y:S01]  /*2930*/  IADD3 R24, R16, -R13, R67 ;  /* 0x8000000d10187210 */ /* 0x000fe20007ffe043 */
[----:B------:R-:W-:Y:S03]  /*2940*/  BSSY B0, `(.L_x_1098) ;  /* 0x000000e000007945 */ /* 0x000fe60003800000 */
[----:B------:R-:W-:-:S13]  /*2950*/  ISETP.GT.AND P1, PT, R24, -0x1, PT ;  /* 0xffffffff1800780c */ /* 0x000fda0003f24270 */
[----:B------:R-:W-:Y:S05]  /*2960*/  @P1 BRA `(.L_x_1099) ;  /* 0x00000000001c1947 */ /* 0x000fea0003800000 */
[----:B------:R-:W-:Y:S02]  /*2970*/  ISETP.NE.AND P1, PT, R15, 0x1, PT ;  /* 0x000000010f00780c */ /* 0x000fe40003f25270 */
[----:B------:R-:W-:-:S11]  /*2980*/  LOP3.LUT R27, RZ, R24, RZ, 0x33, !PT ;  /* 0x00000018ff1b7212 */ /* 0x000fd600078e33ff */
[----:B------:R-:W1:Y:S02]  /*2990*/  @P1 LDC.64 R66, c[0x0][0x9e8] ;  /* 0x00027a00ff421b82 */ /* 0x000e640000000a00 */
[----:B-1----:R-:W-:-:S05]  /*29a0*/  @P1 IMAD.HI.U32 R24, R27, R66, RZ ;  /* 0x000000421b181227 */ /* 0x002fca00078e00ff */
[----:B------:R-:W-:-:S04]  /*29b0*/  @P1 SHF.R.U32.HI R27, RZ, R67, R24 ;  /* 0x00000043ff1b1219 */ /* 0x000fc80000011618 */
[----:B------:R-:W-:Y:S01]  /*29c0*/  LOP3.LUT R24, RZ, R27, RZ, 0x33, !PT ;  /* 0x0000001bff187212 */ /* 0x000fe200078e33ff */
[----:B------:R-:W-:Y:S06]  /*29d0*/  BRA `(.L_x_1100) ;  /* 0x0000000000107947 */ /* 0x000fec0003800000 */
.L_x_1099:
[----:B------:R-:W-:-:S13]  /*29e0*/  ISETP.NE.AND P1, PT, R15, 0x1, PT ;  /* 0x000000010f00780c */ /* 0x000fda0003f25270 */
[----:B------:R-:W1:Y:S02]  /*29f0*/  @P1 LDC.64 R66, c[0x0][0x9e8] ;  /* 0x00027a00ff421b82 */ /* 0x000e640000000a00 */
[----:B-1----:R-:W-:-:S05]  /*2a00*/  @P1 IMAD.HI.U32 R28, R24, R66, RZ ;  /* 0x00000042181c1227 */ /* 0x002fca00078e00ff */
[----:B------:R-:W-:-:S07]  /*2a10*/  @P1 SHF.R.U32.HI R24, RZ, R67, R28 ;  /* 0x00000043ff181219 */ /* 0x000fce000001161c */
.L_x_1100:
[----:B------:R-:W-:Y:S05]  /*2a20*/  BSYNC B0 ;  /* 0x0000000000007941 */ /* 0x000fea0003800000 */
.L_x_1098:
[----:B------:R-:W-:-:S05]  /*2a30*/  IMAD R24, R24, R15, R54 ;  /* 0x0000000f18187224 */ /* 0x000fca00078e0236 */
[----:B------:R-:W-:Y:S02]  /*2a40*/  VIMNMX R21, R21, R24, !PT ;  /* 0x0000001815157248 */ /* 0x000fe40007fe0100 */
[----:B------:R-:W-:-:S07]  /*2a50*/  VIADDMNMX R26, R24, R15, R26, PT ;  /* 0x0000000f181a7246 */ /* 0x000fce000380011a */
.L_x_1097:
[C---:B------:R-:W-:Y:S01]  /*2a60*/  ISETP.GE.AND P1, PT, R50.reuse, 0x2, PT ;  /* 0x000000023200780c */ /* 0x040fe20003f26270 */
[----:B------:R-:W1:Y:S01]  /*2a70*/  SHFL.IDX PT, R25, R25, 0x1, 0x1c1f ;  /* 0x003c1f0019197f89 */ /* 0x000e6200000e0000 */
[C---:B------:R-:W-:Y:S02]  /*2a80*/  ISETP.GE.AND P5, PT, R50.reuse, 0x9, PT ;  /* 0x000000093200780c */ /* 0x040fe40003fa6270 */
[----:B------:R-:W-:Y:S02]  /*2a90*/  ISETP.GT.AND P2, PT, R21, 0x1, !P1 ;  /* 0x000000011500780c */ /* 0x000fe40004f44270 */
[----:B------:R-:W-:Y:S02]  /*2aa0*/  ISETP.GE.AND P3, PT, R50, 0xa, PT ;  /* 0x0000000a3200780c */ /* 0x000fe40003f66270 */
[----:B------:R-:W-:Y:S02]  /*2ab0*/  ISETP.LT.OR P2, PT, R26, 0x2, P2 ;  /* 0x000000021a00780c */ /* 0x000fe40001741670 */
[----:B------:R-:W-:-:S02]  /*2ac0*/  P2R R27, PR, RZ, 0x8 ;  /* 0x00000008ff1b7803 */ /* 0x000fc40000000000 */
[----:B------:R-:W-:Y:S02]  /*2ad0*/  FSEL R67, R74, -INF , !P2 ;  /* 0xff8000004a437808 */ /* 0x000fe40005000000 */
[----:B------:R-:W-:Y:S02]  /*2ae0*/  ISETP.GT.AND P2, PT, R21, 0x8, !P5 ;  /* 0x000000081500780c */ /* 0x000fe40006f44270 */
[----:B------:R-:W-:Y:S02]  /*2af0*/  ISETP.GE.AND P6, PT, R50, 0x52, PT ;  /* 0x000000523200780c */ /* 0x000fe40003fc6270 */
[----:B------:R-:W-:-:S04]  /*2b00*/  ISETP.LT.OR P2, PT, R26, 0x9, P2 ;  /* 0x000000091a00780c */ /* 0x000fc80001741670 */
[----:B------:R-:W-:Y:S02]  /*2b10*/  FSEL R75, R75, -INF , !P2 ;  /* 0xff8000004b4b7808 */ /* 0x000fe40005000000 */
[----:B------:R-:W-:Y:S02]  /*2b20*/  ISETP.GT.AND P2, PT, R21, 0x9, !P3 ;  /* 0x000000091500780c */ /* 0x000fe40005f44270 */
[----:B------:R-:W-:Y:S02]  /*2b30*/  ISETP.GE.AND P3, PT, R50, 0x11, PT ;  /* 0x000000113200780c */ /* 0x000fe40003f66270 */
[----:B------:R-:W-:Y:S02]  /*2b40*/  ISETP.LT.OR P2, PT, R26, 0xa, P2 ;  /* 0x0000000a1a00780c */ /* 0x000fe40001741670 */
[----:B------:R-:W-:Y:S02]  /*2b50*/  P2R R58, PR, RZ, 0x8 ;  /* 0x00000008ff3a7803 */ /* 0x000fe40000000000 */
[----:B0-----:R-:W-:-:S02]  /*2b60*/  FSEL R71, R76, -INF , !P2 ;  /* 0xff8000004c477808 */ /* 0x001fc40005000000 */
[C---:B------:R-:W-:Y:S02]  /*2b70*/  ISETP.GT.AND P2, PT, R21.reuse, 0x10, !P3 ;  /* 0x000000101500780c */ /* 0x040fe40005f44270 */
[----:B------:R-:W-:Y:S02]  /*2b80*/  ISETP.GE.AND P3, PT, R50, 0x12, PT ;  /* 0x000000123200780c */ /* 0x000fe40003f66270 */
[----:B------:R-:W-:Y:S02]  /*2b90*/  ISETP.LT.OR P2, PT, R26, 0x11, P2 ;  /* 0x000000111a00780c */ /* 0x000fe40001741670 */
[----:B------:R-:W-:Y:S02]  /*2ba0*/  P2R R60, PR, RZ, 0x8 ;  /* 0x00000008ff3c7803 */ /* 0x000fe40000000000 */
[----:B------:R-:W-:Y:S02]  /*2bb0*/  FSEL R83, R32, -INF , !P2 ;  /* 0xff80000020537808 */ /* 0x000fe40005000000 */
[----:B------:R-:W-:-:S02]  /*2bc0*/  ISETP.GT.AND P2, PT, R21, 0x11, !P3 ;  /* 0x000000111500780c */ /* 0x000fc40005f44270 */
[----:B------:R-:W-:Y:S02]  /*2bd0*/  ISETP.GE.AND P3, PT, R50, 0x19, PT ;  /* 0x000000193200780c */ /* 0x000fe40003f66270 */
[----:B------:R-:W-:Y:S02]  /*2be0*/  ISETP.LT.OR P2, PT, R26, 0x12, P2 ;  /* 0x000000121a00780c */ /* 0x000fe40001741670 */
[----:B------:R-:W-:Y:S02]  /*2bf0*/  P2R R62, PR, RZ, 0x8 ;  /* 0x00000008ff3e7803 */ /* 0x000fe40000000000 */
[----:B------:R-:W-:Y:S02]  /*2c00*/  FSEL R85, R33, -INF , !P2 ;  /* 0xff80000021557808 */ /* 0x000fe40005000000 */
[----:B------:R-:W-:Y:S02]  /*2c10*/  ISETP.GT.AND P2, PT, R21, 0x18, !P3 ;  /* 0x000000181500780c */ /* 0x000fe40005f44270 */
[----:B------:R-:W-:-:S02]  /*2c20*/  ISETP.GE.AND P3, PT, R50, 0x1a, PT ;  /* 0x0000001a3200780c */ /* 0x000fc40003f66270 */
[----:B------:R-:W-:Y:S02]  /*2c30*/  ISETP.LT.OR P2, PT, R26, 0x19, P2 ;  /* 0x000000191a00780c */ /* 0x000fe40001741670 */
[----:B------:R-:W-:Y:S02]  /*2c40*/  P2R R64, PR, RZ, 0x8 ;  /* 0x00000008ff407803 */ /* 0x000fe40000000000 */
[----:B------:R-:W-:Y:S02]  /*2c50*/  FSEL R87, R36, -INF , !P2 ;  /* 0xff80000024577808 */ /* 0x000fe40005000000 */
[----:B------:R-:W-:Y:S02]  /*2c60*/  ISETP.GT.AND P2, PT, R21, 0x19, !P3 ;  /* 0x000000191500780c */ /* 0x000fe40005f44270 */
[----:B------:R-:W-:Y:S02]  /*2c70*/  ISETP.GE.AND P3, PT, R50, 0x21, PT ;  /* 0x000000213200780c */ /* 0x000fe40003f66270 */
[----:B------:R-:W-:-:S04]  /*2c80*/  ISETP.LT.OR P2, PT, R26, 0x1a, P2 ;  /* 0x0000001a1a00780c */ /* 0x000fc80001741670 */
[----:B------:R-:W-:Y:S02]  /*2c90*/  FSEL R89, R37, -INF , !P2 ;  /* 0xff80000025597808 */ /* 0x000fe40005000000 */
[----:B------:R-:W-:Y:S02]  /*2ca0*/  ISETP.GT.AND P2, PT, R21, 0x20, !P3 ;  /* 0x000000201500780c */ /* 0x000fe40005f44270 */
[----:B------:R-:W-:Y:S02]  /*2cb0*/  P2R R37, PR, RZ, 0x8 ;  /* 0x00000008ff257803 */ /* 0x000fe40000000000 */
[----:B------:R-:W-:Y:S02]  /*2cc0*/  ISETP.LT.OR P2, PT, R26, 0x21, P2 ;  /* 0x000000211a00780c */ /* 0x000fe40001741670 */
[----:B------:R-:W-:Y:S02]  /*2cd0*/  ISETP.GE.AND P3, PT, R50, 0x22, PT ;  /* 0x000000223200780c */ /* 0x000fe40003f66270 */
[----:B------:R-:W-:-:S02]  /*2ce0*/  FSEL R91, R40, -INF , !P2 ;  /* 0xff800000285b7808 */ /* 0x000fc40005000000 */
[----:B------:R-:W-:Y:S02]  /*2cf0*/  ISETP.GT.AND P2, PT, R21, 0x21, !P3 ;  /* 0x000000211500780c */ /* 0x000fe40005f44270 */
[----:B------:R-:W-:Y:S02]  /*2d00*/  P2R R66, PR, RZ, 0x8 ;  /* 0x00000008ff427803 */ /* 0x000fe40000000000 */
[----:B------:R-:W-:Y:S02]  /*2d10*/  ISETP.LT.OR P2, PT, R26, 0x22, P2 ;  /* 0x000000221a00780c */ /* 0x000fe40001741670 */
[----:B------:R-:W-:Y:S02]  /*2d20*/  ISETP.GE.AND P3, PT, R50, 0x29, PT ;  /* 0x000000293200780c */ /* 0x000fe40003f66270 */
[----:B------:R-:W-:Y:S02]  /*2d30*/  FSEL R41, R41, -INF , !P2 ;  /* 0xff80000029297808 */ /* 0x000fe40005000000 */
[----:B------:R-:W-:-:S02]  /*2d40*/  ISETP.GT.AND P2, PT, R21, 0x28, !P3 ;  /* 0x000000281500780c */ /* 0x000fc40005f44270 */
[----:B------:R-:W-:Y:S02]  /*2d50*/  P2R R70, PR, RZ, 0x8 ;  /* 0x00000008ff467803 */ /* 0x000fe40000000000 */
[----:B------:R-:W-:Y:S02]  /*2d60*/  ISETP.LT.OR P2, PT, R26, 0x29, P2 ;  /* 0x000000291a00780c */ /* 0x000fe40001741670 */
[----:B------:R-:W-:Y:S02]  /*2d70*/  ISETP.GE.AND P3, PT, R50, 0x2a, PT ;  /* 0x0000002a3200780c */ /* 0x000fe40003f66270 */
[----:B------:R-:W-:Y:S02]  /*2d80*/  FSEL R93, R44, -INF , !P2 ;  /* 0xff8000002c5d7808 */ /* 0x000fe40005000000 */
[----:B------:R-:W-:Y:S02]  /*2d90*/  ISETP.GT.AND P2, PT, R21, 0x29, !P3 ;  /* 0x000000291500780c */ /* 0x000fe40005f44270 */
[----:B------:R-:W-:-:S02]  /*2da0*/  P2R R74, PR, RZ, 0x8 ;  /* 0x00000008ff4a7803 */ /* 0x000fc40000000000 */
[----:B------:R-:W-:Y:S02]  /*2db0*/  ISETP.LT.OR P2, PT, R26, 0x2a, P2 ;  /* 0x0000002a1a00780c */ /* 0x000fe40001741670 */
[----:B------:R-:W-:Y:S02]  /*2dc0*/  ISETP.GE.AND P3, PT, R50, 0x31, PT ;  /* 0x000000313200780c */ /* 0x000fe40003f66270 */
[----:B------:R-:W-:Y:S02]  /*2dd0*/  FSEL R45, R45, -INF , !P2 ;  /* 0xff8000002d2d7808 */ /* 0x000fe40005000000 */
[----:B------:R-:W-:Y:S02]  /*2de0*/  ISETP.GT.AND P2, PT, R21, 0x30, !P3 ;  /* 0x000000301500780c */ /* 0x000fe40005f44270 */
[----:B------:R-:W-:Y:S02]  /*2df0*/  P2R R76, PR, RZ, 0x8 ;  /* 0x00000008ff4c7803 */ /* 0x000fe40000000000 */
[----:B------:R-:W-:-:S02]  /*2e00*/  ISETP.LT.OR P2, PT, R26, 0x31, P2 ;  /* 0x000000311a00780c */ /* 0x000fc40001741670 */
[----:B------:R-:W-:Y:S02]  /*2e10*/  ISETP.GE.AND P3, PT, R50, 0x32, PT ;  /* 0x000000323200780c */ /* 0x000fe40003f66270 */
[----:B------:R-:W-:Y:S02]  /*2e20*/  FSEL R95, R48, -INF , !P2 ;  /* 0xff800000305f7808 */ /* 0x000fe40005000000 */
[----:B------:R-:W-:Y:S02]  /*2e30*/  ISETP.GT.AND P2, PT, R21, 0x31, !P3 ;  /* 0x000000311500780c */ /* 0x000fe40005f44270 */
[----:B------:R-:W-:Y:S02]  /*2e40*/  P2R R82, PR, RZ, 0x8 ;  /* 0x00000008ff527803 */ /* 0x000fe40000000000 */
[----:B------:R-:W-:Y:S02]  /*2e50*/  ISETP.LT.OR P2, PT, R26, 0x32, P2 ;  /* 0x000000321a00780c */ /* 0x000fe40001741670 */
[----:B------:R-:W-:-:S02]  /*2e60*/  ISETP.GE.AND P3, PT, R50, 0x39, PT ;  /* 0x000000393200780c */ /* 0x000fc40003f66270 */
        /* <DEDUP_REMOVED lines=34> */
[----:B-1----:R-:W-:Y:S02]  /*3090*/  VIADDMNMX R40, R25, R29, R38, PT ;  /* 0x0000001d19287246 */ /* 0x002fe40003800126 */
[----:B------:R-:W-:-:S02]  /*30a0*/  FSEL R30, R30, -INF , !P2 ;  /* 0xff8000001e1e7808 */ /* 0x000fc40005000000 */
[----:B------:R-:W-:-:S04]  /*30b0*/  ISETP.GT.AND P2, PT, R21, 0x51, !P6 ;  /* 0x000000511500780c */ /* 0x000fc80007744270 */
[----:B------:R-:W-:-:S04]  /*30c0*/  ISETP.LT.OR P2, PT, R26, 0x52, P2 ;  /* 0x000000521a00780c */ /* 0x000fc80001741670 */
[----:B------:R-:W-:Y:S02]  /*30d0*/  FSEL R28, R65, -INF , !P2 ;  /* 0xff800000411c7808 */ /* 0x000fe40005000000 */
[----:B------:R-:W-:-:S04]  /*30e0*/  ISETP.GE.AND P2, PT, R50, 0x59, PT ;  /* 0x000000593200780c */ /* 0x000fc80003f46270 */
[----:B------:R-:W-:-:S04]  /*30f0*/  ISETP.GT.AND P3, PT, R21, 0x58, !P2 ;  /* 0x000000581500780c */ /* 0x000fc80005764270 */
[----:B------:R-:W-:-:S04]  /*3100*/  ISETP.LT.OR P3, PT, R26, 0x59, P3 ;  /* 0x000000591a00780c */ /* 0x000fc80001f61670 */
[----:B------:R-:W-:Y:S02]  /*3110*/  FSEL R24, R68, -INF , !P3 ;  /* 0xff80000044187808 */ /* 0x000fe40005800000 */
[----:B------:R-:W-:-:S04]  /*3120*/  ISETP.GE.AND P3, PT, R50, 0x1, PT ;  /* 0x000000013200780c */ /* 0x000fc80003f66270 */
[----:B------:R-:W-:-:S04]  /*3130*/  ISETP.GT.AND P4, PT, R21, RZ, !P3 ;  /* 0x000000ff1500720c */ /* 0x000fc80005f84270 */
[----:B------:R-:W-:-:S04]  /*3140*/  ISETP.LT.OR P4, PT, R26, 0x1, P4 ;  /* 0x000000011a00780c */ /* 0x000fc80002781670 */
[----:B------:R-:W-:Y:S02]  /*3150*/  FSEL R33, R8, -INF , !P4 ;  /* 0xff80000008217808 */ /* 0x000fe40006000000 */
[----:B------:R-:W-:-:S04]  /*3160*/  ISETP.GE.AND P4, PT, R50, 0x5a, PT ;  /* 0x0000005a3200780c */ /* 0x000fc80003f86270 */
[----:B------:R-:W-:Y:S02]  /*3170*/  P2R R65, PR, RZ, 0x10 ;  /* 0x00000010ff417803 */ /* 0x000fe40000000000 */
[----:B------:R-:W-:Y:S01]  /*3180*/  ISETP.GT.AND P4, PT, R21, 0x59, !P4 ;  /* 0x000000591500780c */ /* 0x000fe20006784270 */
[----:B------:R-:W-:-:S03]  /*3190*/  IMAD.IADD R21, R46, 0x1, R25 ;  /* 0x000000012e157824 */ /* 0x000fc600078e0219 */
[----:B------:R-:W-:-:S04]  /*31a0*/  ISETP.LT.OR P4, PT, R26, 0x5a, P4 ;  /* 0x0000005a1a00780c */ /* 0x000fc80002781670 */
[----:B------:R-:W-:Y:S02]  /*31b0*/  FSEL R26, R69, -INF , !P4 ;  /* 0xff800000451a7808 */ /* 0x000fe40006000000 */
[----:B------:R-:W-:-:S13]  /*31c0*/  ISETP.GE.AND P4, PT, R15, 0x1, PT ;  /* 0x000000010f00780c */ /* 0x000fda0003f86270 */
[----:B------:R-:W-:Y:S05]  /*31d0*/  @!P4 BRA `(.L_x_1101) ;  /* 0x00000000004cc947 */ /* 0x000fea0003800000 */
[----:B------:R-:W-:Y:S01]  /*31e0*/  IADD3 R8, R16, -R13, R25 ;  /* 0x8000000d10087210 */ /* 0x000fe20007ffe019 */
[----:B------:R-:W-:Y:S03]  /*31f0*/  BSSY B0, `(.L_x_1102) ;  /* 0x000000e000007945 */ /* 0x000fe60003800000 */
        /* <DEDUP_REMOVED lines=9> */
.L_x_1103:
[----:B------:R-:W-:-:S13]  /*3290*/  ISETP.NE.AND P4, PT, R15, 0x1, PT ;  /* 0x000000010f00780c */ /* 0x000fda0003f85270 */
[----:B------:R-:W0:Y:S02]  /*32a0*/  @P4 LDC.64 R56, c[0x0][0x9e8] ;  /* 0x00027a00ff384b82 */ /* 0x000e240000000a00 */
[----:B0-----:R-:W-:-:S05]  /*32b0*/  @P4 IMAD.HI.U32 R38, R8, R56, RZ ;  /* 0x0000003808264227 */ /* 0x001fca00078e00ff */
[----:B------:R-:W-:-:S07]  /*32c0*/  @P4 SHF.R.U32.HI R8, RZ, R57, R38 ;  /* 0x00000039ff084219 */ /* 0x000fce0000011626 */
.L_x_1104:
[----:B------:R-:W-:Y:S05]  /*32d0*/  BSYNC B0 ;  /* 0x0000000000007941 */ /* 0x000fea0003800000 */
.L_x_1102:
[----:B------:R-:W-:-:S05]  /*32e0*/  IMAD R8, R8, R15, R54 ;  /* 0x0000000f08087224 */ /* 0x000fca00078e0236 */
[----:B------:R-:W-:Y:S02]  /*32f0*/  VIMNMX R21, R21, R8, !PT ;  /* 0x0000000815157248 */ /* 0x000fe40007fe0100 */
[----:B------:R-:W-:-:S07]  /*3300*/  VIADDMNMX R40, R8, R15, R40, PT ;  /* 0x0000000f08287246 */ /* 0x000fce0003800128 */
.L_x_1101:
[C---:B------:R-:W-:Y:S01]  /*3310*/  ISETP.GT.AND P1, PT, R21.reuse, 0x1, !P1 ;  /* 0x000000011500780c */ /* 0x040fe20004f24270 */
[----:B------:R-:W-:Y:S01]  /*3320*/  ULDC UR4, c[0x0][0x988] ;  /* 0x0002620000047ab9 */ /* 0x000fe20000000800 */
[----:B------:R-:W-:Y:S02]  /*3330*/  ISETP.GT.AND P5, PT, R21, 0x8, !P5 ;  /* 0x000000081500780c */ /* 0x000fe40006fa4270 */
[C---:B------:R-:W-:Y:S02]  /*3340*/  ISETP.LT.OR P1, PT, R40.reuse, 0x2, P1 ;  /* 0x000000022800780c */ /* 0x040fe40000f21670 */
[----:B------:R-:W-:Y:S02]  /*3350*/  ISETP.LT.OR P5, PT, R40, 0x9, P5 ;  /* 0x000000092800780c */ /* 0x000fe40002fa1670 */
[----:B------:R-:W-:Y:S02]  /*3360*/  FSEL R25, R0, -INF , !P1 ;  /* 0xff80000000197808 */ /* 0x000fe40004800000 */
[----:B------:R-:W-:-:S02]  /*3370*/  ISETP.NE.AND P1, PT, R27, RZ, PT ;  /* 0x000000ff1b00720c */ /* 0x000fc40003f25270 */
[----:B------:R-:W-:Y:S02]  /*3380*/  FSEL R44, R2, -INF , !P5 ;  /* 0xff800000022c7808 */ /* 0x000fe40006800000 */
[----:B------:R-:W-:Y:S02]  /*3390*/  ISETP.GT.AND P1, PT, R21, 0x9, !P1 ;  /* 0x000000091500780c */ /* 0x000fe40004f24270 */
[----:B------:R-:W-:Y:S02]  /*33a0*/  ISETP.NE.AND P5, PT, R64, RZ, PT ;  /* 0x000000ff4000720c */ /* 0x000fe40003fa5270 */
[----:B------:R-:W-:Y:S02]  /*33b0*/  ISETP.LT.OR P1, PT, R40, 0xa, P1 ;  /* 0x0000000a2800780c */ /* 0x000fe40000f21670 */
[----:B------:R-:W-:Y:S02]  /*33c0*/  ISETP.NE.AND P4, PT, R37, RZ, PT ;  /* 0x000000ff2500720c */ /* 0x000fe40003f85270 */
[----:B------:R-:W-:-:S02]  /*33d0*/  FSEL R46, R6, -INF , !P1 ;  /* 0xff800000062e7808 */ /* 0x000fc40004800000 */
[----:B------:R-:W-:Y:S02]  /*33e0*/  ISETP.NE.AND P1, PT, R58, RZ, PT ;  /* 0x000000ff3a00720c */ /* 0x000fe40003f25270 */
[C---:B------:R-:W-:Y:S02]  /*33f0*/  ISETP.GT.AND P3, PT, R21.reuse, RZ, !P3 ;  /* 0x000000ff1500720c */ /* 0x040fe40005f64270 */
[C---:B------:R-:W-:Y:S02]  /*3400*/  ISETP.GT.AND P1, PT, R21.reuse, 0x10, !P1 ;  /* 0x000000101500780c */ /* 0x040fe40004f24270 */
[C---:B------:R-:W-:Y:S02]  /*3410*/  ISETP.LT.OR P3, PT, R40.reuse, 0x1, P3 ;  /* 0x000000012800780c */ /* 0x040fe40001f61670 */
[----:B------:R-:W-:Y:S02]  /*3420*/  ISETP.LT.OR P1, PT, R40, 0x11, P1 ;  /* 0x000000112800780c */ /* 0x000fe40000f21670 */
[----:B------:R-:W-:-:S02]  /*3430*/  ISETP.GT.AND P6, PT, R21, 0x51, !P6 ;  /* 0x000000511500780c */ /* 0x000fc400077c4270 */
[----:B------:R-:W-:Y:S01]  /*3440*/  FSEL R48, R11, -INF , !P1 ;  /* 0xff8000000b307808 */ /* 0x000fe20004800000 */
[----:B------:R-:W-:Y:S01]  /*3450*/  IMAD.U32 R11, RZ, RZ, UR4 ;  /* 0x00000004ff0b7e24 */ /* 0x000fe2000f8e00ff */
[----:B------:R-:W-:Y:S02]  /*3460*/  ISETP.NE.AND P1, PT, R60, RZ, PT ;  /* 0x000000ff3c00720c */ /* 0x000fe40003f25270 */
[C---:B------:R-:W-:Y:S02]  /*3470*/  ISETP.GT.AND P2, PT, R21.reuse, 0x58, !P2 ;  /* 0x000000581500780c */ /* 0x040fe40005744270 */
[----:B------:R-:W-:Y:S02]  /*3480*/  ISETP.GT.AND P1, PT, R21, 0x11, !P1 ;  /* 0x000000111500780c */ /* 0x000fe40004f24270 */
[C---:B------:R-:W-:Y:S02]  /*3490*/  ISETP.LT.OR P6, PT, R40.reuse, 0x52, P6 ;  /* 0x000000522800780c */ /* 0x040fe400037c1670 */
[----:B------:R-:W-:-:S02]  /*34a0*/  ISETP.LT.OR P1, PT, R40, 0x12, P1 ;  /* 0x000000122800780c */ /* 0x000fc40000f21670 */
[----:B------:R-:W-:Y:S02]  /*34b0*/  ISETP.LT.OR P2, PT, R40, 0x59, P2 ;  /* 0x000000592800780c */ /* 0x000fe40001741670 */
[----:B------:R-:W-:Y:S02]  /*34c0*/  FSEL R50, R12, -INF , !P1 ;  /* 0xff8000000c327808 */ /* 0x000fe40004800000 */
[----:B------:R-:W-:Y:S02]  /*34d0*/  ISETP.NE.AND P1, PT, R62, RZ, PT ;  /* 0x000000ff3e00720c */ /* 0x000fe40003f25270 */
[----:B------:R-:W-:Y:S02]  /*34e0*/  FSEL R20, R20, -INF , !P2 ;  /* 0xff80000014147808 */ /* 0x000fe40005000000 */
[----:B------:R-:W-:-:S04]  /*34f0*/  ISETP.GT.AND P1, PT, R21, 0x18, !P1 ;  /* 0x000000181500780c */ /* 0x000fc80004f24270 */
[----:B------:R-:W-:-:S04]  /*3500*/  ISETP.LT.OR P1, PT, R40, 0x19, P1 ;  /* 0x000000192800780c */ /* 0x000fc80000f21670 */
[----:B------:R-:W-:Y:S02]  /*3510*/  FSEL R52, R31, -INF , !P1 ;  /* 0xff8000001f347808 */ /* 0x000fe40004800000 */
[----:B------:R-:W-:Y:S02]  /*3520*/  ISETP.GT.AND P1, PT, R21, 0x19, !P5 ;  /* 0x000000191500780c */ /* 0x000fe40006f24270 */
[----:B------:R-:W-:Y:S02]  /*3530*/  ISETP.NE.AND P5, PT, R92, RZ, PT ;  /* 0x000000ff5c00720c */ /* 0x000fe40003fa5270 */
[----:B------:R-:W-:-:S04]  /*3540*/  ISETP.LT.OR P1, PT, R40, 0x1a, P1 ;  /* 0x0000001a2800780c */ /* 0x000fc80000f21670 */
[----:B------:R-:W-:Y:S02]  /*3550*/  FSEL R54, R39, -INF , !P1 ;  /* 0xff80000027367808 */ /* 0x000fe40004800000 */
[----:B------:R-:W-:Y:S02]  /*3560*/  ISETP.GT.AND P1, PT, R21, 0x20, !P4 ;  /* 0x000000201500780c */ /* 0x000fe40006724270 */
[----:B------:R-:W-:Y:S02]  /*3570*/  ISETP.NE.AND P4, PT, R94, RZ, PT ;  /* 0x000000ff5e00720c */ /* 0x000fe40003f85270 */
[----:B------:R-:W-:-:S04]  /*3580*/  ISETP.LT.OR P1, PT, R40, 0x21, P1 ;  /* 0x000000212800780c */ /* 0x000fc80000f21670 */
[----:B------:R-:W-:Y:S02]  /*3590*/  FSEL R56, R42, -INF , !P1 ;  /* 0xff8000002a387808 */ /* 0x000fe40004800000 */
[----:B------:R-:W-:Y:S02]  /*35a0*/  FSEL R42, R3, -INF , !P3 ;  /* 0xff800000032a7808 */ /* 0x000fe40005800000 */
[----:B------:R-:W-:Y:S02]  /*35b0*/  FMNMX.FTZ R3, R33, R67, !PT ;  /* 0x0000004321037209 */ /* 0x000fe40007810000 */
[----:B------:R-:W-:Y:S02]  /*35c0*/  ISETP.NE.AND P1, PT, R66, RZ, PT ;  /* 0x000000ff4200720c */ /* 0x000fe40003f25270 */
[----:B------:R-:W-:Y:S02]  /*35d0*/  FMNMX.FTZ R3, R75, R3, !PT ;  /* 0x000000034b037209 */ /* 0x000fe40007810000 */
[----:B------:R-:W-:-:S02]  /*35e0*/  ISETP.GT.AND P1, PT, R21, 0x21, !P1 ;  /* 0x000000211500780c */ /* 0x000fc40004f24270 */
[----:B------:R-:W-:Y:S02]  /*35f0*/  FMNMX.FTZ R3, R71, R3, !PT ;  /* 0x0000000347037209 */ /* 0x000fe40007810000 */
[----:B------:R-:W-:Y:S02]  /*3600*/  ISETP.LT.OR P1, PT, R40, 0x22, P1 ;  /* 0x000000222800780c */ /* 0x000fe40000f21670 */
[----:B------:R-:W-:Y:S02]  /*3610*/  FMNMX.FTZ R3, R83, R3, !PT ;  /* 0x0000000353037209 */ /* 0x000fe40007810000 */
[----:B------:R-:W-:Y:S02]  /*3620*/  FSEL R58, R43, -INF , !P1 ;  /* 0xff8000002b3a7808 */ /* 0x000fe40004800000 */
[----:B------:R-:W-:Y:S02]  /*3630*/  FMNMX.FTZ R3, R85, R3, !PT ;  /* 0x0000000355037209 */ /* 0x000fe40007810000 */
[----:B------:R-:W-:-:S02]  /*3640*/  ISETP.NE.AND P1, PT, R70, RZ, PT ;  /* 0x000000ff4600720c */ /* 0x000fc40003f25270 */
[----:B------:R-:W-:Y:S02]  /*3650*/  FMNMX.FTZ R3, R87, R3, !PT ;  /* 0x0000000357037209 */ /* 0x000fe40007810000 */
[----:B------:R-:W-:Y:S02]  /*3660*/  ISETP.GT.AND P1, PT, R21, 0x28, !P1 ;  /* 0x000000281500780c */ /* 0x000fe40004f24270 */
[----:B------:R-:W-:Y:S02]  /*3670*/  FMNMX.FTZ R3, R89, R3, !PT ;  /* 0x0000000359037209 */ /* 0x000fe40007810000 */
[----:B------:R-:W-:Y:S02]  /*3680*/  ISETP.LT.OR P1, PT, R40, 0x29, P1 ;  /* 0x000000292800780c */ /* 0x000fe40000f21670 */
[----:B------:R-:W-:Y:S02]  /*3690*/  FMNMX.FTZ R3, R91, R3, !PT ;  /* 0x000000035b037209 */ /* 0x000fe40007810000 */
[----:B------:R-:W-:-:S02]  /*36a0*/  FSEL R60, R35, -INF , !P1 ;  /* 0xff800000233c7808 */ /* 0x000fc40004800000 */
[----:B------:R-:W-:Y:S02]  /*36b0*/  FMNMX.FTZ R3, R41, R3, !PT ;  /* 0x0000000329037209 */ /* 0x000fe40007810000 */
[----:B------:R-:W-:Y:S02]  /*36c0*/  ISETP.NE.AND P1, PT, R74, RZ, PT ;  /* 0x000000ff4a00720c */ /* 0x000fe40003f25270 */
[----:B------:R-:W-:Y:S02]  /*36d0*/  FMNMX.FTZ R3, R93, R3, !PT ;  /* 0x000000035d037209 */ /* 0x000fe40007810000 */
[----:B------:R-:W-:Y:S02]  /*36e0*/  ISETP.GT.AND P1, PT, R21, 0x29, !P1 ;  /* 0x000000291500780c */ /* 0x000fe40004f24270 */
[----:B------:R-:W-:Y:S02]  /*36f0*/  FMNMX.FTZ R3, R45, R3, !PT ;  /* 0x000000032d037209 */ /* 0x000fe40007810000 */
[----:B------:R-:W-:-:S02]  /*3700*/  ISETP.LT.OR P1, PT, R40, 0x2a, P1 ;  /* 0x0000002a2800780c */ /* 0x000fc40000f21670 */
[----:B------:R-:W-:Y:S02]  /*3710*/  FMNMX.FTZ R3, R95, R3, !PT ;  /* 0x000000035f037209 */ /* 0x000fe40007810000 */
        /* <DEDUP_REMOVED lines=16> */
[----:B------:R-:W-:Y:S01]  /*3820*/  FSEL R66, R51, -INF , !P1 ;  /* 0xff80000033427808 */ /* 0x000fe20004800000 */
[----:B------:R-:W-:Y:S01]  /*3830*/  IMAD.MOV.U32 R51, RZ, RZ, R17 ;  /* 0x000000ffff337224 */ /* 0x000fe200078e0011 */
[----:B------:R-:W-:-:S02]  /*3840*/  FMNMX.FTZ R3, R28, R3, !PT ;  /* 0x000000031c037209 */ /* 0x000fc40007810000 */
[----:B------:R-:W-:Y:S02]  /*3850*/  ISETP.NE.AND P1, PT, R84, RZ, PT ;  /* 0x000000ff5400720c */ /* 0x000fe40003f25270 */
[----:B------:R-:W-:Y:S02]  /*3860*/  FMNMX.FTZ R3, R24, R3, !PT ;  /* 0x0000000318037209 */ /* 0x000fe40007810000 */
[----:B------:R-:W-:Y:S02]  /*3870*/  ISETP.GT.AND P1, PT, R21, 0x38, !P1 ;  /* 0x000000381500780c */ /* 0x000fe40004f24270 */
[----:B------:R-:W-:Y:S02]  /*3880*/  FMNMX.FTZ R3, R26, R3, !PT ;  /* 0x000000031a037209 */ /* 0x000fe40007810000 */
[----:B------:R-:W-:Y:S02]  /*3890*/  ISETP.LT.OR P1, PT, R40, 0x39, P1 ;  /* 0x000000392800780c */ /* 0x000fe40000f21670 */
[----:B------:R-:W-:Y:S01]  /*38a0*/  FSEL R74, R7, -INF , !P6 ;  /* 0xff800000074a7808 */ /* 0x000fe20007000000 */
[----:B------:R-:W0:Y:S01]  /*38b0*/  SHFL.BFLY PT, R8, R3, 0x2, 0x1f ;  /* 0x0c401f0003087f89 */ /* 0x000e2200000e0000 */
[----:B------:R-:W-:-:S02]  /*38c0*/  FSEL R68, R78, -INF , !P1 ;  /* 0xff8000004e447808 */ /* 0x000fc40004800000 */
[----:B------:R-:W-:-:S04]  /*38d0*/  ISETP.NE.AND P1, PT, R86, RZ, PT ;  /* 0x000000ff5600720c */ /* 0x000fc80003f25270 */
[----:B------:R-:W-:-:S04]  /*38e0*/  ISETP.GT.AND P1, PT, R21, 0x39, !P1 ;  /* 0x000000391500780c */ /* 0x000fc80004f24270 */
[----:B------:R-:W-:-:S04]  /*38f0*/  ISETP.LT.OR P1, PT, R40, 0x3a, P1 ;  /* 0x0000003a2800780c */ /* 0x000fc80000f21670 */
[----:B------:R-:W-:Y:S02]  /*3900*/  FSEL R38, R55, -INF , !P1 ;  /* 0xff80000037267808 */ /* 0x000fe40004800000 */
[----:B------:R-:W-:-:S04]  /*3910*/  ISETP.NE.AND P1, PT, R88, RZ, PT ;  /* 0x000000ff5800720c */ /* 0x000fc80003f25270 */
[----:B------:R-:W-:Y:S02]  /*3920*/  ISETP.GT.AND P1, PT, R21, 0x40, !P1 ;  /* 0x000000401500780c */ /* 0x000fe40004f24270 */
[----:B0-----:R-:W-:Y:S02]  /*3930*/  FMNMX.FTZ R27, R3, R8, !PT ;  /* 0x00000008031b7209 */ /* 0x001fe40007810000 */
[----:B------:R-:W-:Y:S02]  /*3940*/  FMNMX.FTZ R3, R42, R25, !PT ;  /* 0x000000192a037209 */ /* 0x000fe40007810000 */
[----:B------:R-:W-:Y:S01]  /*3950*/  ISETP.LT.OR P1, PT, R40, 0x41, P1 ;  /* 0x000000412800780c */ /* 0x000fe20000f21670 */
[----:B------:R-:W0:Y:S01]  /*3960*/  SHFL.BFLY PT, R8, R27, 0x1, 0x1f ;  /* 0x0c201f001b087f89 */ /* 0x000e2200000e0000 */
        /* <DEDUP_REMOVED lines=19> */
[----:B0-----:R-:W-:-:S02]  /*3aa0*/  FMNMX.FTZ R8, R27, R8, !PT ;  /* 0x000000081b087209 */ /* 0x001fc40007810000 */
[----:B------:R-:W-:Y:S02]  /*3ab0*/  FMNMX.FTZ R3, R64, R3, !PT ;  /* 0x0000000340037209 */ /* 0x000fe40007810000 */
[----:B------:R-:W-:Y:S01]  /*3ac0*/  ISETP.LT.OR P1, PT, R40, 0x4a, P1 ;  /* 0x0000004a2800780c */ /* 0x000fe20000f21670 */
[----:B------:R-:W-:Y:S01]  /*3ad0*/  FMUL.FTZ R29, R8, R11 ;  /* 0x0000000b081d7220 */ /* 0x000fe20000410000 */
[----:B------:R-:W-:Y:S02]  /*3ae0*/  FMNMX.FTZ R3, R66, R3, !PT ;  /* 0x0000000342037209 */ /* 0x000fe40007810000 */
[----:B------:R-:W-:Y:S02]  /*3af0*/  FSEL R0, R63, -INF , !P1 ;  /* 0xff8000003f007808 */ /* 0x000fe40004800000 */
[----:B------:R-:W-:Y:S02]  /*3b00*/  FMNMX.FTZ R3, R68, R3, !PT ;  /* 0x0000000344037209 */ /* 0x000fe40007810000 */
[----:B------:R-:W-:-:S02]  /*3b10*/  FSETP.NEU.FTZ.AND P1, PT, R8, -INF , PT ;  /* 0xff8000000800780b */ /* 0x000fc40003f3d000 */
[----:B------:R-:W-:Y:S02]  /*3b20*/  FMNMX.FTZ R3, R38, R3, !PT ;  /* 0x0000000326037209 */ /* 0x000fe40007810000 */
[----:B------:R-:W-:Y:S02]  /*3b30*/  ISETP.NE.AND P4, PT, R61, RZ, PT ;  /* 0x000000ff3d00720c */ /* 0x000fe40003f85270 */
[----:B------:R-:W-:Y:S02]  /*3b40*/  FMNMX.FTZ R3, R12, R3, !PT ;  /* 0x000000030c037209 */ /* 0x000fe40007810000 */
[----:B------:R-:W-:Y:S02]  /*3b50*/  FSEL R78, R29, RZ, P1 ;  /* 0x000000ff1d4e7208 */ /* 0x000fe40000800000 */
[----:B------:R-:W-:Y:S02]  /*3b60*/  ISETP.GT.AND P1, PT, R21, 0x50, !P4 ;  /* 0x000000501500780c */ /* 0x000fe40006724270 */
[----:B------:R-:W-:Y:S01]  /*3b70*/  FMNMX.FTZ R3, R6, R3, !PT ;  /* 0x0000000306037209 */ /* 0x000fe20007810000 */
[-CC-:B------:R-:W-:Y:S01]  /*3b80*/  FFMA.FTZ R7, R41, R11.reuse, -R78.reuse ;  /* 0x0000000b29077223 */ /* 0x180fe2000001084e */
[----:B------:R-:W-:Y:S01]  /*3b90*/  ISETP.LT.OR P1, PT, R40, 0x51, P1 ;  /* 0x000000512800780c */ /* 0x000fe20000f21670 */
[--C-:B------:R-:W-:Y:S01]  /*3ba0*/  FFMA.FTZ R39, R49, R11, -R78.reuse ;  /* 0x0000000b31277223 */ /* 0x100fe2000001084e */
[----:B------:R-:W-:Y:S01]  /*3bb0*/  FMNMX.FTZ R3, R2, R3, !PT ;  /* 0x0000000302037209 */ /* 0x000fe20007810000 */
[----:B------:R-:W-:Y:S01]  /*3bc0*/  MUFU.EX2 R148, R7 ;  /* 0x0000000700947308 */ /* 0x000fe20000000800 */
[----:B------:R-:W-:Y:S01]  /*3bd0*/  ISETP.NE.AND P4, PT, R65, RZ, PT ;  /* 0x000000ff4100720c */ /* 0x000fe20003f85270 */
[-CC-:B------:R-:W-:Y:S01]  /*3be0*/  FFMA.FTZ R43, R53, R11.reuse, -R78.reuse ;  /* 0x0000000b352b7223 */ /* 0x180fe2000001084e */
[----:B------:R-:W-:Y:S01]  /*3bf0*/  FSEL R70, R81, -INF , !P1 ;  /* 0xff80000051467808 */ /* 0x000fe20004800000 */
[--C-:B------:R-:W-:Y:S01]  /*3c00*/  FFMA.FTZ R27, R33, R11, -R78.reuse ;  /* 0x0000000b211b7223 */ /* 0x100fe2000001084e */
[----:B------:R-:W-:Y:S01]  /*3c10*/  FMNMX.FTZ R3, R0, R3, !PT ;  /* 0x0000000300037209 */ /* 0x000fe20007810000 */
[--C-:B------:R-:W-:Y:S01]  /*3c20*/  FFMA.FTZ R29, R67, R11, -R78.reuse ;  /* 0x0000000b431d7223 */ /* 0x100fe2000001084e */
[----:B------:R-:W-:Y:S01]  /*3c30*/  ISETP.GT.AND P1, PT, R21, 0x59, !P4 ;  /* 0x000000591500780c */ /* 0x000fe20006724270 */
[----:B------:R-:W-:Y:S01]  /*3c40*/  MUFU.EX2 R144, R39 ;  /* 0x0000002700907308 */ /* 0x000fe20000000800 */
[----:B------:R-:W-:Y:S01]  /*3c50*/  FMNMX.FTZ R3, R70, R3, !PT ;  /* 0x0000000346037209 */ /* 0x000fe20007810000 */
[-CC-:B------:R-:W-:Y:S01]  /*3c60*/  FFMA.FTZ R31, R75, R11.reuse, -R78.reuse ;  /* 0x0000000b4b1f7223 */ /* 0x180fe2000001084e */
[----:B------:R-:W-:Y:S01]  /*3c70*/  ISETP.LT.OR P1, PT, R40, 0x5a, P1 ;  /* 0x0000005a2800780c */ /* 0x000fe20000f21670 */
[--C-:B------:R-:W-:Y:S01]  /*3c80*/  FFMA.FTZ R33, R71, R11, -R78.reuse ;  /* 0x0000000b47217223 */ /* 0x100fe2000001084e */
[----:B------:R-:W-:Y:S01]  /*3c90*/  FMNMX.FTZ R3, R74, R3, !PT ;  /* 0x000000034a037209 */ /* 0x000fe20007810000 */
[--C-:B------:R-:W-:Y:S01]  /*3ca0*/  FFMA.FTZ R35, R83, R11, -R78.reuse ;  /* 0x0000000b53237223 */ /* 0x100fe2000001084e */
[----:B------:R-:W-:Y:S01]  /*3cb0*/  FSEL R40, R9, -INF , !P1 ;  /* 0xff80000009287808 */ /* 0x000fe20004800000 */
[----:B------:R-:W-:Y:S01]  /*3cc0*/  MUFU.EX2 R146, R43 ;  /* 0x0000002b00927308 */ /* 0x000fe20000000800 */
[----:B------:R-:W-:Y:S01]  /*3cd0*/  FMNMX.FTZ R3, R20, R3, !PT ;  /* 0x0000000314037209 */ /* 0x000fe20007810000 */
[-CC-:B------:R-:W-:Y:S01]  /*3ce0*/  FFMA.FTZ R26, R26, R11.reuse, -R78.reuse ;  /* 0x0000000b1a1a7223 */ /* 0x180fe2000001084e */
[-CC-:B------:R-:W-:Y:S01]  /*3cf0*/  FFMA.FTZ R37, R87, R11.reuse, -R78.reuse ;  /* 0x0000000b57257223 */ /* 0x180fe2000001084e */
[--C-:B------:R-:W-:Y:S01]  /*3d00*/  FFMA.FTZ R21, R45, R11, -R78.reuse ;  /* 0x0000000b2d157223 */ /* 0x100fe2000001084e */
[----:B------:R-:W-:Y:S01]  /*3d10*/  FMNMX.FTZ R3, R40, R3, !PT ;  /* 0x0000000328037209 */ /* 0x000fe20007810000 */
[-CC-:B------:R-:W-:Y:S01]  /*3d20*/  FFMA.FTZ R28, R28, R11.reuse, -R78.reuse ;  /* 0x0000000b1c1c7223 */ /* 0x180fe2000001084e */
[-CC-:B------:R-:W-:Y:S01]  /*3d30*/  FFMA.FTZ R9, R93, R11.reuse, -R78.reuse ;  /* 0x0000000b5d097223 */ /* 0x180fe2000001084e */
[----:B------:R-:W-:Y:S01]  /*3d40*/  MUFU.EX2 R27, R27 ;  /* 0x0000001b001b7308 */ /* 0x000fe20000000800 */
[-CC-:B------:R-:W-:Y:S01]  /*3d50*/  FFMA.FTZ R41, R97, R11.reuse, -R78.reuse ;  /* 0x0000000b61297223 */ /* 0x180fe2000001084e */
[----:B------:R-:W0:Y:S01]  /*3d60*/  SHFL.BFLY PT, R76, R3, 0x2, 0x1f ;  /* 0x0c401f00034c7f89 */ /* 0x000e2200000e0000 */
[----:B------:R-:W-:Y:S01]  /*3d70*/  ISETP.NE.AND P4, PT, R10, 0x1, PT ;  /* 0x000000010a00780c */ /* 0x000fe20003f85270 */
[-CC-:B------:R-:W-:Y:S01]  /*3d80*/  FFMA.FTZ R45, R99, R11.reuse, -R78.reuse ;  /* 0x0000000b632d7223 */ /* 0x180fe2000001084e */
[-CC-:B------:R-:W-:Y:S01]  /*3d90*/  FFMA.FTZ R32, R32, R11.reuse, -R78.reuse ;  /* 0x0000000b20207223 */ /* 0x180fe2000001084e */
[-CC-:B------:R-:W-:Y:S01]  /*3da0*/  FFMA.FTZ R36, R36, R11.reuse, -R78.reuse ;  /* 0x0000000b24247223 */ /* 0x180fe2000001084e */
[-CC-:B------:R-:W-:Y:S01]  /*3db0*/  FFMA.FTZ R34, R34, R11.reuse, -R78.reuse ;  /* 0x0000000b22227223 */ /* 0x180fe2000001084e */
[----:B------:R1:W2:Y:S01]  /*3dc0*/  MUFU.EX2 R156, R29 ;  /* 0x0000001d009c7308 */ /* 0x0002a20000000800 */
[-CC-:B------:R-:W-:Y:S01]  /*3dd0*/  FFMA.FTZ R30, R30, R11.reuse, -R78.reuse ;  /* 0x0000000b1e1e7223 */ /* 0x180fe2000001084e */
[----:B------:R-:W-:-:S06]  /*3de0*/  FFMA.FTZ R24, R24, R11, -R78 ;  /* 0x0000000b18187223 */ /* 0x000fcc000001084e */
[----:B------:R-:W3:Y:S01]  /*3df0*/  MUFU.EX2 R31, R31 ;  /* 0x0000001f001f7308 */ /* 0x000ee20000000800 */
[----:B-1----:R-:W-:Y:S01]  /*3e00*/  FFMA.FTZ R29, R85, R11, -R78 ;  /* 0x0000000b551d7223 */ /* 0x002fe2000001084e */
[----:B------:R-:W1:Y:S06]  /*3e10*/  @P4 LDC R53, c[0x0][0x450] ;  /* 0x00011400ff354b82 */ /* 0x000e6c0000000800 */
[----:B------:R4:W5:Y:S01]  /*3e20*/  MUFU.EX2 R158, R33 ;  /* 0x00000021009e7308 */ /* 0x0009620000000800 */
[----:B0-----:R-:W-:-:S05]  /*3e30*/  FMNMX.FTZ R76, R3, R76, !PT ;  /* 0x0000004c034c7209 */ /* 0x001fca0007810000 */
[----:B------:R-:W0:Y:S02]  /*3e40*/  SHFL.BFLY PT, R7, R76, 0x1, 0x1f ;  /* 0x0c201f004c077f89 */ /* 0x000e2400000e0000 */
[----:B------:R-:W5:Y:S01]  /*3e50*/  MUFU.EX2 R35, R35 ;  /* 0x0000002300237308 */ /* 0x000f620000000800 */
[----:B----4-:R-:W-:-:S07]  /*3e60*/  FFMA.FTZ R33, R89, R11, -R78 ;  /* 0x0000000b59217223 */ /* 0x010fce000001084e */
[----:B------:R4:W-:Y:S08]  /*3e70*/  MUFU.EX2 R152, R29 ;  /* 0x0000001d00987308 */ /* 0x0009f00000000800 */
[----:B------:R-:W-:Y:S01]  /*3e80*/  MUFU.EX2 R37, R37 ;  /* 0x0000002500257308 */ /* 0x000fe20000000800 */
[----:B----4-:R-:W-:Y:S01]  /*3e90*/  FFMA.FTZ R29, R91, R11, -R78 ;  /* 0x0000000b5b1d7223 */ /* 0x010fe2000001084e */
[----:B0-----:R-:W-:-:S06]  /*3ea0*/  FMNMX.FTZ R7, R76, R7, !PT ;  /* 0x000000074c077209 */ /* 0x001fcc0007810000 */
[----:B------:R0:W-:Y:S01]  /*3eb0*/  MUFU.EX2 R154, R33 ;  /* 0x00000021009a7308 */ /* 0x0001e20000000800 */
[C---:B------:R-:W-:Y:S01]  /*3ec0*/  FSETP.NEU.FTZ.AND P1, PT, R7.reuse, -INF , PT ;  /* 0xff8000000700780b */ /* 0x040fe20003f3d000 */
[----:B------:R-:W-:-:S06]  /*3ed0*/  FMUL.FTZ R39, R7, R11 ;  /* 0x0000000b07277220 */ /* 0x000fcc0000410000 */
[----:B------:R-:W-:Y:S01]  /*3ee0*/  MUFU.EX2 R29, R29 ;  /* 0x0000001d001d7308 */ /* 0x000fe20000000800 */
[----:B------:R-:W-:Y:S01]  /*3ef0*/  FSEL R43, R39, RZ, P1 ;  /* 0x000000ff272b7208 */ /* 0x000fe20000800000 */
[----:B0-----:R-:W-:-:S04]  /*3f00*/  FFMA.FTZ R33, R95, R11, -R78 ;  /* 0x0000000b5f217223 */ /* 0x001fc8000001084e */
        /* <DEDUP_REMOVED lines=14> */
[----:B--2---:R-:W-:Y:S01]  /*3ff0*/  FADD.FTZ R26, R27, R156 ;  /* 0x0000009c1b1a7221 */ /* 0x004fe20000010000 */
[-CC-:B------:R-:W-:Y:S01]  /*4000*/  FFMA.FTZ R64, R64, R11.reuse, -R43.reuse ;  /* 0x0000000b40407223 */ /* 0x180fe2000001082b */
[-CC-:B------:R-:W-:Y:S01]  /*4010*/  FFMA.FTZ R66, R66, R11.reuse, -R43.reuse ;  /* 0x0000000b42427223 */ /* 0x180fe2000001082b */
[-CC-:B------:R-:W-:Y:S01]  /*4020*/  FFMA.FTZ R68, R68, R11.reuse, -R43.reuse ;  /* 0x0000000b44447223 */ /* 0x180fe2000001082b */
[----:B---3--:R-:W-:Y:S01]  /*4030*/  FADD.FTZ R47, R31, R26 ;  /* 0x0000001a1f2f7221 */ /* 0x008fe20000010000 */
[-CC-:B------:R-:W-:Y:S01]  /*4040*/  FFMA.FTZ R6, R6, R11.reuse, -R43.reuse ;  /* 0x0000000b06067223 */ /* 0x180fe2000001082b */
[-C--:B------:R-:W-:Y:S01]  /*4050*/  FFMA.FTZ R38, R38, R11.reuse, -R43 ;  /* 0x0000000b26267223 */ /* 0x080fe2000001082b */
[----:B------:R-:W0:Y:S01]  /*4060*/  MUFU.EX2 R25, R25 ;  /* 0x0000001900197308 */ /* 0x000e220000000800 */
[----:B-----5:R-:W-:Y:S01]  /*4070*/  FADD.FTZ R26, R158, R47 ;  /* 0x0000002f9e1a7221 */ /* 0x020fe20000010000 */
[-CC-:B------:R-:W-:Y:S01]  /*4080*/  FFMA.FTZ R12, R12, R11.reuse, -R43.reuse ;  /* 0x0000000b0c0c7223 */ /* 0x180fe2000001082b */
[-CC-:B------:R-:W-:Y:S01]  /*4090*/  FFMA.FTZ R2, R2, R11.reuse, -R43.reuse ;  /* 0x0000000b02027223 */ /* 0x180fe2000001082b */
[-CC-:B------:R-:W-:Y:S01]  /*40a0*/  FFMA.FTZ R0, R0, R11.reuse, -R43.reuse ;  /* 0x0000000b00007223 */ /* 0x180fe2000001082b */
[----:B------:R-:W-:Y:S01]  /*40b0*/  FADD.FTZ R49, R35, R26 ;  /* 0x0000001a23317221 */ /* 0x000fe20000010000 */
[-CC-:B------:R-:W-:Y:S01]  /*40c0*/  FFMA.FTZ R70, R70, R11.reuse, -R43.reuse ;  /* 0x0000000b46467223 */ /* 0x180fe2000001082b */
[-CC-:B------:R-:W-:Y:S01]  /*40d0*/  FFMA.FTZ R74, R74, R11.reuse, -R43.reuse ;  /* 0x0000000b4a4a7223 */ /* 0x180fe2000001082b */
[----:B------:R-:W2:Y:S01]  /*40e0*/  MUFU.EX2 R44, R44 ;  /* 0x0000002c002c7308 */ /* 0x000ea20000000800 */
[-CC-:B------:R-:W-:Y:S01]  /*40f0*/  FFMA.FTZ R20, R20, R11.reuse, -R43.reuse ;  /* 0x0000000b14147223 */ /* 0x180fe2000001082b */
[----:B------:R-:W-:Y:S01]  /*4100*/  FFMA.FTZ R40, R40, R11, -R43 ;  /* 0x0000000b28287223 */ /* 0x000fe2000001082b */
[----:B------:R-:W-:-:S02]  /*4110*/  F2FP.BF16.F32.PACK_AB R156, R156, R27 ;  /* 0x0000001b9c9c723e */ /* 0x000fc400000010ff */
[----:B------:R-:W-:-:S03]  /*4120*/  F2FP.BF16.F32.PACK_AB R158, R158, R31 ;  /* 0x0000001f9e9e723e */ /* 0x000fc600000010ff */
[----:B------:R-:W3:Y:S01]  /*4130*/  MUFU.EX2 R159, R46 ;  /* 0x0000002e009f7308 */ /* 0x000ee20000000800 */
[----:B0-----:R-:W-:Y:S01]  /*4140*/  FADD.FTZ R47, R42, R25 ;  /* 0x000000192a2f7221 */ /* 0x001fe20000010000 */
[----:B------:R-:W-:-:S06]  /*4150*/  F2FP.BF16.F32.PACK_AB R157, R25, R42 ;  /* 0x0000002a199d723e */ /* 0x000fcc00000010ff */
[----:B------:R-:W0:Y:S01]  /*4160*/  MUFU.EX2 R48, R48 ;  /* 0x0000003000307308 */ /* 0x000e220000000800 */
[----:B--2---:R-:W-:-:S07]  /*4170*/  FADD.FTZ R26, R44, R47 ;  /* 0x0000002f2c1a7221 */ /* 0x004fce0000010000 */
[----:B------:R-:W2:Y:S01]  /*4180*/  MUFU.EX2 R153, R50 ;  /* 0x0000003200997308 */ /* 0x000ea20000000800 */
[C---:B---3--:R-:W-:Y:S01]  /*4190*/  FADD.FTZ R47, R159.reuse, R26 ;  /* 0x0000001a9f2f7221 */ /* 0x048fe20000010000 */
[----:B------:R-:W-:-:S06]  /*41a0*/  F2FP.BF16.F32.PACK_AB R159, R159, R44 ;  /* 0x0000002c9f9f723e */ /* 0x000fcc00000010ff */
[----:B------:R-:W3:Y:S01]  /*41b0*/  MUFU.EX2 R52, R52 ;  /* 0x0000003400347308 */ /* 0x000ee20000000800 */
[----:B0-----:R-:W-:-:S07]  /*41c0*/  FADD.FTZ R26, R48, R47 ;  /* 0x0000002f301a7221 */ /* 0x001fce0000010000 */
[----:B------:R-:W0:Y:S01]  /*41d0*/  MUFU.EX2 R155, R54 ;  /* 0x00000036009b7308 */ /* 0x000e220000000800 */
[C---:B--2---:R-:W-:Y:S01]  /*41e0*/  FADD.FTZ R47, R153.reuse, R26 ;  /* 0x0000001a992f7221 */ /* 0x044fe20000010000 */
[----:B------:R-:W-:-:S06]  /*41f0*/  F2FP.BF16.F32.PACK_AB R153, R153, R48 ;  /* 0x000000309999723e */ /* 0x000fcc00000010ff */
[----:B------:R-:W2:Y:S01]  /*4200*/  MUFU.EX2 R56, R56 ;  /* 0x0000003800387308 */ /* 0x000ea20000000800 */
[----:B---3--:R-:W-:-:S07]  /*4210*/  FADD.FTZ R26, R52, R47 ;  /* 0x0000002f341a7221 */ /* 0x008fce0000010000 */
[----:B------:R-:W-:Y:S01]  /*4220*/  MUFU.EX2 R150, R21 ;  /* 0x0000001500967308 */ /* 0x000fe20000000800 */
[C---:B0-----:R-:W-:Y:S01]  /*4230*/  FADD.FTZ R47, R155.reuse, R26 ;  /* 0x0000001a9b2f7221 */ /* 0x041fe20000010000 */
[----:B------:R-:W-:-:S06]  /*4240*/  F2FP.BF16.F32.PACK_AB R155, R155, R52 ;  /* 0x000000349b9b723e */ /* 0x000fcc00000010ff */
[----:B------:R0:W-:Y:S01]  /*4250*/  MUFU.EX2 R21, R28 ;  /* 0x0000001c00157308 */ /* 0x0001e20000000800 */
[----:B--2---:R-:W-:-:S07]  /*4260*/  FADD.FTZ R26, R56, R47 ;  /* 0x0000002f381a7221 */ /* 0x004fce0000010000 */
[----:B------:R-:W2:Y:S01]  /*4270*/  MUFU.EX2 R149, R58 ;  /* 0x0000003a00957308 */ /* 0x000ea20000000800 */
[C---:B0-----:R-:W-:Y:S01]  /*4280*/  FADD.FTZ R28, R152.reuse, R49 ;  /* 0x00000031981c7221 */ /* 0x041fe20000010000 */
[----:B------:R-:W-:-:S03]  /*4290*/  F2FP.BF16.F32.PACK_AB R152, R152, R35 ;  /* 0x000000239898723e */ /* 0x000fc600000010ff */
[----:B------:R-:W-:-:S03]  /*42a0*/  FADD.FTZ R49, R37, R28 ;  /* 0x0000001c25317221 */ /* 0x000fc60000010000 */
[----:B------:R-:W0:Y:S01]  /*42b0*/  MUFU.EX2 R9, R9 ;  /* 0x0000000900097308 */ /* 0x000e220000000800 */
[C---:B------:R-:W-:Y:S01]  /*42c0*/  FADD.FTZ R28, R154.reuse, R49 ;  /* 0x000000319a1c7221 */ /* 0x040fe20000010000 */
[----:B------:R-:W-:-:S03]  /*42d0*/  F2FP.BF16.F32.PACK_AB R154, R154, R37 ;  /* 0x000000259a9a723e */ /* 0x000fc600000010ff */
[----:B------:R-:W-:-:S03]  /*42e0*/  FADD.FTZ R49, R29, R28 ;  /* 0x0000001c1d317221 */ /* 0x000fc60000010000 */
[----:B------:R-:W-:Y:S01]  /*42f0*/  MUFU.EX2 R60, R60 ;  /* 0x0000003c003c7308 */ /* 0x000fe20000000800 */
[C---:B------:R-:W-:Y:S01]  /*4300*/  FADD.FTZ R28, R148.reuse, R49 ;  /* 0x00000031941c7221 */ /* 0x040fe20000010000 */
[C---:B--2---:R-:W-:Y:S01]  /*4310*/  FADD.FTZ R47, R149.reuse, R26 ;  /* 0x0000001a952f7221 */ /* 0x044fe20000010000 */
[----:B------:R-:W-:Y:S02]  /*4320*/  F2FP.BF16.F32.PACK_AB R148, R148, R29 ;  /* 0x0000001d9494723e */ /* 0x000fe400000010ff */
[----:B------:R-:W-:-:S03]  /*4330*/  F2FP.BF16.F32.PACK_AB R149, R149, R56 ;  /* 0x000000389595723e */ /* 0x000fc600000010ff */
[----:B------:R-:W-:Y:S01]  /*4340*/  MUFU.EX2 R151, R62 ;  /* 0x0000003e00977308 */ /* 0x000fe20000000800 */
[----:B0-----:R-:W-:-:S04]  /*4350*/  FADD.FTZ R49, R9, R28 ;  /* 0x0000001c09317221 */ /* 0x001fc80000010000 */
[C---:B------:R-:W-:Y:S01]  /*4360*/  FADD.FTZ R28, R150.reuse, R49 ;  /* 0x00000031961c7221 */ /* 0x040fe20000010000 */
[----:B------:R-:W-:Y:S02]  /*4370*/  F2FP.BF16.F32.PACK_AB R150, R150, R9 ;  /* 0x000000099696723e */ /* 0x000fe400000010ff */
[----:B------:R-:W0:Y:S08]  /*4380*/  MUFU.EX2 R33, R33 ;  /* 0x0000002100217308 */ /* 0x000e300000000800 */
[----:B------:R-:W-:Y:S08]  /*4390*/  MUFU.EX2 R64, R64 ;  /* 0x0000004000407308 */ /* 0x000ff00000000800 */
[----:B------:R-:W-:Y:S01]  /*43a0*/  MUFU.EX2 R145, R66 ;  /* 0x0000004200917308 */ /* 0x000fe20000000800 */
[----:B0-----:R-:W-:-:S04]  /*43b0*/  FADD.FTZ R49, R33, R28 ;  /* 0x0000001c21317221 */ /* 0x001fc80000010000 */
[C---:B------:R-:W-:Y:S01]  /*43c0*/  FADD.FTZ R26, R144.reuse, R49 ;  /* 0x00000031901a7221 */ /* 0x040fe20000010000 */
[----:B------:R-:W-:Y:S02]  /*43d0*/  F2FP.BF16.F32.PACK_AB R144, R144, R33 ;  /* 0x000000219090723e */ /* 0x000fe400000010ff */
[----:B------:R-:W0:Y:S08]  /*43e0*/  MUFU.EX2 R41, R41 ;  /* 0x0000002900297308 */ /* 0x000e300000000800 */
[----:B------:R-:W-:Y:S08]  /*43f0*/  MUFU.EX2 R68, R68 ;  /* 0x0000004400447308 */ /* 0x000ff00000000800 */
[----:B------:R2:W-:Y:S08]  /*4400*/  MUFU.EX2 R141, R6 ;  /* 0x00000006008d7308 */ /* 0x0005f00000000800 */
[----:B------:R-:W-:Y:S01]  /*4410*/  MUFU.EX2 R147, R38 ;  /* 0x0000002600937308 */ /* 0x000fe20000000800 */
[----:B--2---:R-:W-:Y:S01]  /*4420*/  FADD.FTZ R6, R60, R47 ;  /* 0x0000002f3c067221 */ /* 0x004fe20000010000 */
[----:B0-----:R-:W-:-:S03]  /*4430*/  FADD.FTZ R47, R41, R26 ;  /* 0x0000001a292f7221 */ /* 0x001fc60000010000 */
[C---:B------:R-:W-:Y:S01]  /*4440*/  FADD.FTZ R43, R151.reuse, R6 ;  /* 0x00000006972b7221 */ /* 0x040fe20000010000 */
[C---:B------:R-:W-:Y:S01]  /*4450*/  FADD.FTZ R26, R146.reuse, R47 ;  /* 0x0000002f921a7221 */ /* 0x040fe20000010000 */
[----:B------:R-:W-:Y:S01]  /*4460*/  F2FP.BF16.F32.PACK_AB R146, R146, R41 ;  /* 0x000000299292723e */ /* 0x000fe200000010ff */
[----:B------:R-:W0:Y:S01]  /*4470*/  MUFU.EX2 R45, R45 ;  /* 0x0000002d002d7308 */ /* 0x000e220000000800 */
[----:B------:R-:W-:Y:S01]  /*4480*/  FADD.FTZ R6, R64, R43 ;  /* 0x0000002b40067221 */ /* 0x000fe20000010000 */
[----:B------:R-:W-:-:S03]  /*4490*/  F2FP.BF16.F32.PACK_AB R151, R151, R60 ;  /* 0x0000003c9797723e */ /* 0x000fc600000010ff */
[C---:B------:R-:W-:Y:S01]  /*44a0*/  FADD.FTZ R27, R145.reuse, R6 ;  /* 0x00000006911b7221 */ /* 0x040fe20000010000 */
[----:B------:R-:W-:Y:S02]  /*44b0*/  F2FP.BF16.F32.PACK_AB R145, R145, R64 ;  /* 0x000000409191723e */ /* 0x000fe400000010ff */
[----:B------:R2:W-:Y:S08]  /*44c0*/  MUFU.EX2 R3, R32 ;  /* 0x0000002000037308 */ /* 0x0005f00000000800 */
[----:B------:R-:W-:Y:S01]  /*44d0*/  MUFU.EX2 R12, R12 ;  /* 0x0000000c000c7308 */ /* 0x000fe20000000800 */
[----:B--2---:R-:W2:Y:S01]  /*44e0*/  @P4 LDC R32, c[0x0][0x44c] ;  /* 0x00011300ff204b82 */ /* 0x004ea20000000800 */
[----:B0-----:R-:W-:-:S06]  /*44f0*/  FADD.FTZ R43, R45, R26 ;  /* 0x0000001a2d2b7221 */ /* 0x001fcc0000010000 */
[----:B------:R-:W0:Y:S08]  /*4500*/  MUFU.EX2 R36, R36 ;  /* 0x0000002400247308 */ /* 0x000e300000000800 */
[----:B------:R-:W3:Y:S08]  /*4510*/  MUFU.EX2 R34, R34 ;  /* 0x0000002200227308 */ /* 0x000ef00000000800 */
[----:B------:R-:W4:Y:S01]  /*4520*/  MUFU.EX2 R2, R2 ;  /* 0x0000000200027308 */ /* 0x000f220000000800 */
[C---:B0-----:R-:W-:Y:S01]  /*4530*/  FADD.FTZ R43, R36.reuse, R43 ;  /* 0x0000002b242b7221 */ /* 0x041fe20000010000 */
[----:B--2---:R-:W-:Y:S01]  /*4540*/  @P4 IMAD.HI.U32 R32, R17, R32, RZ ;  /* 0x0000002011204227 */ /* 0x004fe200078e00ff */
[----:B------:R-:W-:-:S04]  /*4550*/  F2FP.BF16.F32.PACK_AB R140, R36, R45 ;  /* 0x0000002d248c723e */ /* 0x000fc800000010ff */
[----:B-1----:R-:W-:Y:S01]  /*4560*/  @P4 SHF.R.U32.HI R51, RZ, R53, R32 ;  /* 0x00000035ff334219 */ /* 0x002fe20000011620 */
[----:B------:R0:W1:Y:S01]  /*4570*/  MUFU.EX2 R143, R0 ;  /* 0x00000000008f7308 */ /* 0x0000620000000800 */
[----:B---3--:R-:W-:Y:S01]  /*4580*/  FADD.FTZ R6, R34, R43 ;  /* 0x0000002b22067221 */ /* 0x008fe20000010000 */
[----:B------:R-:W-:Y:S02]  /*4590*/  F2FP.BF16.F32.PACK_AB R142, R3, R34 ;  /* 0x00000022038e723e */ /* 0x000fe400000010ff */
[----:B------:R-:W-:Y:S01]  /*45a0*/  ISETP.GE.AND P4, PT, R15, 0x1, PT ;  /* 0x000000010f00780c */ /* 0x000fe20003f86270 */
[----:B------:R-:W-:Y:S01]  /*45b0*/  FADD.FTZ R29, R3, R6 ;  /* 0x00000006031d7221 */ /* 0x000fe20000010000 */
[----:B------:R-:W-:Y:S02]  /*45c0*/  IMAD.IADD R47, R72, 0x1, R51 ;  /* 0x00000001482f7824 */ /* 0x000fe400078e0233 */
[----:B------:R-:W2:Y:S01]  /*45d0*/  MUFU.EX2 R70, R70 ;  /* 0x0000004600467308 */ /* 0x000ea20000000800 */
[----:B0-----:R-:W-:Y:S01]  /*45e0*/  FADD.FTZ R0, R68, R27 ;  /* 0x0000001b44007221 */ /* 0x001fe20000010000 */
[----:B------:R-:W-:-:S03]  /*45f0*/  IMAD.IADD R14, R47, 0x1, R14 ;  /* 0x000000012f0e7824 */ /* 0x000fc600078e020e */
[C---:B------:R-:W-:Y:S01]  /*4600*/  FADD.FTZ R27, R147.reuse, R0 ;  /* 0x00000000931b7221 */ /* 0x040fe20000010000 */
[----:B------:R-:W-:Y:S02]  /*4610*/  F2FP.BF16.F32.PACK_AB R147, R147, R68 ;  /* 0x000000449393723e */ /* 0x000fe400000010ff */
[----:B------:R-:W0:Y:S01]  /*4620*/  MUFU.EX2 R30, R30 ;  /* 0x0000001e001e7308 */ /* 0x000e220000000800 */
[----:B------:R-:W-:-:S04]  /*4630*/  FADD.FTZ R0, R12, R27 ;  /* 0x0000001b0c007221 */ /* 0x000fc80000010000 */
[C---:B------:R-:W-:Y:S01]  /*4640*/  FADD.FTZ R9, R141.reuse, R0 ;  /* 0x000000008d097221 */ /* 0x040fe20000010000 */
[----:B------:R-:W-:Y:S02]  /*4650*/  F2FP.BF16.F32.PACK_AB R141, R141, R12 ;  /* 0x0000000c8d8d723e */ /* 0x000fe400000010ff */
[----:B------:R-:W3:Y:S01]  /*4660*/  MUFU.EX2 R137, R74 ;  /* 0x0000004a00897308 */ /* 0x000ee20000000800 */
[----:B----4-:R-:W-:Y:S01]  /*4670*/  FADD.FTZ R0, R2, R9 ;  /* 0x0000000902007221 */ /* 0x010fe20000010000 */
[----:B------:R-:W-:-:S03]  /*4680*/  VIADD R9, R73, 0xfffffffe ;  /* 0xfffffffe49097836 */ /* 0x000fc60000000000 */
[C---:B-1----:R-:W-:Y:S01]  /*4690*/  FADD.FTZ R3, R143.reuse, R0 ;  /* 0x000000008f037221 */ /* 0x042fe20000010000 */
[----:B------:R-:W-:Y:S02]  /*46a0*/  F2FP.BF16.F32.PACK_AB R143, R143, R2 ;  /* 0x000000028f8f723e */ /* 0x000fe400000010ff */
[----:B------:R-:W1:Y:S01]  /*46b0*/  MUFU.EX2 R20, R20 ;  /* 0x0000001400147308 */ /* 0x000e620000000800 */
[----:B--2---:R-:W-:Y:S01]  /*46c0*/  FADD.FTZ R0, R70, R3 ;  /* 0x0000000346007221 */ /* 0x004fe20000010000 */
[----:B0-----:R-:W-:Y:S01]  /*46d0*/  FADD.FTZ R6, R30, R29 ;  /* 0x0000001d1e067221 */ /* 0x001fe20000010000 */
[----:B------:R-:W-:-:S03]  /*46e0*/  F2FP.BF16.F32.PACK_AB R136, R21, R30 ;  /* 0x0000001e1588723e */ /* 0x000fc600000010ff */
[----:B------:R-:W-:Y:S02]  /*46f0*/  FADD.FTZ R27, R21, R6 ;  /* 0x00000006151b7221 */ /* 0x000fe40000010000 */
[----:B------:R-:W0:Y:S01]  /*4700*/  MUFU.EX2 R24, R24 ;  /* 0x0000001800187308 */ /* 0x000e220000000800 */
[C---:B---3--:R-:W-:Y:S01]  /*4710*/  FADD.FTZ R3, R137.reuse, R0 ;  /* 0x0000000089037221 */ /* 0x048fe20000010000 */
[----:B------:R-:W-:-:S06]  /*4720*/  F2FP.BF16.F32.PACK_AB R137, R137, R70 ;  /* 0x000000468989723e */ /* 0x000fcc00000010ff */
[----:B------:R-:W2:Y:S01]  /*4730*/  MUFU.EX2 R139, R40 ;  /* 0x00000028008b7308 */ /* 0x000ea20000000800 */
[----:B-1----:R-:W-:Y:S01]  /*4740*/  FADD.FTZ R0, R20, R3 ;  /* 0x0000000314007221 */ /* 0x002fe20000010000 */
[----:B0-----:R-:W-:Y:S01]  /*4750*/  FADD.FTZ R6, R24, R27 ;  /* 0x0000001b18067221 */ /* 0x001fe20000010000 */
[----:B------:R-:W-:-:S03]  /*4760*/  F2FP.BF16.F32.PACK_AB R138, R39, R24 ;  /* 0x00000018278a723e */ /* 0x000fc600000010ff */
[----:B------:R-:W-:Y:S01]  /*4770*/  FADD.FTZ R6, R39, R6 ;  /* 0x0000000627067221 */ /* 0x000fe20000010000 */
[C---:B--2---:R-:W-:Y:S01]  /*4780*/  FADD.FTZ R3, R139.reuse, R0 ;  /* 0x000000008b037221 */ /* 0x044fe20000010000 */
[----:B------:R-:W-:Y:S01]  /*4790*/  F2FP.BF16.F32.PACK_AB R139, R139, R20 ;  /* 0x000000148b8b723e */ /* 0x000fe200000010ff */
        /* <DEDUP_REMOVED lines=11> */
.L_x_1106:
[----:B------:R-:W-:-:S13]  /*4850*/  ISETP.NE.AND P1, PT, R15, 0x1, PT ;  /* 0x000000010f00780c */ /* 0x000fda0003f25270 */
[----:B------:R-:W0:Y:S02]  /*4860*/  @P1 LDC.64 R20, c[0x0][0x9e8] ;  /* 0x00027a00ff141b82 */ /* 0x000e240000000a00 */
[----:B0-----:R-:W-:-:S05]  /*4870*/  @P1 IMAD.HI.U32 R2, R0, R20, RZ ;  /* 0x0000001400021227 */ /* 0x001fca00078e00ff */
[----:B------:R-:W-:-:S07]  /*4880*/  @P1 SHF.R.U32.HI R0, RZ, R21, R2 ;  /* 0x00000015ff001219 */ /* 0x000fce0000011602 */
.L_x_1107:
[----:B------:R-:W-:-:S05]  /*4890*/  IMAD R15, R0, R15, R15 ;  /* 0x0000000f000f7224 */ /* 0x000fca00078e020f */
[----:B------:R-:W-:-:S07]  /*48a0*/  VIMNMX R14, R14, R15, PT ;  /* 0x0000000f0e0e7248 */ /* 0x000fce0003fe0100 */
.L_x_1105:
[----:B------:R-:W-:Y:S01]  /*48b0*/  IMAD.HI R14, R14, 0x2aaaaaab, RZ ;  /* 0x2aaaaaab0e0e7827 */ /* 0x000fe200078e02ff */
[----:B------:R-:W-:Y:S02]  /*48c0*/  CS2R R86, SRZ ;  /* 0x0000000000567805 */ /* 0x000fe4000001ff00 */
[----:B------:R-:W-:Y:S02]  /*48d0*/  CS2R R84, SRZ ;  /* 0x0000000000547805 */ /* 0x000fe4000001ff00 */
[----:B------:R-:W-:Y:S01]  /*48e0*/  CS2R R82, SRZ ;  /* 0x0000000000527805 */ /* 0x000fe2000001ff00 */
[----:B------:R-:W-:Y:S01]  /*48f0*/  IMAD.MOV.U32 R2, RZ, RZ, 0x3f800000 ;  /* 0x3f800000ff027424 */ /* 0x000fe200078e00ff */
[----:B------:R-:W-:Y:S01]  /*4900*/  SHF.R.U32.HI R15, RZ, 0x1f, R14 ;  /* 0x0000001fff0f7819 */ /* 0x000fe2000001160e */
[----:B------:R-:W-:Y:S01]  /*4910*/  IMAD.MOV.U32 R0, RZ, RZ, 0x3f800000 ;  /* 0x3f800000ff007424 */ /* 0x000fe200078e00ff */
[----:B------:R-:W-:Y:S02]  /*4920*/  CS2R R80, SRZ ;  /* 0x0000000000507805 */ /* 0x000fe4000001ff00 */
[----:B------:R-:W-:-:S02]  /*4930*/  CS2R R78, SRZ ;  /* 0x00000000004e7805 */ /* 0x000fc4000001ff00 */
[----:B------:R-:W-:Y:S02]  /*4940*/  LEA.HI.SX32 R15, R14, R15, 0x1c ;  /* 0x0000000f0e0f7211 */ /* 0x000fe400078fe2ff */
[----:B------:R-:W-:Y:S02]  /*4950*/  CS2R R76, SRZ ;  /* 0x00000000004c7805 */ /* 0x000fe4000001ff00 */
[----:B------:R-:W-:Y:S02]  /*4960*/  CS2R R74, SRZ ;  /* 0x00000000004a7805 */ /* 0x000fe4000001ff00 */
[----:B------:R-:W-:Y:S02]  /*4970*/  CS2R R72, SRZ ;  /* 0x0000000000487805 */ /* 0x000fe4000001ff00 */
[----:B------:R-:W-:Y:S02]  /*4980*/  VIMNMX R12, R22, R15, !PT ;  /* 0x0000000f160c7248 */ /* 0x000fe40007fe0100 */
[----:B------:R-:W-:-:S02]  /*4990*/  CS2R R70, SRZ ;  /* 0x0000000000467805 */ /* 0x000fc4000001ff00 */
[----:B------:R-:W-:Y:S02]  /*49a0*/  CS2R R68, SRZ ;  /* 0x0000000000447805 */ /* 0x000fe4000001ff00 */
[----:B------:R-:W-:Y:S02]  /*49b0*/  CS2R R66, SRZ ;  /* 0x0000000000427805 */ /* 0x000fe4000001ff00 */
        /* <DEDUP_REMOVED lines=22> */
[----:B------:R-:W-:Y:S06]  /*4b20*/  @!P1 BRA `(.L_x_1108) ;  /* 0x0000003000f89947 */ /* 0x000fec0003800000 */
[----:B------:R-:W-:Y:S01]  /*4b30*/  IMAD.MOV.U32 R2, RZ, RZ, 0x3f800000 ;  /* 0x3f800000ff027424 */ /* 0x000fe200078e00ff */
[----:B------:R-:W-:Y:S01]  /*4b40*/  ULDC UR50, c[0x0][0x9e4] ;  /* 0x0002790000327ab9 */ /* 0x000fe20000000800 */
[----:B------:R-:W-:Y:S01]  /*4b50*/  IMAD.MOV.U32 R87, RZ, RZ, RZ ;  /* 0x000000ffff577224 */ /* 0x000fe200078e00ff */
[----:B------:R-:W-:Y:S01]  /*4b60*/  ULDC UR4, c[0x0][0x9d8] ;  /* 0x0002760000047ab9 */ /* 0x000fe20000000800 */
[----:B------:R-:W-:-:S05]  /*4b70*/  ULDC UR54, c[0x0][0x9e0] ;  /* 0x0002780000367ab9 */ /* 0x000fca0000000800 */
.L_x_1125:
[----:B------:R-:W-:-:S04]  /*4b80*/  UIADD3 UR5, UR37, 0x1, URZ ;  /* 0x0000000125057890 */ /* 0x000fc8000fffe03f */
[----:B------:R-:W-:-:S04]  /*4b90*/  UISETP.NE.AND UP0, UPT, UR5, 0x2, UPT ;  /* 0x000000020500788c */ /* 0x000fc8000bf05270 */
[----:B------:R-:W-:Y:S02]  /*4ba0*/  USEL UR39, URZ, 0x1, UP0 ;  /* 0x000000013f277887 */ /* 0x000fe40008000000 */
[----:B------:R-:W-:Y:S02]  /*4bb0*/  USEL UR5, UR5, URZ, UP0 ;  /* 0x0000003f05057287 */ /* 0x000fe40008000000 */
[----:B------:R-:W-:Y:S01]  /*4bc0*/  ULOP3.LUT UR39, UR36, UR39, URZ, 0x3c, !UPT ;  /* 0x0000002724277292 */ /* 0x000fe2000f8e3c3f */
[----:B------:R-:W-:Y:S11]  /*4bd0*/  @!P0 BRA `(.L_x_1109) ;  /* 0x0000000000048947 */ /* 0x000ff60003800000 */
[----:B------:R-:W-:Y:S01]  /*4be0*/  BPT.TRAP 0x1 ;  /* 0x000000040000795c */ /* 0x000fe20000300000 */
.L_x_1109:
[----:B------:R-:W-:Y:S01]  /*4bf0*/  ULEA UR7, UR5, UR38, 0x3 ;  /* 0x0000002605077291 */ /* 0x000fe2000f8e183f */
[----:B------:R-:W-:-:S05]  /*4c00*/  IMAD.U32 R11, RZ, RZ, UR39 ;  /* 0x00000027ff0b7e24 */ /* 0x000fca000f8e00ff */
[----:B------:R-:W-:-:S04]  /*4c10*/  SHF.L.U32 R11, R11, 0x1f, RZ ;  /* 0x0000001f0b0b7819 */ /* 0x000fc800000006ff */
[----:B------:R0:W1:Y:S01]  /*4c20*/  SYNCS.PHASECHK.TRANS64.TRYWAIT P1, [UR7+0x2a830], R11 ;  /* 0x02a8300bff0075a7 */ /* 0x0000620008020147 */
[----:B------:R-:W-:Y:S05]  /*4c30*/  @!P0 BRA `(.L_x_1110) ;  /* 0x0000000000048947 */ /* 0x000fea0003800000 */
[----:B------:R-:W-:Y:S01]  /*4c40*/  BPT.TRAP 0x1 ;  /* 0x000000040000795c */ /* 0x000fe20000300000 */
.L_x_1110:
[----:B-1----:R-:W-:Y:S05]  /*4c50*/  @P1 BRA `(.L_x_1111) ;  /* 0x0000000000081947 */ /* 0x002fea0003800000 */
[----:B------:R-:W1:Y:S02]  /*4c60*/  SYNCS.PHASECHK.TRANS64.TRYWAIT P1, [UR7+0x2a830], R11 ;  /* 0x02a8300bff0075a7 */ /* 0x000e640008020147 */
[----:B-1----:R-:W-:Y:S05]  /*4c70*/  @!P1 BRA `(.L_x_1112) ;  /* 0x0000010400449947 */ /* 0x002fea0003800000 */
.L_x_1111:
        /* <DEDUP_REMOVED lines=15> */
[----:B------:R-:W-:Y:S01]  /*4d70*/  HGMMA.64x96x16.F32.BF16 R88, gdesc[UR44], RZ, !UPT, gsb0 ;  /* 0x016000002c5879f0 */ /* 0x000fe2000c0018ff */
[----:B------:R-:W-:Y:S01]  /*4d80*/  UIADD3 UR46, UR6, 0x2, URZ ;  /* 0x00000002062e7890 */ /* 0x000fe2000fffe03f */
[-C--:B------:R-:W-:Y:S01]  /*4d90*/  FMUL.FTZ R29, R29, R0.reuse ;  /* 0x000000001d1d7220 */ /* 0x080fe20000410000 */
[----:B------:R-:W-:Y:S01]  /*4da0*/  UMOV UR44, UR56 ;  /* 0x00000038002c7c82 */ /* 0x000fe20008000000 */
[----:B------:R-:W-:Y:S01]  /*4db0*/  UMOV UR45, UR57 ;  /* 0x00000039002d7c82 */ /* 0x000fe20008000000 */
        /* <DEDUP_REMOVED lines=73> */
[----:B------:R-:W-:Y:S01]  /*5250*/  HGMMA.64x96x16.F32.BF16 R88, gdesc[UR44], R88, gsb0 ;  /* 0x016000002c5879f0 */ /* 0x000fe20008001858 */
[----:B------:R-:W-:Y:S01]  /*5260*/  UIADD3 UR46, UR6, 0x4, URZ ;  /* 0x00000004062e7890 */ /* 0x000fe2000fffe03f */
[----:B------:R-:W-:Y:S01]  /*5270*/  UMOV UR44, UR52 ;  /* 0x00000034002c7c82 */ /* 0x000fe20008000000 */
[----:B------:R-:W-:Y:S01]  /*5280*/  UMOV UR45, UR53 ;  /* 0x00000035002d7c82 */ /* 0x000fe20008000000 */
[----:B------:R-:W-:Y:S01]  /*5290*/  UMOV UR47, 0x40000040 ;  /* 0x40000040002f7882 */ /* 0x000fe20000000000 */
[----:B------:R-:W-:Y:S02]  /*52a0*/  WARPGROUP.DEPBAR.LE gsb0, 0x0 ;  /* 0x00008000000079c5 */ /* 0x000fe40000010000 */
        /* <DEDUP_REMOVED lines=34> */
[----:B------:R-:W-:Y:S05]  /*54d0*/  @!P0 BRA `(.L_x_1113) ;  /* 0x0000000000048947 */ /* 0x000fea0003800000 */
[----:B------:R-:W-:Y:S01]  /*54e0*/  BPT.TRAP 0x1 ;  /* 0x000000040000795c */ /* 0x000fe20000300000 */
.L_x_1113:
[----:B------:R-:W-:Y:S01]  /*54f0*/  ULEA UR14, UR37, UR38, 0x3 ;  /* 0x00000026250e7291 */ /* 0x000fe2000f8e183f */
[----:B------:R-:W-:-:S05]  /*5500*/  IMAD.U32 R0, RZ, RZ, UR36 ;  /* 0x00000024ff007e24 */ /* 0x000fca000f8e00ff */
[----:B------:R-:W-:-:S04]  /*5510*/  SHF.L.U32 R0, R0, 0x1f, RZ ;  /* 0x0000001f00007819 */ /* 0x000fc800000006ff */
[----:B------:R2:W3:Y:S01]  /*5520*/  SYNCS.PHASECHK.TRANS64.TRYWAIT P1, [UR14+0x2a850], R0 ;  /* 0x02a85000ff0075a7 */ /* 0x0004e2000802014e */
[----:B------:R-:W-:Y:S05]  /*5530*/  @!P0 BRA `(.L_x_1114) ;  /* 0x0000000000048947 */ /* 0x000fea0003800000 */
[----:B------:R-:W-:Y:S01]  /*5540*/  BPT.TRAP 0x1 ;  /* 0x000000040000795c */ /* 0x000fe20000300000 */
.L_x_1114:
[----:B---3--:R-:W-:Y:S05]  /*5550*/  @P1 BRA `(.L_x_1115) ;  /* 0x0000000000081947 */ /* 0x008fea0003800000 */
[----:B------:R-:W3:Y:S02]  /*5560*/  SYNCS.PHASECHK.TRANS64.TRYWAIT P1, [UR14+0x2a850], R0 ;  /* 0x02a85000ff0075a7 */ /* 0x000ee4000802014e */
[----:B---3--:R-:W-:Y:S05]  /*5570*/  @!P1 BRA `(.L_x_1116) ;  /* 0x000000fc001c9947 */ /* 0x008fea0003800000 */
.L_x_1115:
[----:B------:R-:W-:Y:S01]  /*5580*/  UIADD3 UR6, UR38, 0x400, URZ ;  /* 0x0000040026067890 */ /* 0x000fe2000fffe03f */
[----:B------:R-:W-:Y:S01]  /*5590*/  WARPGROUP.ARRIVE ;  /* 0x00000000000079c5 */ /* 0x000fe20000000000 */
[----:B------:R-:W-:Y:S01]  /*55a0*/  UMOV UR11, 0x40000040 ;  /* 0x40000040000b7882 */ /* 0x000fe20000000000 */
[----:B------:R-:W-:Y:S01]  /*55b0*/  ISETP.NE.AND P2, PT, R10, 0x1, PT ;  /* 0x000000010a00780c */ /* 0x000fe20003f45270 */
[----:B------:R-:W-:Y:S01]  /*55c0*/  USHF.R.U32.HI UR6, URZ, 0x4, UR6 ;  /* 0x000000043f067899 */ /* 0x000fe20008011606 */
[----:B01----:R-:W-:Y:S02]  /*55d0*/  FMUL.FTZ R11, R88, UR4 ;  /* 0x00000004580b7c20 */ /* 0x003fe40008410000 */
[----:B------:R-:W0:Y:S01]  /*55e0*/  S2R R175, SR_TID.X ;  /* 0x0000000000af7919 */ /* 0x000e220000002100 */
[----:B------:R-:W-:Y:S01]  /*55f0*/  FMUL.FTZ R88, R102, UR4 ;  /* 0x0000000466587c20 */ /* 0x000fe20008410000 */
[----:B------:R-:W-:Y:S01]  /*5600*/  ULOP3.LUT UR6, UR6, 0x3fff, URZ, 0xc0, !UPT ;  /* 0x00003fff06067892 */ /* 0x000fe2000f8ec03f */
[----:B------:R-:W-:Y:S01]  /*5610*/  FMUL.FTZ R21, R99, UR4 ;  /* 0x0000000463157c20 */ /* 0x000fe20008410000 */
[----:B------:R-:W-:Y:S01]  /*5620*/  FMUL.FTZ R99, R115, UR4 ;  /* 0x0000000473637c20 */ /* 0x000fe20008410000 */
[----:B------:R-:W-:Y:S01]  /*5630*/  IMAD.IADD R115, R19, 0x1, R17 ;  /* 0x0000000113737824 */ /* 0x000fe200078e0211 */
[----:B------:R-:W-:Y:S01]  /*5640*/  ULOP3.LUT UR6, UR6, 0x3000000, URZ, 0xfc, !UPT ;  /* 0x0300000006067892 */ /* 0x000fe2000f8efc3f */
[----:B------:R-:W1:Y:S01]  /*5650*/  LDC R13, c[0x0][0x288] ;  /* 0x0000a200ff0d7b82 */ /* 0x000e620000000800 */
[----:B------:R-:W-:Y:S01]  /*5660*/  FMUL.FTZ R14, R94, UR4 ;  /* 0x000000045e0e7c20 */ /* 0x000fe20008410000 */
[----:B------:R-:W-:Y:S01]  /*5670*/  FMUL.FTZ R94, R110, UR4 ;  /* 0x000000046e5e7c20 */ /* 0x000fe20008410000 */
[----:B------:R-:W-:Y:S01]  /*5680*/  UIMAD UR6, UR37, 0x600, UR6 ;  /* 0x00000600250678a4 */ /* 0x000fe2000f8e0206 */
[----:B------:R-:W-:Y:S01]  /*5690*/  FMUL.FTZ R110, R112, UR4 ;  /* 0x00000004706e7c20 */ /* 0x000fe20008410000 */
[----:B------:R-:W-:Y:S01]  /*56a0*/  FMUL.FTZ R112, R116, UR4 ;  /* 0x0000000474707c20 */ /* 0x000fe20008410000 */
[----:B------:R-:W-:Y:S01]  /*56b0*/  FMUL.FTZ R15, R95, UR4 ;  /* 0x000000045f0f7c20 */ /* 0x000fe20008410000 */
[----:B------:R-:W-:Y:S01]  /*56c0*/  FMUL.FTZ R2, R91, UR4 ;  /* 0x000000045b027c20 */ /* 0x000fe20008410000 */
[----:B------:R-:W3:Y:S01]  /*56d0*/  @P2 LDC R102, c[0x0][0x44c] ;  /* 0x00011300ff662b82 */ /* 0x000ee20000000800 */
[----:B------:R-:W-:Y:S01]  /*56e0*/  FMUL.FTZ R95, R111, UR4 ;  /* 0x000000046f5f7c20 */ /* 0x000fe20008410000 */
[----:B------:R-:W-:Y:S01]  /*56f0*/  UMOV UR10, UR6 ;  /* 0x00000006000a7c82 */ /* 0x000fe20008000000 */
[----:B--2---:R-:W-:Y:S01]  /*5700*/  FMUL.FTZ R0, R90, UR4 ;  /* 0x000000045a007c20 */ /* 0x004fe20008410000 */
[----:B------:R-:W-:Y:S01]  /*5710*/  HGMMA.64x128x16.F32.BF16 R24, R156, gdesc[UR8].tnspB, R24, gsb0 ;  /* 0x41e000089c187df0 */ /* 0x000fe20008001818 */
[----:B------:R-:W-:Y:S01]  /*5720*/  UIADD3 UR10, UR6, 0x80, URZ ;  /* 0x00000080060a7890 */ /* 0x000fe2000fffe03f */
[----:B------:R-:W-:Y:S01]  /*5730*/  FMUL.FTZ R20, R98, UR4 ;  /* 0x0000000462147c20 */ /* 0x000fe20008410000 */
[----:B------:R-:W-:Y:S01]  /*5740*/  UMOV UR11, 0x40000040 ;  /* 0x40000040000b7882 */ /* 0x000fe20000000000 */
        /* <DEDUP_REMOVED lines=16> */
[----:B---3--:R-:W-:-:S04]  /*5850*/  @P2 IMAD.HI.U32 R102, R115, R102, RZ ;  /* 0x0000006673662227 */ /* 0x008fc800078e00ff */
[----:B------:R-:W-:Y:S01]  /*5860*/  FMUL.FTZ R133, R133, UR4 ;  /* 0x0000000485857c20 */ /* 0x000fe20008410000 */
[----:B------:R-:W-:Y:S01]  /*5870*/  FMUL.FTZ R120, R120, UR4 ;  /* 0x0000000478787c20 */ /* 0x000fe20008410000 */
[----:B------:R-:W-:Y:S01]  /*5880*/  FMUL.FTZ R121, R121, UR4 ;  /* 0x0000000479797c20 */ /* 0x000fe20008410000 */
[----:B------:R-:W-:Y:S01]  /*5890*/  FMUL.FTZ R124, R124, UR4 ;  /* 0x000000047c7c7c20 */ /* 0x000fe20008410000 */
[----:B------:R-:W-:Y:S01]  /*58a0*/  FMUL.FTZ R128, R128, UR4 ;  /* 0x0000000480807c20 */ /* 0x000fe20008410000 */
[----:B------:R-:W-:Y:S01]  /*58b0*/  FMUL.FTZ R134, R134, UR4 ;  /* 0x0000000486867c20 */ /* 0x000fe20008410000 */
[----:B------:R-:W-:Y:S01]  /*58c0*/  ISETP.NE.AND P1, PT, R173, RZ, PT ;  /* 0x000000ffad00720c */ /* 0x000fe20003f25270 */
[----:B------:R-:W2:Y:S08]  /*58d0*/  MUFU.TANH R11, R11 ;  /* 0x0000000b000b7308 */ /* 0x000eb00000002400 */
[----:B------:R-:W3:Y:S08]  /*58e0*/  MUFU.TANH R0, R0 ;  /* 0x0000000000007308 */ /* 0x000ef00000002400 */
[----:B------:R-:W4:Y:S08]  /*58f0*/  MUFU.TANH R2, R2 ;  /* 0x0000000200027308 */ /* 0x000f300000002400 */
        /* <DEDUP_REMOVED lines=11> */
[----:B------:R-:W0:Y:S01]  /*59b0*/  MUFU.TANH R91, R91 ;  /* 0x0000005b005b7308 */ /* 0x000e220000002400 */
[----:B------:R-:W-:-:S02]  /*59c0*/  WARPGROUP.DEPBAR.LE gsb0, 0x0 ;  /* 0x00008000000079c5 */ /* 0x000fc40000010000 */
[----:B------:R-:W-:Y:S01]  /*59d0*/  WARPGROUP.ARRIVE ;  /* 0x00000000000079c5 */ /* 0x000fe20000000000 */
[----:B------:R-:W-:Y:S01]  /*59e0*/  FMUL.FTZ R156, R101, UR4 ;  /* 0x00000004659c7c20 */ /* 0x000fe20008410000 */
[----:B------:R-:W-:Y:S01]  /*59f0*/  FMUL.FTZ R101, R119, UR4 ;  /* 0x0000000477657c20 */ /* 0x000fe20008410000 */
[----:B------:R-:W-:Y:S02]  /*5a00*/  FMUL.FTZ R158, R131, UR4 ;  /* 0x00000004839e7c20 */ /* 0x000fe40008410000 */
[----:B------:R-:W0:Y:S01]  /*5a10*/  MUFU.TANH R108, R108 ;  /* 0x0000006c006c7308 */ /* 0x000e220000002400 */
[----:B------:R-:W-:Y:S01]  /*5a20*/  HGMMA.64x128x16.F32.BF16 R24, R152, gdesc[UR8].tnspB, R24, gsb0 ;  /* 0x41e0000898187df0 */ /* 0x000fe20008001818 */
[----:B------:R-:W-:Y:S01]  /*5a30*/  UIADD3 UR10, UR6, 0x100, URZ ;  /* 0x00000100060a7890 */ /* 0x000fe2000fffe03f */
[----:B------:R-:W-:-:S05]  /*5a40*/  UMOV UR11, 0x40000040 ;  /* 0x40000040000b7882 */ /* 0x000fca0000000000 */
        /* <DEDUP_REMOVED lines=13> */
[----:B------:R-:W0:Y:S08]  /*5b20*/  MUFU.TANH R125, R125 ;  /* 0x0000007d007d7308 */ /* 0x000e300000002400 */
[----:B------:R-:W0:Y:S08]  /*5b30*/  MUFU.TANH R129, R129 ;  /* 0x0000008100817308 */ /* 0x000e300000002400 */
[----:B------:R-:W0:Y:S08]  /*5b40*/  MUFU.TANH R158, R158 ;  /* 0x0000009e009e7308 */ /* 0x000e300000002400 */
[----:B------:R-:W0:Y:S01]  /*5b50*/  MUFU.TANH R132, R132 ;  /* 0x0000008400847308 */ /* 0x000e220000002400 */
[----:B------:R-:W-:-:S02]  /*5b60*/  WARPGROUP.DEPBAR.LE gsb0, 0x0 ;  /* 0x00008000000079c5 */ /* 0x000fc40000010000 */
[----:B------:R-:W-:Y:S01]  /*5b70*/  WARPGROUP.ARRIVE ;  /* 0x00000000000079c5 */ /* 0x000fe20000000000 */
[----:B------:R-:W-:Y:S01]  /*5b80*/  FMUL.FTZ R154, R130, UR4 ;  /* 0x00000004829a7c20 */ /* 0x000fe20008410000 */
[----:B------:R-:W-:Y:S02]  /*5b90*/  IMAD R130, R9, -0x60, RZ ;  /* 0xffffffa009827824 */ /* 0x000fe400078e02ff */
[----:B------:R-:W-:Y:S01]  /*5ba0*/  FMUL.FTZ R152, R127, UR4 ;  /* 0x000000047f987c20 */ /* 0x000fe20008410000 */
[----:B------:R-:W0:Y:S01]  /*5bb0*/  MUFU.TANH R133, R133 ;  /* 0x0000008500857308 */ /* 0x000e220000002400 */
[----:B------:R-:W-:Y:S01]  /*5bc0*/  HGMMA.64x128x16.F32.BF16 R24, R148, gdesc[UR8].tnspB, R24, gsb0 ;  /* 0x41e0000894187df0 */ /* 0x000fe20008001818 */
[----:B------:R-:W-:Y:S01]  /*5bd0*/  UIADD3 UR10, UR6, 0x180, URZ ;  /* 0x00000180060a7890 */ /* 0x000fe2000fffe03f */
[----:B------:R-:W-:Y:S01]  /*5be0*/  VIADD R107, R130, 0x1 ;  /* 0x00000001826b7836 */ /* 0x000fe20000000000 */
[----:B------:R-:W-:-:S03]  /*5bf0*/  UMOV UR11, 0x40000040 ;  /* 0x40000040000b7882 */ /* 0x000fc60000000000 */
[----:B------:R-:W-:Y:S01]  /*5c00*/  IMAD R107, R18, -0x2, R107 ;  /* 0xfffffffe126b7824 */ /* 0x000fe200078e026b */
[----:B------:R-:W0:Y:S04]  /*5c10*/  MUFU.TANH R152, R152 ;  /* 0x0000009800987308 */ /* 0x000e280000002400 */
[----:B-1----:R-:W-:-:S04]  /*5c20*/  IADD3 R106, R107, -R13, R16 ;  /* 0x8000000d6b6a7210 */ /* 0x002fc80007ffe010 */
[----:B------:R1:W0:Y:S01]  /*5c30*/  MUFU.TANH R127, R128 ;  /* 0x00000080007f7308 */ /* 0x0002220000002400 */
[----:B------:R-:W-:-:S07]  /*5c40*/  VIADD R131, R106, UR54 ;  /* 0x000000366a837c36 */ /* 0x000fce0008000000 */
[----:B------:R-:W0:Y:S01]  /*5c50*/  MUFU.TANH R154, R154 ;  /* 0x0000009a009a7308 */ /* 0x000e220000002400 */
[----:B------:R-:W-:Y:S02]  /*5c60*/  WARPGROUP.DEPBAR.LE gsb0, 0x0 ;  /* 0x00008000000079c5 */ /* 0x000fe40000010000 */
[----:B------:R-:W-:Y:S01]  /*5c70*/  WARPGROUP.ARRIVE ;  /* 0x00000000000079c5 */ /* 0x000fe20000000000 */
[----:B------:R-:W-:Y:S01]  /*5c80*/  FMUL.FTZ R148, R104, UR4 ;  /* 0x0000000468947c20 */ /* 0x000fe20008410000 */
[----:B------:R-:W-:Y:S01]  /*5c90*/  FMUL.FTZ R104, R105, UR4 ;  /* 0x0000000469687c20 */ /* 0x000fe20008410000 */
[----:B------:R-:W-:Y:S01]  /*5ca0*/  FMUL.FTZ R105, R122, UR4 ;  /* 0x000000047a697c20 */ /* 0x000fe20008410000 */
[----:B------:R-:W-:Y:S02]  /*5cb0*/  FMUL.FTZ R150, R126, UR4 ;  /* 0x000000047e967c20 */ /* 0x000fe40008410000 */
[----:B------:R-:W-:Y:S01]  /*5cc0*/  HGMMA.64x128x16.F32.BF16 R24, R144, gdesc[UR8].tnspB, R24, gsb0 ;  /* 0x41e0000890187df0 */ /* 0x000fe20008001818 */
[----:B------:R-:W-:Y:S01]  /*5cd0*/  UIADD3 UR10, UR6, 0x200, URZ ;  /* 0x00000200060a7890 */ /* 0x000fe2000fffe03f */
[----:B------:R-:W0:Y:S01]  /*5ce0*/  MUFU.TANH R148, R148 ;  /* 0x0000009400947308 */ /* 0x000e220000002400 */
[----:B------:R-:W-:Y:S01]  /*5cf0*/  UMOV UR11, 0x40000040 ;  /* 0x40000040000b7882 */ /* 0x000fe20000000000 */
[----:B------:R-:W-:-:S06]  /*5d00*/  UIADD3 UR6, UR6, 0x280, URZ ;  /* 0x0000028006067890 */ /* 0x000fcc000fffe03f */
[----:B------:R-:W0:Y:S08]  /*5d10*/  MUFU.TANH R104, R104 ;  /* 0x0000006800687308 */ /* 0x000e300000002400 */
[----:B------:R-:W0:Y:S08]  /*5d20*/  MUFU.TANH R105, R105 ;  /* 0x0000006900697308 */ /* 0x000e300000002400 */
[----:B------:R-:W0:Y:S01]  /*5d30*/  MUFU.TANH R150, R150 ;  /* 0x0000009600967308 */ /* 0x000e220000002400 */
[----:B------:R-:W-:-:S02]  /*5d40*/  WARPGROUP.DEPBAR.LE gsb0, 0x0 ;  /* 0x00008000000079c5 */ /* 0x000fc40000010000 */
[----:B------:R-:W-:Y:S01]  /*5d50*/  WARPGROUP.ARRIVE ;  /* 0x00000000000079c5 */ /* 0x000fe20000000000 */
[----:B------:R-:W-:Y:S01]  /*5d60*/  FMUL.FTZ R144, R89, UR4 ;  /* 0x0000000459907c20 */ /* 0x000fe20008410000 */
[----:B------:R-:W-:Y:S01]  /*5d70*/  FMUL.FTZ R89, R103, UR4 ;  /* 0x0000000467597c20 */ /* 0x000fe20008410000 */
[----:B------:R-:W-:Y:S01]  /*5d80*/  FMUL.FTZ R146, R123, UR4 ;  /* 0x000000047b927c20 */ /* 0x000fe20008410000 */
[----:B------:R-:W5:Y:S01]  /*5d90*/  @P2 LDC R103, c[0x0][0x450] ;  /* 0x00011400ff672b82 */ /* 0x000f620000000800 */
[----:B------:R1:W0:Y:S01]  /*5da0*/  MUFU.TANH R123, R124 ;  /* 0x0000007c007b7308 */ /* 0x0002220000002400 */
[----:B------:R-:W-:Y:S01]  /*5db0*/  HGMMA.64x128x16.F32.BF16 R24, R140, gdesc[UR8].tnspB, R24, gsb0 ;  /* 0x41e000088c187df0 */ /* 0x000fe20008001818 */
[----:B------:R-:W-:Y:S01]  /*5dc0*/  UMOV UR10, UR6 ;  /* 0x00000006000a7c82 */ /* 0x000fe20008000000 */
[----:B------:R-:W-:-:S05]  /*5dd0*/  UMOV UR11, 0x40000040 ;  /* 0x40000040000b7882 */ /* 0x000fca0000000000 */
[----:B------:R-:W0:Y:S08]  /*5de0*/  MUFU.TANH R144, R144 ;  /* 0x0000009000907308 */ /* 0x000e300000002400 */
[----:B------:R-:W0:Y:S01]  /*5df0*/  MUFU.TANH R89, R89 ;  /* 0x0000005900597308 */ /* 0x000e220000002400 */
[----:B-----5:R-:W-:Y:S01]  /*5e00*/  @P2 SHF.R.U32.HI R115, RZ, R103, R102 ;  /* 0x00000067ff732219 */ /* 0x020fe20000011666 */
[----:B------:R-:W-:Y:S01]  /*5e10*/  IMAD.U32 R102, RZ, RZ, UR7 ;  /* 0x00000007ff667e24 */ /* 0x000fe2000f8e00ff */
[----:B0-----:R-:W-:-:S05]  /*5e20*/  LOP3.LUT P2, RZ, R175, 0x7f, RZ, 0xc0, !PT ;  /* 0x0000007fafff7812 */ /* 0x001fca000784c0ff */
[----:B------:R-:W0:Y:S01]  /*5e30*/  MUFU.TANH R146, R146 ;  /* 0x0000009200927308 */ /* 0x000e220000002400 */
[----:B------:R-:W5:Y:S07]  /*5e40*/  SHFL.IDX PT, R116, R115, RZ, 0x1c1f ;  /* 0x001c1fff73747589 */ /* 0x000f6e00000e0000 */
[----:B------:R-:W-:-:S05]  /*5e50*/  @!P2 VIADD R102, R102, 0x2a840 ;  /* 0x0002a8406666a836 */ /* 0x000fca0000000000 */
[----:B------:R-:W-:Y:S02]  /*5e60*/  @!P2 PRMT R103, RZ, 0x654, R102 ;  /* 0x00000654ff67a816 */ /* 0x000fe40000000066 */
[----:B------:R1:W0:Y:S01]  /*5e70*/  MUFU.TANH R102, R134 ;  /* 0x0000008600667308 */ /* 0x0002220000002400 */
[----:B-----5:R-:W-:Y:S01]  /*5e80*/  IMAD.IADD R117, R131, 0x1, R116 ;  /* 0x0000000183757824 */ /* 0x020fe200078e0274 */
[----:B------:R-:W-:Y:S02]  /*5e90*/  WARPGROUP.DEPBAR.LE gsb0, 0x0 ;  /* 0x00008000000079c5 */ /* 0x000fe40000010000 */
[----:B------:R-:W-:-:S04]  /*5ea0*/  WARPGROUP.ARRIVE ;  /* 0x00000000000079c5 */ /* 0x000fc80000000000 */
[----:B------:R1:W0:Y:S02]  /*5eb0*/  MUFU.TANH R140, R121 ;  /* 0x00000079008c7308 */ /* 0x0002240000002400 */
[----:B------:R-:W-:Y:S03]  /*5ec0*/  HGMMA.64x128x16.F32.BF16 R24, R136, gdesc[UR8].tnspB, R24, gsb0 ;  /* 0x41e0000888187df0 */ /* 0x000fe60008001818 */
[----:B------:R-:W-:Y:S02]  /*5ed0*/  WARPGROUP.DEPBAR.LE gsb0, 0x0 ;  /* 0x00008000000079c5 */ /* 0x000fe40000010000 */
[----:B------:R5:W-:Y:S01]  /*5ee0*/  @!P2 SYNCS.ARRIVE.TRANS64.RED.A1T0 RZ, [R103+URZ], RZ ;  /* 0x000000ff67ffa9a7 */ /* 0x000be2000810043f */
[----:B------:R-:W-:Y:S02]  /*5ef0*/  VIADD R136, R107, 0xffffffff ;  /* 0xffffffff6b887836 */ /* 0x000fe40000000000 */
[----:B-----5:R-:W-:Y:S01]  /*5f00*/  FMUL.FTZ R103, R135, UR4 ;  /* 0x0000000487677c20 */ /* 0x020fe20008410000 */
[----:B------:R-:W-:-:S04]  /*5f10*/  VIADD R135, R106, UR51 ;  /* 0x000000336a877c36 */ /* 0x000fc80008000000 */
[----:B------:R-:W-:Y:S01]  /*5f20*/  IMAD.IADD R119, R135, 0x1, R116 ;  /* 0x0000000187777824 */ /* 0x000fe200078e0274 */
[----:B------:R-:W0:Y:S01]  /*5f30*/  MUFU.TANH R103, R103 ;  /* 0x0000006700677308 */ /* 0x000e220000002400 */
[----:B-1234-:R-:W-:Y:S05]  /*5f40*/  @!P1 BRA `(.L_x_1117) ;  /* 0x0000000000549947 */ /* 0x01efea0003800000 */
[----:B------:R-:W-:Y:S01]  /*5f50*/  IADD3 R121, R16, -R13, R116 ;  /* 0x8000000d10797210 */ /* 0x000fe20007ffe074 */
[----:B------:R-:W-:Y:S03]  /*5f60*/  BSSY B0, `(.L_x_1118) ;  /* 0x0000010000007945 */ /* 0x000fe60003800000 */
[----:B------:R-:W-:-:S13]  /*5f70*/  ISETP.GT.AND P1, PT, R121, -0x1, PT ;  /* 0xffffffff7900780c */ /* 0x000fda0003f24270 */
[----:B------:R-:W-:Y:S05]  /*5f80*/  @P1 BRA `(.L_x_1119) ;  /* 0x0000000000201947 */ /* 0x000fea0003800000 */
[----:B------:R-:W-:Y:S01]  /*5f90*/  IMAD.U32 R116, RZ, RZ, UR50 ;  /* 0x00000032ff747e24 */ /* 0x000fe2000f8e00ff */
[----:B------:R-:W-:-:S04]  /*5fa0*/  LOP3.LUT R121, RZ, R121, RZ, 0x33, !PT ;  /* 0x00000079ff797212 */ /* 0x000fc800078e33ff */
[----:B------:R-:W-:-:S13]  /*5fb0*/  ISETP.NE.AND P1, PT, R116, 0x1, PT ;  /* 0x000000017400780c */ /* 0x000fda0003f25270 */
[----:B------:R-:W1:Y:S02]  /*5fc0*/  @P1 LDC.64 R106, c[0x0][0x9e8] ;  /* 0x00027a00ff6a1b82 */ /* 0x000e640000000a00 */
[----:B-1----:R-:W-:-:S05]  /*5fd0*/  @P1 IMAD.HI.U32 R106, R121, R106, RZ ;  /* 0x0000006a796a1227 */ /* 0x002fca00078e00ff */
[----:B------:R-:W-:-:S04]  /*5fe0*/  @P1 SHF.R.U32.HI R121, RZ, R107, R106 ;  /* 0x0000006bff791219 */ /* 0x000fc8000001166a */
[----:B------:R-:W-:Y:S01]  /*5ff0*/  LOP3.LUT R121, RZ, R121, RZ, 0x33, !PT ;  /* 0x00000079ff797212 */ /* 0x000fe200078e33ff */
[----:B------:R-:W-:Y:S06]  /*6000*/  BRA `(.L_x_1120) ;  /* 0x0000000000147947 */ /* 0x000fec0003800000 */
.L_x_1119:
[----:B------:R-:W-:-:S05]  /*6010*/  IMAD.U32 R116, RZ, RZ, UR50 ;  /* 0x00000032ff747e24 */ /* 0x000fca000f8e00ff */
[----:B------:R-:W-:-:S13]  /*6020*/  ISETP.NE.AND P1, PT, R116, 0x1, PT ;  /* 0x000000017400780c */ /* 0x000fda0003f25270 */
[----:B------:R-:W1:Y:S02]  /*6030*/  @P1 LDC.64 R106, c[0x0][0x9e8] ;  /* 0x00027a00ff6a1b82 */ /* 0x000e640000000a00 */
[----:B-1----:R-:W-:-:S05]  /*6040*/  @P1 IMAD.HI.U32 R106, R121, R106, RZ ;  /* 0x0000006a796a1227 */ /* 0x002fca00078e00ff */
[----:B------:R-:W-:-:S07]  /*6050*/  @P1 SHF.R.U32.HI R121, RZ, R107, R106 ;  /* 0x0000006bff791219 */ /* 0x000fce000001166a */
.L_x_1120:
[----:B------:R-:W-:Y:S05]  /*6060*/  BSYNC B0 ;  /* 0x0000000000007941 */ /* 0x000fea0003800000 */
.L_x_1118:
[----:B------:R-:W-:-:S05]  /*6070*/  IMAD R106, R121, R116, R136 ;  /* 0x00000074796a7224 */ /* 0x000fca00078e0288 */
[----:B------:R-:W-:Y:S02]  /*6080*/  VIADDMNMX R117, R106, R116, R117, PT ;  /* 0x000000746a757246 */ /* 0x000fe40003800175 */
[----:B------:R-:W-:-:S07]  /*6090*/  VIMNMX R119, R119, R106, !PT ;  /* 0x0000006a77777248 */ /* 0x000fce0007fe0100 */
.L_x_1117:
[C---:B------:R-:W-:Y:S02]  /*60a0*/  ISETP.GE.AND P1, PT, R130.reuse, 0x2, PT ;  /* 0x000000028200780c */ /* 0x040fe40003f26270 */
[C---:B------:R-:W-:Y:S02]  /*60b0*/  ISETP.GE.AND P4, PT, R130.reuse, 0xa, PT ;  /* 0x0000000a8200780c */ /* 0x040fe40003f86270 */
[----:B------:R-:W-:Y:S02]  /*60c0*/  ISETP.GT.AND P2, PT, R119, 0x1, !P1 ;  /* 0x000000017700780c */ /* 0x000fe40004f44270 */
[----:B------:R-:W-:Y:S02]  /*60d0*/  P2R R121, PR, RZ, 0x10 ;  /* 0x00000010ff797803 */ /* 0x000fe40000000000 */
[----:B------:R-:W-:Y:S02]  /*60e0*/  ISETP.LT.OR P3, PT, R117, 0x2, P2 ;  /* 0x000000027500780c */ /* 0x000fe40001761670 */
[----:B------:R-:W-:-:S02]  /*60f0*/  ISETP.GE.AND P2, PT, R130, 0x9, PT ;  /* 0x000000098200780c */ /* 0x000fc40003f46270 */
[----:B------:R-:W-:Y:S02]  /*6100*/  FSEL R184, R144, -INF , !P3 ;  /* 0xff80000090b87808 */ /* 0x000fe40005800000 */
[----:B------:R-:W-:-:S04]  /*6110*/  ISETP.GT.AND P3, PT, R119, 0x8, !P2 ;  /* 0x000000087700780c */ /* 0x000fc80005764270 */
[----:B------:R-:W-:-:S04]  /*6120*/  ISETP.LT.OR P3, PT, R117, 0x9, P3 ;  /* 0x000000097500780c */ /* 0x000fc80001f61670 */
[----:B------:R-:W-:Y:S02]  /*6130*/  FSEL R186, R92, -INF , !P3 ;  /* 0xff8000005cba7808 */ /* 0x000fe40005800000 */
[----:B------:R-:W-:Y:S02]  /*6140*/  ISETP.GT.AND P3, PT, R119, 0x9, !P4 ;  /* 0x000000097700780c */ /* 0x000fe40006764270 */
[----:B------:R-:W-:Y:S02]  /*6150*/  ISETP.GE.AND P4, PT, R130, 0x11, PT ;  /* 0x000000118200780c */ /* 0x000fe40003f86270 */
[----:B------:R-:W-:Y:S02]  /*6160*/  ISETP.LT.OR P3, PT, R117, 0xa, P3 ;  /* 0x0000000a7500780c */ /* 0x000fe40001f61670 */
[----:B------:R-:W-:Y:S02]  /*6170*/  P2R R134, PR, RZ, 0x10 ;  /* 0x00000010ff867803 */ /* 0x000fe40000000000 */
[----:B------:R-:W-:-:S02]  /*6180*/  FSEL R182, R93, -INF , !P3 ;  /* 0xff8000005db67808 */ /* 0x000fc40005800000 */
[----:B------:R-:W-:Y:S02]  /*6190*/  ISETP.GT.AND P3, PT, R119, 0x10, !P4 ;  /* 0x000000107700780c */ /* 0x000fe40006764270 */
[----:B------:R-:W-:Y:S02]  /*61a0*/  ISETP.GE.AND P4, PT, R130, 0x12, PT ;  /* 0x000000128200780c */ /* 0x000fe40003f86270 */
[----:B------:R-:W-:Y:S02]  /*61b0*/  ISETP.LT.OR P3, PT, R117, 0x11, P3 ;  /* 0x000000117500780c */ /* 0x000fe40001f61670 */
[----:B------:R-:W-:Y:S02]  /*61c0*/  P2R R137, PR, RZ, 0x10 ;  /* 0x00000010ff897803 */ /* 0x000fe40000000000 */
[----:B------:R-:W-:Y:S02]  /*61d0*/  FSEL R180, R96, -INF , !P3 ;  /* 0xff80000060b47808 */ /* 0x000fe40005800000 */
[----:B------:R-:W-:-:S02]  /*61e0*/  ISETP.GT.AND P3, PT, R119, 0x11, !P4 ;  /* 0x000000117700780c */ /* 0x000fc40006764270 */
[C---:B------:R-:W-:Y:S02]  /*61f0*/  ISETP.GE.AND P4, PT, R130.reuse, 0x19, PT ;  /* 0x000000198200780c */ /* 0x040fe40003f86270 */
        /* <DEDUP_REMOVED lines=10> */
[----:B------:R-:W-:-:S02]  /*62a0*/  ISETP.LT.OR P3, PT, R117, 0x1a, P3 ;  /* 0x0000001a7500780c */ /* 0x000fc40001f61670 */
[----:B------:R-:W-:Y:S02]  /*62b0*/  P2R R141, PR, RZ, 0x10 ;  /* 0x00000010ff8d7803 */ /* 0x000fe40000000000 */
[----:B------:R-:W-:Y:S02]  /*62c0*/  FSEL R156, R156, -INF , !P3 ;  /* 0xff8000009c9c7808 */ /* 0x000fe40005800000 */
[----:B------:R-:W-:Y:S02]  /*62d0*/  ISETP.GT.AND P3, PT, R119, 0x20, !P4 ;  /* 0x000000207700780c */ /* 0x000fe40006764270 */
[----:B------:R-:W-:Y:S02]  /*62e0*/  ISETP.GE.AND P4, PT, R130, 0x22, PT ;  /* 0x000000228200780c */ /* 0x000fe40003f86270 */
[----:B------:R-:W-:Y:S02]  /*62f0*/  ISETP.LT.OR P3, PT, R117, 0x21, P3 ;  /* 0x000000217500780c */ /* 0x000fe40001f61670 */
[----:B------:R-:W-:-:S02]  /*6300*/  P2R R142, PR, RZ, 0x10 ;  /* 0x00000010ff8e7803 */ /* 0x000fc40000000000 */
        /* <DEDUP_REMOVED lines=44> */
[----:B0-----:R-:W-:Y:S02]  /*65d0*/  FSEL R112, R140, -INF , !P3 ;  /* 0xff8000008c707808 */ /* 0x001fe40005800000 */
[----:B------:R-:W-:-:S02]  /*65e0*/  ISETP.GT.AND P3, PT, R119, 0x48, !P4 ;  /* 0x000000487700780c */ /* 0x000fc40006764270 */
[----:B------:R-:W-:Y:S02]  /*65f0*/  P2R R155, PR, RZ, 0x10 ;  /* 0x00000010ff9b7803 */ /* 0x000fe40000000000 */
[----:B------:R-:W-:Y:S02]  /*6600*/  ISETP.LT.OR P3, PT, R117, 0x49, P3 ;  /* 0x000000497500780c */ /* 0x000fe40001f61670 */
[----:B------:R-:W-:Y:S02]  /*6610*/  ISETP.GE.AND P4, PT, R130, 0x4a, PT ;  /* 0x0000004a8200780c */ /* 0x000fe40003f86270 */
[----:B------:R-:W-:Y:S02]  /*6620*/  FSEL R110, R123, -INF , !P3 ;  /* 0xff8000007b6e7808 */ /* 0x000fe40005800000 */
[----:B------:R-:W-:Y:S02]  /*6630*/  ISETP.GT.AND P3, PT, R119, 0x49, !P4 ;  /* 0x000000497700780c */ /* 0x000fe40006764270 */
[----:B------:R-:W-:-:S02]  /*6640*/  P2R R123, PR, RZ, 0x10 ;  /* 0x00000010ff7b7803 */ /* 0x000fc40000000000 */
[----:B------:R-:W-:-:S04]  /*6650*/  ISETP.LT.OR P3, PT, R117, 0x4a, P3 ;  /* 0x0000004a7500780c */ /* 0x000fc80001f61670 */
[----:B------:R-:W-:Y:S02]  /*6660*/  FSEL R108, R125, -INF , !P3 ;  /* 0xff8000007d6c7808 */ /* 0x000fe40005800000 */
[----:B------:R-:W-:-:S04]  /*6670*/  ISETP.GE.AND P3, PT, R130, 0x51, PT ;  /* 0x000000518200780c */ /* 0x000fc80003f66270 */
        /* <DEDUP_REMOVED lines=12> */
[----:B------:R-:W-:Y:S02]  /*6740*/  P2R R111, PR, RZ, 0x40 ;  /* 0x00000040ff6f7803 */ /* 0x000fe40000000000 */
[----:B------:R-:W-:-:S04]  /*6750*/  ISETP.GT.AND P6, PT, R119, RZ, !P6 ;  /* 0x000000ff7700720c */ /* 0x000fc800077c4270 */
[----:B------:R-:W-:-:S04]  /*6760*/  ISETP.LT.OR P6, PT, R117, 0x1, P6 ;  /* 0x000000017500780c */ /* 0x000fc800037c1670 */
[----:B------:R-:W-:Y:S02]  /*6770*/  FSEL R107, R11, -INF , !P6 ;  /* 0xff8000000b6b7808 */ /* 0x000fe40007000000 */
[----:B------:R-:W-:Y:S02]  /*6780*/  ISETP.GE.AND P6, PT, R130, 0x5a, PT ;  /* 0x0000005a8200780c */ /* 0x000fe40003fc6270 */
[----:B------:R-:W0:Y:S02]  /*6790*/  SHFL.IDX PT, R130, R115, 0x1, 0x1c1f ;  /* 0x003c1f0073827f89 */ /* 0x000e2400000e0000 */
[----:B------:R-:W-:Y:S02]  /*67a0*/  P2R R125, PR, RZ, 0x40 ;  /* 0x00000040ff7d7803 */ /* 0x000fe40000000000 */
[----:B------:R-:W-:-:S04]  /*67b0*/  ISETP.GT.AND P6, PT, R119, 0x59, !P6 ;  /* 0x000000597700780c */ /* 0x000fc800077c4270 */
[----:B------:R-:W-:-:S04]  /*67c0*/  ISETP.LT.OR P6, PT, R117, 0x5a, P6 ;  /* 0x0000005a7500780c */ /* 0x000fc800037c1670 */
[----:B------:R-:W-:Y:S02]  /*67d0*/  FSEL R104, R133, -INF , !P6 ;  /* 0xff80000085687808 */ /* 0x000fe40007000000 */
[----:B------:R-:W-:Y:S01]  /*67e0*/  ISETP.NE.AND P6, PT, R173, RZ, PT ;  /* 0x000000ffad00720c */ /* 0x000fe20003fc5270 */
[--C-:B0-----:R-:W-:Y:S02]  /*67f0*/  IMAD.IADD R93, R131, 0x1, R130.reuse ;  /* 0x00000001835d7824 */ /* 0x101fe400078e0282 */
[----:B------:R-:W-:-:S10]  /*6800*/  IMAD.IADD R97, R135, 0x1, R130 ;  /* 0x0000000187617824 */ /* 0x000fd400078e0282 */
[----:B------:R-:W-:Y:S05]  /*6810*/  @!P6 BRA `(.L_x_1121) ;  /* 0x000000000054e947 */ /* 0x000fea0003800000 */
[----:B------:R-:W-:Y:S01]  /*6820*/  IADD3 R11, R16, -R13, R130 ;  /* 0x8000000d100b7210 */ /* 0x000fe20007ffe082 */
[----:B------:R-:W-:Y:S03]  /*6830*/  BSSY B0, `(.L_x_1122) ;  /* 0x0000010000007945 */ /* 0x000fe60003800000 */
[----:B------:R-:W-:-:S13]  /*6840*/  ISETP.GT.AND P6, PT, R11, -0x1, PT ;  /* 0xffffffff0b00780c */ /* 0x000fda0003fc4270 */
[----:B------:R-:W-:Y:S05]  /*6850*/  @P6 BRA `(.L_x_1123) ;  /* 0x0000000000206947 */ /* 0x000fea0003800000 */
[----:B------:R-:W-:Y:S01]  /*6860*/  IMAD.U32 R109, RZ, RZ, UR50 ;  /* 0x00000032ff6d7e24 */ /* 0x000fe2000f8e00ff */
[----:B------:R-:W-:-:S04]  /*6870*/  LOP3.LUT R11, RZ, R11, RZ, 0x33, !PT ;  /* 0x0000000bff0b7212 */ /* 0x000fc800078e33ff */
[----:B------:R-:W-:-:S13]  /*6880*/  ISETP.NE.AND P6, PT, R109, 0x1, PT ;  /* 0x000000016d00780c */ /* 0x000fda0003fc5270 */
[----:B------:R-:W0:Y:S02]  /*6890*/  @P6 LDC.64 R130, c[0x0][0x9e8] ;  /* 0x00027a00ff826b82 */ /* 0x000e240000000a00 */
[----:B0-----:R-:W-:-:S05]  /*68a0*/  @P6 IMAD.HI.U32 R130, R11, R130, RZ ;  /* 0x000000820b826227 */ /* 0x001fca00078e00ff */
[----:B------:R-:W-:-:S04]  /*68b0*/  @P6 SHF.R.U32.HI R11, RZ, R131, R130 ;  /* 0x00000083ff0b6219 */ /* 0x000fc80000011682 */
[----:B------:R-:W-:Y:S01]  /*68c0*/  LOP3.LUT R11, RZ, R11, RZ, 0x33, !PT ;  /* 0x0000000bff0b7212 */ /* 0x000fe200078e33ff */
[----:B------:R-:W-:Y:S06]  /*68d0*/  BRA `(.L_x_1124) ;  /* 0x0000000000147947 */ /* 0x000fec0003800000 */
.L_x_1123:
[----:B------:R-:W-:-:S05]  /*68e0*/  IMAD.U32 R109, RZ, RZ, UR50 ;  /* 0x00000032ff6d7e24 */ /* 0x000fca000f8e00ff */
[----:B------:R-:W-:-:S13]  /*68f0*/  ISETP.NE.AND P6, PT, R109, 0x1, PT ;  /* 0x000000016d00780c */ /* 0x000fda0003fc5270 */
[----:B------:R-:W0:Y:S02]  /*6900*/  @P6 LDC.64 R130, c[0x0][0x9e8] ;  /* 0x00027a00ff826b82 */ /* 0x000e240000000a00 */
[----:B0-----:R-:W-:-:S05]  /*6910*/  @P6 IMAD.HI.U32 R130, R11, R130, RZ ;  /* 0x000000820b826227 */ /* 0x001fca00078e00ff */
[----:B------:R-:W-:-:S07]  /*6920*/  @P6 SHF.R.U32.HI R11, RZ, R131, R130 ;  /* 0x00000083ff0b6219 */ /* 0x000fce0000011682 */
.L_x_1124:
[----:B------:R-:W-:Y:S05]  /*6930*/  BSYNC B0 ;  /* 0x0000000000007941 */ /* 0x000fea0003800000 */
.L_x_1122:
[----:B------:R-:W-:-:S05]  /*6940*/  IMAD R130, R11, R109, R136 ;  /* 0x0000006d0b827224 */ /* 0x000fca00078e0288 */
[----:B------:R-:W-:Y:S02]  /*6950*/  VIADDMNMX R93, R130, R109, R93, PT ;  /* 0x0000006d825d7246 */ /* 0x000fe4000380015d */
[----:B------:R-:W-:-:S07]  /*6960*/  VIMNMX R97, R97, R130, !PT ;  /* 0x0000008261617248 */ /* 0x000fce0007fe0100 */
.L_x_1121:
[C---:B------:R-:W-:Y:S01]  /*6970*/  ISETP.GT.AND P1, PT, R97.reuse, 0x1, !P1 ;  /* 0x000000016100780c */ /* 0x040fe20004f24270 */
[----:B------:R-:W-:Y:S01]  /*6980*/  UMOV UR36, UR39 ;  /* 0x0000002700247c82 */ /* 0x000fe20008000000 */
[----:B------:R-:W-:Y:S01]  /*6990*/  ISETP.GT.AND P2, PT, R97, 0x8, !P2 ;  /* 0x000000086100780c */ /* 0x000fe20005744270 */
[----:B------:R-:W-:Y:S01]  /*69a0*/  UMOV UR37, UR5 ;  /* 0x0000000500257c82 */ /* 0x000fe20008000000 */
        /* <DEDUP_REMOVED lines=11> */
[----:B------:R-:W-:Y:S02]  /*6a60*/  FMNMX.FTZ R11, R107, R8, !PT ;  /* 0x000000086b0b7209 */ /* 0x000fe40007810000 */
[----:B------:R-:W-:Y:S02]  /*6a70*/  ISETP.GT.AND P1, PT, R97, 0x10, !P1 ;  /* 0x000000106100780c */ /* 0x000fe40004f24270 */
[----:B------:R-:W-:Y:S02]  /*6a80*/  FMNMX.FTZ R11, R184, R11, !PT ;  /* 0x0000000bb80b7209 */ /* 0x000fe40007810000 */
[----:B------:R-:W-:Y:S02]  /*6a90*/  ISETP.LT.OR P1, PT, R93, 0x11, P1 ;  /* 0x000000115d00780c */ /* 0x000fe40000f21670 */
[----:B------:R-:W-:-:S02]  /*6aa0*/  FMNMX.FTZ R11, R186, R11, !PT ;  /* 0x0000000bba0b7209 */ /* 0x000fc40007810000 */
[----:B------:R-:W-:Y:S02]  /*6ab0*/  FSEL R20, R20, -INF , !P1 ;  /* 0xff80000014147808 */ /* 0x000fe40004800000 */
[----:B------:R-:W-:Y:S02]  /*6ac0*/  ISETP.NE.AND P1, PT, R137, RZ, PT ;  /* 0x000000ff8900720c */ /* 0x000fe40003f25270 */
[----:B------:R-:W-:Y:S02]  /*6ad0*/  FMNMX.FTZ R11, R182, R11, !PT ;  /* 0x0000000bb60b7209 */ /* 0x000fe40007810000 */
[----:B------:R-:W-:Y:S02]  /*6ae0*/  ISETP.GT.AND P1, PT, R97, 0x11, !P1 ;  /* 0x000000116100780c */ /* 0x000fe40004f24270 */
[----:B------:R-:W-:Y:S02]  /*6af0*/  FMNMX.FTZ R11, R180, R11, !PT ;  /* 0x0000000bb40b7209 */ /* 0x000fe40007810000 */
[----:B------:R-:W-:-:S02]  /*6b00*/  ISETP.LT.OR P1, PT, R93, 0x12, P1 ;  /* 0x000000125d00780c */ /* 0x000fc40000f21670 */
[----:B------:R-:W-:Y:S02]  /*6b10*/  FMNMX.FTZ R11, R178, R11, !PT ;  /* 0x0000000bb20b7209 */ /* 0x000fe40007810000 */
[----:B------:R-:W-:Y:S02]  /*6b20*/  FSEL R136, R21, -INF , !P1 ;  /* 0xff80000015887808 */ /* 0x000fe40004800000 */
[----:B------:R-:W-:Y:S02]  /*6b30*/  ISETP.NE.AND P1, PT, R139, RZ, PT ;  /* 0x000000ff8b00720c */ /* 0x000fe40003f25270 */
[----:B------:R-:W-:Y:S02]  /*6b40*/  FMNMX.FTZ R11, R176, R11, !PT ;  /* 0x0000000bb00b7209 */ /* 0x000fe40007810000 */
[----:B------:R-:W-:Y:S02]  /*6b50*/  ISETP.GT.AND P1, PT, R97, 0x18, !P1 ;  /* 0x000000186100780c */ /* 0x000fe40004f24270 */
[----:B------:R-:W-:-:S02]  /*6b60*/  FMNMX.FTZ R11, R156, R11, !PT ;  /* 0x0000000b9c0b7209 */ /* 0x000fc40007810000 */
[----:B------:R-:W-:Y:S02]  /*6b70*/  ISETP.LT.OR P1, PT, R93, 0x19, P1 ;  /* 0x000000195d00780c */ /* 0x000fe40000f21670 */
[----:B------:R-:W-:Y:S02]  /*6b80*/  FMNMX.FTZ R11, R148, R11, !PT ;  /* 0x0000000b940b7209 */ /* 0x000fe40007810000 */
[----:B------:R-:W-:Y:S02]  /*6b90*/  FSEL R88, R88, -INF , !P1 ;  /* 0xff80000058587808 */ /* 0x000fe40004800000 */
[----:B------:R-:W-:Y:S02]  /*6ba0*/  ISETP.GT.AND P1, PT, R97, 0x19, !P2 ;  /* 0x000000196100780c */ /* 0x000fe40005724270 */
[----:B------:R-:W-:Y:S02]  /*6bb0*/  FMNMX.FTZ R11, R128, R11, !PT ;  /* 0x0000000b800b7209 */ /* 0x000fe40007810000 */
[----:B------:R-:W-:-:S02]  /*6bc0*/  ISETP.LT.OR P1, PT, R93, 0x1a, P1 ;  /* 0x0000001a5d00780c */ /* 0x000fc40000f21670 */
[----:B------:R-:W-:Y:S02]  /*6bd0*/  FMNMX.FTZ R11, R126, R11, !PT ;  /* 0x0000000b7e0b7209 */ /* 0x000fe40007810000 */
[----:B------:R-:W-:Y:S02]  /*6be0*/  FSEL R134, R89, -INF , !P1 ;  /* 0xff80000059867808 */ /* 0x000fe40004800000 */
        /* <DEDUP_REMOVED lines=19> */
[----:B------:R-:W-:Y:S02]  /*6d20*/  ISETP.NE.AND P1, PT, R144, RZ, PT ;  /* 0x000000ff9000720c */ /* 0x000fe40003f25270 */
[----:B------:R-:W-:Y:S02]  /*6d30*/  FMNMX.FTZ R11, R108, R11, !PT ;  /* 0x0000000b6c0b7209 */ /* 0x000fe40007810000 */
[----:B------:R-:W-:-:S02]  /*6d40*/  ISETP.GT.AND P1, PT, R97, 0x29, !P1 ;  /* 0x000000296100780c */ /* 0x000fc40004f24270 */
[----:B------:R-:W-:Y:S02]  /*6d50*/  FMNMX.FTZ R11, R106, R11, !PT ;  /* 0x0000000b6a0b7209 */ /* 0x000fe40007810000 */
[----:B------:R-:W-:Y:S02]  /*6d60*/  ISETP.LT.OR P1, PT, R93, 0x2a, P1 ;  /* 0x0000002a5d00780c */ /* 0x000fe40000f21670 */
[----:B------:R-:W-:Y:S02]  /*6d70*/  FMNMX.FTZ R11, R96, R11, !PT ;  /* 0x0000000b600b7209 */ /* 0x000fe40007810000 */
[----:B------:R-:W-:Y:S02]  /*6d80*/  FSEL R130, R95, -INF , !P1 ;  /* 0xff8000005f827808 */ /* 0x000fe40004800000 */
[----:B------:R-:W-:Y:S02]  /*6d90*/  ISETP.NE.AND P1, PT, R145, RZ, PT ;  /* 0x000000ff9100720c */ /* 0x000fe40003f25270 */
[----:B------:R-:W-:-:S02]  /*6da0*/  FMNMX.FTZ R11, R92, R11, !PT ;  /* 0x0000000b5c0b7209 */ /* 0x000fc40007810000 */
[----:B------:R-:W-:Y:S02]  /*6db0*/  ISETP.GT.AND P1, PT, R97, 0x30, !P1 ;  /* 0x000000306100780c */ /* 0x000fe40004f24270 */
[----:B------:R-:W-:Y:S02]  /*6dc0*/  FMNMX.FTZ R15, R104, R11, !PT ;  /* 0x0000000b680f7209 */ /* 0x000fe40007810000 */
[----:B------:R-:W-:Y:S01]  /*6dd0*/  ISETP.LT.OR P1, PT, R93, 0x31, P1 ;  /* 0x000000315d00780c */ /* 0x000fe20000f21670 */
[----:B------:R-:W0:Y:S01]  /*6de0*/  LDC R11, c[0x0][0x988] ;  /* 0x00026200ff0b7b82 */ /* 0x000e220000000800 */
[----:B------:R-:W-:Y:S01]  /*6df0*/  ISETP.NE.AND P2, PT, R155, RZ, PT ;  /* 0x000000ff9b00720c */ /* 0x000fe20003f45270 */
[----:B------:R-:W1:Y:S01]  /*6e00*/  SHFL.BFLY PT, R174, R15, 0x2, 0x1f ;  /* 0x0c401f000fae7f89 */ /* 0x000e6200000e0000 */
[----:B------:R-:W-:Y:S02]  /*6e10*/  FSEL R98, R98, -INF , !P1 ;  /* 0xff80000062627808 */ /* 0x000fe40004800000 */
[----:B------:R-:W-:-:S02]  /*6e20*/  ISETP.NE.AND P1, PT, R147, RZ, PT ;  /* 0x000000ff9300720c */ /* 0x000fc40003f25270 */
[----:B------:R-:W-:Y:S02]  /*6e30*/  ISETP.NE.AND P6, PT, R123, RZ, PT ;  /* 0x000000ff7b00720c */ /* 0x000fe40003fc5270 */
[C---:B------:R-:W-:Y:S02]  /*6e40*/  ISETP.GT.AND P1, PT, R97.reuse, 0x31, !P1 ;  /* 0x000000316100780c */ /* 0x040fe40004f24270 */
[----:B------:R-:W-:Y:S02]  /*6e50*/  ISETP.GT.AND P3, PT, R97, 0x50, !P3 ;  /* 0x000000506100780c */ /* 0x000fe40005f64270 */
[C---:B------:R-:W-:Y:S02]  /*6e60*/  ISETP.LT.OR P1, PT, R93.reuse, 0x32, P1 ;  /* 0x000000325d00780c */ /* 0x040fe40000f21670 */
[----:B------:R-:W-:Y:S02]  /*6e70*/  ISETP.LT.OR P3, PT, R93, 0x51, P3 ;  /* 0x000000515d00780c */ /* 0x000fe40001f61670 */
[----:B------:R-:W-:-:S02]  /*6e80*/  FSEL R94, R99, -INF , !P1 ;  /* 0xff800000635e7808 */ /* 0x000fc40004800000 */
[----:B------:R-:W-:Y:S02]  /*6e90*/  ISETP.NE.AND P1, PT, R149, RZ, PT ;  /* 0x000000ff9500720c */ /* 0x000fe40003f25270 */
[C---:B------:R-:W-:Y:S02]  /*6ea0*/  ISETP.GT.AND P4, PT, R97.reuse, 0x51, !P4 ;  /* 0x000000516100780c */ /* 0x040fe40006784270 */
[----:B------:R-:W-:Y:S02]  /*6eb0*/  ISETP.GT.AND P1, PT, R97, 0x38, !P1 ;  /* 0x000000386100780c */ /* 0x000fe40004f24270 */
[----:B------:R-:W-:Y:S02]  /*6ec0*/  FSEL R154, R154, -INF , !P3 ;  /* 0xff8000009a9a7808 */ /* 0x000fe40005800000 */
[----:B------:R-:W-:Y:S02]  /*6ed0*/  ISETP.LT.OR P1, PT, R93, 0x39, P1 ;  /* 0x000000395d00780c */ /* 0x000fe40000f21670 */
[----:B-1----:R-:W-:-:S02]  /*6ee0*/  FMNMX.FTZ R21, R15, R174, !PT ;  /* 0x000000ae0f157209 */ /* 0x002fc40007810000 */
[----:B------:R-:W-:Y:S02]  /*6ef0*/  FSEL R100, R100, -INF , !P1 ;  /* 0xff80000064647808 */ /* 0x000fe40004800000 */
[----:B------:R-:W-:Y:S01]  /*6f00*/  ISETP.NE.AND P1, PT, R151, RZ, PT ;  /* 0x000000ff9700720c */ /* 0x000fe20003f25270 */
[----:B------:R-:W1:Y:S01]  /*6f10*/  SHFL.BFLY PT, R174, R21, 0x1, 0x1f ;  /* 0x0c201f0015ae7f89 */ /* 0x000e6200000e0000 */
[----:B------:R-:W-:Y:S02]  /*6f20*/  ISETP.LT.OR P4, PT, R93, 0x52, P4 ;  /* 0x000000525d00780c */ /* 0x000fe40002781670 */
[C---:B------:R-:W-:Y:S02]  /*6f30*/  ISETP.GT.AND P1, PT, R97.reuse, 0x39, !P1 ;  /* 0x000000396100780c */ /* 0x040fe40004f24270 */
[----:B------:R-:W-:Y:S02]  /*6f40*/  ISETP.GT.AND P5, PT, R97, 0x58, !P5 ;  /* 0x000000586100780c */ /* 0x000fe40006fa4270 */
[----:B------:R-:W-:-:S02]  /*6f50*/  ISETP.LT.OR P1, PT, R93, 0x3a, P1 ;  /* 0x0000003a5d00780c */ /* 0x000fc40000f21670 */
[----:B------:R-:W-:Y:S02]  /*6f60*/  FSEL R158, R158, -INF , !P4 ;  /* 0xff8000009e9e7808 */ /* 0x000fe40006000000 */
[----:B------:R-:W-:Y:S02]  /*6f70*/  FSEL R142, R101, -INF , !P1 ;  /* 0xff800000658e7808 */ /* 0x000fe40004800000 */
[----:B------:R-:W-:Y:S02]  /*6f80*/  ISETP.NE.AND P1, PT, R113, RZ, PT ;  /* 0x000000ff7100720c */ /* 0x000fe40003f25270 */
[----:B------:R-:W-:Y:S02]  /*6f90*/  ISETP.LT.OR P5, PT, R93, 0x59, P5 ;  /* 0x000000595d00780c */ /* 0x000fe40002fa1670 */
[----:B------:R-:W-:Y:S02]  /*6fa0*/  ISETP.GT.AND P1, PT, R97, 0x40, !P1 ;  /* 0x000000406100780c */ /* 0x000fe40004f24270 */
[----:B------:R-:W-:-:S02]  /*6fb0*/  FSEL R102, R102, -INF , !P5 ;  /* 0xff80000066667808 */ /* 0x000fc40006800000 */
[----:B------:R-:W-:Y:S02]  /*6fc0*/  ISETP.LT.OR P1, PT, R93, 0x41, P1 ;  /* 0x000000415d00780c */ /* 0x000fe40000f21670 */
[----:B-1----:R-:W-:Y:S02]  /*6fd0*/  FMNMX.FTZ R174, R21, R174, !PT ;  /* 0x000000ae15ae7209 */ /* 0x002fe40007810000 */
[----:B------:R-:W-:Y:S02]  /*6fe0*/  FSEL R144, R105, -INF , !P1 ;  /* 0xff80000069907808 */ /* 0x000fe40004800000 */
[----:B------:R-:W-:-:S04]  /*6ff0*/  ISETP.NE.AND P1, PT, R153, RZ, PT ;  /* 0x000000ff9900720c */ /* 0x000fc80003f25270 */
[----:B------:R-:W-:-:S04]  /*7000*/  ISETP.GT.AND P1, PT, R97, 0x41, !P1 ;  /* 0x000000416100780c */ /* 0x000fc80004f24270 */
[----:B------:R-:W-:-:S04]  /*7010*/  ISETP.LT.OR P1, PT, R93, 0x42, P1 ;  /* 0x000000425d00780c */ /* 0x000fc80000f21670 */
        /* <DEDUP_REMOVED lines=8> */
[----:B------:R-:W-:Y:S02]  /*70a0*/  ISETP.GT.AND P1, PT, R97, RZ, !P6 ;  /* 0x000000ff6100720c */ /* 0x000fe40007724270 */
[----:B------:R-:W-:Y:S02]  /*70b0*/  ISETP.NE.AND P6, PT, R125, RZ, PT ;  /* 0x000000ff7d00720c */ /* 0x000fe40003fc5270 */
[----:B------:R-:W-:Y:S02]  /*70c0*/  ISETP.LT.OR P1, PT, R93, 0x1, P1 ;  /* 0x000000015d00780c */ /* 0x000fe40000f21670 */
[----:B------:R-:W-:Y:S02]  /*70d0*/  ISETP.GT.AND P2, PT, R97, 0x59, !P6 ;  /* 0x000000596100780c */ /* 0x000fe40007744270 */
[----:B------:R-:W-:Y:S01]  /*70e0*/  FSEL R188, R0, -INF , !P1 ;  /* 0xff80000000bc7808 */ /* 0x000fe20004800000 */
[C---:B0-----:R-:W-:Y:S01]  /*70f0*/  FMUL.FTZ R0, R174.reuse, R11 ;  /* 0x0000000bae007220 */ /* 0x041fe20000410000 */
[----:B------:R-:W-:-:S02]  /*7100*/  FSETP.NEU.FTZ.AND P1, PT, R174, -INF , PT ;  /* 0xff800000ae00780b */ /* 0x000fc40003f3d000 */
[----:B------:R-:W-:Y:S02]  /*7110*/  FMNMX.FTZ R15, R188, R7, !PT ;  /* 0x00000007bc0f7209 */ /* 0x000fe40007810000 */
[----:B------:R-:W-:Y:S02]  /*7120*/  FSEL R111, R0, RZ, P1 ;  /* 0x000000ff006f7208 */ /* 0x000fe40000800000 */
[----:B------:R-:W-:Y:S02]  /*7130*/  FMNMX.FTZ R21, R140, R15, !PT ;  /* 0x0000000f8c157209 */ /* 0x000fe40007810000 */
[----:B------:R-:W-:Y:S01]  /*7140*/  ISETP.LT.OR P2, PT, R93, 0x5a, P2 ;  /* 0x0000005a5d00780c */ /* 0x000fe20001741670 */
[--C-:B------:R-:W-:Y:S01]  /*7150*/  FFMA.FTZ R0, R176, R11, -R111.reuse ;  /* 0x0000000bb0007223 */ /* 0x100fe2000001086f */
[----:B------:R-:W-:Y:S01]  /*7160*/  FMNMX.FTZ R21, R14, R21, !PT ;  /* 0x000000150e157209 */ /* 0x000fe20007810000 */
[-CC-:B------:R-:W-:Y:S01]  /*7170*/  FFMA.FTZ R93, R126, R11.reuse, -R111.reuse ;  /* 0x0000000b7e5d7223 */ /* 0x180fe2000001086f */
[----:B------:R-:W-:Y:S01]  /*7180*/  FSEL R126, R103, -INF , !P2 ;  /* 0xff800000677e7808 */ /* 0x000fe20005000000 */
[--C-:B------:R-:W-:Y:S01]  /*7190*/  FFMA.FTZ R107, R107, R11, -R111.reuse ;  /* 0x0000000b6b6b7223 */ /* 0x100fe2000001086f */
[----:B------:R-:W-:Y:S01]  /*71a0*/  FMNMX.FTZ R21, R138, R21, !PT ;  /* 0x000000158a157209 */ /* 0x000fe20007810000 */
[--C-:B------:R-:W-:Y:S01]  /*71b0*/  FFMA.FTZ R105, R106, R11, -R111.reuse ;  /* 0x0000000b6a697223 */ /* 0x100fe2000001086f */
[----:B------:R-:W-:Y:S01]  /*71c0*/  FSEL R109, R174, RZ, P1 ;  /* 0x000000ffae6d7208 */ /* 0x000fe20000800000 */
[----:B------:R-:W-:Y:S01]  /*71d0*/  MUFU.EX2 R15, R107 ;  /* 0x0000006b000f7308 */ /* 0x000fe20000000800 */
[----:B------:R-:W-:Y:S01]  /*71e0*/  FMNMX.FTZ R21, R20, R21, !PT ;  /* 0x0000001514157209 */ /* 0x000fe20007810000 */
[-CC-:B------:R-:W-:Y:S01]  /*71f0*/  FFMA.FTZ R106, R92, R11.reuse, -R111.reuse ;  /* 0x0000000b5c6a7223 */ /* 0x180fe2000001086f */
[-CC-:B------:R-:W-:Y:S01]  /*7200*/  FFMA.FTZ R184, R184, R11.reuse, -R111.reuse ;  /* 0x0000000bb8b87223 */ /* 0x180fe2000001086f */
[--C-:B------:R-:W-:Y:S01]  /*7210*/  FFMA.FTZ R186, R186, R11, -R111.reuse ;  /* 0x0000000bbaba7223 */ /* 0x100fe2000001086f */
[----:B------:R-:W-:Y:S01]  /*7220*/  FMNMX.FTZ R89, R136, R21, !PT ;  /* 0x0000001588597209 */ /* 0x000fe20007810000 */
[-CC-:B------:R-:W-:Y:S01]  /*7230*/  FFMA.FTZ R182, R182, R11.reuse, -R111.reuse ;  /* 0x0000000bb6b67223 */ /* 0x180fe2000001086f */
[--C-:B------:R-:W-:Y:S01]  /*7240*/  FFMA.FTZ R180, R180, R11, -R111.reuse ;  /* 0x0000000bb4b47223 */ /* 0x100fe2000001086f */
        /* <DEDUP_REMOVED lines=8> */
[----:B------:R-:W0:Y:S01]  /*72d0*/  MUFU.EX2 R184, R184 ;  /* 0x000000b800b87308 */ /* 0x000e220000000800 */
[----:B------:R-:W-:Y:S01]  /*72e0*/  FMNMX.FTZ R89, R90, R89, !PT ;  /* 0x000000595a597209 */ /* 0x000fe20007810000 */
[-CC-:B------:R-:W-:Y:S01]  /*72f0*/  FFMA.FTZ R97, R116, R11.reuse, -R111.reuse ;  /* 0x0000000b74617223 */ /* 0x180fe2000001086f */
[-CC-:B------:R-:W-:Y:S01]  /*7300*/  FFMA.FTZ R116, R124, R11.reuse, -R111.reuse ;  /* 0x0000000b7c747223 */ /* 0x180fe2000001086f */
[----:B------:R-:W-:Y:S01]  /*7310*/  LOP3.LUT P6, RZ, R175, 0x7f, RZ, 0xc0, !PT ;  /* 0x0000007fafff7812 */ /* 0x000fe200078cc0ff */
[--C-:B------:R-:W-:Y:S01]  /*7320*/  FFMA.FTZ R101, R114, R11, -R111.reuse ;  /* 0x0000000b72657223 */ /* 0x100fe2000001086f */
[----:B------:R-:W-:Y:S01]  /*7330*/  FMNMX.FTZ R91, R132, R89, !PT ;  /* 0x00000059845b7209 */ /* 0x000fe20007810000 */
[-CC-:B------:R-:W-:Y:S01]  /*7340*/  FFMA.FTZ R112, R112, R11.reuse, -R111.reuse ;  /* 0x0000000b70707223 */ /* 0x180fe2000001086f */
[----:B------:R-:W-:Y:S01]  /*7350*/  MUFU.EX2 R182, R182 ;  /* 0x000000b600b67308 */ /* 0x000fe20000000800 */
[--C-:B------:R-:W-:Y:S01]  /*7360*/  FFMA.FTZ R108, R108, R11, -R111.reuse ;  /* 0x0000000b6c6c7223 */ /* 0x100fe2000001086f */
[----:B------:R-:W-:Y:S01]  /*7370*/  FMNMX.FTZ R91, R2, R91, !PT ;  /* 0x0000005b025b7209 */ /* 0x000fe20007810000 */
[----:B------:R-:W-:-:S03]  /*7380*/  FFMA.FTZ R96, R96, R11, -R111 ;  /* 0x0000000b60607223 */ /* 0x000fc6000001086f */
[----:B------:R-:W-:Y:S02]  /*7390*/  FMNMX.FTZ R91, R130, R91, !PT ;  /* 0x0000005b825b7209 */ /* 0x000fe40007810000 */
[----:B------:R-:W-:Y:S01]  /*73a0*/  MUFU.EX2 R89, R180 ;  /* 0x000000b400597308 */ /* 0x000fe20000000800 */
[----:B0-----:R-:W-:Y:S02]  /*73b0*/  F2FP.BF16.F32.PACK_AB R156, R184, R15 ;  /* 0x0000000fb89c723e */ /* 0x001fe400000010ff */
[----:B------:R-:W-:-:S04]  /*73c0*/  FMNMX.FTZ R91, R98, R91, !PT ;  /* 0x0000005b625b7209 */ /* 0x000fc80007810000 */
[----:B------:R-:W-:Y:S01]  /*73d0*/  FMNMX.FTZ R95, R94, R91, !PT ;  /* 0x0000005b5e5f7209 */ /* 0x000fe20007810000 */
[----:B------:R-:W-:Y:S03]  /*73e0*/  MUFU.EX2 R178, R178 ;  /* 0x000000b200b27308 */ /* 0x000fe60000000800 */
[----:B------:R-:W-:-:S04]  /*73f0*/  FMNMX.FTZ R95, R100, R95, !PT ;  /* 0x0000005f645f7209 */ /* 0x000fc80007810000 */
[----:B------:R-:W-:Y:S01]  /*7400*/  FMNMX.FTZ R95, R142, R95, !PT ;  /* 0x0000005f8e5f7209 */ /* 0x000fe20007810000 */
[----:B------:R0:W-:Y:S03]  /*7410*/  MUFU.EX2 R91, R0 ;  /* 0x00000000005b7308 */ /* 0x0001e60000000800 */
        /* <DEDUP_REMOVED lines=10> */
[----:B0-----:R-:W-:Y:S01]  /*74c0*/  FMNMX.FTZ R0, R126, R99, !PT ;  /* 0x000000637e007209 */ /* 0x001fe20007810000 */
[----:B------:R-:W-:Y:S01]  /*74d0*/  MUFU.EX2 R93, R93 ;  /* 0x0000005d005d7308 */ /* 0x000fe20000000800 */
[-CC-:B------:R-:W-:Y:S01]  /*74e0*/  FFMA.FTZ R99, R118, R11.reuse, -R111.reuse ;  /* 0x0000000b76637223 */ /* 0x180fe2000001086f */
[--C-:B------:R-:W-:Y:S02]  /*74f0*/  FFMA.FTZ R118, R122, R11, -R111.reuse ;  /* 0x0000000b7a767223 */ /* 0x100fe4000001086f */
[----:B------:R-:W0:Y:S04]  /*7500*/  SHFL.BFLY PT, R103, R0, 0x2, 0x1f ;  /* 0x0c401f0000677f89 */ /* 0x000e2800000e0000 */
[----:B------:R-:W-:Y:S08]  /*7510*/  MUFU.EX2 R120, R120 ;  /* 0x0000007800787308 */ /* 0x000ff00000000800 */
[----:B------:R-:W-:Y:S08]  /*7520*/  MUFU.EX2 R97, R97 ;  /* 0x0000006100617308 */ /* 0x000ff00000000800 */
[----:B------:R-:W-:Y:S01]  /*7530*/  MUFU.EX2 R116, R116 ;  /* 0x0000007400747308 */ /* 0x000fe20000000800 */
[----:B0-----:R-:W-:Y:S01]  /*7540*/  FMNMX.FTZ R107, R0, R103, !PT ;  /* 0x00000067006b7209 */ /* 0x001fe20007810000 */
[----:B------:R-:W-:-:S06]  /*7550*/  FFMA.FTZ R103, R110, R11, -R111 ;  /* 0x0000000b6e677223 */ /* 0x000fcc000001086f */
[----:B------:R-:W-:Y:S01]  /*7560*/  MUFU.EX2 R99, R99 ;  /* 0x0000006300637308 */ /* 0x000fe20000000800 */
[----:B------:R-:W0:Y:S07]  /*7570*/  SHFL.BFLY PT, R0, R107, 0x1, 0x1f ;  /* 0x0c201f006b007f89 */ /* 0x000e2e00000e0000 */
[----:B------:R-:W-:Y:S08]  /*7580*/  MUFU.EX2 R118, R118 ;  /* 0x0000007600767308 */ /* 0x000ff00000000800 */
[----:B------:R-:W-:Y:S08]  /*7590*/  MUFU.EX2 R101, R101 ;  /* 0x0000006500657308 */ /* 0x000ff00000000800 */
[----:B------:R-:W-:Y:S01]  /*75a0*/  MUFU.EX2 R112, R112 ;  /* 0x0000007000707308 */ /* 0x000fe20000000800 */
[----:B0-----:R-:W-:Y:S01]  /*75b0*/  FMNMX.FTZ R92, R107, R0, !PT ;  /* 0x000000006b5c7209 */ /* 0x001fe20007810000 */
[----:B------:R-:W-:Y:S01]  /*75c0*/  FADD.FTZ R0, -R109, R8 ;  /* 0x000000086d007221 */ /* 0x000fe20000010100 */
[----:B------:R-:W-:-:S02]  /*75d0*/  FFMA.FTZ R107, R104, R11, -R111 ;  /* 0x0000000b686b7223 */ /* 0x000fc4000001086f */
[C---:B------:R-:W-:Y:S01]  /*75e0*/  FSETP.NEU.FTZ.AND P1, PT, R92.reuse, -INF , PT ;  /* 0xff8000005c00780b */ /* 0x040fe20003f3d000 */
[-C--:B------:R-:W-:Y:S01]  /*75f0*/  FMUL.FTZ R8, R92, R11.reuse ;  /* 0x0000000b5c087220 */ /* 0x080fe20000410000 */
[----:B------:R-:W-:Y:S01]  /*7600*/  FMUL.FTZ R0, R0, R11 ;  /* 0x0000000b00007220 */ /* 0x000fe20000410000 */
[----:B------:R-:W-:Y:S03]  /*7610*/  MUFU.EX2 R103, R103 ;  /* 0x0000006700677308 */ /* 0x000fe60000000800 */
[----:B------:R-:W-:-:S05]  /*7620*/  FSEL R109, R8, RZ, P1 ;  /* 0x000000ff086d7208 */ /* 0x000fca0000800000 */
[-CC-:B------:R-:W-:Y:S01]  /*7630*/  FFMA.FTZ R151, R2, R11.reuse, -R109.reuse ;  /* 0x0000000b02977223 */ /* 0x180fe2000001086d */
[----:B------:R-:W-:Y:S01]  /*7640*/  FSEL R2, R92, RZ, P1 ;  /* 0x000000ff5c027208 */ /* 0x000fe20000800000 */
[----:B------:R-:W0:Y:S01]  /*7650*/  MUFU.EX2 R0, R0 ;  /* 0x0000000000007308 */ /* 0x000e220000000800 */
[-CC-:B------:R-:W-:Y:S01]  /*7660*/  FFMA.FTZ R157, R188, R11.reuse, -R109.reuse ;  /* 0x0000000bbc9d7223 */ /* 0x180fe2000001086d */
[-CC-:B------:R-:W-:Y:S01]  /*7670*/  FFMA.FTZ R8, R140, R11.reuse, -R109.reuse ;  /* 0x0000000b8c087223 */ /* 0x180fe2000001086d */
[-C--:B------:R-:W-:Y:S01]  /*7680*/  FFMA.FTZ R159, R14, R11.reuse, -R109 ;  /* 0x0000000b0e9f7223 */ /* 0x080fe2000001086d */
[----:B------:R-:W-:Y:S01]  /*7690*/  FADD.FTZ R2, -R2, R7 ;  /* 0x0000000702027221 */ /* 0x000fe20000010100 */
[-CC-:B------:R-:W-:Y:S01]  /*76a0*/  FFMA.FTZ R14, R138, R11.reuse, -R109.reuse ;  /* 0x0000000b8a0e7223 */ /* 0x180fe2000001086d */
[-CC-:B------:R-:W-:Y:S01]  /*76b0*/  FFMA.FTZ R153, R20, R11.reuse, -R109.reuse ;  /* 0x0000000b14997223 */ /* 0x180fe2000001086d */
[-CC-:B------:R-:W-:Y:S01]  /*76c0*/  FFMA.FTZ R20, R136, R11.reuse, -R109.reuse ;  /* 0x0000000b88147223 */ /* 0x180fe2000001086d */
        /* <DEDUP_REMOVED lines=8> */
[-C--:B------:R-:W-:Y:S01]  /*7750*/  FFMA.FTZ R104, R130, R11.reuse, -R109 ;  /* 0x0000000b82687223 */ /* 0x080fe2000001086d */
[----:B------:R-:W1:Y:S01]  /*7760*/  MUFU.EX2 R2, R2 ;  /* 0x0000000200027308 */ /* 0x000e620000000800 */
[----:B0-----:R-:W-:Y:S01]  /*7770*/  FFMA.FTZ R7, R0, R6, R15 ;  /* 0x0000000600077223 */ /* 0x001fe2000001000f */
[-CC-:B------:R-:W-:Y:S01]  /*7780*/  FFMA.FTZ R100, R100, R11.reuse, -R109.reuse ;  /* 0x0000000b64647223 */ /* 0x180fe2000001086d */
[-CC-:B------:R-:W-:Y:S01]  /*7790*/  FFMA.FTZ R142, R142, R11.reuse, -R109.reuse ;  /* 0x0000000b8e8e7223 */ /* 0x180fe2000001086d */
[-C--:B------:R-:W-:Y:S01]  /*77a0*/  FFMA.FTZ R144, R144, R11.reuse, -R109 ;  /* 0x0000000b90907223 */ /* 0x080fe2000001086d */
[----:B------:R-:W-:Y:S01]  /*77b0*/  FADD.FTZ R6, R184, R7 ;  /* 0x00000007b8067221 */ /* 0x000fe20000010000 */
[-CC-:B------:R-:W-:Y:S01]  /*77c0*/  FFMA.FTZ R146, R146, R11.reuse, -R109.reuse ;  /* 0x0000000b92927223 */ /* 0x180fe2000001086d */
[-CC-:B------:R-:W-:Y:S01]  /*77d0*/  FFMA.FTZ R150, R150, R11.reuse, -R109.reuse ;  /* 0x0000000b96967223 */ /* 0x180fe2000001086d */
[----:B------:R-:W0:Y:S01]  /*77e0*/  MUFU.EX2 R8, R8 ;  /* 0x0000000800087308 */ /* 0x000e220000000800 */
[----:B------:R-:W-:Y:S01]  /*77f0*/  FADD.FTZ R7, R21, R6 ;  /* 0x0000000615077221 */ /* 0x000fe20000010000 */
[----:B------:R-:W-:Y:S01]  /*7800*/  FFMA.FTZ R102, R102, R11, -R109 ;  /* 0x0000000b66667223 */ /* 0x000fe2000001086d */
[C---:B------:R-:W-:Y:S01]  /*7810*/  ISETP.GT.AND P1, PT, R9.reuse, R12, PT ;  /* 0x0000000c0900720c */ /* 0x040fe20003f24270 */
[----:B------:R-:W-:-:S02]  /*7820*/  VIADD R9, R9, 0xffffffff ;  /* 0xffffffff09097836 */ /* 0x000fc40000000000 */
[----:B------:R-:W-:Y:S01]  /*7830*/  FADD.FTZ R6, R182, R7 ;  /* 0x00000007b6067221 */ /* 0x000fe20000010000 */
[----:B------:R-:W-:Y:S01]  /*7840*/  F2FP.BF16.F32.PACK_AB R140, R112, R101 ;  /* 0x00000065708c723e */ /* 0x000fe200000010ff */
[----:B------:R-:W2:Y:S01]  /*7850*/  MUFU.EX2 R159, R159 ;  /* 0x0000009f009f7308 */ /* 0x000ea20000000800 */
[----:B-1----:R-:W-:Y:S01]  /*7860*/  FFMA.FTZ R3, R2, R3, R157 ;  /* 0x0000000302037223 */ /* 0x002fe2000001009d */
[----:B------:R-:W-:-:S04]  /*7870*/  FADD.FTZ R7, R89, R6 ;  /* 0x0000000659077221 */ /* 0x000fc80000010000 */
[----:B------:R-:W-:Y:S02]  /*7880*/  FADD.FTZ R110, R178, R7 ;  /* 0x00000007b26e7221 */ /* 0x000fe40000010000 */
[----:B------:R-:W1:Y:S01]  /*7890*/  MUFU.EX2 R14, R14 ;  /* 0x0000000e000e7308 */ /* 0x000e620000000800 */
[C---:B0-----:R-:W-:Y:S01]  /*78a0*/  FADD.FTZ R6, R8.reuse, R3 ;  /* 0x0000000308067221 */ /* 0x041fe20000010000 */
[----:B------:R-:W-:Y:S01]  /*78b0*/  FADD.FTZ R7, R91, R110 ;  /* 0x0000006e5b077221 */ /* 0x000fe20000010000 */
[----:B------:R-:W-:Y:S01]  /*78c0*/  F2FP.BF16.F32.PACK_AB R157, R8, R157 ;  /* 0x0000009d089d723e */ /* 0x000fe200000010ff */
[----:B------:R-:W-:Y:S02]  /*78d0*/  IMAD.MOV.U32 R8, RZ, RZ, R174 ;  /* 0x000000ffff087224 */ /* 0x000fe400078e00ae */
[----:B------:R-:W-:Y:S02]  /*78e0*/  FADD.FTZ R7, R176, R7 ;  /* 0x00000007b0077221 */ /* 0x000fe40000010000 */
        /* <DEDUP_REMOVED lines=11> */
[----:B-1----:R-:W-:-:S07]  /*79a0*/  FADD.FTZ R3, R155, R6 ;  /* 0x000000069b037221 */ /* 0x002fce0000010000 */
[----:B------:R1:W-:Y:S01]  /*79b0*/  MUFU.EX2 R145, R94 ;  /* 0x0000005e00917308 */ /* 0x0003e20000000800 */
[----:B0-----:R-:W-:Y:S01]  /*79c0*/  FADD.FTZ R6, R88, R3 ;  /* 0x0000000358067221 */ /* 0x001fe20000010000 */
[----:B------:R-:W-:Y:S01]  /*79d0*/  FFMA.FTZ R3, R152, R11, -R109 ;  /* 0x0000000b98037223 */ /* 0x000fe2000001086d */
[----:B------:R-:W-:Y:S02]  /*79e0*/  F2FP.BF16.F32.PACK_AB R152, R178, R89 ;  /* 0x00000059b298723e */ /* 0x000fe400000010ff */
[----:B------:R-:W-:-:S03]  /*79f0*/  F2FP.BF16.F32.PACK_AB R155, R88, R155 ;  /* 0x0000009b589b723e */ /* 0x000fc600000010ff */
[----:B------:R-:W0:Y:S01]  /*7a00*/  MUFU.EX2 R90, R90 ;  /* 0x0000005a005a7308 */ /* 0x000e220000000800 */
[----:B-1----:R-:W-:Y:S01]  /*7a10*/  FADD.FTZ R94, R148, R7 ;  /* 0x00000007945e7221 */ /* 0x002fe20000010000 */
[----:B------:R-:W-:-:S03]  /*7a20*/  F2FP.BF16.F32.PACK_AB R148, R95, R148 ;  /* 0x000000945f94723e */ /* 0x000fc600000010ff */
[----:B------:R-:W-:-:S03]  /*7a30*/  FADD.FTZ R94, R95, R94 ;  /* 0x0000005e5f5e7221 */ /* 0x000fc60000010000 */
[----:B------:R-:W1:Y:S01]  /*7a40*/  MUFU.EX2 R151, R151 ;  /* 0x0000009700977308 */ /* 0x000e620000000800 */
[----:B------:R-:W-:-:S04]  /*7a50*/  FADD.FTZ R7, R93, R94 ;  /* 0x0000005e5d077221 */ /* 0x000fc80000010000 */
[----:B------:R-:W-:Y:S01]  /*7a60*/  FADD.FTZ R94, R120, R7 ;  /* 0x00000007785e7221 */ /* 0x000fe20000010000 */
[----:B--2---:R-:W-:Y:S01]  /*7a70*/  FADD.FTZ R7, R149, R6 ;  /* 0x0000000695077221 */ /* 0x004fe20000010000 */
[-C--:B------:R-:W-:Y:S01]  /*7a80*/  FFMA.FTZ R6, R154, R11.reuse, -R109 ;  /* 0x0000000b9a067223 */ /* 0x080fe2000001086d */
[----:B------:R2:W-:Y:S01]  /*7a90*/  MUFU.EX2 R114, R98 ;  /* 0x0000006200727308 */ /* 0x0005e20000000800 */
[----:B------:R-:W-:Y:S01]  /*7aa0*/  FADD.FTZ R111, R97, R94 ;  /* 0x0000005e616f7221 */ /* 0x000fe20000010000 */
[----:B0-----:R-:W-:Y:S01]  /*7ab0*/  FADD.FTZ R94, R90, R7 ;  /* 0x000000075a5e7221 */ /* 0x001fe20000010000 */
[-CC-:B------:R-:W-:Y:S01]  /*7ac0*/  FFMA.FTZ R7, R158, R11.reuse, -R109.reuse ;  /* 0x0000000b9e077223 */ /* 0x180fe2000001086d */
[----:B------:R-:W-:Y:S01]  /*7ad0*/  FFMA.FTZ R109, R126, R11, -R109 ;  /* 0x0000000b7e6d7223 */ /* 0x000fe2000001086d */
[----:B------:R-:W-:Y:S02]  /*7ae0*/  F2FP.BF16.F32.PACK_AB R158, R182, R21 ;  /* 0x00000015b69e723e */ /* 0x000fe400000010ff */
[----:B------:R-:W-:Y:S01]  /*7af0*/  F2FP.BF16.F32.PACK_AB R154, R176, R91 ;  /* 0x0000005bb09a723e */ /* 0x000fe200000010ff */
[----:B------:R-:W0:Y:S01]  /*7b00*/  MUFU.EX2 R104, R104 ;  /* 0x0000006800687308 */ /* 0x000e220000000800 */
[----:B--2---:R-:W-:Y:S01]  /*7b10*/  IMAD.U32 R98, RZ, RZ, UR14 ;  /* 0x0000000eff627e24 */ /* 0x004fe2000f8e00ff */
[----:B------:R-:W-:-:S03]  /*7b20*/  F2FP.BF16.F32.PACK_AB R149, R90, R149 ;  /* 0x000000955a95723e */ /* 0x000fc600000010ff */
[----:B------:R-:W-:-:S03]  /*7b30*/  @!P6 VIADD R98, R98, 0x2a860 ;  /* 0x0002a8606262e836 */ /* 0x000fc60000000000 */
[----:B------:R-:W2:Y:S02]  /*7b40*/  MUFU.EX2 R100, R100 ;  /* 0x0000006400647308 */ /* 0x000ea40000000800 */
[----:B------:R-:W-:-:S04]  /*7b50*/  @!P6 PRMT R98, RZ, 0x654, R98 ;  /* 0x00000654ff62e816 */ /* 0x000fc80000000062 */
[----:B------:R3:W-:Y:S02]  /*7b60*/  @!P6 SYNCS.ARRIVE.TRANS64.RED.A1T0 RZ, [R98+URZ], RZ ;  /* 0x000000ff62ffe9a7 */ /* 0x0007e4000810043f */
[----:B------:R-:W4:Y:S01]  /*7b70*/  MUFU.EX2 R147, R142 ;  /* 0x0000008e00937308 */ /* 0x000f220000000800 */
[----:B---3--:R-:W-:Y:S01]  /*7b80*/  FADD.FTZ R98, R116, R111 ;  /* 0x0000006f74627221 */ /* 0x008fe20000010000 */
[----:B-1----:R-:W-:-:S06]  /*7b90*/  FADD.FTZ R111, R151, R94 ;  /* 0x0000005e976f7221 */ /* 0x002fcc0000010000 */
[----:B------:R1:W3:Y:S01]  /*7ba0*/  MUFU.EX2 R110, R144 ;  /* 0x00000090006e7308 */ /* 0x0002e20000000800 */
[C---:B0-----:R-:W-:Y:S01]  /*7bb0*/  F2FP.BF16.F32.PACK_AB R151, R104.reuse, R151 ;  /* 0x000000976897723e */ /* 0x041fe200000010ff */
[----:B------:R-:W-:Y:S01]  /*7bc0*/  FADD.FTZ R113, R99, R98 ;  /* 0x0000006263717221 */ /* 0x000fe20000010000 */
[----:B------:R-:W-:-:S03]  /*7bd0*/  FADD.FTZ R111, R104, R111 ;  /* 0x0000006f686f7221 */ /* 0x000fc60000010000 */
[----:B------:R-:W-:Y:S01]  /*7be0*/  FADD.FTZ R94, R118, R113 ;  /* 0x00000071765e7221 */ /* 0x000fe20000010000 */
[----:B------:R-:W-:Y:S01]  /*7bf0*/  FADD.FTZ R111, R114, R111 ;  /* 0x0000006f726f7221 */ /* 0x000fe20000010000 */
[----:B------:R0:W5:Y:S01]  /*7c00*/  MUFU.EX2 R141, R146 ;  /* 0x00000092008d7308 */ /* 0x0001620000000800 */
[----:B-1----:R-:W-:Y:S01]  /*7c10*/  F2FP.BF16.F32.PACK_AB R144, R116, R97 ;  /* 0x000000617490723e */ /* 0x002fe200000010ff */
[----:B------:R-:W-:Y:S01]  /*7c20*/  FADD.FTZ R113, R101, R94 ;  /* 0x0000005e65717221 */ /* 0x000fe20000010000 */
[C---:B------:R-:W-:Y:S01]  /*7c30*/  FADD.FTZ R111, R145.reuse, R111 ;  /* 0x0000006f916f7221 */ /* 0x040fe20000010000 */
[----:B------:R-:W-:Y:S02]  /*7c40*/  F2FP.BF16.F32.PACK_AB R145, R145, R114 ;  /* 0x000000729191723e */ /* 0x000fe400000010ff */
[----:B------:R-:W-:Y:S01]  /*7c50*/  FADD.FTZ R94, R112, R113 ;  /* 0x00000071705e7221 */ /* 0x000fe20000010000 */
[----:B--2---:R-:W-:Y:S01]  /*7c60*/  FADD.FTZ R111, R100, R111 ;  /* 0x0000006f646f7221 */ /* 0x004fe20000010000 */
[----:B------:R1:W2:Y:S01]  /*7c70*/  MUFU.EX2 R122, R150 ;  /* 0x00000096007a7308 */ /* 0x0002a20000000800 */
[----:B0-----:R-:W-:Y:S01]  /*7c80*/  F2FP.BF16.F32.PACK_AB R146, R118, R99 ;  /* 0x000000637692723e */ /* 0x001fe200000010ff */
[----:B------:R-:W-:Y:S01]  /*7c90*/  FADD.FTZ R15, R103, R94 ;  /* 0x0000005e670f7221 */ /* 0x000fe20000010000 */
[C---:B----4-:R-:W-:Y:S01]  /*7ca0*/  FADD.FTZ R111, R147.reuse, R111 ;  /* 0x0000006f936f7221 */ /* 0x050fe20000010000 */
[----:B------:R-:W-:-:S03]  /*7cb0*/  F2FP.BF16.F32.PACK_AB R147, R147, R100 ;  /* 0x000000649393723e */ /* 0x000fc600000010ff */
[----:B---3--:R-:W-:Y:S01]  /*7cc0*/  FADD.FTZ R111, R110, R111 ;  /* 0x0000006f6e6f7221 */ /* 0x008fe20000010000 */
[----:B------:R-:W0:Y:S01]  /*7cd0*/  MUFU.EX2 R108, R108 ;  /* 0x0000006c006c7308 */ /* 0x000e220000000800 */
[----:B-1----:R-:W-:Y:S02]  /*7ce0*/  F2FP.BF16.F32.PACK_AB R150, R120, R93 ;  /* 0x0000005d7896723e */ /* 0x002fe400000010ff */
[C---:B-----5:R-:W-:Y:S01]  /*7cf0*/  FADD.FTZ R111, R141.reuse, R111 ;  /* 0x0000006f8d6f7221 */ /* 0x060fe20000010000 */
[----:B------:R-:W-:-:S04]  /*7d00*/  F2FP.BF16.F32.PACK_AB R141, R141, R110 ;  /* 0x0000006e8d8d723e */ /* 0x000fc800000010ff */
        /* <DEDUP_REMOVED lines=17> */
[----:B------:R-:W-:Y:S01]  /*7e20*/  F2FP.BF16.F32.PACK_AB R137, R7, R98 ;  /* 0x000000620789723e */ /* 0x000fe200000010ff */
[----:B------:R-:W-:-:S05]  /*7e30*/  IMAD.MOV.U32 R7, RZ, RZ, R92 ;  /* 0x000000ffff077224 */ /* 0x000fca00078e005c */
[----:B------:R-:W2:Y:S01]  /*7e40*/  MUFU.EX2 R107, R107 ;  /* 0x0000006b006b7308 */ /* 0x000ea20000000800 */
[----:B0-----:R-:W-:-:S07]  /*7e50*/  FADD.FTZ R6, R106, R3 ;  /* 0x000000036a067221 */ /* 0x001fce0000010000 */
[----:B------:R-:W0:Y:S01]  /*7e60*/  MUFU.EX2 R109, R109 ;  /* 0x0000006d006d7308 */ /* 0x000e220000000800 */
[----:B-1----:R-:W-:Y:S01]  /*7e70*/  FADD.FTZ R111, R102, R111 ;  /* 0x0000006f666f7221 */ /* 0x002fe20000010000 */
[C---:B--2---:R-:W-:Y:S01]  /*7e80*/  FADD.FTZ R6, R107.reuse, R6 ;  /* 0x000000066b067221 */ /* 0x044fe20000010000 */
[----:B------:R-:W-:Y:S02]  /*7e90*/  F2FP.BF16.F32.PACK_AB R138, R107, R106 ;  /* 0x0000006a6b8a723e */ /* 0x000fe400000010ff */
[C---:B0-----:R-:W-:Y:S01]  /*7ea0*/  FADD.FTZ R3, R109.reuse, R111 ;  /* 0x0000006f6d037221 */ /* 0x041fe20000010000 */
[----:B------:R-:W-:Y:S01]  /*7eb0*/  F2FP.BF16.F32.PACK_AB R139, R109, R102 ;  /* 0x000000666d8b723e */ /* 0x000fe200000010ff */
[----:B------:R-:W-:Y:S06]  /*7ec0*/  @P1 BRA `(.L_x_1125) ;  /* 0xffffffcc002c1947 */ /* 0x000fec000383ffff */
[----:B------:R-:W-:Y:S01]  /*7ed0*/  IMAD.MOV.U32 R7, RZ, RZ, R92 ;  /* 0x000000ffff077224 */ /* 0x000fe200078e005c */
[----:B------:R-:W-:Y:S01]  /*7ee0*/  UMOV UR37, UR5 ;  /* 0x0000000500257c82 */ /* 0x000fe20008000000 */
[----:B------:R-:W-:Y:S01]  /*7ef0*/  IMAD.MOV.U32 R8, RZ, RZ, R174 ;  /* 0x000000ffff087224 */ /* 0x000fe200078e00ae */
[----:B------:R-:W-:-:S06]  /*7f00*/  UMOV UR36, UR39 ;  /* 0x0000002700247c82 */ /* 0x000fcc0008000000 */
.L_x_1108:
[----:B------:R-:W0:Y:S01]  /*7f10*/  LDC R21, c[0x0][0x448] ;  /* 0x00011200ff157b82 */ /* 0x000e220000000800 */
[----:B------:R-:W-:Y:S01]  /*7f20*/  VIADD R12, R17, 0x7f ;  /* 0x0000007f110c7836 */ /* 0x000fe20000000000 */
[----:B------:R-:W-:Y:S01]  /*7f30*/  IADD3 R13, R16, 0x1, -R13 ;  /* 0x00000001100d7810 */ /* 0x000fe20007ffe80d */
[----:B------:R-:W-:-:S05]  /*7f40*/  ULDC UR4, c[0x0][0x9dc] ;  /* 0x0002770000047ab9 */ /* 0x000fca0000000800 */
[----:B------:R-:W1:Y:S01]  /*7f50*/  LDC R10, c[0x0][0x9e4] ;  /* 0x00027900ff0a7b82 */ /* 0x000e620000000800 */
[----:B0-----:R-:W-:-:S13]  /*7f60*/  ISETP.NE.AND P1, PT, R21, 0x1, PT ;  /* 0x000000011500780c */ /* 0x001fda0003f25270 */
[----:B------:R-:W0:Y:S08]  /*7f70*/  @P1 LDC R15, c[0x0][0x44c] ;  /* 0x00011300ff0f1b82 */ /* 0x000e300000000800 */
[----:B------:R-:W2:Y:S01]  /*7f80*/  @P1 LDC R14, c[0x0][0x450] ;  /* 0x00011400ff0e1b82 */ /* 0x000ea20000000800 */
[----:B0-----:R-:W-:-:S05]  /*7f90*/  @P1 IMAD.HI.U32 R15, R12, R15, RZ ;  /* 0x0000000f0c0f1227 */ /* 0x001fca00078e00ff */
[----:B--2---:R-:W-:Y:S02]  /*7fa0*/  @P1 SHF.R.U32.HI R12, RZ, R14, R15 ;  /* 0x0000000eff0c1219 */ /* 0x004fe4000001160f */
[----:B-1----:R-:W-:-:S03]  /*7fb0*/  ISETP.GE.AND P1, PT, R10, 0x1, PT ;  /* 0x000000010a00780c */ /* 0x002fc60003f26270 */
[----:B------:R-:W-:-:S04]  /*7fc0*/  IMAD.IADD R12, R13, 0x1, R12 ;  /* 0x000000010d0c7824 */ /* 0x000fc800078e020c */
[----:B------:R-:W-:-:S06]  /*7fd0*/  VIADD R13, R12, -UR4 ;  /* 0x800000040c0d7c36 */ /* 0x000fcc0008000000 */
[----:B------:R-:W-:Y:S05]  /*7fe0*/  @!P1 BRA `(.L_x_1126) ;  /* 0x00000000003c9947 */ /* 0x000fea0003800000 */
        /* <DEDUP_REMOVED lines=9> */
.L_x_1127:
[----:B------:R-:W-:-:S13]  /*8080*/  ISETP.NE.AND P1, PT, R10, 0x1, PT ;  /* 0x000000010a00780c */ /* 0x000fda0003f25270 */
[----:B------:R-:W0:Y:S02]  /*8090*/  @P1 LDC.64 R14, c[0x0][0x9e8] ;  /* 0x00027a00ff0e1b82 */ /* 0x000e240000000a00 */
[----:B0-----:R-:W-:-:S05]  /*80a0*/  @P1 IMAD.HI.U32 R14, R12, R14, RZ ;  /* 0x0000000e0c0e1227 */ /* 0x001fca00078e00ff */
[----:B------:R-:W-:-:S07]  /*80b0*/  @P1 SHF.R.U32.HI R12, RZ, R15, R14 ;  /* 0x0000000fff0c1219 */ /* 0x000fce000001160e */
.L_x_1128:
[----:B------:R-:W-:-:S05]  /*80c0*/  IMAD R12, R12, R10, RZ ;  /* 0x0000000a0c0c7224 */ /* 0x000fca00078e02ff */
[----:B------:R-:W-:-:S07]  /*80d0*/  VIMNMX R13, R13, R12, !PT ;  /* 0x0000000c0d0d7248 */ /* 0x000fce0007fe0100 */
.L_x_1126:
[----:B------:R-:W-:-:S04]  /*80e0*/  VIADD R13, R13, 0x5f ;  /* 0x0000005f0d0d7836 */ /* 0x000fc80000000000 */
[----:B------:R-:W-:-:S05]  /*80f0*/  IMAD.HI R13, R13, 0x2aaaaaab, RZ ;  /* 0x2aaaaaab0d0d7827 */ /* 0x000fca00078e02ff */
[----:B------:R-:W-:-:S04]  /*8100*/  SHF.R.U32.HI R12, RZ, 0x1f, R13 ;  /* 0x0000001fff0c7819 */ /* 0x000fc8000001160d */
[----:B------:R-:W-:-:S04]  /*8110*/  LEA.HI.SX32 R13, R13, R12, 0x1c ;  /* 0x0000000c0d0d7211 */ /* 0x000fc800078fe2ff */
[----:B------:R-:W-:-:S04]  /*8120*/  VIMNMX R14, R22, R13, !PT ;  /* 0x0000000d160e7248 */ /* 0x000fc80007fe0100 */
[----:B------:R-:W-:-:S13]  /*8130*/  ISETP.GE.AND P1, PT, R9, R14, PT ;  /* 0x0000000e0900720c */ /* 0x000fda0003f26270 */
[----:B------:R-:W-:Y:S05]  /*8140*/  @!P1 BRA `(.L_x_1129) ;  /* 0x0000002000909947 */ /* 0x000fea0003800000 */
[----:B------:R-:W-:Y:S01]  /*8150*/  IMAD.MOV.U32 R12, RZ, RZ, R7 ;  /* 0x000000ffff0c7224 */ /* 0x000fe200078e0007 */
[----:B------:R-:W-:Y:S01]  /*8160*/  UMOV UR7, UR36 ;  /* 0x0000002400077c82 */ /* 0x000fe20008000000 */
[----:B------:R-:W-:Y:S01]  /*8170*/  IMAD.MOV.U32 R15, RZ, RZ, R8 ;  /* 0x000000ffff0f7224 */ /* 0x000fe200078e0008 */
[----:B------:R-:W-:Y:S01]  /*8180*/  UMOV UR4, UR37 ;  /* 0x0000002500047c82 */ /* 0x000fe20008000000 */
[----:B------:R-:W-:-:S05]  /*8190*/  ULDC UR5, c[0x0][0x9d8] ;  /* 0x0002760000057ab9 */ /* 0x000fca0000000800 */
.L_x_1138:
[----:B------:R-:W-:-:S04]  /*81a0*/  UIADD3 UR37, UR4, 0x1, URZ ;  /* 0x0000000104257890 */ /* 0x000fc8000fffe03f */
[----:B------:R-:W-:-:S04]  /*81b0*/  UISETP.NE.AND UP0, UPT, UR37, 0x2, UPT ;  /* 0x000000022500788c */ /* 0x000fc8000bf05270 */
[----:B------:R-:W-:Y:S02]  /*81c0*/  USEL UR36, URZ, 0x1, UP0 ;  /* 0x000000013f247887 */ /* 0x000fe40008000000 */
[----:B------:R-:W-:Y:S02]  /*81d0*/  USEL UR37, UR37, URZ, UP0 ;  /* 0x0000003f25257287 */ /* 0x000fe40008000000 */
[----:B------:R-:W-:Y:S01]  /*81e0*/  ULOP3.LUT UR36, UR7, UR36, URZ, 0x3c, !UPT ;  /* 0x0000002407247292 */ /* 0x000fe2000f8e3c3f */
[----:B------:R-:W-:Y:S11]  /*81f0*/  @!P0 BRA `(.L_x_1130) ;  /* 0x0000000000048947 */ /* 0x000ff60003800000 */
[----:B------:R-:W-:Y:S01]  /*8200*/  BPT.TRAP 0x1 ;  /* 0x000000040000795c */ /* 0x000fe20000300000 */
.L_x_1130:
[----:B------:R-:W-:Y:S01]  /*8210*/  ULEA UR6, UR37, UR38, 0x3 ;  /* 0x0000002625067291 */ /* 0x000fe2000f8e183f */
[----:B------:R-:W-:-:S05]  /*8220*/  IMAD.U32 R7, RZ, RZ, UR36 ;  /* 0x00000024ff077e24 */ /* 0x000fca000f8e00ff */
[----:B------:R-:W-:-:S04]  /*8230*/  SHF.L.U32 R7, R7, 0x1f, RZ ;  /* 0x0000001f07077819 */ /* 0x000fc800000006ff */
[----:B------:R0:W1:Y:S01]  /*8240*/  SYNCS.PHASECHK.TRANS64.TRYWAIT P1, [UR6+0x2a830], R7 ;  /* 0x02a83007ff0075a7 */ /* 0x0000620008020146 */
[----:B------:R-:W-:Y:S05]  /*8250*/  @!P0 BRA `(.L_x_1131) ;  /* 0x0000000000048947 */ /* 0x000fea0003800000 */
[----:B------:R-:W-:Y:S01]  /*8260*/  BPT.TRAP 0x1 ;  /* 0x000000040000795c */ /* 0x000fe20000300000 */
.L_x_1131:
[----:B-1----:R-:W-:Y:S05]  /*8270*/  @P1 BRA `(.L_x_1132) ;  /* 0x0000000000081947 */ /* 0x002fea0003800000 */
[----:B------:R-:W1:Y:S02]  /*8280*/  SYNCS.PHASECHK.TRANS64.TRYWAIT P1, [UR6+0x2a830], R7 ;  /* 0x02a83007ff0075a7 */ /* 0x000e640008020146 */
[----:B-1----:R-:W-:Y:S05]  /*8290*/  @!P1 BRA `(.L_x_1133) ;  /* 0x000000cc00ec9947 */ /* 0x002fea0003800000 */
.L_x_1132:
        /* <DEDUP_REMOVED lines=135> */
.L_x_1134:
[----:B------:R-:W-:Y:S01]  /*8b10*/  ULEA UR10, UR4, UR38, 0x3 ;  /* 0x00000026040a7291 */ /* 0x000fe2000f8e183f */
[----:B------:R-:W-:-:S05]  /*8b20*/  IMAD.U32 R0, RZ, RZ, UR7 ;  /* 0x00000007ff007e24 */ /* 0x000fca000f8e00ff */
[----:B------:R-:W-:-:S04]  /*8b30*/  SHF.L.U32 R0, R0, 0x1f, RZ ;  /* 0x0000001f00007819 */ /* 0x000fc800000006ff */
[----:B------:R2:W3:Y:S01]  /*8b40*/  SYNCS.PHASECHK.TRANS64.TRYWAIT P1, [UR10+0x2a850], R0 ;  /* 0x02a85000ff0075a7 */ /* 0x0004e2000802014a */
[----:B------:R-:W-:Y:S05]  /*8b50*/  @!P0 BRA `(.L_x_1135) ;  /* 0x0000000000048947 */ /* 0x000fea0003800000 */
[----:B------:R-:W-:Y:S01]  /*8b60*/  BPT.TRAP 0x1 ;  /* 0x000000040000795c */ /* 0x000fe20000300000 */
.L_x_1135:
[----:B---3--:R-:W-:Y:S05]  /*8b70*/  @P1 BRA `(.L_x_1136) ;  /* 0x0000000000081947 */ /* 0x008fea0003800000 */
[----:B------:R-:W3:Y:S02]  /*8b80*/  SYNCS.PHASECHK.TRANS64.TRYWAIT P1, [UR10+0x2a850], R0 ;  /* 0x02a85000ff0075a7 */ /* 0x000ee4000802014a */
[----:B---3--:R-:W-:Y:S05]  /*8b90*/  @!P1 BRA `(.L_x_1137) ;  /* 0x000000c400c49947 */ /* 0x008fea0003800000 */
.L_x_1136:
[----:B------:R-:W-:Y:S01]  /*8ba0*/  UIADD3 UR6, UR38, 0x400, URZ ;  /* 0x0000040026067890 */ /* 0x000fe2000fffe03f */
[----:B------:R-:W-:Y:S01]  /*8bb0*/  WARPGROUP.ARRIVE ;  /* 0x00000000000079c5 */ /* 0x000fe20000000000 */
[----:B------:R-:W-:Y:S01]  /*8bc0*/  UMOV UR7, 0x40000040 ;  /* 0x4000004000077882 */ /* 0x000fe20000000000 */
[----:B------:R-:W-:Y:S01]  /*8bd0*/  FMUL.FTZ R2, R88, UR5 ;  /* 0x0000000558027c20 */ /* 0x000fe20008410000 */
[----:B------:R-:W-:Y:S01]  /*8be0*/  USHF.R.U32.HI UR6, URZ, 0x4, UR6 ;  /* 0x000000043f067899 */ /* 0x000fe20008011606 */
[----:B------:R-:W-:Y:S01]  /*8bf0*/  FMUL.FTZ R174, R89, UR5 ;  /* 0x0000000559ae7c20 */ /* 0x000fe20008410000 */
[----:B------:R-:W-:Y:S01]  /*8c00*/  FMUL.FTZ R176, R92, UR5 ;  /* 0x000000055cb07c20 */ /* 0x000fe20008410000 */
[----:B------:R-:W-:Y:S01]  /*8c10*/  FMUL.FTZ R178, R93, UR5 ;  /* 0x000000055db27c20 */ /* 0x000fe20008410000 */
[----:B------:R-:W-:Y:S01]  /*8c20*/  ULOP3.LUT UR6, UR6, 0x3fff, URZ, 0xc0, !UPT ;  /* 0x00003fff06067892 */ /* 0x000fe2000f8ec03f */
[----:B------:R-:W0:Y:S01]  /*8c30*/  MUFU.TANH R2, R2 ;  /* 0x0000000200027308 */ /* 0x000e220000002400 */
[----:B------:R-:W-:Y:S01]  /*8c40*/  FMUL.FTZ R180, R96, UR5 ;  /* 0x0000000560b47c20 */ /* 0x000fe20008410000 */
[----:B------:R-:W-:Y:S01]  /*8c50*/  FMUL.FTZ R182, R101, UR5 ;  /* 0x0000000565b67c20 */ /* 0x000fe20008410000 */
[----:B------:R-:W-:Y:S01]  /*8c60*/  ULOP3.LUT UR6, UR6, 0x3000000, URZ, 0xfc, !UPT ;  /* 0x0300000006067892 */ /* 0x000fe2000f8efc3f */
[----:B------:R-:W-:Y:S01]  /*8c70*/  FMUL.FTZ R184, R104, UR5 ;  /* 0x0000000568b87c20 */ /* 0x000fe20008410000 */
[----:B------:R-:W-:Y:S01]  /*8c80*/  FMUL.FTZ R186, R105, UR5 ;  /* 0x0000000569ba7c20 */ /* 0x000fe20008410000 */
[----:B------:R-:W-:Y:S01]  /*8c90*/  FMUL.FTZ R104, R110, UR5 ;  /* 0x000000056e687c20 */ /* 0x000fe20008410000 */
[----:B------:R-:W-:Y:S01]  /*8ca0*/  UIMAD UR4, UR4, 0x600, UR6 ;  /* 0x00000600040478a4 */ /* 0x000fe2000f8e0206 */
[----:B------:R-:W3:Y:S01]  /*8cb0*/  MUFU.TANH R174, R174 ;  /* 0x000000ae00ae7308 */ /* 0x000ee20000002400 */
        /* <DEDUP_REMOVED lines=9> */
[----:B------:R-:W4:Y:S01]  /*8d50*/  MUFU.TANH R176, R176 ;  /* 0x000000b000b07308 */ /* 0x000f220000002400 */
[----:B------:R-:W-:Y:S01]  /*8d60*/  UMOV UR7, 0x40000040 ;  /* 0x4000004000077882 */ /* 0x000fe20000000000 */
[----:B01----:R-:W-:Y:S01]  /*8d70*/  FMNMX.FTZ R7, R2, R15, !PT ;  /* 0x0000000f02077209 */ /* 0x003fe20007810000 */
[----:B------:R-:W-:Y:S01]  /*8d80*/  FMUL.FTZ R128, R128, UR5 ;  /* 0x0000000580807c20 */ /* 0x000fe20008410000 */
[----:B------:R-:W-:Y:S01]  /*8d90*/  FMUL.FTZ R190, R129, UR5 ;  /* 0x0000000581be7c20 */ /* 0x000fe20008410000 */
[----:B------:R-:W-:Y:S01]  /*8da0*/  FMUL.FTZ R132, R132, UR5 ;  /* 0x0000000584847c20 */ /* 0x000fe20008410000 */
[----:B------:R-:W-:Y:S01]  /*8db0*/  FMUL.FTZ R192, R133, UR5 ;  /* 0x0000000585c07c20 */ /* 0x000fe20008410000 */
[----:B---3--:R-:W-:Y:S01]  /*8dc0*/  FMNMX.FTZ R7, R174, R7, !PT ;  /* 0x00000007ae077209 */ /* 0x008fe20007810000 */
        /* <DEDUP_REMOVED lines=25> */
[----:B-1----:R-:W-:Y:S01]  /*8f60*/  FMNMX.FTZ R7, R180, R7, !PT ;  /* 0x00000007b4077209 */ /* 0x002fe20007810000 */
[----:B------:R-:W0:Y:S01]  /*8f70*/  LDC R11, c[0x0][0x988] ;  /* 0x00026200ff0b7b82 */ /* 0x000e220000000800 */
[----:B------:R-:W-:Y:S01]  /*8f80*/  FMUL.FTZ R202, R135, UR5 ;  /* 0x0000000587ca7c20 */ /* 0x000fe20008410000 */
[----:B------:R-:W1:Y:S04]  /*8f90*/  S2R R173, SR_TID.X ;  /* 0x0000000000ad7919 */ /* 0x000e680000002100 */
[----:B------:R-:W-:Y:S08]  /*8fa0*/  MUFU.TANH R186, R186 ;  /* 0x000000ba00ba7308 */ /* 0x000ff00000002400 */
[----:B------:R-:W-:Y:S08]  /*8fb0*/  MUFU.TANH R110, R110 ;  /* 0x0000006e006e7308 */ /* 0x000ff00000002400 */
[----:B------:R-:W-:Y:S08]  /*8fc0*/  MUFU.TANH R112, R112 ;  /* 0x0000007000707308 */ /* 0x000ff00000002400 */
[----:B------:R-:W-:Y:S01]  /*8fd0*/  MUFU.TANH R116, R116 ;  /* 0x0000007400747308 */ /* 0x000fe20000002400 */
[----:B-1----:R-:W-:-:S07]  /*8fe0*/  LOP3.LUT P1, RZ, R173, 0x7f, RZ, 0xc0, !PT ;  /* 0x0000007fadff7812 */ /* 0x002fce000782c0ff */
        /* <DEDUP_REMOVED lines=15> */
[----:B------:R-:W-:Y:S01]  /*90e0*/  FMUL.FTZ R108, R109, UR5 ;  /* 0x000000056d6c7c20 */ /* 0x000fe20008410000 */
[----:B------:R-:W-:Y:S01]  /*90f0*/  HGMMA.64x128x16.F32.BF16 R24, R152, gdesc[UR4].tnspB, R24, gsb0 ;  /* 0x41e0000498187df0 */ /* 0x000fe20008001818 */
[----:B------:R-:W-:Y:S01]  /*9100*/  UIADD3 UR6, UR4, 0x100, URZ ;  /* 0x0000010004067890 */ /* 0x000fe2000fffe03f */
[----:B------:R-:W1:Y:S01]  /*9110*/  MUFU.TANH R156, R156 ;  /* 0x0000009c009c7308 */ /* 0x000e620000002400 */
[----:B------:R-:W-:-:S07]  /*9120*/  UMOV UR7, 0x40000040 ;  /* 0x4000004000077882 */ /* 0x000fce0000000000 */
[----:B------:R-:W3:Y:S08]  /*9130*/  MUFU.TANH R158, R158 ;  /* 0x0000009e009e7308 */ /* 0x000ef00000002400 */
[----:B------:R-:W4:Y:S01]  /*9140*/  MUFU.TANH R106, R106 ;  /* 0x0000006a006a7308 */ /* 0x000f220000002400 */
[----:B-1----:R-:W-:-:S07]  /*9150*/  FMNMX.FTZ R7, R156, R7, !PT ;  /* 0x000000079c077209 */ /* 0x002fce0007810000 */
[----:B------:R-:W1:Y:S01]  /*9160*/  MUFU.TANH R108, R108 ;  /* 0x0000006c006c7308 */ /* 0x000e620000002400 */
[----:B---3--:R-:W-:-:S04]  /*9170*/  FMNMX.FTZ R7, R158, R7, !PT ;  /* 0x000000079e077209 */ /* 0x008fc80007810000 */
[----:B------:R-:W-:-:S03]  /*9180*/  FMNMX.FTZ R7, R182, R7, !PT ;  /* 0x00000007b6077209 */ /* 0x000fc60007810000 */
[----:B------:R-:W-:Y:S01]  /*9190*/  MUFU.TANH R88, R88 ;  /* 0x0000005800587308 */ /* 0x000fe20000002400 */
[----:B------:R-:W-:-:S04]  /*91a0*/  FMNMX.FTZ R7, R184, R7, !PT ;  /* 0x00000007b8077209 */ /* 0x000fc80007810000 */
[----:B------:R-:W-:-:S03]  /*91b0*/  FMNMX.FTZ R7, R186, R7, !PT ;  /* 0x00000007ba077209 */ /* 0x000fc60007810000 */
[----:B------:R-:W-:Y:S01]  /*91c0*/  MUFU.TANH R90, R90 ;  /* 0x0000005a005a7308 */ /* 0x000fe20000002400 */
[----:B----4-:R-:W-:-:S04]  /*91d0*/  FMNMX.FTZ R7, R106, R7, !PT ;  /* 0x000000076a077209 */ /* 0x010fc80007810000 */
[----:B-1----:R-:W-:-:S03]  /*91e0*/  FMNMX.FTZ R7, R108, R7, !PT ;  /* 0x000000076c077209 */ /* 0x002fc60007810000 */
        /* <DEDUP_REMOVED lines=25> */
[----:B------:R-:W1:Y:S08]  /*9380*/  MUFU.TANH R152, R152 ;  /* 0x0000009800987308 */ /* 0x000e700000002400 */
[----:B------:R-:W3:Y:S08]  /*9390*/  MUFU.TANH R154, R154 ;  /* 0x0000009a009a7308 */ /* 0x000ef00000002400 */
[----:B------:R-:W-:Y:S01]  /*93a0*/  MUFU.TANH R126, R126 ;  /* 0x0000007e007e7308 */ /* 0x000fe20000002400 */
[----:B-1----:R-:W-:-:S04]  /*93b0*/  FMNMX.FTZ R7, R152, R7, !PT ;  /* 0x0000000798077209 */ /* 0x002fc80007810000 */
[----:B------:R-:W-:-:S03]  /*93c0*/  FMNMX.FTZ R7, R124, R7, !PT ;  /* 0x000000077c077209 */ /* 0x000fc60007810000 */
[----:B------:R-:W-:Y:S01]  /*93d0*/  MUFU.TANH R130, R130 ;  /* 0x0000008200827308 */ /* 0x000fe20000002400 */
[----:B---3--:R-:W-:-:S04]  /*93e0*/  FMNMX.FTZ R7, R154, R7, !PT ;  /* 0x000000079a077209 */ /* 0x008fc80007810000 */
[----:B------:R-:W-:-:S03]  /*93f0*/  FMNMX.FTZ R7, R128, R7, !PT ;  /* 0x0000000780077209 */ /* 0x000fc60007810000 */
[----:B------:R-:W-:Y:S01]  /*9400*/  MUFU.TANH R200, R200 ;  /* 0x000000c800c87308 */ /* 0x000fe20000002400 */
[----:B------:R-:W-:-:S04]  /*9410*/  FMNMX.FTZ R7, R190, R7, !PT ;  /* 0x00000007be077209 */ /* 0x000fc80007810000 */
[----:B------:R-:W-:-:S03]  /*9420*/  FMNMX.FTZ R7, R132, R7, !PT ;  /* 0x0000000784077209 */ /* 0x000fc60007810000 */
[----:B------:R-:W-:Y:S01]  /*9430*/  MUFU.TANH R134, R134 ;  /* 0x0000008600867308 */ /* 0x000fe20000002400 */
[----:B------:R-:W-:-:S05]  /*9440*/  FMNMX.FTZ R7, R192, R7, !PT ;  /* 0x00000007c0077209 */ /* 0x000fca0007810000 */
[----:B--2---:R-:W1:Y:S02]  /*9450*/  SHFL.BFLY PT, R0, R7, 0x2, 0x1f ;  /* 0x0c401f0007007f89 */ /* 0x004e6400000e0000 */
[----:B------:R-:W-:Y:S01]  /*9460*/  MUFU.TANH R202, R202 ;  /* 0x000000ca00ca7308 */ /* 0x000fe20000002400 */
[----:B-1----:R-:W-:-:S05]  /*9470*/  FMNMX.FTZ R0, R7, R0, !PT ;  /* 0x0000000007007209 */ /* 0x002fca0007810000 */
[----:B------:R-:W1:Y:S02]  /*9480*/  SHFL.BFLY PT, R7, R0, 0x1, 0x1f ;  /* 0x0c201f0000077f89 */ /* 0x000e6400000e0000 */
[----:B-1----:R-:W-:Y:S02]  /*9490*/  FMNMX.FTZ R8, R0, R7, !PT ;  /* 0x0000000700087209 */ /* 0x002fe40007810000 */
[----:B------:R-:W-:-:S03]  /*94a0*/  FMNMX.FTZ R7, R13, R12, !PT ;  /* 0x0000000c0d077209 */ /* 0x000fc60007810000 */
[----:B0-----:R-:W-:Y:S01]  /*94b0*/  FMUL.FTZ R111, R8, R11 ;  /* 0x0000000b086f7220 */ /* 0x001fe20000410000 */
[----:B------:R-:W-:Y:S01]  /*94c0*/  FMNMX.FTZ R7, R20, R7, !PT ;  /* 0x0000000714077209 */ /* 0x000fe20007810000 */
[----:B------:R-:W-:Y:S02]  /*94d0*/  FADD.FTZ R0, -R8, R15 ;  /* 0x0000000f08007221 */ /* 0x000fe40000010100 */
[--C-:B------:R-:W-:Y:S01]  /*94e0*/  FFMA.FTZ R15, R2, R11, -R111.reuse ;  /* 0x0000000b020f7223 */ /* 0x100fe2000001086f */
[----:B------:R-:W-:Y:S01]  /*94f0*/  FMNMX.FTZ R7, R88, R7, !PT ;  /* 0x0000000758077209 */ /* 0x000fe20007810000 */
[-C--:B------:R-:W-:Y:S01]  /*9500*/  FMUL.FTZ R0, R0, R11.reuse ;  /* 0x0000000b00007220 */ /* 0x080fe20000410000 */
[-CC-:B------:R-:W-:Y:S01]  /*9510*/  FFMA.FTZ R174, R174, R11.reuse, -R111.reuse ;  /* 0x0000000baeae7223 */ /* 0x180fe2000001086f */
        /* <DEDUP_REMOVED lines=24> */
[----:B------:R-:W-:Y:S01]  /*96a0*/  FFMA.FTZ R116, R154, R11, -R111 ;  /* 0x0000000b9a747223 */ /* 0x000fe2000001086f */
[----:B------:R-:W-:-:S02]  /*96b0*/  WARPGROUP.DEPBAR.LE gsb0, 0x0 ;  /* 0x00008000000079c5 */ /* 0x000fc40000010000 */
[----:B------:R-:W-:Y:S01]  /*96c0*/  WARPGROUP.ARRIVE ;  /* 0x00000000000079c5 */ /* 0x000fe20000000000 */
[----:B------:R-:W-:Y:S01]  /*96d0*/  FMNMX.FTZ R7, R102, R7, !PT ;  /* 0x0000000766077209 */ /* 0x000fe20007810000 */
[----:B------:R-:W-:Y:S01]  /*96e0*/  FMUL.FTZ R148, R123, UR5 ;  /* 0x000000057b947c20 */ /* 0x000fe20008410000 */
[----:B------:R-:W-:Y:S01]  /*96f0*/  FMUL.FTZ R150, R127, UR5 ;  /* 0x000000057f967c20 */ /* 0x000fe20008410000 */
[----:B------:R-:W-:Y:S01]  /*9700*/  MUFU.EX2 R89, R89 ;  /* 0x0000005900597308 */ /* 0x000fe20000000800 */
[----:B------:R-:W-:Y:S01]  /*9710*/  FMNMX.FTZ R7, R104, R7, !PT ;  /* 0x0000000768077209 */ /* 0x000fe20007810000 */
[----:B------:R-:W-:Y:S01]  /*9720*/  HGMMA.64x128x16.F32.BF16 R24, R144, gdesc[UR4].tnspB, R24, gsb0 ;  /* 0x41e0000490187df0 */ /* 0x000fe20008001818 */
[----:B------:R-:W-:Y:S01]  /*9730*/  UIADD3 UR6, UR4, 0x200, URZ ;  /* 0x0000020004067890 */ /* 0x000fe2000fffe03f */
[--C-:B------:R-:W-:Y:S01]  /*9740*/  FFMA.FTZ R107, R128, R11, -R111.reuse ;  /* 0x0000000b806b7223 */ /* 0x100fe2000001086f */
[----:B------:R-:W-:Y:S01]  /*9750*/  UMOV UR7, 0x40000040 ;  /* 0x4000004000077882 */ /* 0x000fe20000000000 */
[----:B------:R-:W-:Y:S01]  /*9760*/  FMNMX.FTZ R7, R194, R7, !PT ;  /* 0x00000007c2077209 */ /* 0x000fe20007810000 */
[----:B------:R-:W-:Y:S01]  /*9770*/  UIADD3 UR4, UR4, 0x280, URZ ;  /* 0x0000028004047890 */ /* 0x000fe2000fffe03f */
[----:B------:R-:W0:Y:S01]  /*9780*/  MUFU.TANH R148, R148 ;  /* 0x0000009400947308 */ /* 0x000e220000002400 */
[--C-:B------:R-:W-:Y:S01]  /*9790*/  FFMA.FTZ R120, R190, R11, -R111.reuse ;  /* 0x0000000bbe787223 */ /* 0x100fe2000001086f */
[----:B------:R-:W-:Y:S01]  /*97a0*/  FMNMX.FTZ R7, R114, R7, !PT ;  /* 0x0000000772077209 */ /* 0x000fe20007810000 */
[----:B------:R-:W-:-:S03]  /*97b0*/  FFMA.FTZ R109, R132, R11, -R111 ;  /* 0x0000000b846d7223 */ /* 0x000fc6000001086f */
[----:B------:R-:W-:Y:S02]  /*97c0*/  FMNMX.FTZ R7, R196, R7, !PT ;  /* 0x00000007c4077209 */ /* 0x000fe40007810000 */
[----:B------:R-:W1:Y:S02]  /*97d0*/  MUFU.TANH R150, R150 ;  /* 0x0000009600967308 */ /* 0x000e640000002400 */
[----:B------:R-:W-:-:S04]  /*97e0*/  FMNMX.FTZ R7, R118, R7, !PT ;  /* 0x0000000776077209 */ /* 0x000fc80007810000 */
[----:B------:R-:W-:Y:S02]  /*97f0*/  FMNMX.FTZ R7, R198, R7, !PT ;  /* 0x00000007c6077209 */ /* 0x000fe40007810000 */
[----:B------:R-:W2:Y:S02]  /*9800*/  MUFU.EX2 R176, R176 ;  /* 0x000000b000b07308 */ /* 0x000ea40000000800 */
[----:B------:R-:W-:-:S04]  /*9810*/  FMNMX.FTZ R7, R122, R7, !PT ;  /* 0x000000077a077209 */ /* 0x000fc80007810000 */
[----:B0-----:R-:W-:Y:S02]  /*9820*/  FMNMX.FTZ R7, R148, R7, !PT ;  /* 0x0000000794077209 */ /* 0x001fe40007810000 */
[----:B------:R-:W-:Y:S02]  /*9830*/  MUFU.EX2 R91, R91 ;  /* 0x0000005b005b7308 */ /* 0x000fe40000000800 */
[----:B------:R-:W-:-:S04]  /*9840*/  FMNMX.FTZ R7, R126, R7, !PT ;  /* 0x000000077e077209 */ /* 0x000fc80007810000 */
[----:B-1----:R-:W-:Y:S02]  /*9850*/  FMNMX.FTZ R7, R150, R7, !PT ;  /* 0x0000000796077209 */ /* 0x002fe40007810000 */
[----:B------:R-:W-:Y:S01]  /*9860*/  MUFU.EX2 R93, R93 ;  /* 0x0000005d005d7308 */ /* 0x000fe20000000800 */
[----:B--2---:R-:W-:Y:S02]  /*9870*/  F2FP.BF16.F32.PACK_AB R158, R176, R89 ;  /* 0x00000059b09e723e */ /* 0x004fe400000010ff */
        /* <DEDUP_REMOVED lines=16> */
[----:B0-----:R-:W-:-:S05]  /*9980*/  FMNMX.FTZ R7, R2, R7, !PT ;  /* 0x0000000702077209 */ /* 0x001fca0007810000 */
[CC--:B------:R-:W-:Y:S01]  /*9990*/  FMUL.FTZ R113, R7.reuse, R11.reuse ;  /* 0x0000000b07717220 */ /* 0x0c0fe20000410000 */
[----:B------:R-:W-:Y:S01]  /*99a0*/  FADD.FTZ R2, -R7, R12 ;  /* 0x0000000c07027221 */ /* 0x000fe20000010100 */
[----:B------:R-:W-:Y:S02]  /*99b0*/  MUFU.EX2 R112, R112 ;  /* 0x0000007000707308 */ /* 0x000fe40000000800 */
[-CC-:B------:R-:W-:Y:S01]  /*99c0*/  FFMA.FTZ R13, R13, R11.reuse, -R113.reuse ;  /* 0x0000000b0d0d7223 */ /* 0x180fe20000010871 */
[-C--:B------:R-:W-:Y:S01]  /*99d0*/  FMUL.FTZ R2, R2, R11.reuse ;  /* 0x0000000b02027220 */ /* 0x080fe20000410000 */
        /* <DEDUP_REMOVED lines=13> */
[----:B0-----:R-:W-:-:S02]  /*9ab0*/  IMAD.U32 R13, RZ, RZ, UR37 ;  /* 0x00000025ff0d7e24 */ /* 0x001fc4000f8e00ff */
[-CC-:B------:R-:W-:Y:S01]  /*9ac0*/  FFMA.FTZ R114, R114, R11.reuse, -R113.reuse ;  /* 0x0000000b72727223 */ /* 0x180fe20000010871 */
[-CC-:B------:R-:W-:Y:S01]  /*9ad0*/  FFMA.FTZ R196, R196, R11.reuse, -R113.reuse ;  /* 0x0000000bc4c47223 */ /* 0x180fe20000010871 */
[-CC-:B------:R-:W-:Y:S01]  /*9ae0*/  FFMA.FTZ R118, R118, R11.reuse, -R113.reuse ;  /* 0x0000000b76767223 */ /* 0x180fe20000010871 */
[-CC-:B------:R-:W-:Y:S01]  /*9af0*/  FFMA.FTZ R198, R198, R11.reuse, -R113.reuse ;  /* 0x0000000bc6c67223 */ /* 0x180fe20000010871 */
[----:B------:R-:W-:Y:S01]  /*9b00*/  @!P1 LEA R13, R13, UR38, 0x3 ;  /* 0x000000260d0d9c11 */ /* 0x000fe2000f8e18ff */
[----:B------:R-:W-:Y:S01]  /*9b10*/  FFMA.FTZ R122, R122, R11, -R113 ;  /* 0x0000000b7a7a7223 */ /* 0x000fe20000010871 */
[----:B------:R-:W-:Y:S02]  /*9b20*/  WARPGROUP.DEPBAR.LE gsb0, 0x0 ;  /* 0x00008000000079c5 */ /* 0x000fe40000010000 */
[----:B------:R-:W-:Y:S01]  /*9b30*/  WARPGROUP.ARRIVE ;  /* 0x00000000000079c5 */ /* 0x000fe20000000000 */
[----:B------:R0:W2:Y:S01]  /*9b40*/  MUFU.EX2 R124, R20 ;  /* 0x00000014007c7308 */ /* 0x0000a20000000800 */
[----:B------:R-:W-:-:S02]  /*9b50*/  @!P1 VIADD R13, R13, 0x2a840 ;  /* 0x0002a8400d0d9836 */ /* 0x000fc40000000000 */
[-CC-:B------:R-:W-:Y:S01]  /*9b60*/  FFMA.FTZ R144, R156, R11.reuse, -R111.reuse ;  /* 0x0000000b9c907223 */ /* 0x180fe2000001086f */
[-C--:B------:R-:W-:Y:S01]  /*9b70*/  FFMA.FTZ R146, R182, R11.reuse, -R111 ;  /* 0x0000000bb6927223 */ /* 0x080fe2000001086f */
[----:B------:R-:W-:Y:S01]  /*9b80*/  FFMA.FTZ R148, R148, R11, -R113 ;  /* 0x0000000b94947223 */ /* 0x000fe20000010871 */
[----:B------:R-:W-:Y:S01]  /*9b90*/  HGMMA.64x128x16.F32.BF16 R24, R140, gdesc[UR4].tnspB, R24, gsb0 ;  /* 0x41e000048c187df0 */ /* 0x000fe20008001818 */
[----:B------:R-:W-:Y:S01]  /*9ba0*/  UMOV UR6, UR4 ;  /* 0x0000000400067c82 */ /* 0x000fe20008000000 */
[----:B------:R-:W-:Y:S01]  /*9bb0*/  UMOV UR7, 0x40000040 ;  /* 0x4000004000077882 */ /* 0x000fe20000000000 */
[----:B------:R-:W3:Y:S01]  /*9bc0*/  MUFU.EX2 R88, R88 ;  /* 0x0000005800587308 */ /* 0x000ee20000000800 */
[----:B------:R-:W-:Y:S01]  /*9bd0*/  @!P1 PRMT R13, RZ, 0x654, R13 ;  /* 0x00000654ff0d9816 */ /* 0x000fe2000000000d */
[----:B-1----:R-:W-:Y:S01]  /*9be0*/  FFMA.FTZ R3, R2, R3, R157 ;  /* 0x0000000302037223 */ /* 0x002fe2000001009d */
[-CC-:B------:R-:W-:Y:S01]  /*9bf0*/  FFMA.FTZ R126, R126, R11.reuse, -R113.reuse ;  /* 0x0000000b7e7e7223 */ /* 0x180fe20000010871 */
[-CC-:B------:R-:W-:Y:S01]  /*9c00*/  FFMA.FTZ R150, R150, R11.reuse, -R113.reuse ;  /* 0x0000000b96967223 */ /* 0x180fe20000010871 */
[----:B------:R-:W-:Y:S01]  /*9c10*/  FFMA.FTZ R130, R130, R11, -R113 ;  /* 0x0000000b82827223 */ /* 0x000fe20000010871 */
[----:B0-----:R-:W-:-:S02]  /*9c20*/  IMAD.U32 R20, RZ, RZ, UR10 ;  /* 0x0000000aff147e24 */ /* 0x001fc4000f8e00ff */
[-C--:B------:R-:W-:Y:S01]  /*9c30*/  FFMA.FTZ R200, R200, R11.reuse, -R113 ;  /* 0x0000000bc8c87223 */ /* 0x080fe20000010871 */
[----:B------:R-:W0:Y:S01]  /*9c40*/  MUFU.EX2 R90, R90 ;  /* 0x0000005a005a7308 */ /* 0x000e220000000800 */
[----:B--2---:R-:W-:Y:S01]  /*9c50*/  FADD.FTZ R3, R124, R3 ;  /* 0x000000037c037221 */ /* 0x004fe20000010000 */
[-CC-:B------:R-:W-:Y:S01]  /*9c60*/  FFMA.FTZ R134, R134, R11.reuse, -R113.reuse ;  /* 0x0000000b86867223 */ /* 0x180fe20000010871 */
[----:B------:R-:W-:Y:S02]  /*9c70*/  @!P1 VIADD R20, R20, 0x2a860 ;  /* 0x0002a86014149836 */ /* 0x000fe40000000000 */
[-C--:B------:R-:W-:Y:S01]  /*9c80*/  FFMA.FTZ R113, R202, R11.reuse, -R113 ;  /* 0x0000000bca717223 */ /* 0x080fe20000010871 */
[----:B------:R-:W-:Y:S01]  /*9c90*/  FFMA.FTZ R111, R192, R11, -R111 ;  /* 0x0000000bc06f7223 */ /* 0x000fe2000001086f */
[----:B------:R-:W-:Y:S01]  /*9ca0*/  UMOV UR4, UR37 ;  /* 0x0000002500047c82 */ /* 0x000fe20008000000 */
[----:B------:R-:W-:Y:S01]  /*9cb0*/  F2FP.BF16.F32.PACK_AB R156, R174, R15 ;  /* 0x0000000fae9c723e */ /* 0x000fe200000010ff */
[----:B------:R-:W1:Y:S01]  /*9cc0*/  MUFU.EX2 R92, R92 ;  /* 0x0000005c005c7308 */ /* 0x000e620000000800 */
[----:B---3--:R-:W-:Y:S01]  /*9cd0*/  FADD.FTZ R3, R88, R3 ;  /* 0x0000000358037221 */ /* 0x008fe20000010000 */
[----:B------:R-:W-:-:S02]  /*9ce0*/  @!P1 PRMT R20, RZ, 0x654, R20 ;  /* 0x00000654ff149816 */ /* 0x000fc40000000014 */
[----:B------:R-:W-:-:S04]  /*9cf0*/  F2FP.BF16.F32.PACK_AB R157, R124, R157 ;  /* 0x0000009d7c9d723e */ /* 0x000fc800000010ff */
[----:B------:R-:W2:Y:S01]  /*9d00*/  MUFU.EX2 R144, R144 ;  /* 0x0000009000907308 */ /* 0x000ea20000000800 */
[C---:B0-----:R-:W-:Y:S01]  /*9d10*/  FADD.FTZ R3, R90.reuse, R3 ;  /* 0x000000035a037221 */ /* 0x041fe20000010000 */
[----:B------:R-:W-:-:S06]  /*9d20*/  F2FP.BF16.F32.PACK_AB R159, R90, R88 ;  /* 0x000000585a9f723e */ /* 0x000fcc00000010ff */
[----:B------:R-:W0:Y:S01]  /*9d30*/  MUFU.EX2 R94, R94 ;  /* 0x0000005e005e7308 */ /* 0x000e220000000800 */
[----:B-1----:R-:W-:-:S07]  /*9d40*/  FADD.FTZ R3, R92, R3 ;  /* 0x000000035c037221 */ /* 0x002fce0000010000 */
[----:B------:R-:W1:Y:S01]  /*9d50*/  MUFU.EX2 R96, R96 ;  /* 0x0000006000607308 */ /* 0x000e620000000800 */
[----:B--2---:R-:W-:-:S07]  /*9d60*/  F2FP.BF16.F32.PACK_AB R152, R144, R91 ;  /* 0x0000005b9098723e */ /* 0x004fce00000010ff */
        /* <DEDUP_REMOVED lines=26> */
[----:B-1----:R-:W-:-:S07]  /*9f10*/  FADD.FTZ R3, R118, R3 ;  /* 0x0000000376037221 */ /* 0x002fce0000010000 */
[----:B------:R-:W-:Y:S01]  /*9f20*/  MUFU.EX2 R105, R105 ;  /* 0x0000006900697308 */ /* 0x000fe20000000800 */
[C---:B--2---:R-:W-:Y:S01]  /*9f30*/  FADD.FTZ R3, R147.reuse, R3 ;  /* 0x0000000393037221 */ /* 0x044fe20000010000 */
[----:B------:R-:W-:Y:S01]  /*9f40*/  F2FP.BF16.F32.PACK_AB R147, R147, R118 ;  /* 0x000000769393723e */ /* 0x000fe200000010ff */
[----:B------:R-:W-:Y:S02]  /*9f50*/  WARPGROUP.DEPBAR.LE gsb0, 0x0 ;  /* 0x00008000000079c5 */ /* 0x000fe40000010000 */
[----:B------:R-:W-:Y:S01]  /*9f60*/  WARPGROUP.ARRIVE ;  /* 0x00000000000079c5 */ /* 0x000fe20000000000 */
[----:B------:R-:W-:Y:S02]  /*9f70*/  F2FP.BF16.F32.PACK_AB R140, R112, R103 ;  /* 0x00000067708c723e */ /* 0x000fe400000010ff */
[----:B------:R1:W2:Y:S01]  /*9f80*/  MUFU.EX2 R141, R148 ;  /* 0x00000094008d7308 */ /* 0x0002a20000000800 */
[----:B0-----:R-:W-:Y:S02]  /*9f90*/  FADD.FTZ R3, R122, R3 ;  /* 0x000000037a037221 */ /* 0x001fe40000010000 */
[----:B------:R-:W-:Y:S01]  /*9fa0*/  HGMMA.64x128x16.F32.BF16 R24, R136, gdesc[UR4].tnspB, R24, gsb0 ;  /* 0x41e0000488187df0 */ /* 0x000fe20008001818 */
[----:B------:R-:W-:-:S04]  /*9fb0*/  UMOV UR7, UR36 ;  /* 0x0000002400077c82 */ /* 0x000fc80008000000 */
[----:B------:R-:W0:Y:S01]  /*9fc0*/  MUFU.EX2 R126, R126 ;  /* 0x0000007e007e7308 */ /* 0x000e220000000800 */
[----:B-1----:R-:W-:-:S07]  /*9fd0*/  F2FP.BF16.F32.PACK_AB R148, R178, R95 ;  /* 0x0000005fb294723e */ /* 0x002fce00000010ff */
[----:B------:R-:W1:Y:S01]  /*9fe0*/  MUFU.EX2 R116, R116 ;  /* 0x0000007400747308 */ /* 0x000e620000000800 */
[C---:B--2---:R-:W-:Y:S01]  /*9ff0*/  FADD.FTZ R3, R141.reuse, R3 ;  /* 0x000000038d037221 */ /* 0x044fe20000010000 */
[----:B------:R-:W-:-:S06]  /*a000*/  F2FP.BF16.F32.PACK_AB R141, R141, R122 ;  /* 0x0000007a8d8d723e */ /* 0x000fcc00000010ff */
[----:B------:R2:W3:Y:S01]  /*a010*/  MUFU.EX2 R143, R150 ;  /* 0x00000096008f7308 */ /* 0x0004e20000000800 */
[----:B0-----:R-:W-:-:S07]  /*a020*/  FADD.FTZ R3, R126, R3 ;  /* 0x000000037e037221 */ /* 0x001fce0000010000 */
[----:B------:R-:W-:Y:S01]  /*a030*/  MUFU.EX2 R107, R107 ;  /* 0x0000006b006b7308 */ /* 0x000fe20000000800 */
[----:B--2---:R-:W-:Y:S02]  /*a040*/  F2FP.BF16.F32.PACK_AB R150, R106, R97 ;  /* 0x000000616a96723e */ /* 0x004fe400000010ff */
[----:B-1----:R-:W-:-:S05]  /*a050*/  F2FP.BF16.F32.PACK_AB R142, R116, R105 ;  /* 0x00000069748e723e */ /* 0x002fca00000010ff */
[----:B------:R-:W0:Y:S01]  /*a060*/  MUFU.EX2 R130, R130 ;  /* 0x0000008200827308 */ /* 0x000e220000000800 */
[C---:B---3--:R-:W-:Y:S01]  /*a070*/  FADD.FTZ R3, R143.reuse, R3 ;  /* 0x000000038f037221 */ /* 0x048fe20000010000 */
[----:B------:R-:W-:-:S06]  /*a080*/  F2FP.BF16.F32.PACK_AB R143, R143, R126 ;  /* 0x0000007e8f8f723e */ /* 0x000fcc00000010ff */
[----:B------:R-:W-:Y:S08]  /*a090*/  MUFU.EX2 R120, R120 ;  /* 0x0000007800787308 */ /* 0x000ff00000000800 */
[----:B------:R-:W-:Y:S01]  /*a0a0*/  MUFU.EX2 R109, R109 ;  /* 0x0000006d006d7308 */ /* 0x000fe20000000800 */
[----:B0-----:R-:W-:-:S07]  /*a0b0*/  FADD.FTZ R3, R130, R3 ;  /* 0x0000000382037221 */ /* 0x001fce0000010000 */
[----:B------:R-:W-:Y:S08]  /*a0c0*/  MUFU.EX2 R134, R134 ;  /* 0x0000008600867308 */ /* 0x000ff00000000800 */
[----:B------:R-:W0:Y:S08]  /*a0d0*/  MUFU.EX2 R12, R111 ;  /* 0x0000006f000c7308 */ /* 0x000e300000000800 */
[----:B------:R-:W1:Y:S01]  /*a0e0*/  MUFU.EX2 R113, R113 ;  /* 0x0000007100717308 */ /* 0x000e620000000800 */
[----:B------:R-:W-:-:S02]  /*a0f0*/  WARPGROUP.DEPBAR.LE gsb0, 0x0 ;  /* 0x00008000000079c5 */ /* 0x000fc40000010000 */
[----:B------:R2:W-:Y:S05]  /*a100*/  @!P1 SYNCS.ARRIVE.TRANS64.RED.A1T0 RZ, [R13+URZ], RZ ;  /* 0x000000ff0dff99a7 */ /* 0x0005ea000810043f */
[----:B------:R-:W3:Y:S01]  /*a110*/  MUFU.EX2 R137, R200 ;  /* 0x000000c800897308 */ /* 0x000ee20000000800 */
[----:B0-----:R-:W-:Y:S02]  /*a120*/  F2FP.BF16.F32.PACK_AB R138, R12, R109 ;  /* 0x0000006d0c8a723e */ /* 0x001fe400000010ff */
[----:B------:R-:W-:Y:S02]  /*a130*/  F2FP.BF16.F32.PACK_AB R136, R120, R107 ;  /* 0x0000006b7888723e */ /* 0x000fe400000010ff */
[----:B-1----:R-:W-:Y:S01]  /*a140*/  F2FP.BF16.F32.PACK_AB R139, R113, R134 ;  /* 0x00000086718b723e */ /* 0x002fe200000010ff */
[----:B--2---:R-:W-:Y:S01]  /*a150*/  FFMA.FTZ R13, R0, R6, R15 ;  /* 0x00000006000d7223 */ /* 0x004fe2000001000f */
[----:B------:R0:W-:Y:S01]  /*a160*/  @!P1 SYNCS.ARRIVE.TRANS64.RED.A1T0 RZ, [R20+URZ], RZ ;  /* 0x000000ff14ff99a7 */ /* 0x0001e2000810043f */
[C---:B------:R-:W-:Y:S01]  /*a170*/  ISETP.GT.AND P1, PT, R9.reuse, R14, PT ;  /* 0x0000000e0900720c */ /* 0x040fe20003f24270 */
[----:B------:R-:W-:-:S02]  /*a180*/  VIADD R9, R9, 0xffffffff ;  /* 0xffffffff09097836 */ /* 0x000fc40000000000 */
[----:B------:R-:W-:Y:S01]  /*a190*/  FADD.FTZ R6, R174, R13 ;  /* 0x0000000dae067221 */ /* 0x000fe20000010000 */
[----:B------:R-:W-:-:S03]  /*a1a0*/  IMAD.MOV.U32 R15, RZ, RZ, R8 ;  /* 0x000000ffff0f7224 */ /* 0x000fc600078e0008 */
[----:B------:R-:W-:Y:S01]  /*a1b0*/  FADD.FTZ R13, R89, R6 ;  /* 0x00000006590d7221 */ /* 0x000fe20000010000 */
[C---:B---3--:R-:W-:Y:S01]  /*a1c0*/  FADD.FTZ R3, R137.reuse, R3 ;  /* 0x0000000389037221 */ /* 0x048fe20000010000 */
[----:B------:R-:W-:Y:S02]  /*a1d0*/  F2FP.BF16.F32.PACK_AB R137, R137, R130 ;  /* 0x000000828989723e */ /* 0x000fe400000010ff */
[----:B------:R-:W-:Y:S01]  /*a1e0*/  FADD.FTZ R6, R176, R13 ;  /* 0x0000000db0067221 */ /* 0x000fe20000010000 */
[----:B------:R-:W-:-:S03]  /*a1f0*/  FADD.FTZ R3, R134, R3 ;  /* 0x0000000386037221 */ /* 0x000fc60000010000 */
[----:B------:R-:W-:Y:S01]  /*a200*/  FADD.FTZ R13, R91, R6 ;  /* 0x000000065b0d7221 */ /* 0x000fe20000010000 */
[----:B------:R-:W-:-:S03]  /*a210*/  FADD.FTZ R3, R113, R3 ;  /* 0x0000000371037221 */ /* 0x000fc60000010000 */
[----:B------:R-:W-:Y:S01]  /*a220*/  FADD.FTZ R6, R144, R13 ;  /* 0x0000000d90067221 */ /* 0x000fe20000010000 */
[----:B------:R-:W-:-:S03]  /*a230*/  F2FP.BF16.F32.PACK_AB R144, R108, R99 ;  /* 0x000000636c90723e */ /* 0x000fc600000010ff */
[----:B------:R-:W-:-:S04]  /*a240*/  FADD.FTZ R13, R93, R6 ;  /* 0x000000065d0d7221 */ /* 0x000fc80000010000 */
[----:B------:R-:W-:Y:S01]  /*a250*/  FADD.FTZ R6, R146, R13 ;  /* 0x0000000d92067221 */ /* 0x000fe20000010000 */
[----:B------:R-:W-:-:S03]  /*a260*/  F2FP.BF16.F32.PACK_AB R146, R110, R101 ;  /* 0x000000656e92723e */ /* 0x000fc600000010ff */
[----:B------:R-:W-:-:S04]  /*a270*/  FADD.FTZ R13, R95, R6 ;  /* 0x000000065f0d7221 */ /* 0x000fc80000010000 */
        /* <DEDUP_REMOVED lines=14> */
[----:B------:R-:W-:Y:S01]  /*a360*/  FADD.FTZ R6, R12, R13 ;  /* 0x0000000d0c067221 */ /* 0x000fe20000010000 */
[----:B------:R-:W-:Y:S01]  /*a370*/  IMAD.MOV.U32 R12, RZ, RZ, R7 ;  /* 0x000000ffff0c7224 */ /* 0x000fe200078e0007 */
[----:B0-----:R-:W-:Y:S06]  /*a380*/  @P1 BRA `(.L_x_1138) ;  /* 0xffffffdc00841947 */ /* 0x001fec000383ffff */
.L_x_1129:
[----:B------:R-:W-:-:S13]  /*a390*/  ISETP.GE.AND P1, PT, R9, R22, PT ;  /* 0x000000160900720c */ /* 0x000fda0003f26270 */
[----:B------:R-:W-:Y:S05]  /*a3a0*/  @!P1 BRA `(.L_x_1139) ;  /* 0x0000003000f09947 */ /* 0x000fea0003800000 */
[----:B------:R-:W-:Y:S01]  /*a3b0*/  IMAD.MOV.U32 R13, RZ, RZ, R7 ;  /* 0x000000ffff0d7224 */ /* 0x000fe200078e0007 */
[----:B------:R-:W-:Y:S01]  /*a3c0*/  UMOV UR7, UR36 ;  /* 0x0000002400077c82 */ /* 0x000fe20008000000 */
[----:B------:R-:W-:Y:S01]  /*a3d0*/  IMAD.MOV.U32 R12, RZ, RZ, R8 ;  /* 0x000000ffff0c7224 */ /* 0x000fe200078e0008 */
[----:B------:R-:W-:Y:S01]  /*a3e0*/  UMOV UR4, UR37 ;  /* 0x0000002500047c82 */ /* 0x000fe20008000000 */
[----:B------:R-:W-:Y:S01]  /*a3f0*/  ULDC UR39, c[0x0][0x9e4] ;  /* 0x0002790000277ab9 */ /* 0x000fe20000000800 */
[----:B------:R-:W-:Y:S01]  /*a400*/  ULDC UR50, c[0x0][0x288] ;  /* 0x0000a20000327ab9 */ /* 0x000fe20000000800 */
[----:B------:R-:W-:Y:S01]  /*a410*/  ULDC UR5, c[0x0][0x9d8] ;  /* 0x0002760000057ab9 */ /* 0x000fe20000000800 */
[----:B------:R-:W-:-:S05]  /*a420*/  ULDC UR54, c[0x0][0x9e0] ;  /* 0x0002780000367ab9 */ /* 0x000fca0000000800 */
.L_x_1156:
[----:B------:R-:W-:-:S04]  /*a430*/  UIADD3 UR37, UR4, 0x1, URZ ;  /* 0x0000000104257890 */ /* 0x000fc8000fffe03f */
[----:B------:R-:W-:-:S04]  /*a440*/  UISETP.NE.AND UP0, UPT, UR37, 0x2, UPT ;  /* 0x000000022500788c */ /* 0x000fc8000bf05270 */
[----:B------:R-:W-:Y:S02]  /*a450*/  USEL UR36, URZ, 0x1, UP0 ;  /* 0x000000013f247887 */ /* 0x000fe40008000000 */
[----:B------:R-:W-:Y:S02]  /*a460*/  USEL UR37, UR37, URZ, UP0 ;  /* 0x0000003f25257287 */ /* 0x000fe40008000000 */
[----:B------:R-:W-:Y:S01]  /*a470*/  ULOP3.LUT UR36, UR7, UR36, URZ, 0x3c, !UPT ;  /* 0x0000002407247292 */ /* 0x000fe2000f8e3c3f */
[----:B------:R-:W-:Y:S11]  /*a480*/  @!P0 BRA `(.L_x_1140) ;  /* 0x0000000000048947 */ /* 0x000ff60003800000 */
[----:B------:R-:W-:Y:S01]  /*a490*/  BPT.TRAP 0x1 ;  /* 0x000000040000795c */ /* 0x000fe20000300000 */
.L_x_1140:
[----:B------:R-:W-:Y:S01]  /*a4a0*/  ULEA UR6, UR37, UR38, 0x3 ;  /* 0x0000002625067291 */ /* 0x000fe2000f8e183f */
[----:B------:R-:W-:-:S05]  /*a4b0*/  IMAD.U32 R7, RZ, RZ, UR36 ;  /* 0x00000024ff077e24 */ /* 0x000fca000f8e00ff */
[----:B------:R-:W-:-:S04]  /*a4c0*/  SHF.L.U32 R7, R7, 0x1f, RZ ;  /* 0x0000001f07077819 */ /* 0x000fc800000006ff */
[----:B------:R0:W1:Y:S01]  /*a4d0*/  SYNCS.PHASECHK.TRANS64.TRYWAIT P1, [UR6+0x2a830], R7 ;  /* 0x02a83007ff0075a7 */ /* 0x0000620008020146 */
[----:B------:R-:W-:Y:S05]  /*a4e0*/  @!P0 BRA `(.L_x_1141) ;  /* 0x0000000000048947 */ /* 0x000fea0003800000 */
[----:B------:R-:W-:Y:S01]  /*a4f0*/  BPT.TRAP 0x1 ;  /* 0x000000040000795c */ /* 0x000fe20000300000 */
.L_x_1141:
[----:B-1----:R-:W-:Y:S05]  /*a500*/  @P1 BRA `(.L_x_1142) ;  /* 0x0000000000081947 */ /* 0x002fea0003800000 */
[----:B------:R-:W1:Y:S02]  /*a510*/  SYNCS.PHASECHK.TRANS64.TRYWAIT P1, [UR6+0x2a830], R7 ;  /* 0x02a83007ff0075a7 */ /* 0x000e640008020146 */
[----:B-1----:R-:W-:Y:S05]  /*a520*/  @!P1 BRA `(.L_x_1143) ;  /* 0x000000ac00789947 */ /* 0x002fea0003800000 */
.L_x_1142:
        /* <DEDUP_REMOVED lines=135> */
.L_x_1144:
[----:B------:R-:W-:Y:S01]  /*ada0*/  ULEA UR10, UR4, UR38, 0x3 ;  /* 0x00000026040a7291 */ /* 0x000fe2000f8e183f */
[----:B------:R-:W-:-:S05]  /*adb0*/  IMAD.U32 R0, RZ, RZ, UR7 ;  /* 0x00000007ff007e24 */ /* 0x000fca000f8e00ff */
[----:B------:R-:W-:-:S04]  /*adc0*/  SHF.L.U32 R0, R0, 0x1f, RZ ;  /* 0x0000001f00007819 */ /* 0x000fc800000006ff */
[----:B------:R2:W3:Y:S01]  /*add0*/  SYNCS.PHASECHK.TRANS64.TRYWAIT P1, [UR10+0x2a850], R0 ;  /* 0x02a85000ff0075a7 */ /* 0x0004e2000802014a */
[----:B------:R-:W-:Y:S05]  /*ade0*/  @!P0 BRA `(.L_x_1145) ;  /* 0x0000000000048947 */ /* 0x000fea0003800000 */
[----:B------:R-:W-:Y:S01]  /*adf0*/  BPT.TRAP 0x1 ;  /* 0x000000040000795c */ /* 0x000fe20000300000 */
.L_x_1145:
[----:B---3--:R-:W-:Y:S05]  /*ae00*/  @P1 BRA `(.L_x_1146) ;  /* 0x0000000000081947 */ /* 0x008fea0003800000 */
[----:B------:R-:W3:Y:S02]  /*ae10*/  SYNCS.PHASECHK.TRANS64.TRYWAIT P1, [UR10+0x2a850], R0 ;  /* 0x02a85000ff0075a7 */ /* 0x000ee4000802014a */
[----:B---3--:R-:W-:Y:S05]  /*ae20*/  @!P1 BRA `(.L_x_1147) ;  /* 0x000000a400509947 */ /* 0x008fea0003800000 */
.L_x_1146:
[----:B------:R-:W-:Y:S01]  /*ae30*/  UIADD3 UR6, UR38, 0x400, URZ ;  /* 0x0000040026067890 */ /* 0x000fe2000fffe03f */
[----:B------:R-:W-:Y:S01]  /*ae40*/  WARPGROUP.ARRIVE ;  /* 0x00000000000079c5 */ /* 0x000fe20000000000 */
[----:B------:R-:W-:-:S05]  /*ae50*/  UMOV UR7, 0x40000040 ;  /* 0x4000004000077882 */ /* 0x000fca0000000000 */
[----:B------:R-:W3:Y:S01]  /*ae60*/  S2R R173, SR_TID.X ;  /* 0x0000000000ad7919 */ /* 0x000ee20000002100 */
[----:B------:R-:W-:Y:S01]  /*ae70*/  USHF.R.U32.HI UR6, URZ, 0x4, UR6 ;  /* 0x000000043f067899 */ /* 0x000fe20008011606 */
[----:B------:R-:W-:Y:S01]  /*ae80*/  ISETP.NE.AND P2, PT, R21, 0x1, PT ;  /* 0x000000011500780c */ /* 0x000fe20003f45270 */
[----:B------:R-:W-:Y:S01]  /*ae90*/  FMUL.FTZ R20, R102, UR5 ;  /* 0x0000000566147c20 */ /* 0x000fe20008410000 */
[----:B------:R-:W-:Y:S01]  /*aea0*/  FMUL.FTZ R11, R95, UR5 ;  /* 0x000000055f0b7c20 */ /* 0x000fe20008410000 */
[----:B------:R-:W-:Y:S01]  /*aeb0*/  ULOP3.LUT UR6, UR6, 0x3fff, URZ, 0xc0, !UPT ;  /* 0x00003fff06067892 */ /* 0x000fe2000f8ec03f */
[----:B------:R-:W-:Y:S01]  /*aec0*/  FMUL.FTZ R95, R111, UR5 ;  /* 0x000000056f5f7c20 */ /* 0x000fe20008410000 */
[----:B------:R-:W-:Y:S02]  /*aed0*/  IMAD.IADD R111, R19, 0x1, R17 ;  /* 0x00000001136f7824 */ /* 0x000fe400078e0211 */
[----:B0-2---:R-:W-:Y:S01]  /*aee0*/  FMUL.FTZ R0, R90, UR5 ;  /* 0x000000055a007c20 */ /* 0x005fe20008410000 */
[----:B------:R-:W-:Y:S01]  /*aef0*/  ULOP3.LUT UR6, UR6, 0x3000000, URZ, 0xfc, !UPT ;  /* 0x0300000006067892 */ /* 0x000fe2000f8efc3f */
[----:B------:R-:W-:Y:S01]  /*af00*/  FMUL.FTZ R90, R106, UR5 ;  /* 0x000000056a5a7c20 */ /* 0x000fe20008410000 */
[----:B------:R-:W-:Y:S01]  /*af10*/  FMUL.FTZ R121, R121, UR5 ;  /* 0x0000000579797c20 */ /* 0x000fe20008410000 */
[----:B------:R-:W-:Y:S01]  /*af20*/  FMUL.FTZ R2, R91, UR5 ;  /* 0x000000055b027c20 */ /* 0x000fe20008410000 */
[----:B------:R-:W-:Y:S01]  /*af30*/  UIMAD UR4, UR4, 0x600, UR6 ;  /* 0x00000600040478a4 */ /* 0x000fe2000f8e0206 */
[----:B------:R-:W-:Y:S01]  /*af40*/  FMUL.FTZ R106, R109, UR5 ;  /* 0x000000056d6a7c20 */ /* 0x000fe20008410000 */
[----:B------:R-:W0:Y:S01]  /*af50*/  @P2 LDC R102, c[0x0][0x44c] ;  /* 0x00011300ff662b82 */ /* 0x000e220000000800 */
[----:B------:R-:W-:Y:S01]  /*af60*/  FMUL.FTZ R91, R107, UR5 ;  /* 0x000000056b5b7c20 */ /* 0x000fe20008410000 */
[----:B------:R-:W-:Y:S01]  /*af70*/  FMUL.FTZ R109, R116, UR5 ;  /* 0x00000005746d7c20 */ /* 0x000fe20008410000 */
[----:B------:R-:W-:Y:S01]  /*af80*/  FMUL.FTZ R107, R112, UR5 ;  /* 0x00000005706b7c20 */ /* 0x000fe20008410000 */
[----:B-1----:R-:W-:Y:S01]  /*af90*/  FMUL.FTZ R7, R88, UR5 ;  /* 0x0000000558077c20 */ /* 0x002fe20008410000 */
[----:B------:R-:W-:Y:S01]  /*afa0*/  UMOV UR6, UR4 ;  /* 0x0000000400067c82 */ /* 0x000fe20008000000 */
[----:B------:R1:W2:Y:S01]  /*afb0*/  MUFU.TANH R112, R121 ;  /* 0x0000007900707308 */ /* 0x0002a20000002400 */
        /* <DEDUP_REMOVED lines=8> */
[----:B-1----:R-:W-:-:S02]  /*b040*/  IMAD R121, R9, -0x60, RZ ;  /* 0xffffffa009797824 */ /* 0x002fc400078e02ff */
[----:B------:R-:W-:Y:S01]  /*b050*/  FMUL.FTZ R103, R108, UR5 ;  /* 0x000000056c677c20 */ /* 0x000fe20008410000 */
[----:B---3--:R-:W-:Y:S01]  /*b060*/  LOP3.LUT P1, RZ, R173, 0x7f, RZ, 0xc0, !PT ;  /* 0x0000007fadff7812 */ /* 0x008fe2000782c0ff */
[----:B------:R-:W-:Y:S01]  /*b070*/  FMUL.FTZ R94, R110, UR5 ;  /* 0x000000056e5e7c20 */ /* 0x000fe20008410000 */
[----:B------:R-:W-:Y:S01]  /*b080*/  FMUL.FTZ R89, R89, UR5 ;  /* 0x0000000559597c20 */ /* 0x000fe20008410000 */
[----:B------:R-:W-:Y:S01]  /*b090*/  FMUL.FTZ R92, R92, UR5 ;  /* 0x000000055c5c7c20 */ /* 0x000fe20008410000 */
[----:B------:R-:W-:Y:S01]  /*b0a0*/  FMUL.FTZ R93, R93, UR5 ;  /* 0x000000055d5d7c20 */ /* 0x000fe20008410000 */
[----:B------:R-:W-:Y:S01]  /*b0b0*/  FMUL.FTZ R96, R96, UR5 ;  /* 0x0000000560607c20 */ /* 0x000fe20008410000 */
[----:B------:R-:W-:Y:S01]  /*b0c0*/  FMUL.FTZ R97, R97, UR5 ;  /* 0x0000000561617c20 */ /* 0x000fe20008410000 */
[----:B0-----:R-:W-:-:S04]  /*b0d0*/  @P2 IMAD.HI.U32 R102, R111, R102, RZ ;  /* 0x000000666f662227 */ /* 0x001fc800078e00ff */
        /* <DEDUP_REMOVED lines=13> */
[----:B------:R-:W0:Y:S08]  /*b1b0*/  MUFU.TANH R7, R7 ;  /* 0x0000000700077308 */ /* 0x000e300000002400 */
[----:B------:R-:W1:Y:S08]  /*b1c0*/  MUFU.TANH R89, R89 ;  /* 0x0000005900597308 */ /* 0x000e700000002400 */
        /* <DEDUP_REMOVED lines=16> */
[----:B------:R-:W5:Y:S02]  /*b2d0*/  @P2 LDC R101, c[0x0][0x450] ;  /* 0x00011400ff652b82 */ /* 0x000f640000000800 */
[----:B------:R-:W0:Y:S01]  /*b2e0*/  MUFU.TANH R88, R88 ;  /* 0x0000005800587308 */ /* 0x000e220000002400 */
[----:B------:R-:W-:Y:S01]  /*b2f0*/  HGMMA.64x128x16.F32.BF16 R24, R152, gdesc[UR4].tnspB, R24, gsb0 ;  /* 0x41e0000498187df0 */ /* 0x000fe20008001818 */
[----:B------:R-:W-:Y:S01]  /*b300*/  UIADD3 UR6, UR4, 0x100, URZ ;  /* 0x0000010004067890 */ /* 0x000fe2000fffe03f */
[----:B------:R-:W-:-:S05]  /*b310*/  UMOV UR7, 0x40000040 ;  /* 0x4000004000077882 */ /* 0x000fca0000000000 */
[----:B------:R-:W0:Y:S08]  /*b320*/  MUFU.TANH R158, R158 ;  /* 0x0000009e009e7308 */ /* 0x000e300000002400 */
[----:B------:R-:W0:Y:S01]  /*b330*/  MUFU.TANH R90, R90 ;  /* 0x0000005a005a7308 */ /* 0x000e220000002400 */
[----:B-----5:R-:W-:-:S07]  /*b340*/  @P2 SHF.R.U32.HI R111, RZ, R101, R102 ;  /* 0x00000065ff6f2219 */ /* 0x020fce0000011666 */
[----:B------:R-:W0:Y:S01]  /*b350*/  MUFU.TANH R91, R91 ;  /* 0x0000005b005b7308 */ /* 0x000e220000002400 */
[----:B------:R-:W5:Y:S07]  /*b360*/  SHFL.IDX PT, R116, R111, RZ, 0x1c1f ;  /* 0x001c1fff6f747589 */ /* 0x000f6e00000e0000 */
        /* <DEDUP_REMOVED lines=13> */
[----:B------:R-:W0:Y:S01]  /*b440*/  MUFU.TANH R128, R128 ;  /* 0x0000008000807308 */ /* 0x000e220000002400 */
[----:B------:R-:W-:-:S02]  /*b450*/  WARPGROUP.DEPBAR.LE gsb0, 0x0 ;  /* 0x00008000000079c5 */ /* 0x000fc40000010000 */
[----:B------:R-:W-:Y:S01]  /*b460*/  WARPGROUP.ARRIVE ;  /* 0x00000000000079c5 */ /* 0x000fe20000000000 */
[----:B------:R-:W-:Y:S01]  /*b470*/  FMUL.FTZ R152, R104, UR5 ;  /* 0x0000000568987c20 */ /* 0x000fe20008410000 */
[----:B------:R-:W-:Y:S02]  /*b480*/  IMAD.U32 R104, RZ, RZ, UR37 ;  /* 0x00000025ff687e24 */ /* 0x000fe4000f8e00ff */
[----:B------:R-:W-:Y:S01]  /*b490*/  FMUL.FTZ R154, R130, UR5 ;  /* 0x00000005829a7c20 */ /* 0x000fe20008410000 */
[----:B------:R-:W0:Y:S01]  /*b4a0*/  MUFU.TANH R129, R129 ;  /* 0x0000008100817308 */ /* 0x000e220000002400 */
[----:B------:R-:W-:Y:S01]  /*b4b0*/  HGMMA.64x128x16.F32.BF16 R24, R148, gdesc[UR4].tnspB, R24, gsb0 ;  /* 0x41e0000494187df0 */ /* 0x000fe20008001818 */
[----:B------:R-:W-:Y:S01]  /*b4c0*/  UIADD3 UR6, UR4, 0x180, URZ ;  /* 0x0000018004067890 */ /* 0x000fe2000fffe03f */
[----:B------:R-:W-:Y:S01]  /*b4d0*/  @!P1 LEA R101, R104, UR38, 0x3 ;  /* 0x0000002668659c11 */ /* 0x000fe2000f8e18ff */
[----:B------:R-:W-:-:S04]  /*b4e0*/  UMOV UR7, 0x40000040 ;  /* 0x4000004000077882 */ /* 0x000fc80000000000 */
[----:B------:R-:W0:Y:S01]  /*b4f0*/  MUFU.TANH R152, R152 ;  /* 0x0000009800987308 */ /* 0x000e220000002400 */
[----:B------:R-:W-:-:S05]  /*b500*/  @!P1 VIADD R101, R101, 0x2a840 ;  /* 0x0002a84065659836 */ /* 0x000fca0000000000 */
[----:B------:R-:W-:Y:S02]  /*b510*/  @!P1 PRMT R102, RZ, 0x654, R101 ;  /* 0x00000654ff669816 */ /* 0x000fe40000000065 */
[----:B------:R-:W0:Y:S08]  /*b520*/  MUFU.TANH R154, R154 ;  /* 0x0000009a009a7308 */ /* 0x000e300000002400 */
[----:B------:R-:W0:Y:S08]  /*b530*/  MUFU.TANH R156, R156 ;  /* 0x0000009c009c7308 */ /* 0x000e300000002400 */
[----:B------:R-:W0:Y:S08]  /*b540*/  MUFU.TANH R132, R132 ;  /* 0x0000008400847308 */ /* 0x000e300000002400 */
[----:B------:R-:W0:Y:S08]  /*b550*/  MUFU.TANH R133, R133 ;  /* 0x0000008500857308 */ /* 0x000e300000002400 */
[----:B------:R0:W0:Y:S01]  /*b560*/  MUFU.TANH R101, R134 ;  /* 0x0000008600657308 */ /* 0x0000220000002400 */
[----:B------:R-:W-:-:S02]  /*b570*/  WARPGROUP.DEPBAR.LE gsb0, 0x0 ;  /* 0x00008000000079c5 */ /* 0x000fc40000010000 */
[----:B------:R-:W-:Y:S01]  /*b580*/  WARPGROUP.ARRIVE ;  /* 0x00000000000079c5 */ /* 0x000fe20000000000 */
[----:B------:R-:W-:Y:S01]  /*b590*/  FMUL.FTZ R148, R126, UR5 ;  /* 0x000000057e947c20 */ /* 0x000fe20008410000 */
[----:B------:R-:W-:-:S04]  /*b5a0*/  FMUL.FTZ R150, R127, UR5 ;  /* 0x000000057f967c20 */ /* 0x000fc80008410000 */
[----:B------:R-:W-:Y:S01]  /*b5b0*/  HGMMA.64x128x16.F32.BF16 R24, R144, gdesc[UR4].tnspB, R24, gsb0 ;  /* 0x41e0000490187df0 */ /* 0x000fe20008001818 */
[----:B------:R-:W-:Y:S01]  /*b5c0*/  UIADD3 UR6, UR4, 0x200, URZ ;  /* 0x0000020004067890 */ /* 0x000fe2000fffe03f */
[----:B------:R-:W0:Y:S01]  /*b5d0*/  MUFU.TANH R148, R148 ;  /* 0x0000009400947308 */ /* 0x000e220000002400 */
[----:B------:R-:W-:-:S07]  /*b5e0*/  UMOV UR7, 0x40000040 ;  /* 0x4000004000077882 */ /* 0x000fce0000000000 */
[----:B------:R-:W0:Y:S01]  /*b5f0*/  MUFU.TANH R150, R150 ;  /* 0x0000009600967308 */ /* 0x000e220000002400 */
[----:B------:R-:W-:Y:S02]  /*b600*/  WARPGROUP.DEPBAR.LE gsb0, 0x0 ;  /* 0x00008000000079c5 */ /* 0x000fe40000010000 */
        /* <DEDUP_REMOVED lines=11> */
[----:B------:R-:W-:Y:S01]  /*b6c0*/  FMUL.FTZ R142, R119, UR5 ;  /* 0x00000005778e7c20 */ /* 0x000fe20008410000 */
[----:B------:R-:W-:Y:S02]  /*b6d0*/  VIADD R105, R121, 0x1 ;  /* 0x0000000179697836 */ /* 0x000fe40000000000 */
[----:B------:R0:W0:Y:S01]  /*b6e0*/  MUFU.TANH R119, R124 ;  /* 0x0000007c00777308 */ /* 0x0000220000002400 */
[----:B------:R-:W-:Y:S01]  /*b6f0*/  HGMMA.64x128x16.F32.BF16 R24, R136, gdesc[UR4].tnspB, R24, gsb0 ;  /* 0x41e0000488187df0 */ /* 0x000fe20008001818 */
[----:B------:R-:W-:-:S04]  /*b700*/  IMAD R105, R18, -0x2, R105 ;  /* 0xfffffffe12697824 */ /* 0x000fc800078e0269 */
[C---:B------:R-:W-:Y:S02]  /*b710*/  VIADD R130, R105.reuse, 0xffffffff ;  /* 0xffffffff69827836 */ /* 0x040fe40000000000 */
[----:B------:R-:W0:Y:S01]  /*b720*/  MUFU.TANH R140, R140 ;  /* 0x0000008c008c7308 */ /* 0x000e220000002400 */
[----:B------:R-:W-:-:S05]  /*b730*/  IADD3 R104, R105, -UR50, R16 ;  /* 0x8000003269687c10 */ /* 0x000fca000fffe010 */
[C---:B------:R-:W-:Y:S02]  /*b740*/  VIADD R123, R104.reuse, UR54 ;  /* 0x00000036687b7c36 */ /* 0x040fe40008000000 */
[----:B------:R-:W0:Y:S01]  /*b750*/  MUFU.TANH R142, R142 ;  /* 0x0000008e008e7308 */ /* 0x000e220000002400 */
[----:B------:R-:W-:Y:S02]  /*b760*/  VIADD R127, R104, UR51 ;  /* 0x00000033687f7c36 */ /* 0x000fe40008000000 */
[--C-:B-----5:R-:W-:Y:S02]  /*b770*/  IMAD.IADD R113, R123, 0x1, R116.reuse ;  /* 0x000000017b717824 */ /* 0x120fe400078e0274 */
[----:B------:R-:W-:Y:S01]  /*b780*/  IMAD.IADD R115, R127, 0x1, R116 ;  /* 0x000000017f737824 */ /* 0x000fe200078e0274 */
[----:B------:R-:W-:Y:S02]  /*b790*/  WARPGROUP.DEPBAR.LE gsb0, 0x0 ;  /* 0x00008000000079c5 */ /* 0x000fe40000010000 */
[----:B------:R5:W-:Y:S01]  /*b7a0*/  @!P1 SYNCS.ARRIVE.TRANS64.RED.A1T0 RZ, [R102+URZ], RZ ;  /* 0x000000ff66ff99a7 */ /* 0x000be2000810043f */
[----:B------:R-:W-:Y:S01]  /*b7b0*/  ISETP.GE.AND P1, PT, R10, 0x1, PT ;  /* 0x000000010a00780c */ /* 0x000fe20003f26270 */
[----:B-----5:R-:W-:-:S06]  /*b7c0*/  FMUL.FTZ R102, R135, UR5 ;  /* 0x0000000587667c20 */ /* 0x020fcc0008410000 */
[----:B------:R-:W0:Y:S06]  /*b7d0*/  MUFU.TANH R102, R102 ;  /* 0x0000006600667308 */ /* 0x000e2c0000002400 */
[----:B-1234-:R-:W-:Y:S05]  /*b7e0*/  @!P1 BRA `(.L_x_1148) ;  /* 0x0000000000549947 */ /* 0x01efea0003800000 */
[----:B------:R-:W-:Y:S01]  /*b7f0*/  IADD3 R117, R16, -UR50, R116 ;  /* 0x8000003210757c10 */ /* 0x000fe2000fffe074 */
        /* <DEDUP_REMOVED lines=11> */
.L_x_1150:
[----:B------:R-:W-:-:S05]  /*b8b0*/  IMAD.U32 R116, RZ, RZ, UR39 ;  /* 0x00000027ff747e24 */ /* 0x000fca000f8e00ff */
[----:B------:R-:W-:-:S13]  /*b8c0*/  ISETP.NE.AND P1, PT, R116, 0x1, PT ;  /* 0x000000017400780c */ /* 0x000fda0003f25270 */
[----:B------:R-:W1:Y:S02]  /*b8d0*/  @P1 LDC.64 R104, c[0x0][0x9e8] ;  /* 0x00027a00ff681b82 */ /* 0x000e640000000a00 */
[----:B-1----:R-:W-:-:S05]  /*b8e0*/  @P1 IMAD.HI.U32 R104, R117, R104, RZ ;  /* 0x0000006875681227 */ /* 0x002fca00078e00ff */
[----:B------:R-:W-:-:S07]  /*b8f0*/  @P1 SHF.R.U32.HI R117, RZ, R105, R104 ;  /* 0x00000069ff751219 */ /* 0x000fce0000011668 */
.L_x_1151:
[----:B------:R-:W-:Y:S05]  /*b900*/  BSYNC B0 ;  /* 0x0000000000007941 */ /* 0x000fea0003800000 */
.L_x_1149:
[----:B------:R-:W-:-:S05]  /*b910*/  IMAD R104, R117, R116, R130 ;  /* 0x0000007475687224 */ /* 0x000fca00078e0282 */
[----:B------:R-:W-:Y:S02]  /*b920*/  VIADDMNMX R113, R104, R116, R113, PT ;  /* 0x0000007468717246 */ /* 0x000fe40003800171 */
[----:B------:R-:W-:-:S07]  /*b930*/  VIMNMX R115, R115, R104, !PT ;  /* 0x0000006873737248 */ /* 0x000fce0007fe0100 */
.L_x_1148:
[C---:B------:R-:W-:Y:S02]  /*b940*/  ISETP.GE.AND P1, PT, R121.reuse, 0x2, PT ;  /* 0x000000027900780c */ /* 0x040fe40003f26270 */
[----:B------:R-:W-:Y:S02]  /*b950*/  ISETP.GE.AND P4, PT, R121, 0xa, PT ;  /* 0x0000000a7900780c */ /* 0x000fe40003f86270 */
[----:B------:R-:W-:Y:S02]  /*b960*/  ISETP.GT.AND P2, PT, R115, 0x1, !P1 ;  /* 0x000000017300780c */ /* 0x000fe40004f44270 */
[----:B------:R-:W-:Y:S02]  /*b970*/  P2R R105, PR, RZ, 0x10 ;  /* 0x00000010ff697803 */ /* 0x000fe40000000000 */
[----:B------:R-:W-:Y:S02]  /*b980*/  ISETP.LT.OR P3, PT, R113, 0x2, P2 ;  /* 0x000000027100780c */ /* 0x000fe40001761670 */
[----:B------:R-:W-:-:S02]  /*b990*/  ISETP.GE.AND P2, PT, R121, 0x9, PT ;  /* 0x000000097900780c */ /* 0x000fc40003f46270 */
[----:B------:R-:W-:Y:S02]  /*b9a0*/  FSEL R180, R89, -INF , !P3 ;  /* 0xff80000059b47808 */ /* 0x000fe40005800000 */
[----:B------:R-:W-:-:S04]  /*b9b0*/  ISETP.GT.AND P3, PT, R115, 0x8, !P2 ;  /* 0x000000087300780c */ /* 0x000fc80005764270 */
[----:B------:R-:W-:-:S04]  /*b9c0*/  ISETP.LT.OR P3, PT, R113, 0x9, P3 ;  /* 0x000000097100780c */ /* 0x000fc80001f61670 */
[----:B0-----:R-:W-:Y:S02]  /*b9d0*/  FSEL R184, R92, -INF , !P3 ;  /* 0xff8000005cb87808 */ /* 0x001fe40005800000 */
        /* <DEDUP_REMOVED lines=81> */
[----:B------:R-:W-:-:S04]  /*bef0*/  ISETP.LT.OR P3, PT, R113, 0x4a, P3 ;  /* 0x0000004a7100780c */ /* 0x000fc80001f61670 */
[----:B------:R-:W-:Y:S02]  /*bf00*/  FSEL R108, R125, -INF , !P3 ;  /* 0xff8000007d6c7808 */ /* 0x000fe40005800000 */
[----:B------:R-:W-:-:S04]  /*bf10*/  ISETP.GE.AND P3, PT, R121, 0x51, PT ;  /* 0x000000517900780c */ /* 0x000fc80003f66270 */
[----:B------:R-:W-:-:S04]  /*bf20*/  ISETP.GT.AND P4, PT, R115, 0x50, !P3 ;  /* 0x000000507300780c */ /* 0x000fc80005f84270 */
[----:B------:R-:W-:-:S04]  /*bf30*/  ISETP.LT.OR P4, PT, R113, 0x51, P4 ;  /* 0x000000517100780c */ /* 0x000fc80002781670 */
[----:B------:R-:W-:Y:S02]  /*bf40*/  FSEL R106, R128, -INF , !P4 ;  /* 0xff800000806a7808 */ /* 0x000fe40006000000 */
[----:B------:R-:W-:Y:S01]  /*bf50*/  ISETP.GE.AND P4, PT, R121, 0x52, PT ;  /* 0x000000527900780c */ /* 0x000fe20003f86270 */
[----:B------:R-:W0:Y:S03]  /*bf60*/  SHFL.IDX PT, R128, R111, 0x1, 0x1c1f ;  /* 0x003c1f006f807f89 */ /* 0x000e2600000e0000 */
[----:B------:R-:W-:-:S04]  /*bf70*/  ISETP.GT.AND P5, PT, R115, 0x51, !P4 ;  /* 0x000000517300780c */ /* 0x000fc800067a4270 */
[----:B------:R-:W-:-:S04]  /*bf80*/  ISETP.LT.OR P5, PT, R113, 0x52, P5 ;  /* 0x000000527100780c */ /* 0x000fc80002fa1670 */
[----:B------:R-:W-:Y:S02]  /*bf90*/  FSEL R96, R129, -INF , !P5 ;  /* 0xff80000081607808 */ /* 0x000fe40006800000 */
[----:B------:R-:W-:-:S04]  /*bfa0*/  ISETP.GE.AND P5, PT, R121, 0x59, PT ;  /* 0x000000597900780c */ /* 0x000fc80003fa6270 */
[----:B------:R-:W-:-:S04]  /*bfb0*/  ISETP.GT.AND P6, PT, R115, 0x58, !P5 ;  /* 0x000000587300780c */ /* 0x000fc80006fc4270 */
[----:B------:R-:W-:Y:S01]  /*bfc0*/  ISETP.LT.OR P6, PT, R113, 0x59, P6 ;  /* 0x000000597100780c */ /* 0x000fe200037c1670 */
[----:B0-----:R-:W-:-:S03]  /*bfd0*/  IMAD.IADD R89, R127, 0x1, R128 ;  /* 0x000000017f597824 */ /* 0x001fc600078e0280 */
[----:B------:R-:W-:Y:S02]  /*bfe0*/  FSEL R92, R132, -INF , !P6 ;  /* 0xff800000845c7808 */ /* 0x000fe40007000000 */
[----:B------:R-:W-:-:S04]  /*bff0*/  ISETP.GE.AND P6, PT, R121, 0x1, PT ;  /* 0x000000017900780c */ /* 0x000fc80003fc6270 */
[----:B------:R-:W-:Y:S02]  /*c000*/  P2R R103, PR, RZ, 0x40 ;  /* 0x00000040ff677803 */ /* 0x000fe40000000000 */
[----:B------:R-:W-:-:S04]  /*c010*/  ISETP.GT.AND P6, PT, R115, RZ, !P6 ;  /* 0x000000ff7300720c */ /* 0x000fc800077c4270 */
[----:B------:R-:W-:-:S04]  /*c020*/  ISETP.LT.OR P6, PT, R113, 0x1, P6 ;  /* 0x000000017100780c */ /* 0x000fc800037c1670 */
[----:B------:R-:W-:Y:S01]  /*c030*/  FSEL R188, R7, -INF , !P6 ;  /* 0xff80000007bc7808 */ /* 0x000fe20007000000 */
[----:B------:R-:W-:Y:S01]  /*c040*/  IMAD.IADD R7, R123, 0x1, R128 ;  /* 0x000000017b077824 */ /* 0x000fe200078e0280 */
[----:B------:R-:W-:-:S04]  /*c050*/  ISETP.GE.AND P6, PT, R121, 0x5a, PT ;  /* 0x0000005a7900780c */ /* 0x000fc80003fc6270 */
[----:B------:R-:W-:Y:S02]  /*c060*/  P2R R121, PR, RZ, 0x40 ;  /* 0x00000040ff797803 */ /* 0x000fe40000000000 */
[----:B------:R-:W-:-:S04]  /*c070*/  ISETP.GT.AND P6, PT, R115, 0x59, !P6 ;  /* 0x000000597300780c */ /* 0x000fc800077c4270 */
[----:B------:R-:W-:-:S04]  /*c080*/  ISETP.LT.OR P6, PT, R113, 0x5a, P6 ;  /* 0x0000005a7100780c */ /* 0x000fc800037c1670 */
[----:B------:R-:W-:Y:S02]  /*c090*/  FSEL R104, R133, -INF , !P6 ;  /* 0xff80000085687808 */ /* 0x000fe40007000000 */
[----:B------:R-:W-:-:S13]  /*c0a0*/  ISETP.GE.AND P6, PT, R10, 0x1, PT ;  /* 0x000000010a00780c */ /* 0x000fda0003fc6270 */
[----:B------:R-:W-:Y:S05]  /*c0b0*/  @!P6 BRA `(.L_x_1152) ;  /* 0x000000000054e947 */ /* 0x000fea0003800000 */
[----:B------:R-:W-:Y:S01]  /*c0c0*/  IADD3 R93, R16, -UR50, R128 ;  /* 0x80000032105d7c10 */ /* 0x000fe2000fffe080 */
        /* <DEDUP_REMOVED lines=11> */
.L_x_1154:
[----:B------:R-:W-:-:S05]  /*c180*/  IMAD.U32 R97, RZ, RZ, UR39 ;  /* 0x00000027ff617e24 */ /* 0x000fca000f8e00ff */
[----:B------:R-:W-:-:S13]  /*c190*/  ISETP.NE.AND P6, PT, R97, 0x1, PT ;  /* 0x000000016100780c */ /* 0x000fda0003fc5270 */
[----:B------:R-:W0:Y:S02]  /*c1a0*/  @P6 LDC.64 R128, c[0x0][0x9e8] ;  /* 0x00027a00ff806b82 */ /* 0x000e240000000a00 */
[----:B0-----:R-:W-:-:S05]  /*c1b0*/  @P6 IMAD.HI.U32 R128, R93, R128, RZ ;  /* 0x000000805d806227 */ /* 0x001fca00078e00ff */
[----:B------:R-:W-:-:S07]  /*c1c0*/  @P6 SHF.R.U32.HI R93, RZ, R129, R128 ;  /* 0x00000081ff5d6219 */ /* 0x000fce0000011680 */
.L_x_1155:
[----:B------:R-:W-:Y:S05]  /*c1d0*/  BSYNC B0 ;  /* 0x0000000000007941 */ /* 0x000fea0003800000 */
.L_x_1153:
[----:B------:R-:W-:-:S05]  /*c1e0*/  IMAD R128, R93, R97, R130 ;  /* 0x000000615d807224 */ /* 0x000fca00078e0282 */
[----:B------:R-:W-:Y:S02]  /*c1f0*/  VIADDMNMX R7, R128, R97, R7, PT ;  /* 0x0000006180077246 */ /* 0x000fe40003800107 */
[----:B------:R-:W-:-:S07]  /*c200*/  VIMNMX R89, R89, R128, !PT ;  /* 0x0000008059597248 */ /* 0x000fce0007fe0100 */
.L_x_1152:
[----:B------:R-:W-:Y:S01]  /*c210*/  ISETP.GT.AND P1, PT, R89, 0x1, !P1 ;  /* 0x000000015900780c */ /* 0x000fe20004f24270 */
[----:B------:R-:W-:Y:S01]  /*c220*/  UMOV UR7, UR36 ;  /* 0x0000002400077c82 */ /* 0x000fe20008000000 */
[----:B------:R-:W-:Y:S01]  /*c230*/  ISETP.NE.AND P6, PT, R136, RZ, PT ;  /* 0x000000ff8800720c */ /* 0x000fe20003fc5270 */
[----:B------:R-:W-:Y:S01]  /*c240*/  UMOV UR4, UR37 ;  /* 0x0000002500047c82 */ /* 0x000fe20008000000 */
[----:B------:R-:W-:Y:S02]  /*c250*/  ISETP.LT.OR P1, PT, R7, 0x2, P1 ;  /* 0x000000020700780c */ /* 0x000fe40000f21670 */
[----:B------:R-:W-:Y:S02]  /*c260*/  ISETP.GT.AND P2, PT, R89, 0x8, !P2 ;  /* 0x000000085900780c */ /* 0x000fe40005744270 */
[----:B------:R-:W-:Y:S02]  /*c270*/  FSEL R136, R2, -INF , !P1 ;  /* 0xff80000002887808 */ /* 0x000fe40004800000 */
[----:B------:R-:W-:-:S02]  /*c280*/  ISETP.NE.AND P1, PT, R105, RZ, PT ;  /* 0x000000ff6900720c */ /* 0x000fc40003f25270 */
[----:B------:R-:W-:Y:S02]  /*c290*/  ISETP.LT.OR P2, PT, R7, 0x9, P2 ;  /* 0x000000090700780c */ /* 0x000fe40001741670 */
[----:B------:R-:W-:Y:S02]  /*c2a0*/  ISETP.GT.AND P1, PT, R89, 0x9, !P1 ;  /* 0x000000095900780c */ /* 0x000fe40004f24270 */
[----:B------:R-:W-:Y:S02]  /*c2b0*/  FSEL R2, R8, -INF , !P2 ;  /* 0xff80000008027808 */ /* 0x000fe40005000000 */
        /* <DEDUP_REMOVED lines=88> */
[----:B------:R-:W-:-:S04]  /*c840*/  ISETP.GT.AND P1, PT, R89, 0x40, !P1 ;  /* 0x000000405900780c */ /* 0x000fc80004f24270 */
        /* <DEDUP_REMOVED lines=27> */
[--C-:B------:R-:W-:Y:S01]  /*ca00*/  FFMA.FTZ R103, R152, R11, -R111.reuse ;  /* 0x0000000b98677223 */ /* 0x100fe2000001086f */
[----:B------:R-:W-:Y:S01]  /*ca10*/  FSEL R152, R101, -INF , !P5 ;  /* 0xff80000065987808 */ /* 0x000fe20006800000 */
[----:B------:R0:W-:Y:S01]  /*ca20*/  MUFU.EX2 R15, R0 ;  /* 0x00000000000f7308 */ /* 0x0001e20000000800 */
[----:B------:R-:W-:Y:S01]  /*ca30*/  FMNMX.FTZ R91, R134, R91, !PT ;  /* 0x0000005b865b7209 */ /* 0x000fe20007810000 */
[-CC-:B------:R-:W-:Y:S01]  /*ca40*/  FFMA.FTZ R89, R126, R11.reuse, -R111.reuse ;  /* 0x0000000b7e597223 */ /* 0x180fe2000001086f */
[----:B------:R-:W-:Y:S01]  /*ca50*/  FSEL R126, R102, -INF , !P2 ;  /* 0xff800000667e7808 */ /* 0x000fe20005000000 */
[--C-:B------:R-:W-:Y:S01]  /*ca60*/  FFMA.FTZ R101, R118, R11, -R111.reuse ;  /* 0x0000000b76657223 */ /* 0x100fe2000001086f */
[----:B------:R-:W-:Y:S01]  /*ca70*/  FMNMX.FTZ R91, R14, R91, !PT ;  /* 0x0000005b0e5b7209 */ /* 0x000fe20007810000 */
[-CC-:B------:R-:W-:Y:S01]  /*ca80*/  FFMA.FTZ R180, R180, R11.reuse, -R111.reuse ;  /* 0x0000000bb4b47223 */ /* 0x180fe2000001086f */
[----:B------:R-:W-:Y:S01]  /*ca90*/  FSEL R109, R8, RZ, P1 ;  /* 0x000000ff086d7208 */ /* 0x000fe20000800000 */
[--C-:B------:R-:W-:Y:S01]  /*caa0*/  FFMA.FTZ R184, R184, R11, -R111.reuse ;  /* 0x0000000bb8b87223 */ /* 0x100fe2000001086f */
[----:B------:R-:W-:Y:S01]  /*cab0*/  FMNMX.FTZ R93, R132, R91, !PT ;  /* 0x0000005b845d7209 */ /* 0x000fe20007810000 */
[-CC-:B0-----:R-:W-:Y:S01]  /*cac0*/  FFMA.FTZ R0, R174, R11.reuse, -R111.reuse ;  /* 0x0000000bae007223 */ /* 0x181fe2000001086f */
        /* <DEDUP_REMOVED lines=18> */
[----:B------:R-:W-:-:S02]  /*cbf0*/  FMNMX.FTZ R95, R94, R95, !PT ;  /* 0x0000005f5e5f7209 */ /* 0x000fc40007810000 */
[----:B------:R-:W-:Y:S02]  /*cc00*/  LOP3.LUT P6, RZ, R173, 0x7f, RZ, 0xc0, !PT ;  /* 0x0000007fadff7812 */ /* 0x000fe400078cc0ff */
[----:B------:R-:W-:-:S03]  /*cc10*/  FMNMX.FTZ R95, R88, R95, !PT ;  /* 0x0000005f585f7209 */ /* 0x000fc60007810000 */
[----:B------:R-:W-:Y:S01]  /*cc20*/  MUFU.EX2 R91, R184 ;  /* 0x000000b8005b7308 */ /* 0x000fe20000000800 */
[----:B------:R-:W-:-:S04]  /*cc30*/  FMNMX.FTZ R95, R98, R95, !PT ;  /* 0x0000005f625f7209 */ /* 0x000fc80007810000 */
[----:B------:R-:W-:-:S03]  /*cc40*/  FMNMX.FTZ R97, R138, R95, !PT ;  /* 0x0000005f8a617209 */ /* 0x000fc60007810000 */
[----:B------:R-:W-:Y:S01]  /*cc50*/  MUFU.EX2 R95, R0 ;  /* 0x00000000005f7308 */ /* 0x000fe20000000800 */
[----:B------:R-:W-:-:S04]  /*cc60*/  FMNMX.FTZ R97, R100, R97, !PT ;  /* 0x0000006164617209 */ /* 0x000fc80007810000 */
[----:B------:R-:W-:-:S03]  /*cc70*/  FMNMX.FTZ R97, R142, R97, !PT ;  /* 0x000000618e617209 */ /* 0x000fc60007810000 */
[----:B------:R-:W0:Y:S01]  /*cc80*/  MUFU.EX2 R182, R182 ;  /* 0x000000b600b67308 */ /* 0x000e220000000800 */
[----:B------:R-:W-:-:S04]  /*cc90*/  FMNMX.FTZ R97, R144, R97, !PT ;  /* 0x0000006190617209 */ /* 0x000fc80007810000 */
[----:B------:R-:W-:-:S03]  /*cca0*/  FMNMX.FTZ R99, R146, R97, !PT ;  /* 0x0000006192637209 */ /* 0x000fc60007810000 */
[----:B------:R1:W-:Y:S01]  /*ccb0*/  MUFU.EX2 R97, R103 ;  /* 0x0000006700617308 */ /* 0x0003e20000000800 */
[----:B------:R-:W-:-:S04]  /*ccc0*/  FMNMX.FTZ R99, R148, R99, !PT ;  /* 0x0000006394637209 */ /* 0x000fc80007810000 */
[----:B------:R-:W-:-:S03]  /*ccd0*/  FMNMX.FTZ R99, R150, R99, !PT ;  /* 0x0000006396637209 */ /* 0x000fc60007810000 */
[----:B------:R-:W-:Y:S01]  /*cce0*/  MUFU.EX2 R93, R178 ;  /* 0x000000b2005d7308 */ /* 0x000fe20000000800 */
[----:B------:R-:W-:Y:S01]  /*ccf0*/  FMNMX.FTZ R99, R154, R99, !PT ;  /* 0x000000639a637209 */ /* 0x000fe20007810000 */
[----:B-1----:R-:W-:Y:S01]  /*cd00*/  FFMA.FTZ R103, R114, R11, -R111 ;  /* 0x0000000b72677223 */ /* 0x002fe2000001086f */
[----:B0-----:R-:W-:Y:S02]  /*cd10*/  F2FP.BF16.F32.PACK_AB R158, R182, R91 ;  /* 0x0000005bb69e723e */ /* 0x001fe400000010ff */
[----:B------:R-:W-:-:S03]  /*cd20*/  FMNMX.FTZ R99, R156, R99, !PT ;  /* 0x000000639c637209 */ /* 0x000fc60007810000 */
[----:B------:R-:W-:Y:S01]  /*cd30*/  MUFU.EX2 R176, R176 ;  /* 0x000000b000b07308 */ /* 0x000fe20000000800 */
[----:B------:R-:W-:-:S04]  /*cd40*/  FMNMX.FTZ R99, R152, R99, !PT ;  /* 0x0000006398637209 */ /* 0x000fc80007810000 */
[----:B------:R-:W-:Y:S01]  /*cd50*/  FMNMX.FTZ R0, R126, R99, !PT ;  /* 0x000000637e007209 */ /* 0x000fe20007810000 */
[-CC-:B------:R-:W-:Y:S01]  /*cd60*/  FFMA.FTZ R99, R116, R11.reuse, -R111.reuse ;  /* 0x0000000b74637223 */ /* 0x180fe2000001086f */
[----:B------:R-:W-:Y:S01]  /*cd70*/  FFMA.FTZ R116, R124, R11, -R111 ;  /* 0x0000000b7c747223 */ /* 0x000fe2000001086f */
[----:B------:R-:W-:Y:S02]  /*cd80*/  MUFU.EX2 R174, R174 ;  /* 0x000000ae00ae7308 */ /* 0x000fe40000000800 */
[----:B------:R-:W0:Y:S06]  /*cd90*/  SHFL.BFLY PT, R7, R0, 0x2, 0x1f ;  /* 0x0c401f0000077f89 */ /* 0x000e2c00000e0000 */
[----:B------:R-:W-:Y:S08]  /*cda0*/  MUFU.EX2 R140, R140 ;  /* 0x0000008c008c7308 */ /* 0x000ff00000000800 */
[----:B------:R-:W-:Y:S08]  /*cdb0*/  MUFU.EX2 R89, R89 ;  /* 0x0000005900597308 */ /* 0x000ff00000000800 */
[----:B------:R-:W-:Y:S01]  /*cdc0*/  MUFU.EX2 R102, R102 ;  /* 0x0000006600667308 */ /* 0x000fe20000000800 */
[----:B0-----:R-:W-:-:S05]  /*cdd0*/  FMNMX.FTZ R7, R0, R7, !PT ;  /* 0x0000000700077209 */ /* 0x001fca0007810000 */
[----:B------:R-:W0:Y:S02]  /*cde0*/  SHFL.BFLY PT, R0, R7, 0x1, 0x1f ;  /* 0x0c201f0007007f89 */ /* 0x000e2400000e0000 */
[----:B------:R-:W-:Y:S08]  /*cdf0*/  MUFU.EX2 R99, R99 ;  /* 0x0000006300637308 */ /* 0x000ff00000000800 */
[----:B------:R-:W-:Y:S08]  /*ce00*/  MUFU.EX2 R116, R116 ;  /* 0x0000007400747308 */ /* 0x000ff00000000800 */
[----:B------:R-:W-:Y:S01]  /*ce10*/  MUFU.EX2 R101, R101 ;  /* 0x0000006500657308 */ /* 0x000fe20000000800 */
[----:B0-----:R-:W-:Y:S01]  /*ce20*/  FMNMX.FTZ R7, R7, R0, !PT ;  /* 0x0000000007077209 */ /* 0x001fe20007810000 */
[----:B------:R-:W-:Y:S01]  /*ce30*/  FADD.FTZ R0, -R109, R12 ;  /* 0x0000000c6d007221 */ /* 0x000fe20000010100 */
[----:B------:R-:W-:-:S05]  /*ce40*/  FFMA.FTZ R109, R104, R11, -R111 ;  /* 0x0000000b686d7223 */ /* 0x000fca000001086f */
[----:B------:R-:W-:Y:S01]  /*ce50*/  MUFU.EX2 R118, R118 ;  /* 0x0000007600767308 */ /* 0x000fe20000000800 */
[C---:B------:R-:W-:Y:S01]  /*ce60*/  FSETP.NEU.FTZ.AND P1, PT, R7.reuse, -INF , PT ;  /* 0xff8000000700780b */ /* 0x040fe20003f3d000 */
[-C--:B------:R-:W-:Y:S01]  /*ce70*/  FMUL.FTZ R12, R7, R11.reuse ;  /* 0x0000000b070c7220 */ /* 0x080fe20000410000 */
[----:B------:R-:W-:-:S04]  /*ce80*/  FMUL.FTZ R0, R0, R11 ;  /* 0x0000000b00007220 */ /* 0x000fc80000410000 */
[----:B------:R-:W-:Y:S01]  /*ce90*/  FSEL R111, R12, RZ, P1 ;  /* 0x000000ff0c6f7208 */ /* 0x000fe20000800000 */
[----:B------:R-:W-:Y:S04]  /*cea0*/  MUFU.EX2 R103, R103 ;  /* 0x0000006700677308 */ /* 0x000fe80000000800 */
[-CC-:B------:R-:W-:Y:S01]  /*ceb0*/  FFMA.FTZ R159, R2, R11.reuse, -R111.reuse ;  /* 0x0000000b029f7223 */ /* 0x180fe2000001086f */
[----:B------:R-:W-:Y:S01]  /*cec0*/  FSEL R2, R7, RZ, P1 ;  /* 0x000000ff07027208 */ /* 0x000fe20000800000 */
[-CC-:B------:R-:W-:Y:S01]  /*ced0*/  FFMA.FTZ R157, R186, R11.reuse, -R111.reuse ;  /* 0x0000000bba9d7223 */ /* 0x180fe2000001086f */
[-CC-:B------:R-:W-:Y:S01]  /*cee0*/  FFMA.FTZ R12, R136, R11.reuse, -R111.reuse ;  /* 0x0000000b880c7223 */ /* 0x180fe2000001086f */
[----:B------:R-:W0:Y:S01]  /*cef0*/  MUFU.EX2 R0, R0 ;  /* 0x0000000000007308 */ /* 0x000e220000000800 */
[-C--:B------:R-:W-:Y:S01]  /*cf00*/  FFMA.FTZ R96, R134, R11.reuse, -R111 ;  /* 0x0000000b86607223 */ /* 0x080fe2000001086f */
[----:B------:R-:W-:Y:S01]  /*cf10*/  FADD.FTZ R2, -R2, R13 ;  /* 0x0000000d02027221 */ /* 0x000fe20000010100 */
[-CC-:B------:R-:W-:Y:S01]  /*cf20*/  FFMA.FTZ R153, R14, R11.reuse, -R111.reuse ;  /* 0x0000000b0e997223 */ /* 0x180fe2000001086f */
[-CC-:B------:R-:W-:Y:S01]  /*cf30*/  FFMA.FTZ R14, R132, R11.reuse, -R111.reuse ;  /* 0x0000000b840e7223 */ /* 0x180fe2000001086f */
[-CC-:B------:R-:W-:Y:S01]  /*cf40*/  FFMA.FTZ R155, R20, R11.reuse, -R111.reuse ;  /* 0x0000000b149b7223 */ /* 0x180fe2000001086f */
[-C--:B------:R-:W-:Y:S01]  /*cf50*/  FMUL.FTZ R2, R2, R11.reuse ;  /* 0x0000000b02027220 */ /* 0x080fe20000410000 */
        /* <DEDUP_REMOVED lines=12> */
[----:B------:R-:W-:Y:S01]  /*d020*/  FFMA.FTZ R144, R144, R11, -R111 ;  /* 0x0000000b90907223 */ /* 0x000fe2000001086f */
[----:B------:R-:W-:-:S02]  /*d030*/  IMAD.U32 R94, RZ, RZ, UR10 ;  /* 0x0000000aff5e7e24 */ /* 0x000fc4000f8e00ff */
[----:B------:R-:W-:Y:S01]  /*d040*/  FADD.FTZ R6, R180, R13 ;  /* 0x0000000db4067221 */ /* 0x000fe20000010000 */
[-CC-:B------:R-:W-:Y:S01]  /*d050*/  FFMA.FTZ R146, R146, R11.reuse, -R111.reuse ;  /* 0x0000000b92927223 */ /* 0x180fe2000001086f */
[-CC-:B------:R-:W-:Y:S01]  /*d060*/  FFMA.FTZ R148, R148, R11.reuse, -R111.reuse ;  /* 0x0000000b94947223 */ /* 0x180fe2000001086f */
[----:B------:R-:W0:Y:S01]  /*d070*/  MUFU.EX2 R12, R12 ;  /* 0x0000000c000c7308 */ /* 0x000e220000000800 */
[----:B------:R-:W-:Y:S01]  /*d080*/  FADD.FTZ R13, R91, R6 ;  /* 0x000000065b0d7221 */ /* 0x000fe20000010000 */
[----:B------:R-:W-:Y:S02]  /*d090*/  @!P6 VIADD R94, R94, 0x2a860 ;  /* 0x0002a8605e5ee836 */ /* 0x000fe40000000000 */
[----:B------:R-:W-:Y:S01]  /*d0a0*/  FFMA.FTZ R150, R150, R11, -R111 ;  /* 0x0000000b96967223 */ /* 0x000fe2000001086f */
[C---:B------:R-:W-:Y:S01]  /*d0b0*/  ISETP.GT.AND P1, PT, R9.reuse, R22, PT ;  /* 0x000000160900720c */ /* 0x040fe20003f24270 */
[----:B------:R-:W-:Y:S01]  /*d0c0*/  FADD.FTZ R6, R182, R13 ;  /* 0x0000000db6067221 */ /* 0x000fe20000010000 */
[----:B------:R-:W-:Y:S01]  /*d0d0*/  VIADD R9, R9, 0xffffffff ;  /* 0xffffffff09097836 */ /* 0x000fe20000000000 */
[----:B------:R-:W-:Y:S01]  /*d0e0*/  @!P6 PRMT R94, RZ, 0x654, R94 ;  /* 0x00000654ff5ee816 */ /* 0x000fe2000000005e */
[----:B------:R-:W2:Y:S01]  /*d0f0*/  MUFU.EX2 R159, R159 ;  /* 0x0000009f009f7308 */ /* 0x000ea20000000800 */
[----:B-1----:R-:W-:Y:S01]  /*d100*/  FFMA.FTZ R3, R2, R3, R157 ;  /* 0x0000000302037223 */ /* 0x002fe2000001009d */
[----:B------:R-:W-:Y:S01]  /*d110*/  FADD.FTZ R13, R93, R6 ;  /* 0x000000065d0d7221 */ /* 0x000fe20000010000 */
[----:B------:R1:W-:Y:S05]  /*d120*/  @!P6 SYNCS.ARRIVE.TRANS64.RED.A1T0 RZ, [R94+URZ], RZ ;  /* 0x000000ff5effe9a7 */ /* 0x0003ea000810043f */
[----:B------:R-:W3:Y:S01]  /*d130*/  MUFU.EX2 R96, R96 ;  /* 0x0000006000607308 */ /* 0x000ee20000000800 */
[C---:B0-----:R-:W-:Y:S01]  /*d140*/  FADD.FTZ R6, R12.reuse, R3 ;  /* 0x000000030c067221 */ /* 0x041fe20000010000 */
[----:B------:R-:W-:Y:S01]  /*d150*/  F2FP.BF16.F32.PACK_AB R157, R12, R157 ;  /* 0x0000009d0c9d723e */ /* 0x000fe200000010ff */
[----:B------:R-:W-:-:S05]  /*d160*/  IMAD.MOV.U32 R12, RZ, RZ, R8 ;  /* 0x000000ffff0c7224 */ /* 0x000fca00078e0008 */
[----:B------:R-:W0:Y:S01]  /*d170*/  MUFU.EX2 R153, R153 ;  /* 0x0000009900997308 */ /* 0x000e220000000800 */
[----:B--2---:R-:W-:-:S07]  /*d180*/  FADD.FTZ R3, R159, R6 ;  /* 0x000000069f037221 */ /* 0x004fce0000010000 */
[----:B------:R-:W2:Y:S01]  /*d190*/  MUFU.EX2 R14, R14 ;  /* 0x0000000e000e7308 */ /* 0x000ea20000000800 */
[C---:B---3--:R-:W-:Y:S01]  /*d1a0*/  FADD.FTZ R6, R96.reuse, R3 ;  /* 0x0000000360067221 */ /* 0x048fe20000010000 */
[----:B------:R-:W-:-:S06]  /*d1b0*/  F2FP.BF16.F32.PACK_AB R159, R96, R159 ;  /* 0x0000009f609f723e */ /* 0x000fcc00000010ff */
[----:B------:R3:W-:Y:S01]  /*d1c0*/  MUFU.EX2 R104, R88 ;  /* 0x0000005800687308 */ /* 0x0007e20000000800 */
[----:B0-----:R-:W-:-:S07]  /*d1d0*/  FADD.FTZ R3, R153, R6 ;  /* 0x0000000699037221 */ /* 0x001fce0000010000 */
[----:B------:R-:W0:Y:S01]  /*d1e0*/  MUFU.EX2 R155, R155 ;  /* 0x0000009b009b7308 */ /* 0x000e220000000800 */
[----:B---3--:R-:W-:Y:S01]  /*d1f0*/  FADD.FTZ R88, R176, R13 ;  /* 0x0000000db0587221 */ /* 0x008fe20000010000 */
[C---:B--2---:R-:W-:Y:S01]  /*d200*/  FADD.FTZ R6, R14.reuse, R3 ;  /* 0x000000030e067221 */ /* 0x044fe20000010000 */
[----:B------:R-:W-:Y:S02]  /*d210*/  F2FP.BF16.F32.PACK_AB R153, R14, R153 ;  /* 0x000000990e99723e */ /* 0x000fe400000010ff */
[----:B------:R-:W-:-:S03]  /*d220*/  FADD.FTZ R13, R95, R88 ;  /* 0x000000585f0d7221 */ /* 0x000fc60000010000 */
[----:B------:R-:W2:Y:S01]  /*d230*/  MUFU.EX2 R20, R20 ;  /* 0x0000001400147308 */ /* 0x000ea20000000800 */
[----:B------:R-:W-:-:S04]  /*d240*/  FADD.FTZ R88, R174, R13 ;  /* 0x0000000dae587221 */ /* 0x000fc80000010000 */
[----:B------:R-:W-:-:S03]  /*d250*/  FADD.FTZ R13, R97, R88 ;  /* 0x00000058610d7221 */ /* 0x000fc60000010000 */
[----:B------:R-:W3:Y:S01]  /*d260*/  MUFU.EX2 R149, R149 ;  /* 0x0000009500957308 */ /* 0x000ee20000000800 */
[----:B------:R-:W-:Y:S01]  /*d270*/  FADD.FTZ R88, R140, R13 ;  /* 0x0000000d8c587221 */ /* 0x000fe20000010000 */
[----:B0-----:R-:W-:-:S03]  /*d280*/  FADD.FTZ R3, R155, R6 ;  /* 0x000000069b037221 */ /* 0x001fc60000010000 */
[----:B------:R-:W-:-:S03]  /*d290*/  FADD.FTZ R13, R89, R88 ;  /* 0x00000058590d7221 */ /* 0x000fc60000010000 */
[----:B------:R-:W0:Y:S01]  /*d2a0*/  MUFU.EX2 R90, R90 ;  /* 0x0000005a005a7308 */ /* 0x000e220000000800 */
[----:B--2---:R-:W-:Y:S01]  /*d2b0*/  FADD.FTZ R6, R20, R3 ;  /* 0x0000000314067221 */ /* 0x004fe20000010000 */
[----:B------:R-:W-:Y:S01]  /*d2c0*/  FADD.FTZ R88, R102, R13 ;  /* 0x0000000d66587221 */ /* 0x000fe20000010000 */
[----:B------:R-:W-:-:S03]  /*d2d0*/  F2FP.BF16.F32.PACK_AB R155, R20, R155 ;  /* 0x0000009b149b723e */ /* 0x000fc600000010ff */
[----:B------:R-:W-:Y:S02]  /*d2e0*/  FADD.FTZ R3, R99, R88 ;  /* 0x0000005863037221 */ /* 0x000fe40000010000 */
[----:B------:R-:W2:Y:S01]  /*d2f0*/  MUFU.EX2 R151, R151 ;  /* 0x0000009700977308 */ /* 0x000ea20000000800 */
[----:B---3--:R-:W-:Y:S01]  /*d300*/  FADD.FTZ R13, R149, R6 ;  /* 0x00000006950d7221 */ /* 0x008fe20000010000 */
[----:B------:R-:W-:Y:S01]  /*d310*/  FADD.FTZ R6, R116, R3 ;  /* 0x0000000374067221 */ /* 0x000fe20000010000 */
[--C-:B------:R-:W-:Y:S01]  /*d320*/  FFMA.FTZ R3, R154, R11, -R111.reuse ;  /* 0x0000000b9a037223 */ /* 0x100fe2000001086f */
[----:B------:R-:W-:Y:S02]  /*d330*/  F2FP.BF16.F32.PACK_AB R154, R174, R95 ;  /* 0x0000005fae9a723e */ /* 0x000fe400000010ff */
[----:B------:R-:W-:Y:S01]  /*d340*/  FADD.FTZ R113, R101, R6 ;  /* 0x0000000665717221 */ /* 0x000fe20000010000 */
[-C--:B------:R-:W-:Y:S01]  /*d350*/  FFMA.FTZ R6, R156, R11.reuse, -R111 ;  /* 0x0000000b9c067223 */ /* 0x080fe2000001086f */
[----:B------:R-:W3:Y:S01]  /*d360*/  MUFU.EX2 R145, R98 ;  /* 0x0000006200917308 */ /* 0x000ee20000000800 */
[----:B0-----:R-:W-:Y:S01]  /*d370*/  FADD.FTZ R88, R90, R13 ;  /* 0x0000000d5a587221 */ /* 0x001fe20000010000 */
[----:B-1----:R-:W-:Y:S01]  /*d380*/  FADD.FTZ R94, R118, R113 ;  /* 0x00000071765e7221 */ /* 0x002fe20000010000 */
[-CC-:B------:R-:W-:Y:S01]  /*d390*/  FFMA.FTZ R13, R152, R11.reuse, -R111.reuse ;  /* 0x0000000b980d7223 */ /* 0x180fe2000001086f */
[----:B------:R-:W-:Y:S01]  /*d3a0*/  FFMA.FTZ R111, R126, R11, -R111 ;  /* 0x0000000b7e6f7223 */ /* 0x000fe2000001086f */
[----:B------:R-:W-:Y:S01]  /*d3b0*/  F2FP.BF16.F32.PACK_AB R156, R180, R15 ;  /* 0x0000000fb49c723e */ /* 0x000fe200000010ff */
[----:B------:R-:W-:Y:S01]  /*d3c0*/  FADD.FTZ R113, R103, R94 ;  /* 0x0000005e67717221 */ /* 0x000fe20000010000 */
[----:B------:R-:W-:Y:S01]  /*d3d0*/  F2FP.BF16.F32.PACK_AB R152, R176, R93 ;  /* 0x0000005db098723e */ /* 0x000fe200000010ff */
[----:B------:R-:W0:Y:S01]  /*d3e0*/  MUFU.EX2 R110, R138 ;  /* 0x0000008a006e7308 */ /* 0x000e220000000800 */
[----:B--2---:R-:W-:Y:S01]  /*d3f0*/  FADD.FTZ R88, R151, R88 ;  /* 0x0000005897587221 */ /* 0x004fe20000010000 */
[----:B------:R-:W-:-:S02]  /*d400*/  F2FP.BF16.F32.PACK_AB R149, R90, R149 ;  /* 0x000000955a95723e */ /* 0x000fc400000010ff */
[C---:B------:R-:W-:Y:S01]  /*d410*/  F2FP.BF16.F32.PACK_AB R151, R104.reuse, R151 ;  /* 0x000000976897723e */ /* 0x040fe200000010ff */
[----:B------:R-:W-:-:S03]  /*d420*/  FADD.FTZ R88, R104, R88 ;  /* 0x0000005868587221 */ /* 0x000fc60000010000 */
[----:B------:R-:W1:Y:S01]  /*d430*/  MUFU.EX2 R147, R100 ;  /* 0x0000006400937308 */ /* 0x000e620000000800 */
[----:B---3--:R-:W-:-:S07]  /*d440*/  FADD.FTZ R88, R145, R88 ;  /* 0x0000005891587221 */ /* 0x008fce0000010000 */
[----:B------:R-:W2:Y:S01]  /*d450*/  MUFU.EX2 R98, R142 ;  /* 0x0000008e00627308 */ /* 0x000ea20000000800 */
[C---:B0-----:R-:W-:Y:S01]  /*d460*/  FADD.FTZ R88, R110.reuse, R88 ;  /* 0x000000586e587221 */ /* 0x041fe20000010000 */
[----:B------:R-:W-:-:S06]  /*d470*/  F2FP.BF16.F32.PACK_AB R145, R110, R145 ;  /* 0x000000916e91723e */ /* 0x000fcc00000010ff */
[----:B------:R0:W3:Y:S01]  /*d480*/  MUFU.EX2 R141, R144 ;  /* 0x00000090008d7308 */ /* 0x0000e20000000800 */
[----:B-1----:R-:W-:-:S07]  /*d490*/  FADD.FTZ R88, R147, R88 ;  /* 0x0000005893587221 */ /* 0x002fce0000010000 */
[----:B------:R-:W1:Y:S01]  /*d4a0*/  MUFU.EX2 R112, R112 ;  /* 0x0000007000707308 */ /* 0x000e620000000800 */
[----:B--2---:R-:W-:Y:S01]  /*d4b0*/  FADD.FTZ R88, R98, R88 ;  /* 0x0000005862587221 */ /* 0x004fe20000010000 */
[----:B0-----:R-:W-:Y:S02]  /*d4c0*/  F2FP.BF16.F32.PACK_AB R144, R116, R99 ;  /* 0x000000637490723e */ /* 0x001fe400000010ff */
[----:B------:R-:W-:-:S04]  /*d4d0*/  F2FP.BF16.F32.PACK_AB R147, R98, R147 ;  /* 0x000000936293723e */ /* 0x000fc800000010ff */
[----:B------:R0:W2:Y:S01]  /*d4e0*/  MUFU.EX2 R100, R146 ;  /* 0x0000009200647308 */ /* 0x0000a20000000800 */
[----:B---3--:R-:W-:-:S07]  /*d4f0*/  FADD.FTZ R88, R141, R88 ;  /* 0x000000588d587221 */ /* 0x008fce0000010000 */
[----:B------:R-:W3:Y:S01]  /*d500*/  MUFU.EX2 R105, R105 ;  /* 0x0000006900697308 */ /* 0x000ee20000000800 */
[----:B-1----:R-:W-:Y:S01]  /*d510*/  FADD.FTZ R94, R112, R113 ;  /* 0x00000071705e7221 */ /* 0x002fe20000010000 */
[----:B0-----:R-:W-:-:S06]  /*d520*/  F2FP.BF16.F32.PACK_AB R146, R118, R101 ;  /* 0x000000657692723e */ /* 0x001fcc00000010ff */
[----:B------:R0:W1:Y:S01]  /*d530*/  MUFU.EX2 R143, R148 ;  /* 0x00000094008f7308 */ /* 0x0000620000000800 */
[C---:B--2---:R-:W-:Y:S01]  /*d540*/  FADD.FTZ R88, R100.reuse, R88 ;  /* 0x0000005864587221 */ /* 0x044fe20000010000 */
[----:B------:R-:W-:-:S06]  /*d550*/  F2FP.BF16.F32.PACK_AB R141, R100, R141 ;  /* 0x0000008d648d723e */ /* 0x000fcc00000010ff */
[----:B------:R-:W2:Y:S01]  /*d560*/  MUFU.EX2 R108, R108 ;  /* 0x0000006c006c7308 */ /* 0x000ea20000000800 */
[----:B---3--:R-:W-:Y:S01]  /*d570*/  FADD.FTZ R15, R105, R94 ;  /* 0x0000005e690f7221 */ /* 0x008fe20000010000 */
[----:B0-----:R-:W-:Y:S02]  /*d580*/  F2FP.BF16.F32.PACK_AB R148, R140, R97 ;  /* 0x000000618c94723e */ /* 0x001fe400000010ff */
[----:B------:R-:W-:-:S04]  /*d590*/  F2FP.BF16.F32.PACK_AB R140, R112, R103 ;  /* 0x00000067708c723e */ /* 0x000fc800000010ff */
[----:B------:R0:W3:Y:S01]  /*d5a0*/  MUFU.EX2 R114, R150 ;  /* 0x0000009600727308 */ /* 0x0000e20000000800 */
[----:B-1----:R-:W-:-:S07]  /*d5b0*/  FADD.FTZ R88, R143, R88 ;  /* 0x000000588f587221 */ /* 0x002fce0000010000 */
[----:B------:R-:W1:Y:S01]  /*d5c0*/  MUFU.EX2 R106, R106 ;  /* 0x0000006a006a7308 */ /* 0x000e620000000800 */
[----:B0-----:R-:W-:Y:S01]  /*d5d0*/  F2FP.BF16.F32.PACK_AB R150, R102, R89 ;  /* 0x000000596696723e */ /* 0x001fe200000010ff */
[C---:B--2---:R-:W-:Y:S01]  /*d5e0*/  FADD.FTZ R15, R108.reuse, R15 ;  /* 0x0000000f6c0f7221 */ /* 0x044fe20000010000 */
[----:B------:R-:W-:-:S05]  /*d5f0*/  F2FP.BF16.F32.PACK_AB R142, R108, R105 ;  /* 0x000000696c8e723e */ /* 0x000fca00000010ff */
        /* <DEDUP_REMOVED lines=11> */
[C---:B-1----:R-:W-:Y:S01]  /*d6b0*/  FADD.FTZ R88, R89.reuse, R88 ;  /* 0x0000005859587221 */ /* 0x042fe20000010000 */
[----:B------:R-:W-:-:S06]  /*d6c0*/  F2FP.BF16.F32.PACK_AB R137, R89, R137 ;  /* 0x000000895989723e */ /* 0x000fcc00000010ff */
[----:B------:R-:W1:Y:S01]  /*d6d0*/  MUFU.EX2 R111, R111 ;  /* 0x0000006f006f7308 */ /* 0x000e620000000800 */
[----:B0-----:R-:W-:-:S07]  /*d6e0*/  FADD.FTZ R94, R92, R3 ;  /* 0x000000035c5e7221 */ /* 0x001fce0000010000 */
[----:B------:R-:W0:Y:S01]  /*d6f0*/  MUFU.EX2 R109, R109 ;  /* 0x0000006d006d7308 */ /* 0x000e220000000800 */
[----:B--2---:R-:W-:Y:S01]  /*d700*/  FADD.FTZ R88, R13, R88 ;  /* 0x000000580d587221 */ /* 0x004fe20000010000 */
[----:B-1----:R-:W-:-:S03]  /*d710*/  F2FP.BF16.F32.PACK_AB R139, R111, R13 ;  /* 0x0000000d6f8b723e */ /* 0x002fc600000010ff */
[----:B------:R-:W-:Y:S01]  /*d720*/  FADD.FTZ R3, R111, R88 ;  /* 0x000000586f037221 */ /* 0x000fe20000010000 */
[----:B------:R-:W-:Y:S02]  /*d730*/  IMAD.MOV.U32 R13, RZ, RZ, R7 ;  /* 0x000000ffff0d7224 */ /* 0x000fe400078e0007 */
[C---:B0-----:R-:W-:Y:S01]  /*d740*/  FADD.FTZ R6, R109.reuse, R94 ;  /* 0x0000005e6d067221 */ /* 0x041fe20000010000 */
[----:B------:R-:W-:Y:S01]  /*d750*/  F2FP.BF16.F32.PACK_AB R138, R109, R92 ;  /* 0x0000005c6d8a723e */ /* 0x000fe200000010ff */
[----:B------:R-:W-:Y:S06]  /*d760*/  @P1 BRA `(.L_x_1156) ;  /* 0xffffffcc00301947 */ /* 0x000fec000383ffff */
.L_x_1139:
        /* <DEDUP_REMOVED lines=67> */
.L_x_1157:
[----:B------:R-:W-:Y:S01]  /*dba0*/  ULEA UR5, UR37, UR38, 0x3 ;  /* 0x0000002625057291 */ /* 0x000fe2000f8e183f */
[----:B------:R-:W-:-:S05]  /*dbb0*/  IMAD.U32 R0, RZ, RZ, UR36 ;  /* 0x00000024ff007e24 */ /* 0x000fca000f8e00ff */
[----:B------:R-:W-:-:S04]  /*dbc0*/  SHF.L.U32 R0, R0, 0x1f, RZ ;  /* 0x0000001f00007819 */ /* 0x000fc800000006ff */
[----:B------:R0:W1:Y:S01]  /*dbd0*/  SYNCS.PHASECHK.TRANS64.TRYWAIT P1, [UR5+0x2a850], R0 ;  /* 0x02a85000ff0075a7 */ /* 0x0000620008020145 */
[----:B------:R-:W-:Y:S05]  /*dbe0*/  @!P0 BRA `(.L_x_1158) ;  /* 0x0000000000048947 */ /* 0x000fea0003800000 */
[----:B------:R-:W-:Y:S01]  /*dbf0*/  BPT.TRAP 0x1 ;  /* 0x000000040000795c */ /* 0x000fe20000300000 */
.L_x_1158:
[----:B-1----:R-:W-:Y:S05]  /*dc00*/  @P1 BRA `(.L_x_1159) ;  /* 0x0000000000081947 */ /* 0x002fea0003800000 */
[----:B------:R-:W1:Y:S02]  /*dc10*/  SYNCS.PHASECHK.TRANS64.TRYWAIT P0, [UR5+0x2a850], R0 ;  /* 0x02a85000ff0075a7 */ /* 0x000e640008000145 */
[----:B-1----:R-:W-:Y:S05]  /*dc20*/  @!P0 BRA `(.L_x_1160) ;  /* 0x0000007400e88947 */ /* 0x002fea0003800000 */
.L_x_1159:
[----:B------:R-:W-:Y:S01]  /*dc30*/  UIADD3 UR38, UR38, 0x400, URZ ;  /* 0x0000040026267890 */ /* 0x000fe2000fffe03f */
[----:B------:R-:W-:Y:S01]  /*dc40*/  WARPGROUP.ARRIVE ;  /* 0x00000000000079c5 */ /* 0x000fe20000000000 */
[----:B------:R-:W-:Y:S01]  /*dc50*/  UMOV UR7, 0x40000040 ;  /* 0x4000004000077882 */ /* 0x000fe20000000000 */
[----:B-1----:R-:W1:Y:S01]  /*dc60*/  SHFL.BFLY PT, R5, R6, 0x2, 0x1f ;  /* 0x0c401f0006057f89 */ /* 0x002e6200000e0000 */
[----:B------:R-:W-:Y:S01]  /*dc70*/  USHF.R.U32.HI UR38, URZ, 0x4, UR38 ;  /* 0x000000043f267899 */ /* 0x000fe20008011626 */
[----:B------:R-:W-:Y:S02]  /*dc80*/  IMAD.MOV.U32 R89, RZ, RZ, -0x800000 ;  /* 0xff800000ff597424 */ /* 0x000fe400078e00ff */
[----:B0-----:R-:W0:Y:S01]  /*dc90*/  SHFL.BFLY PT, R0, R3, 0x2, 0x1f ;  /* 0x0c401f0003007f89 */ /* 0x001e2200000e0000 */
[----:B------:R-:W-:Y:S01]  /*dca0*/  ULOP3.LUT UR38, UR38, 0x3fff, URZ, 0xc0, !UPT ;  /* 0x00003fff26267892 */ /* 0x000fe2000f8ec03f */
[----:B------:R-:W-:Y:S01]  /*dcb0*/  IMAD.MOV.U32 R88, RZ, RZ, -0x800000 ;  /* 0xff800000ff587424 */ /* 0x000fe200078e00ff */
[----:B------:R-:W2:Y:S02]  /*dcc0*/  S2R R13, SR_TID.X ;  /* 0x00000000000d7919 */ /* 0x000ea40000002100 */
[----:B------:R-:W-:Y:S01]  /*dcd0*/  ULOP3.LUT UR4, UR38, 0x3000000, URZ, 0xfc, !UPT ;  /* 0x0300000026047892 */ /* 0x000fe2000f8efc3f */
[----:B------:R-:W-:-:S03]  /*dce0*/  VIADD R165, R165, 0x1 ;  /* 0x00000001a5a57836 */ /* 0x000fc60000000000 */
[----:B------:R-:W-:Y:S02]  /*dcf0*/  UIMAD UR4, UR37, 0x600, UR4 ;  /* 0x00000600250478a4 */ /* 0x000fe4000f8e0204 */
[----:B------:R-:W-:-:S04]  /*dd00*/  UIADD3 UR37, UR37, 0x1, URZ ;  /* 0x0000000125257890 */ /* 0x000fc8000fffe03f */
[----:B------:R-:W-:Y:S01]  /*dd10*/  UISETP.NE.AND UP0, UPT, UR37, 0x2, UPT ;  /* 0x000000022500788c */ /* 0x000fe2000bf05270 */
[----:B------:R-:W-:Y:S02]  /*dd20*/  UMOV UR6, UR4 ;  /* 0x0000000400067c82 */ /* 0x000fe40008000000 */
[----:B------:R-:W-:Y:S01]  /*dd30*/  HGMMA.64x128x16.F32.BF16 R24, R156, gdesc[UR4].tnspB, R24, gsb0 ;  /* 0x41e000049c187df0 */ /* 0x000fe20008001818 */
[----:B------:R-:W-:Y:S01]  /*dd40*/  UIADD3 UR6, UR4, 0x80, URZ ;  /* 0x0000008004067890 */ /* 0x000fe2000fffe03f */
[----:B-1----:R-:W-:Y:S01]  /*dd50*/  FADD.FTZ R5, R5, R6 ;  /* 0x0000000605057221 */ /* 0x002fe20000010000 */
[----:B------:R-:W-:Y:S01]  /*dd60*/  UMOV UR7, 0x40000040 ;  /* 0x4000004000077882 */ /* 0x000fe20000000000 */
[----:B------:R-:W-:Y:S01]  /*dd70*/  USEL UR37, UR37, URZ, UP0 ;  /* 0x0000003f25257287 */ /* 0x000fe20008000000 */
[----:B0-----:R-:W-:Y:S02]  /*dd80*/  FADD.FTZ R2, R0, R3 ;  /* 0x0000000300027221 */ /* 0x001fe40000010000 */
[----:B------:R-:W0:Y:S04]  /*dd90*/  SHFL.BFLY PT, R0, R5, 0x1, 0x1f ;  /* 0x0c201f0005007f89 */ /* 0x000e2800000e0000 */
[----:B------:R-:W1:Y:S01]  /*dda0*/  SHFL.BFLY PT, R9, R2, 0x1, 0x1f ;  /* 0x0c201f0002097f89 */ /* 0x000e6200000e0000 */
[----:B--2---:R-:W-:Y:S01]  /*ddb0*/  LOP3.LUT P2, RZ, R13, 0x7f, RZ, 0xc0, !PT ;  /* 0x0000007f0dff7812 */ /* 0x004fe2000784c0ff */
[----:B0-----:R-:W-:Y:S01]  /*ddc0*/  FADD.FTZ R10, R5, R0 ;  /* 0x00000000050a7221 */ /* 0x001fe20000010000 */
[----:B------:R-:W-:-:S02]  /*ddd0*/  IMAD.MOV.U32 R0, RZ, RZ, RZ ;  /* 0x000000ffff007224 */ /* 0x000fc400078e00ff */
[----:B-1----:R-:W-:Y:S02]  /*dde0*/  FADD.FTZ R12, R2, R9 ;  /* 0x00000009020c7221 */ /* 0x002fe40000010000 */
[----:B------:R-:W-:Y:S01]  /*ddf0*/  FSETP.NE.FTZ.AND P0, PT, R10, RZ, PT ;  /* 0x000000ff0a00720b */ /* 0x000fe20003f15000 */
[----:B------:R-:W-:Y:S02]  /*de00*/  IMAD.U32 R2, RZ, RZ, UR5 ;  /* 0x00000005ff027e24 */ /* 0x000fe4000f8e00ff */
[----:B------:R-:W-:Y:S01]  /*de10*/  IMAD.MOV.U32 R9, RZ, RZ, RZ ;  /* 0x000000ffff097224 */ /* 0x000fe200078e00ff */
[----:B------:R-:W-:-:S03]  /*de20*/  FSETP.NE.FTZ.AND P1, PT, R12, RZ, PT ;  /* 0x000000ff0c00720b */ /* 0x000fc60003f35000 */
[----:B------:R-:W-:-:S05]  /*de30*/  @!P2 VIADD R2, R2, 0x2a860 ;  /* 0x0002a8600202a836 */ /* 0x000fca0000000000 */
[----:B------:R-:W-:Y:S01]  /*de40*/  @!P2 PRMT R2, RZ, 0x654, R2 ;  /* 0x00000654ff02a816 */ /* 0x000fe20000000002 */
[----:B------:R-:W0:Y:S01]  /*de50*/  @P0 MUFU.LG2 R4, R10 ;  /* 0x0000000a00040308 */ /* 0x000e220000000c00 */
[----:B------:R-:W-:-:S03]  /*de60*/  @P0 FMUL.FTZ R3, R11, 0.69314718246459960938 ;  /* 0x3f3172180b030820 */ /* 0x000fc60000410000 */
[----:B------:R-:W-:-:S04]  /*de70*/  @P1 FMUL.FTZ R11, R11, 0.69314718246459960938 ;  /* 0x3f3172180b0b1820 */ /* 0x000fc80000410000 */
[----:B------:R-:W1:Y:S08]  /*de80*/  @P1 MUFU.LG2 R6, R12 ;  /* 0x0000000c00061308 */ /* 0x000e700000000c00 */
[----:B------:R-:W2:Y:S01]  /*de90*/  @P0 MUFU.RCP R0, R10 ;  /* 0x0000000a00000308 */ /* 0x000ea20000001000 */
[----:B0-----:R-:W-:-:S04]  /*dea0*/  @P0 FMUL.FTZ R4, R4, 0.69314718246459960938 ;  /* 0x3f31721804040820 */ /* 0x001fc80000410000 */
[----:B------:R-:W-:Y:S01]  /*deb0*/  @P0 FFMA.FTZ R89, R3, R8, R4 ;  /* 0x0000000803590223 */ /* 0x000fe20000010004 */
[----:B------:R-:W-:Y:S02]  /*dec0*/  PLOP3.LUT P0, PT, PT, PT, PT, 0x8, 0x0 ;  /* 0x000000000000781c */ /* 0x000fe40003f0e170 */
[----:B------:R-:W0:Y:S01]  /*ded0*/  @P1 MUFU.RCP R9, R12 ;  /* 0x0000000c00091308 */ /* 0x000e220000001000 */
        /* <DEDUP_REMOVED lines=22> */
[----:B------:R-:W-:Y:S01]  /*e040*/  UMOV UR7, 0x40000040 ;  /* 0x4000004000077882 */ /* 0x000fe20000000000 */
[----:B------:R-:W-:-:S04]  /*e050*/  USEL UR4, URZ, 0x1, UP0 ;  /* 0x000000013f047887 */ /* 0x000fc80008000000 */
[----:B------:R-:W-:Y:S01]  /*e060*/  ULOP3.LUT UR36, UR36, UR4, URZ, 0x3c, !UPT ;  /* 0x0000000424247292 */ /* 0x000fe2000f8e3c3f */
[----:B------:R-:W-:Y:S02]  /*e070*/  WARPGROUP.DEPBAR.LE gsb0, 0x0 ;  /* 0x00008000000079c5 */ /* 0x000fe40000010000 */
[----:B------:R-:W-:-:S06]  /*e080*/  WARPGROUP.ARRIVE ;  /* 0x00000000000079c5 */ /* 0x000fcc0000000000 */
[----:B------:R-:W-:Y:S03]  /*e090*/  HGMMA.64x128x16.F32.BF16 R24, R136, gdesc[UR4].tnspB, R24, gsb0 ;  /* 0x41e0000488187df0 */ /* 0x000fe60008001818 */
[----:B------:R-:W-:Y:S02]  /*e0a0*/  WARPGROUP.DEPBAR.LE gsb0, 0x0 ;  /* 0x00008000000079c5 */ /* 0x000fe40000010000 */
[----:B------:R1:W-:Y:S01]  /*e0b0*/  @!P2 SYNCS.ARRIVE.TRANS64.RED.A1T0 RZ, [R2+URZ], RZ ;  /* 0x000000ff02ffa9a7 */ /* 0x0003e2000810043f */
[-C--:B--2---:R-:W-:Y:S01]  /*e0c0*/  FMUL.FTZ R90, R44, R0.reuse ;  /* 0x000000002c5a7220 */ /* 0x084fe20000410000 */
        /* <DEDUP_REMOVED lines=62> */
[----:B-1----:R-:W-:-:S07]  /*e4b0*/  FMUL.FTZ R87, R87, R9 ;  /* 0x0000000957577220 */ /* 0x002fce0000410000 */
.L_x_1090:
[----:B------:R-:W0:Y:S01]  /*e4c0*/  S2R R5, SR_CgaCtaId ;  /* 0x0000000000057919 */ /* 0x000e220000008800 */
[----:B------:R-:W-:Y:S01]  /*e4d0*/  MOV R16, 0x400 ;  /* 0x0000040000107802 */ /* 0x000fe20000000f00 */
[----:B------:R-:W-:Y:S01]  /*e4e0*/  BSSY B0, `(.L_x_1161) ;  /* 0x00001c7000007945 */ /* 0x000fe20003800000 */
[----:B------:R-:W-:Y:S02]  /*e4f0*/  BAR.SYNC.DEFER_BLOCKING 0x5, 0x180 ;  /* 0x0146000000007b1d */ /* 0x000fe40000010000 */
[----:B0-----:R-:W-:-:S05]  /*e500*/  LEA R16, R5, R16, 0x18 ;  /* 0x0000001005107211 */ /* 0x001fca00078ec0ff */
[----:B------:R0:W1:Y:S01]  /*e510*/  LDS R0, [R16+0x2a8d0] ;  /* 0x02a8d00010007984 */ /* 0x0000620000000800 */
[----:B------:R-:W-:Y:S06]  /*e520*/  BAR.ARV 0x4, 0x180 ;  /* 0x0106000000007b1d */ /* 0x000fec0000002000 */
[----:B------:R-:W-:Y:S05]  /*e530*/  @P0 BRA `(.L_x_1162) ;  /* 0x0000001000b00947 */ /* 0x000fea0003800000 */
[----:B------:R-:W2:Y:S01]  /*e540*/  S2R R5, SR_SWINHI ;  /* 0x0000000000057919 */ /* 0x000ea20000002f00 */
[----:B------:R-:W3:Y:S01]  /*e550*/  LDC R22, c[0x0][0xbe8] ;  /* 0x0002fa00ff167b82 */ /* 0x000ee20000000800 */
[----:B------:R-:W-:Y:S01]  /*e560*/  SHF.R.S32.HI R54, RZ, 0x1f, R163 ;  /* 0x0000001fff367819 */ /* 0x000fe200000114a3 */
[----:B------:R-:W-:Y:S01]  /*e570*/  IMAD R9, R164, 0x40, R23 ;  /* 0x00000040a4097824 */ /* 0x000fe200078e0217 */
[----:B------:R-:W-:Y:S01]  /*e580*/  ULDC.64 UR4, c[0x0][0xb90] ;  /* 0x0002e40000047ab9 */ /* 0x000fe20000000a00 */
[----:B------:R-:W-:Y:S01]  /*e590*/  F2FP.BF16.F32.PACK_AB R6, R29, R6 ;  /* 0x000000061d06723e */ /* 0x000fe200000010ff */
[----:B------:R-:W-:Y:S01]  /*e5a0*/  IMAD.WIDE.U32 R10, R163, UR4, RZ ;  /* 0x00000004a30a7c25 */ /* 0x000fe2000f8e00ff */
[----:B------:R-:W-:Y:S01]  /*e5b0*/  F2FP.BF16.F32.PACK_AB R7, R7, R30 ;  /* 0x0000001e0707723e */ /* 0x000fe200000010ff */
[----:B------:R-:W-:Y:S01]  /*e5c0*/  ULDC UR6, c[0x0][0xa88] ;  /* 0x0002a20000067ab9 */ /* 0x000fe20000000800 */
[----:B------:R-:W-:Y:S01]  /*e5d0*/  SHF.R.S32.HI R112, RZ, 0x1f, R161 ;  /* 0x0000001fff707819 */ /* 0x000fe200000114a1 */
[----:B------:R-:W-:Y:S01]  /*e5e0*/  IMAD R2, R54, UR4, RZ ;  /* 0x0000000436027c24 */ /* 0x000fe2000f8e02ff */
[----:B------:R-:W-:Y:S01]  /*e5f0*/  F2FP.BF16.F32.PACK_AB R80, R81, R80 ;  /* 0x000000505150723e */ /* 0x000fe200000010ff */
[----:B------:R-:W-:Y:S01]  /*e600*/  ULDC.64 UR8, c[0x0][0x208] ;  /* 0x0000820000087ab9 */ /* 0x000fe20000000a00 */
[----:B------:R-:W-:Y:S01]  /*e610*/  F2FP.BF16.F32.PACK_AB R81, R83, R82 ;  /* 0x000000525351723e */ /* 0x000fe200000010ff */
[----:B------:R-:W-:Y:S01]  /*e620*/  IMAD R13, R163, UR5, R2 ;  /* 0x00000005a30d7c24 */ /* 0x000fe2000f8e0202 */
[----:B------:R-:W-:Y:S01]  /*e630*/  ULDC.64 UR4, c[0x0][0xb98] ;  /* 0x0002e60000047ab9 */ /* 0x000fe20000000a00 */
[----:B------:R-:W-:-:S02]  /*e640*/  F2FP.BF16.F32.PACK_AB R82, R85, R84 ;  /* 0x000000545552723e */ /* 0x000fc400000010ff */
[----:B------:R-:W-:Y:S01]  /*e650*/  IMAD.IADD R11, R11, 0x1, R13 ;  /* 0x000000010b0b7824 */ /* 0x000fe200078e020d */
[----:B------:R-:W-:Y:S01]  /*e660*/  F2FP.BF16.F32.PACK_AB R83, R87, R86 ;  /* 0x000000565753723e */ /* 0x000fe200000010ff */
[----:B------:R-:W-:Y:S01]  /*e670*/  IMAD.WIDE.U32 R10, R161, UR4, R10 ;  /* 0x00000004a10a7c25 */ /* 0x000fe2000f8e000a */
[----:B------:R-:W-:Y:S02]  /*e680*/  MOV R34, R16 ;  /* 0x0000001000227202 */ /* 0x000fe40000000f00 */
[----:B--2---:R-:W-:-:S03]  /*e690*/  MOV R35, R5 ;  /* 0x0000000500237202 */ /* 0x004fc60000000f00 */
[----:B------:R-:W-:-:S04]  /*e6a0*/  IMAD.WIDE R4, R169, 0x2, R34 ;  /* 0x00000002a9047825 */ /* 0x000fc800078e0222 */
[----:B------:R-:W-:Y:S01]  /*e6b0*/  IMAD.WIDE R34, R9, 0x2, R34 ;  /* 0x0000000209227825 */ /* 0x000fe200078e0222 */
[C---:B------:R-:W-:Y:S02]  /*e6c0*/  IADD3 R73, P1, R4.reuse, 0x4040, RZ ;  /* 0x0000404004497810 */ /* 0x040fe40007f3e0ff */
[C---:B------:R-:W-:Y:S02]  /*e6d0*/  IADD3 R43, P0, R4.reuse, 0x4060, RZ ;  /* 0x00004060042b7810 */ /* 0x040fe40007f1e0ff */
[----:B------:R-:W-:Y:S01]  /*e6e0*/  IADD3 R47, P2, R4, 0x4020, RZ ;  /* 0x00004020042f7810 */ /* 0x000fe20007f5e0ff */
[--C-:B------:R-:W-:Y:S01]  /*e6f0*/  IMAD.X R41, RZ, RZ, R5.reuse, P1 ;  /* 0x000000ffff297224 */ /* 0x100fe200008e0605 */
[----:B---3--:R-:W-:Y:S02]  /*e700*/  ISETP.NE.AND P1, PT, R22, 0x1, PT ;  /* 0x000000011600780c */ /* 0x008fe40003f25270 */
[----:B------:R-:W-:Y:S01]  /*e710*/  LOP3.LUT R42, R43, 0x380, RZ, 0xc0, !PT ;  /* 0x000003802b2a7812 */ /* 0x000fe200078ec0ff */
[----:B------:R-:W-:Y:S01]  /*e720*/  IMAD.X R39, RZ, RZ, R5, P2 ;  /* 0x000000ffff277224 */ /* 0x000fe200010e0605 */
[----:B------:R-:W-:-:S02]  /*e730*/  LOP3.LUT R9, R4, 0x380, RZ, 0xc0, !PT ;  /* 0x0000038004097812 */ /* 0x000fc400078ec0ff */
[C---:B------:R-:W-:Y:S02]  /*e740*/  IADD3 R33, P3, R4.reuse, 0x4000, RZ ;  /* 0x0000400004217810 */ /* 0x040fe40007f7e0ff */
[----:B------:R-:W-:Y:S02]  /*e750*/  IADD3 R21, P6, R4, 0x20, RZ ;  /* 0x0000002004157810 */ /* 0x000fe40007fde0ff */
[----:B------:R-:W-:Y:S01]  /*e760*/  LOP3.LUT R12, R47, 0x380, RZ, 0xc0, !PT ;  /* 0x000003802f0c7812 */ /* 0x000fe200078ec0ff */
[--C-:B------:R-:W-:Y:S01]  /*e770*/  IMAD.X R37, RZ, RZ, R5.reuse, P3 ;  /* 0x000000ffff257224 */ /* 0x100fe200018e0605 */
[----:B------:R-:W-:Y:S01]  /*e780*/  SHF.R.U64 R42, R42, 0x3, RZ ;  /* 0x000000032a2a7819 */ /* 0x000fe200000012ff */
[----:B------:R-:W2:Y:S01]  /*e790*/  @P1 LDC R72, c[0x0][0xbec] ;  /* 0x0002fb00ff481b82 */ /* 0x000ea20000000800 */
[----:B------:R-:W-:Y:S01]  /*e7a0*/  SHF.R.U64 R9, R9, 0x3, RZ ;  /* 0x0000000309097819 */ /* 0x000fe200000012ff */
[----:B------:R-:W-:Y:S01]  /*e7b0*/  IMAD.X R15, RZ, RZ, R5, P6 ;  /* 0x000000ffff0f7224 */ /* 0x000fe200030e0605 */
[----:B------:R-:W-:-:S02]  /*e7c0*/  LOP3.LUT R14, R73, 0x380, RZ, 0xc0, !PT ;  /* 0x00000380490e7812 */ /* 0x000fc400078ec0ff */
[----:B------:R-:W-:Y:S02]  /*e7d0*/  LOP3.LUT R8, R33, 0x380, RZ, 0xc0, !PT ;  /* 0x0000038021087812 */ /* 0x000fe400078ec0ff */
[----:B------:R-:W-:Y:S01]  /*e7e0*/  LOP3.LUT R2, R21, 0x380, RZ, 0xc0, !PT ;  /* 0x0000038015027812 */ /* 0x000fe200078ec0ff */
[----:B------:R-:W3:Y:S01]  /*e7f0*/  @P1 LDC R111, c[0x0][0xbf0] ;  /* 0x0002fc00ff6f1b82 */ /* 0x000ee20000000800 */
[C---:B------:R-:W-:Y:S02]  /*e800*/  IADD3 R31, P4, R4.reuse, 0x60, RZ ;  /* 0x00000060041f7810 */ /* 0x040fe40007f9e0ff */
[----:B------:R-:W-:Y:S02]  /*e810*/  IADD3 R25, P5, R4, 0x40, RZ ;  /* 0x0000004004197810 */ /* 0x000fe40007fbe0ff */
[----:B------:R-:W-:Y:S01]  /*e820*/  SHF.R.U64 R12, R12, 0x3, RZ ;  /* 0x000000030c0c7819 */ /* 0x000fe200000012ff */
[--C-:B------:R-:W-:Y:S01]  /*e830*/  IMAD.X R13, RZ, RZ, R5.reuse, P4 ;  /* 0x000000ffff0d7224 */ /* 0x100fe200020e0605 */
[----:B------:R-:W-:Y:S01]  /*e840*/  LOP3.LUT R42, R42, R43, RZ, 0x3c, !PT ;  /* 0x0000002b2a2a7212 */ /* 0x000fe200078e3cff */
[--C-:B------:R-:W-:Y:S01]  /*e850*/  IMAD.X R43, RZ, RZ, R5.reuse, P0 ;  /* 0x000000ffff2b7224 */ /* 0x100fe200000e0605 */
[----:B------:R-:W-:Y:S01]  /*e860*/  LOP3.LUT R4, R9, R4, RZ, 0x3c, !PT ;  /* 0x0000000409047212 */ /* 0x000fe200078e3cff */
[----:B------:R-:W-:Y:S01]  /*e870*/  IMAD.X R9, RZ, RZ, R5, P5 ;  /* 0x000000ffff097224 */ /* 0x000fe200028e0605 */
[----:B------:R-:W-:-:S02]  /*e880*/  SHF.R.U64 R14, R14, 0x3, RZ ;  /* 0x000000030e0e7819 */ /* 0x000fc400000012ff */
[----:B------:R-:W-:Y:S02]  /*e890*/  SHF.R.U64 R8, R8, 0x3, RZ ;  /* 0x0000000308087819 */ /* 0x000fe400000012ff */
[----:B------:R-:W-:Y:S02]  /*e8a0*/  SHF.R.U64 R2, R2, 0x3, RZ ;  /* 0x0000000302027819 */ /* 0x000fe400000012ff */
[----:B------:R-:W-:Y:S02]  /*e8b0*/  LOP3.LUT R38, R12, R47, RZ, 0x3c, !PT ;  /* 0x0000002f0c267212 */ /* 0x000fe400078e3cff */
[----:B------:R-:W-:Y:S02]  /*e8c0*/  LOP3.LUT R40, R14, R73, RZ, 0x3c, !PT ;  /* 0x000000490e287212 */ /* 0x000fe400078e3cff */
[----:B------:R-:W-:Y:S02]  /*e8d0*/  LOP3.LUT R36, R8, R33, RZ, 0x3c, !PT ;  /* 0x0000002108247212 */ /* 0x000fe400078e3cff */
[----:B------:R-:W-:-:S02]  /*e8e0*/  MOV R47, R4 ;  /* 0x00000004002f7202 */ /* 0x000fc40000000f00 */
[----:B------:R-:W-:Y:S02]  /*e8f0*/  LOP3.LUT R14, R2, R21, RZ, 0x3c, !PT ;  /* 0x00000015020e7212 */ /* 0x000fe400078e3cff */
[----:B------:R-:W-:Y:S02]  /*e900*/  LOP3.LUT R8, R31, 0x380, RZ, 0xc0, !PT ;  /* 0x000003801f087812 */ /* 0x000fe400078ec0ff */
[----:B------:R-:W-:Y:S02]  /*e910*/  F2FP.BF16.F32.PACK_AB R4, R98, R3 ;  /* 0x000000036204723e */ /* 0x000fe400000010ff */
[----:B------:R-:W-:Y:S02]  /*e920*/  LOP3.LUT R2, R25, 0x380, RZ, 0xc0, !PT ;  /* 0x0000038019027812 */ /* 0x000fe400078ec0ff */
[----:B------:R-:W-:Y:S01]  /*e930*/  MOV R98, R42 ;  /* 0x0000002a00627202 */ /* 0x000fe20000000f00 */
[----:B------:R-:W-:Y:S01]  /*e940*/  IMAD.IADD R43, R19, 0x1, R17 ;  /* 0x00000001132b7824 */ /* 0x000fe200078e0211 */
[----:B------:R-:W-:-:S02]  /*e950*/  SHF.R.U64 R8, R8, 0x3, RZ ;  /* 0x0000000308087819 */ /* 0x000fc400000012ff */
[----:B------:R-:W-:Y:S01]  /*e960*/  F2FP.BF16.F32.PACK_AB R5, R27, R108 ;  /* 0x0000006c1b05723e */ /* 0x000fe200000010ff */
[----:B------:R-:W-:Y:S01]  /*e970*/  BAR.SYNC.DEFER_BLOCKING 0x1, 0x100 ;  /* 0x0044000000007b1d */ /* 0x000fe20000010000 */
[----:B------:R-:W-:Y:S02]  /*e980*/  SHF.R.U64 R2, R2, 0x3, RZ ;  /* 0x0000000302027819 */ /* 0x000fe400000012ff */
[----:B------:R-:W-:Y:S01]  /*e990*/  MOV R108, R38 ;  /* 0x00000026006c7202 */ /* 0x000fe20000000f00 */
[----:B--2---:R-:W-:Y:S01]  /*e9a0*/  @P1 IMAD.HI.U32 R38, R43, R72, RZ ;  /* 0x000000482b261227 */ /* 0x004fe200078e00ff */
[----:B------:R-:W-:Y:S02]  /*e9b0*/  IADD3 R21, P5, R34, 0x2000, RZ ;  /* 0x0000200022157810 */ /* 0x000fe40007fbe0ff */
[----:B------:R-:W-:Y:S01]  /*e9c0*/  LOP3.LUT R12, R8, R31, RZ, 0x3c, !PT ;  /* 0x0000001f080c7212 */ /* 0x000fe200078e3cff */
[----:B------:R-:W-:Y:S01]  /*e9d0*/  IMAD.MOV.U32 R39, RZ, RZ, R43 ;  /* 0x000000ffff277224 */ /* 0x000fe200078e002b */
[----:B------:R-:W-:Y:S01]  /*e9e0*/  LOP3.LUT R8, R2, R25, RZ, 0x3c, !PT ;  /* 0x0000001902087212 */ /* 0x000fe200078e3cff */
[----:B------:R-:W-:Y:S01]  /*e9f0*/  IMAD.X R29, RZ, RZ, R35, P5 ;  /* 0x000000ffff1d7224 */ /* 0x000fe200028e0623 */
[----:B------:R-:W-:-:S02]  /*ea00*/  LOP3.LUT R28, R21, 0x380, RZ, 0xc0, !PT ;  /* 0x00000380151c7812 */ /* 0x000fc400078ec0ff */
[C---:B------:R-:W-:Y:S02]  /*ea10*/  IADD3 R25, P0, R34.reuse, 0x6000, RZ ;  /* 0x0000600022197810 */ /* 0x040fe40007f1e0ff */
[----:B---3--:R-:W-:Y:S02]  /*ea20*/  @P1 SHF.R.U32.HI R39, RZ, R111, R38 ;  /* 0x0000006fff271219 */ /* 0x008fe40000011626 */
[----:B------:R-:W-:Y:S02]  /*ea30*/  IADD3 R33, P6, R34, 0x1000, RZ ;  /* 0x0000100022217810 */ /* 0x000fe40007fde0ff */
[----:B------:R-:W-:Y:S02]  /*ea40*/  SHF.R.U64 R28, R28, 0x3, RZ ;  /* 0x000000031c1c7819 */ /* 0x000fe400000012ff */
[----:B------:R-:W-:Y:S02]  /*ea50*/  LOP3.LUT R24, R25, 0x380, RZ, 0xc0, !PT ;  /* 0x0000038019187812 */ /* 0x000fe400078ec0ff */
[----:B------:R-:W-:Y:S01]  /*ea60*/  MOV R109, R36 ;  /* 0x00000024006d7202 */ /* 0x000fe20000000f00 */
[----:B------:R2:W-:Y:S01]  /*ea70*/  STSM.16.M88.4 [R47], R4 ;  /* 0x000000042f007844 */ /* 0x0005e20000000200 */
[----:B------:R-:W-:Y:S01]  /*ea80*/  MOV R36, R14 ;  /* 0x0000000e00247202 */ /* 0x000fe20000000f00 */
[----:B------:R-:W-:Y:S01]  /*ea90*/  IMAD.MOV R15, RZ, RZ, -R39 ;  /* 0x000000ffff0f7224 */ /* 0x000fe200078e0a27 */
[----:B------:R-:W-:Y:S01]  /*eaa0*/  LOP3.LUT R32, R33, 0x380, RZ, 0xc0, !PT ;  /* 0x0000038021207812 */ /* 0x000fe200078ec0ff */
[----:B------:R-:W-:Y:S01]  /*eab0*/  IMAD.IADD R37, R168, 0x1, R17 ;  /* 0x00000001a8257824 */ /* 0x000fe200078e0211 */
[----:B------:R-:W-:Y:S01]  /*eac0*/  LOP3.LUT R28, R28, R21, RZ, 0x3c, !PT ;  /* 0x000000151c1c7212 */ /* 0x000fe200078e3cff */
[----:B------:R-:W-:Y:S01]  /*ead0*/  IMAD R15, R22, R15, R43 ;  /* 0x0000000f160f7224 */ /* 0x000fe200078e022b */
[----:B------:R-:W-:-:S02]  /*eae0*/  SHF.R.U64 R24, R24, 0x3, RZ ;  /* 0x0000000318187819 */ /* 0x000fc400000012ff */
[----:B------:R-:W-:Y:S02]  /*eaf0*/  IADD3 R21, P2, R34, 0x5000, RZ ;  /* 0x0000500022157810 */ /* 0x000fe40007f5e0ff */
[----:B------:R-:W-:Y:S02]  /*eb00*/  SHF.R.U64 R32, R32, 0x3, RZ ;  /* 0x0000000320207819 */ /* 0x000fe400000012ff */
[----:B------:R-:W-:Y:S01]  /*eb10*/  LOP3.LUT R24, R24, R25, RZ, 0x3c, !PT ;  /* 0x0000001918187212 */ /* 0x000fe200078e3cff */
[----:B------:R-:W-:Y:S01]  /*eb20*/  IMAD.X R25, RZ, RZ, R35, P0 ;  /* 0x000000ffff197224 */ /* 0x000fe200000e0623 */
[----:B------:R-:W-:Y:S01]  /*eb30*/  LOP3.LUT R20, R21, 0x380, RZ, 0xc0, !PT ;  /* 0x0000038015147812 */ /* 0x000fe200078ec0ff */
[----:B--2---:R-:W-:Y:S01]  /*eb40*/  IMAD R4, R112, UR4, RZ ;  /* 0x0000000470047c24 */ /* 0x004fe2000f8e02ff */
[----:B------:R-:W-:Y:S02]  /*eb50*/  LOP3.LUT R32, R32, R33, RZ, 0x3c, !PT ;  /* 0x0000002120207212 */ /* 0x000fe400078e3cff */
[----:B------:R-:W-:Y:S01]  /*eb60*/  SHF.R.S32.HI R5, RZ, 0x1f, R39 ;  /* 0x0000001fff057819 */ /* 0x000fe20000011427 */
[----:B------:R-:W-:Y:S01]  /*eb70*/  IMAD R4, R161, UR5, R4 ;  /* 0x00000005a1047c24 */ /* 0x000fe2000f8e0204 */
[----:B------:R-:W-:Y:S01]  /*eb80*/  IADD3 R10, P0, R39, R10, RZ ;  /* 0x0000000a270a7210 */ /* 0x000fe20007f1e0ff */
[----:B------:R-:W-:Y:S01]  /*eb90*/  ULDC.64 UR4, c[0x0][0xb88] ;  /* 0x0002e20000047ab9 */ /* 0x000fe20000000a00 */
[----:B------:R-:W-:-:S02]  /*eba0*/  MOV R110, R12 ;  /* 0x0000000c006e7202 */ /* 0x000fc40000000f00 */
[----:B------:R-:W-:Y:S02]  /*ebb0*/  IADD3 R33, P4, R34, 0x3000, RZ ;  /* 0x0000300022217810 */ /* 0x000fe40007f9e0ff */
[----:B------:R-:W-:Y:S02]  /*ebc0*/  SHF.R.S32.HI R12, RZ, 0x1f, R15 ;  /* 0x0000001fff0c7819 */ /* 0x000fe4000001140f */
[----:B------:R-:W-:Y:S01]  /*ebd0*/  SHF.R.U64 R20, R20, 0x3, RZ ;  /* 0x0000000314147819 */ /* 0x000fe200000012ff */
[----:B------:R-:W-:Y:S01]  /*ebe0*/  IMAD.X R27, RZ, RZ, R35, P4 ;  /* 0x000000ffff1b7224 */ /* 0x000fe200020e0623 */
[----:B------:R-:W-:Y:S02]  /*ebf0*/  IADD3.X R11, R5, R11, R4, P0, !PT ;  /* 0x0000000b050b7210 */ /* 0x000fe400007fe404 */
[----:B------:R-:W-:Y:S02]  /*ec00*/  LOP3.LUT R26, R33, 0x380, RZ, 0xc0, !PT ;  /* 0x00000380211a7812 */ /* 0x000fe400078ec0ff */
[----:B------:R-:W-:Y:S01]  /*ec10*/  MOV R14, R8 ;  /* 0x00000008000e7202 */ /* 0x000fe20000000f00 */
[----:B------:R-:W-:Y:S01]  /*ec20*/  IMAD R8, R12, UR4, RZ ;  /* 0x000000040c087c24 */ /* 0x000fe2000f8e02ff */
[----:B------:R-:W-:Y:S01]  /*ec30*/  LOP3.LUT R20, R20, R21, RZ, 0x3c, !PT ;  /* 0x0000001514147212 */ /* 0x000fe200078e3cff */
[----:B------:R-:W-:Y:S01]  /*ec40*/  IMAD.WIDE.U32 R12, R15, UR4, R10 ;  /* 0x000000040f0c7c25 */ /* 0x000fe2000f8e000a */
[----:B------:R-:W-:-:S02]  /*ec50*/  LOP3.LUT R21, R34, 0x380, RZ, 0xc0, !PT ;  /* 0x0000038022157812 */ /* 0x000fc400078ec0ff */
[----:B------:R-:W-:Y:S01]  /*ec60*/  F2FP.BF16.F32.PACK_AB R4, R95, R96 ;  /* 0x000000605f04723e */ /* 0x000fe200000010ff */
[----:B------:R-:W-:Y:S01]  /*ec70*/  IMAD R15, R15, UR5, R8 ;  /* 0x000000050f0f7c24 */ /* 0x000fe2000f8e0208 */
[----:B------:R-:W-:Y:S01]  /*ec80*/  F2FP.BF16.F32.PACK_AB R5, R106, R105 ;  /* 0x000000696a05723e */ /* 0x000fe200000010ff */
[----:B------:R-:W-:Y:S01]  /*ec90*/  ULDC.64 UR4, c[0x0][0xb50] ;  /* 0x0002d40000047ab9 */ /* 0x000fe20000000a00 */
[----:B------:R-:W-:Y:S02]  /*eca0*/  F2FP.BF16.F32.PACK_AB R6, R97, R94 ;  /* 0x0000005e6106723e */ /* 0x000fe400000010ff */
[----:B------:R-:W-:Y:S02]  /*ecb0*/  F2FP.BF16.F32.PACK_AB R7, R104, R103 ;  /* 0x000000676807723e */ /* 0x000fe400000010ff */
[----:B------:R-:W-:Y:S02]  /*ecc0*/  IADD3 R31, P3, R34, 0x4000, RZ ;  /* 0x00004000221f7810 */ /* 0x000fe40007f7e0ff */
[----:B------:R-:W-:Y:S01]  /*ecd0*/  SHF.R.U64 R26, R26, 0x3, RZ ;  /* 0x000000031a1a7819 */ /* 0x000fe200000012ff */
[----:B------:R2:W-:Y:S01]  /*ece0*/  STSM.16.M88.4 [R36], R4 ;  /* 0x0000000424007844 */ /* 0x0005e20000000200 */
[----:B------:R-:W-:Y:S01]  /*ecf0*/  SHF.R.U64 R21, R21, 0x3, RZ ;  /* 0x0000000315157819 */ /* 0x000fe200000012ff */
[--C-:B------:R-:W-:Y:S01]  /*ed00*/  IMAD.X R3, RZ, RZ, R35.reuse, P3 ;  /* 0x000000ffff037224 */ /* 0x100fe200018e0623 */
[----:B------:R-:W-:Y:S01]  /*ed10*/  F2FP.BF16.F32.PACK_AB R10, R93, R90 ;  /* 0x0000005a5d0a723e */ /* 0x000fe200000010ff */
[----:B------:R-:W-:Y:S01]  /*ed20*/  IMAD R90, R22, UR6, RZ ;  /* 0x00000006165a7c24 */ /* 0x000fe2000f8e02ff */
[----:B------:R-:W-:Y:S01]  /*ed30*/  LOP3.LUT R26, R26, R33, RZ, 0x3c, !PT ;  /* 0x000000211a1a7212 */ /* 0x000fe200078e3cff */
[----:B------:R-:W-:Y:S01]  /*ed40*/  IMAD.X R33, RZ, RZ, R35, P6 ;  /* 0x000000ffff217224 */ /* 0x000fe200030e0623 */
[----:B------:R-:W-:-:S02]  /*ed50*/  LOP3.LUT P0, RZ, R166, 0x3, RZ, 0xc0, !PT ;  /* 0x00000003a6ff7812 */ /* 0x000fc4000780c0ff */
[----:B------:R-:W-:Y:S02]  /*ed60*/  IADD3 R73, P6, R34, 0x7000, RZ ;  /* 0x0000700022497810 */ /* 0x000fe40007fde0ff */
[----:B------:R-:W-:Y:S02]  /*ed70*/  F2FP.BF16.F32.PACK_AB R8, R92, R91 ;  /* 0x0000005b5c08723e */ /* 0x000fe400000010ff */
[----:B------:R-:W-:Y:S02]  /*ed80*/  F2FP.BF16.F32.PACK_AB R9, R101, R100 ;  /* 0x000000646509723e */ /* 0x000fe400000010ff */
[----:B------:R-:W-:Y:S01]  /*ed90*/  F2FP.BF16.F32.PACK_AB R11, R102, R99 ;  /* 0x00000063660b723e */ /* 0x000fe200000010ff */
[----:B--2---:R-:W-:Y:S01]  /*eda0*/  VIADD R5, R37, 0x8 ;  /* 0x0000000825057836 */ /* 0x004fe20000000000 */
[----:B------:R-:W-:Y:S01]  /*edb0*/  LEA R36, P3, R12, UR4, 0x2 ;  /* 0x000000040c247c11 */ /* 0x000fe2000f8610ff */
[----:B------:R-:W-:Y:S01]  /*edc0*/  IMAD.IADD R7, R13, 0x1, R15 ;  /* 0x000000010d077824 */ /* 0x000fe200078e020f */
[----:B------:R-:W-:Y:S01]  /*edd0*/  LOP3.LUT R34, R21, R34, RZ, 0x3c, !PT ;  /* 0x0000002215227212 */ /* 0x000fe200078e3cff */
[----:B------:R-:W-:Y:S01]  /*ede0*/  IMAD.X R21, RZ, RZ, R35, P2 ;  /* 0x000000ffff157224 */ /* 0x000fe200010e0623 */
[-C--:B------:R-:W-:Y:S01]  /*edf0*/  ISETP.GE.OR P2, PT, R37, R90.reuse, P0 ;  /* 0x0000005a2500720c */ /* 0x080fe20000746670 */
[----:B------:R2:W-:Y:S01]  /*ee00*/  STSM.16.M88.4 [R14], R8 ;  /* 0x000000080e007844 */ /* 0x0005e20000000200 */
[----:B------:R-:W-:-:S02]  /*ee10*/  ISETP.GE.OR P0, PT, R5, R90, P0 ;  /* 0x0000005a0500720c */ /* 0x000fc40000706670 */
[----:B------:R-:W-:Y:S01]  /*ee20*/  LEA.HI.X R37, R12, UR5, R7, 0x2, P3 ;  /* 0x000000050c257c11 */ /* 0x000fe200098f1407 */
[----:B------:R-:W-:Y:S01]  /*ee30*/  SHFL.IDX PT, R72, R36, 0x1, 0x1c1f ;  /* 0x003c1f0024487f89 */ /* 0x000fe200000e0000 */
[----:B------:R-:W-:Y:S01]  /*ee40*/  F2FP.BF16.F32.PACK_AB R4, R49, R48 ;  /* 0x000000303104723e */ /* 0x000fe200000010ff */
[----:B------:R-:W-:Y:S01]  /*ee50*/  ULDC.64 UR4, c[0x0][0xae8] ;  /* 0x0002ba0000047ab9 */ /* 0x000fe20000000a00 */
[----:B------:R-:W-:Y:S02]  /*ee60*/  F2FP.BF16.F32.PACK_AB R5, R51, R50 ;  /* 0x000000323305723e */ /* 0x000fe400000010ff */
[----:B------:R-:W-:Y:S02]  /*ee70*/  F2FP.BF16.F32.PACK_AB R6, R53, R52 ;  /* 0x000000343506723e */ /* 0x000fe400000010ff */
[----:B------:R-:W-:Y:S01]  /*ee80*/  F2FP.BF16.F32.PACK_AB R7, R55, R46 ;  /* 0x0000002e3707723e */ /* 0x000fe200000010ff */
[----:B------:R-:W-:Y:S01]  /*ee90*/  SHFL.IDX PT, R52, R36, RZ, 0x1c1f ;  /* 0x001c1fff24347589 */ /* 0x000fe200000e0000 */
[----:B------:R-:W-:-:S02]  /*eea0*/  F2FP.BF16.F32.PACK_AB R12, R57, R56 ;  /* 0x00000038390c723e */ /* 0x000fc400000010ff */
[----:B------:R-:W-:Y:S01]  /*eeb0*/  F2FP.BF16.F32.PACK_AB R13, R59, R58 ;  /* 0x0000003a3b0d723e */ /* 0x000fe200000010ff */
[----:B------:R-:W-:Y:S01]  /*eec0*/  STSM.16.M88.4 [R110], R4 ;  /* 0x000000046e007844 */ /* 0x000fe20000000200 */
[----:B--2---:R-:W-:Y:S02]  /*eed0*/  F2FP.BF16.F32.PACK_AB R14, R61, R60 ;  /* 0x0000003c3d0e723e */ /* 0x004fe400000010ff */
[----:B------:R-:W-:Y:S01]  /*eee0*/  F2FP.BF16.F32.PACK_AB R15, R63, R62 ;  /* 0x0000003e3f0f723e */ /* 0x000fe200000010ff */
[----:B------:R-:W2:Y:S01]  /*eef0*/  SHFL.IDX PT, R53, R37, RZ, 0x1c1f ;  /* 0x001c1fff25357589 */ /* 0x000ea200000e0000 */
[----:B------:R-:W-:Y:S02]  /*ef00*/  LOP3.LUT R30, R73, 0x380, RZ, 0xc0, !PT ;  /* 0x00000380491e7812 */ /* 0x000fe400078ec0ff */
[----:B------:R-:W-:Y:S01]  /*ef10*/  MOV R107, R40 ;  /* 0x00000028006b7202 */ /* 0x000fe20000000f00 */
        /* <DEDUP_REMOVED lines=8> */
[----:B------:R-:W-:-:S02]  /*efa0*/  F2FP.BF16.F32.PACK_AB R42, R77, R76 ;  /* 0x0000004c4d2a723e */ /* 0x000fc400000010ff */
[----:B------:R-:W-:Y:S02]  /*efb0*/  F2FP.BF16.F32.PACK_AB R43, R79, R78 ;  /* 0x0000004e4f2b723e */ /* 0x000fe400000010ff */
[----:B------:R-:W-:Y:S02]  /*efc0*/  SHF.R.U64 R30, R30, 0x3, RZ ;  /* 0x000000031e1e7819 */ /* 0x000fe400000012ff */
[----:B------:R-:W-:Y:S01]  /*efd0*/  LOP3.LUT R2, R31, 0x380, RZ, 0xc0, !PT ;  /* 0x000003801f027812 */ /* 0x000fe200078ec0ff */
[----:B------:R3:W-:Y:S01]  /*efe0*/  STSM.16.M88.4 [R107], R40 ;  /* 0x000000286b007844 */ /* 0x0007e20000000200 */
[----:B------:R-:W-:Y:S02]  /*eff0*/  LOP3.LUT R30, R30, R73, RZ, 0x3c, !PT ;  /* 0x000000491e1e7212 */ /* 0x000fe400078e3cff */
[----:B------:R-:W-:Y:S01]  /*f000*/  SHF.R.U64 R2, R2, 0x3, RZ ;  /* 0x0000000302027819 */ /* 0x000fe200000012ff */
[----:B------:R-:W-:Y:S01]  /*f010*/  STSM.16.M88.4 [R98], R80 ;  /* 0x0000005062007844 */ /* 0x000fe20000000200 */
[----:B------:R-:W-:-:S02]  /*f020*/  IMAD R54, R54, UR4, RZ ;  /* 0x0000000436367c24 */ /* 0x000fc4000f8e02ff */
[----:B------:R-:W-:Y:S01]  /*f030*/  LOP3.LUT R2, R2, R31, RZ, 0x3c, !PT ;  /* 0x0000001f02027212 */ /* 0x000fe200078e3cff */
[----:B------:R-:W-:Y:S01]  /*f040*/  BAR.SYNC.DEFER_BLOCKING 0x1, 0x100 ;  /* 0x0044000000007b1d */ /* 0x000fe20000010000 */
[----:B------:R-:W-:-:S05]  /*f050*/  IMAD.X R31, RZ, RZ, R35, P6 ;  /* 0x000000ffff1f7224 */ /* 0x000fca00030e0623 */
[----:B------:R-:W4:Y:S02]  /*f060*/  SHFL.IDX PT, R73, R37, 0x1, 0x1c1f ;  /* 0x003c1f0025497f89 */ /* 0x000f2400000e0000 */
[----:B---3--:R-:W3:Y:S08]  /*f070*/  @P1 LDC R41, c[0x0][0xbec] ;  /* 0x0002fb00ff291b82 */ /* 0x008ef00000000800 */
[----:B------:R-:W0:Y:S01]  /*f080*/  @P1 LDC R43, c[0x0][0xbf0] ;  /* 0x0002fc00ff2b1b82 */ /* 0x000e220000000800 */
[----:B--2---:R2:W-:Y:S04]  /*f090*/  @!P2 ST.E desc[UR8][R52.64], R89 ;  /* 0x000000593400a985 */ /* 0x0045e8000c101908 */
[----:B----4-:R2:W-:Y:S04]  /*f0a0*/  @!P0 ST.E desc[UR8][R72.64], R88 ;  /* 0x0000005848008985 */ /* 0x0105e8000c101908 */
[----:B------:R4:W5:Y:S04]  /*f0b0*/  LD.E.128 R44, desc[UR8][R32.64] ;  /* 0x00000008202c7980 */ /* 0x000968000c101d00 */
[----:B------:R3:W5:Y:S04]  /*f0c0*/  LD.E.128 R56, desc[UR8][R20.64] ;  /* 0x0000000814387980 */ /* 0x000768000c101d00 */
[----:B------:R1:W5:Y:S01]  /*f0d0*/  LD.E.128 R36, desc[UR8][R28.64] ;  /* 0x000000081c247980 */ /* 0x000362000c101d00 */
[----:B----4-:R-:W-:-:S03]  /*f0e0*/  IMAD R32, R162, 0x20, R164 ;  /* 0x00000020a2207824 */ /* 0x010fc600078e02a4 */
[----:B------:R4:W5:Y:S01]  /*f0f0*/  LD.E.128 R4, desc[UR8][R26.64] ;  /* 0x000000081a047980 */ /* 0x000962000c101d00 */
[----:B------:R-:W-:-:S03]  /*f100*/  IMAD.IADD R32, R17, 0x1, R32 ;  /* 0x0000000111207824 */ /* 0x000fc600078e0220 */
[----:B------:R2:W5:Y:S01]  /*f110*/  LD.E.128 R60, desc[UR8][R2.64] ;  /* 0x00000008023c7980 */ /* 0x000562000c101d00 */
[----:B---3--:R-:W-:-:S03]  /*f120*/  @P1 IMAD.HI.U32 R20, R32, R41, RZ ;  /* 0x0000002920141227 */ /* 0x008fc600078e00ff */
[----:B------:R3:W5:Y:S01]  /*f130*/  LD.E.128 R12, desc[UR8][R24.64] ;  /* 0x00000008180c7980 */ /* 0x000762000c101d00 */
[C---:B-1----:R-:W-:Y:S02]  /*f140*/  IMAD R29, R163.reuse, UR5, R54 ;  /* 0x00000005a31d7c24 */ /* 0x042fe4000f8e0236 */
[----:B----4-:R-:W-:Y:S01]  /*f150*/  IMAD.WIDE.U32 R26, R163, UR4, RZ ;  /* 0x00000004a31a7c25 */ /* 0x010fe2000f8e00ff */
[----:B------:R-:W-:Y:S01]  /*f160*/  ULDC.64 UR4, c[0x0][0xaf0] ;  /* 0x0002bc0000047ab9 */ /* 0x000fe20000000a00 */
[----:B------:R1:W5:Y:S02]  /*f170*/  LD.E.128 R48, desc[UR8][R34.64] ;  /* 0x0000000822307980 */ /* 0x000364000c101d00 */
[----:B------:R-:W-:Y:S01]  /*f180*/  IMAD.MOV.U32 R21, RZ, RZ, R32 ;  /* 0x000000ffff157224 */ /* 0x000fe200078e0020 */
[----:B0-----:R-:W-:Y:S01]  /*f190*/  @P1 SHF.R.U32.HI R21, RZ, R43, R20 ;  /* 0x0000002bff151219 */ /* 0x001fe20000011614 */
[----:B--2---:R-:W-:Y:S01]  /*f1a0*/  IMAD.IADD R3, R27, 0x1, R29 ;  /* 0x000000011b037824 */ /* 0x004fe200078e021d */
[----:B------:R1:W5:Y:S01]  /*f1b0*/  LD.E.128 R8, desc[UR8][R30.64] ;  /* 0x000000081e087980 */ /* 0x000362000c101d00 */
[----:B---3--:R-:W-:-:S02]  /*f1c0*/  IMAD R24, R112, UR4, RZ ;  /* 0x0000000470187c24 */ /* 0x008fc4000f8e02ff */
[----:B------:R-:W-:Y:S01]  /*f1d0*/  IMAD.MOV.U32 R2, RZ, RZ, R26 ;  /* 0x000000ffff027224 */ /* 0x000fe200078e001a */
[----:B------:R-:W-:Y:S01]  /*f1e0*/  SHF.R.S32.HI R20, RZ, 0x1f, R21 ;  /* 0x0000001fff147819 */ /* 0x000fe20000011415 */
[C---:B------:R-:W-:Y:S01]  /*f1f0*/  IMAD R25, R161.reuse, UR5, R24 ;  /* 0x00000005a1197c24 */ /* 0x040fe2000f8e0218 */
[----:B------:R-:W-:Y:S01]  /*f200*/  @!PT LDS RZ, [RZ] ;  /* 0x00000000fffff984 */ /* 0x000fe20000000800 */
[----:B------:R-:W-:Y:S01]  /*f210*/  @!PT LDS RZ, [RZ] ;  /* 0x00000000fffff984 */ /* 0x000fe20000000800 */
[----:B------:R-:W-:Y:S01]  /*f220*/  @!PT LDS RZ, [RZ] ;  /* 0x00000000fffff984 */ /* 0x000fe20000000800 */
[----:B------:R-:W-:Y:S01]  /*f230*/  @!PT LDS RZ, [RZ] ;  /* 0x00000000fffff984 */ /* 0x000fe20000000800 */
[----:B------:R0:W-:Y:S06]  /*f240*/  MEMBAR.ALL.CTA ;  /* 0x0000000000007992 */ /* 0x0001ec0000008000 */
[----:B0-----:R-:W0:Y:S01]  /*f250*/  FENCE.VIEW.ASYNC.S ;  /* 0x00000000000073c6 */ /* 0x001e220000000000 */
        /* <DEDUP_REMOVED lines=12> */
[----:B------:R-:W-:Y:S02]  /*f320*/  IMAD.IADD R29, R164, 0x1, R17 ;  /* 0x00000001a41d7824 */ /* 0x000fe400078e0211 */
[C---:B------:R-:W-:Y:S02]  /*f330*/  IMAD R21, R25.reuse, UR5, R20 ;  /* 0x0000000519157c24 */ /* 0x040fe4000f8e0214 */
[----:B------:R-:W-:Y:S01]  /*f340*/  IMAD.WIDE.U32 R2, R25, UR4, R2 ;  /* 0x0000000419027c25 */ /* 0x000fe2000f8e0002 */
[----:B------:R-:W-:Y:S01]  /*f350*/  ISETP.GE.AND P2, PT, R29, R90, PT ;  /* 0x0000005a1d00720c */ /* 0x000fe20003f46270 */
[----:B------:R-:W-:-:S02]  /*f360*/  ULDC.64 UR4, c[0x0][0xa80] ;  /* 0x0002a00000047ab9 */ /* 0x000fc40000000a00 */
[----:B------:R-:W-:Y:S02]  /*f370*/  VIADD R17, R29, 0x20 ;  /* 0x000000201d117836 */ /* 0x000fe40000000000 */
[----:B------:R-:W-:Y:S01]  /*f380*/  VIADD R16, R16, 0x2a820 ;  /* 0x0002a82010107836 */ /* 0x000fe20000000000 */
[C---:B------:R-:W-:Y:S01]  /*f390*/  LEA R20, P3, R2.reuse, UR4, 0x1 ;  /* 0x0000000402147c11 */ /* 0x040fe2000f8608ff */
[----:B------:R-:W-:Y:S01]  /*f3a0*/  IMAD.IADD R3, R3, 0x1, R21 ;  /* 0x0000000103037824 */ /* 0x000fe200078e0215 */
[-C--:B------:R-:W-:Y:S01]  /*f3b0*/  ISETP.GE.AND P0, PT, R17, R90.reuse, PT ;  /* 0x0000005a1100720c */ /* 0x080fe20003f06270 */
[----:B------:R-:W-:Y:S01]  /*f3c0*/  VIADD R17, R29, 0x40 ;  /* 0x000000401d117836 */ /* 0x000fe20000000000 */
[----:B------:R-:W-:Y:S02]  /*f3d0*/  PRMT R16, RZ, 0x654, R16 ;  /* 0x00000654ff107816 */ /* 0x000fe40000000010 */
[----:B------:R-:W-:Y:S01]  /*f3e0*/  LEA.HI.X R21, R2, UR5, R3, 0x1, P3 ;  /* 0x0000000502157c11 */ /* 0x000fe200098f0c03 */
[----:B------:R-:W-:Y:S01]  /*f3f0*/  BSSY B1, `(.L_x_1163) ;  /* 0x0000010000017945 */ /* 0x000fe20003800000 */
[----:B------:R-:W-:Y:S01]  /*f400*/  ISETP.GE.AND P1, PT, R17, R90, PT ;  /* 0x0000005a1100720c */ /* 0x000fe20003f26270 */
[----:B0-----:R0:W-:Y:S02]  /*f410*/  SYNCS.ARRIVE.TRANS64.RED.A1T0 RZ, [R16+URZ], RZ ;  /* 0x000000ff10ff79a7 */ /* 0x0011e4000810043f */
[----:B------:R1:W2:Y:S04]  /*f420*/  SHFL.IDX PT, R17, R21, RZ, 0x181f ;  /* 0x00181fff15117589 */ /* 0x0002a800000e0000 */
[----:B0-----:R1:W0:Y:S01]  /*f430*/  SHFL.IDX PT, R16, R20, RZ, 0x181f ;  /* 0x00181fff14107589 */ /* 0x00122200000e0000 */
[----:B------:R-:W-:Y:S05]  /*f440*/  @P2 BRA `(.L_x_1164) ;  /* 0x0000000000282947 */ /* 0x000fea0003800000 */
[----:B------:R-:W-:Y:S01]  /*f450*/  ULDC UR4, c[0x0][0xac8] ;  /* 0x0002b20000047ab9 */ /* 0x000fe20000000800 */
[----:B------:R-:W-:Y:S01]  /*f460*/  ULDC.64 UR6, c[0x0][0x208] ;  /* 0x0000820000067ab9 */ /* 0x000fe20000000a00 */
[----:B------:R-:W-:Y:S02]  /*f470*/  ISETP.GE.AND P2, PT, R23, UR4, PT ;  /* 0x0000000417007c0c */ /* 0x000fe4000bf46270 */
[----:B------:R-:W-:-:S11]  /*f480*/  ISETP.GE.AND P3, PT, R160, UR4, PT ;  /* 0x00000004a0007c0c */ /* 0x000fd6000bf66270 */
[CC--:B0-----:R-:W-:Y:S02]  /*f490*/  @!P2 LEA R2, P4, R23.reuse, R16.reuse, 0x1 ;  /* 0x000000101702a211 */ /* 0x0c1fe400078808ff */
[C---:B------:R-:W-:Y:S02]  /*f4a0*/  @!P3 LEA R16, P5, R160.reuse, R16, 0x1 ;  /* 0x00000010a010b211 */ /* 0x040fe400078a08ff */
[-C--:B--2---:R-:W-:Y:S02]  /*f4b0*/  @!P2 LEA.HI.X R3, R23, R17.reuse, R171, 0x1, P4 ;  /* 0x000000111703a211 */ /* 0x084fe400020f0cab */
[----:B------:R-:W-:-:S03]  /*f4c0*/  @!P3 LEA.HI.X R17, R160, R17, R170, 0x1, P5 ;  /* 0x00000011a011b211 */ /* 0x000fc600028f0caa */
[----:B-----5:R3:W-:Y:S04]  /*f4d0*/  @!P2 ST.E.128 desc[UR6][R2.64], R48 ;  /* 0x000000300200a985 */ /* 0x0207e8000c101d06 */
[----:B------:R3:W-:Y:S02]  /*f4e0*/  @!P3 ST.E.128 desc[UR6][R16.64], R60 ;  /* 0x0000003c1000b985 */ /* 0x0007e4000c101d06 */
.L_x_1164:
[----:B------:R-:W-:Y:S05]  /*f4f0*/  BSYNC B1 ;  /* 0x0000000000017941 */ /* 0x000fea0003800000 */
.L_x_1163:
[----:B--23--:R2:W3:Y:S01]  /*f500*/  SHFL.IDX PT, R17, R21, 0x1, 0x181f ;  /* 0x00381f0015117f89 */ /* 0x00c4e200000e0000 */
[----:B------:R-:W-:Y:S03]  /*f510*/  BSSY B1, `(.L_x_1165) ;  /* 0x000000d000017945 */ /* 0x000fe60003800000 */
[----:B0-----:R2:W0:Y:S01]  /*f520*/  SHFL.IDX PT, R16, R20, 0x1, 0x181f ;  /* 0x00381f0014107f89 */ /* 0x00142200000e0000 */
[----:B------:R-:W-:Y:S05]  /*f530*/  @P0 BRA `(.L_x_1166) ;  /* 0x0000000000280947 */ /* 0x000fea0003800000 */
[----:B------:R-:W-:Y:S01]  /*f540*/  ULDC UR4, c[0x0][0xac8] ;  /* 0x0002b20000047ab9 */ /* 0x000fe20000000800 */
[----:B------:R-:W-:Y:S01]  /*f550*/  ULDC.64 UR6, c[0x0][0x208] ;  /* 0x0000820000067ab9 */ /* 0x000fe20000000a00 */
[----:B------:R-:W-:Y:S02]  /*f560*/  ISETP.GE.AND P3, PT, R23, UR4, PT ;  /* 0x0000000417007c0c */ /* 0x000fe4000bf66270 */
[----:B------:R-:W-:-:S11]  /*f570*/  ISETP.GE.AND P4, PT, R160, UR4, PT ;  /* 0x00000004a0007c0c */ /* 0x000fd6000bf86270 */
[CC--:B0-----:R-:W-:Y:S02]  /*f580*/  @!P3 LEA R2, P0, R23.reuse, R16.reuse, 0x1 ;  /* 0x000000101702b211 */ /* 0x0c1fe400078008ff */
[C---:B------:R-:W-:Y:S02]  /*f590*/  @!P4 LEA R16, P2, R160.reuse, R16, 0x1 ;  /* 0x00000010a010c211 */ /* 0x040fe400078408ff */
[-C--:B---3--:R-:W-:Y:S02]  /*f5a0*/  @!P3 LEA.HI.X R3, R23, R17.reuse, R171, 0x1, P0 ;  /* 0x000000111703b211 */ /* 0x088fe400000f0cab */
[----:B------:R-:W-:-:S03]  /*f5b0*/  @!P4 LEA.HI.X R17, R160, R17, R170, 0x1, P2 ;  /* 0x00000011a011c211 */ /* 0x000fc600010f0caa */
[----:B-----5:R4:W-:Y:S04]  /*f5c0*/  @!P3 ST.E.128 desc[UR6][R2.64], R44 ;  /* 0x0000002c0200b985 */ /* 0x0209e8000c101d06 */
[----:B------:R4:W-:Y:S02]  /*f5d0*/  @!P4 ST.E.128 desc[UR6][R16.64], R56 ;  /* 0x000000381000c985 */ /* 0x0009e4000c101d06 */
.L_x_1166:
[----:B------:R-:W-:Y:S05]  /*f5e0*/  BSYNC B1 ;  /* 0x0000000000017941 */ /* 0x000fea0003800000 */
.L_x_1165:
[----:B---34-:R3:W4:Y:S01]  /*f5f0*/  SHFL.IDX PT, R17, R21, 0x2, 0x181f ;  /* 0x00581f0015117f89 */ /* 0x01872200000e0000 */
        /* <DEDUP_REMOVED lines=9> */
[-C--:B----4-:R-:W-:Y:S02]  /*f690*/  @!P2 LEA.HI.X R3, R23, R17.reuse, R171, 0x1, P0 ;  /* 0x000000111703a211 */ /* 0x090fe400000f0cab */
[----:B------:R-:W-:-:S03]  /*f6a0*/  @!P3 LEA.HI.X R17, R160, R17, R170, 0x1, P1 ;  /* 0x00000011a011b211 */ /* 0x000fc600008f0caa */
[----:B-----5:R0:W-:Y:S04]  /*f6b0*/  @!P2 ST.E.128 desc[UR6][R2.64], R36 ;  /* 0x000000240200a985 */ /* 0x0201e8000c101d06 */
[----:B------:R0:W-:Y:S02]  /*f6c0*/  @!P3 ST.E.128 desc[UR6][R16.64], R12 ;  /* 0x0000000c1000b985 */ /* 0x0001e4000c101d06 */
.L_x_1168:
[----:B------:R-:W-:Y:S05]  /*f6d0*/  BSYNC B1 ;  /* 0x0000000000017941 */ /* 0x000fea0003800000 */
.L_x_1167:
[----:B0-----:R-:W-:Y:S01]  /*f6e0*/  VIADD R3, R29, 0x60 ;  /* 0x000000601d037836 */ /* 0x001fe20000000000 */
[----:B-123--:R-:W0:Y:S04]  /*f6f0*/  SHFL.IDX PT, R21, R21, 0x3, 0x181f ;  /* 0x00781f0015157f89 */ /* 0x00ee2800000e0000 */
[----:B------:R-:W-:Y:S01]  /*f700*/  ISETP.GE.AND P0, PT, R3, R90, PT ;  /* 0x0000005a0300720c */ /* 0x000fe20003f06270 */
[----:B------:R-:W1:-:S12]  /*f710*/  SHFL.IDX PT, R20, R20, 0x3, 0x181f ;  /* 0x00781f0014147f89 */ /* 0x000e5800000e0000 */
[----:B------:R-:W-:Y:S05]  /*f720*/  @P0 BRA `(.L_x_1169) ;  /* 0x0000000800880947 */ /* 0x000fea0003800000 */
[----:B------:R-:W-:Y:S01]  /*f730*/  ULDC UR4, c[0x0][0xac8] ;  /* 0x0002b20000047ab9 */ /* 0x000fe20000000800 */
[----:B------:R-:W-:Y:S01]  /*f740*/  ULDC.64 UR6, c[0x0][0x208] ;  /* 0x0000820000067ab9 */ /* 0x000fe20000000a00 */
[----:B------:R-:W-:-:S13]  /*f750*/  ISETP.GE.AND P1, PT, R23, UR4, PT ;  /* 0x0000000417007c0c */ /* 0x000fda000bf26270 */
[----:B-1----:R-:W-:-:S04]  /*f760*/  @!P1 LEA R2, P0, R23, R20, 0x1 ;  /* 0x0000001417029211 */ /* 0x002fc800078008ff */
[----:B0-----:R-:W-:Y:S02]  /*f770*/  @!P1 LEA.HI.X R3, R23, R21, R171, 0x1, P0 ;  /* 0x0000001517039211 */ /* 0x001fe400000f0cab */
[----:B------:R-:W-:-:S03]  /*f780*/  ISETP.GE.AND P0, PT, R160, UR4, PT ;  /* 0x00000004a0007c0c */ /* 0x000fc6000bf06270 */
[----:B-----5:R0:W-:Y:S10]  /*f790*/  @!P1 ST.E.128 desc[UR6][R2.64], R4 ;  /* 0x0000000402009985 */ /* 0x0201f4000c101d06 */
[----:B------:R-:W-:Y:S05]  /*f7a0*/  @P0 BRA `(.L_x_1169) ;  /* 0x0000000800680947 */ /* 0x000fea0003800000 */
[----:B0-----:R-:W-:Y:S01]  /*f7b0*/  LEA R2, P0, R160, R20, 0x1 ;  /* 0x00000014a0027211 */ /* 0x001fe200078008ff */
[----:B------:R-:W-:-:S03]  /*f7c0*/  ULDC.64 UR4, c[0x0][0x208] ;  /* 0x0000820000047ab9 */ /* 0x000fc60000000a00 */
[----:B------:R-:W-:-:S05]  /*f7d0*/  LEA.HI.X R3, R160, R21, R170, 0x1, P0 ;  /* 0x00000015a0037211 */ /* 0x000fca00000f0caa */
[----:B------:R0:W-:Y:S01]  /*f7e0*/  ST.E.128 desc[UR4][R2.64], R8 ;  /* 0x0000000802007985 */ /* 0x0001e2000c101d04 */
[----:B------:R-:W-:Y:S05]  /*f7f0*/  BRA `(.L_x_1169) ;  /* 0x0000000800547947 */ /* 0x000fea0003800000 */
.L_x_1162:
[----:B------:R-:W2:Y:S01]  /*f800*/  LDC R12, c[0x0][0xbe8] ;  /* 0x0002fa00ff0c7b82 */ /* 0x000ea20000000800 */
[----:B------:R-:W-:Y:S01]  /*f810*/  ISETP.GE.AND P0, PT, R172, 0x80, PT ;  /* 0x00000080ac00780c */ /* 0x000fe20003f06270 */
[----:B------:R-:W-:Y:S01]  /*f820*/  IMAD R2, R162, 0x20, R164 ;  /* 0x00000020a2027824 */ /* 0x000fe200078e02a4 */
[----:B------:R-:W-:Y:S01]  /*f830*/  BSSY B1, `(.L_x_1170) ;  /* 0x000002f000017945 */ /* 0x000fe20003800000 */
[----:B------:R-:W-:Y:S02]  /*f840*/  SHF.R.S32.HI R10, RZ, 0x1f, R163 ;  /* 0x0000001fff0a7819 */ /* 0x000fe400000114a3 */
[----:B------:R-:W-:Y:S01]  /*f850*/  IMAD.IADD R15, R17, 0x1, R2 ;  /* 0x00000001110f7824 */ /* 0x000fe200078e0202 */
[----:B------:R-:W-:Y:S02]  /*f860*/  SHF.R.S32.HI R11, RZ, 0x1f, R161 ;  /* 0x0000001fff0b7819 */ /* 0x000fe400000114a1 */
[----:B--2---:R-:W-:-:S13]  /*f870*/  ISETP.NE.AND P1, PT, R12, 0x1, PT ;  /* 0x000000010c00780c */ /* 0x004fda0003f25270 */
[----:B------:R-:W2:Y:S08]  /*f880*/  @P1 LDC R14, c[0x0][0xbec] ;  /* 0x0002fb00ff0e1b82 */ /* 0x000eb00000000800 */
[----:B------:R-:W3:Y:S01]  /*f890*/  @P1 LDC R21, c[0x0][0xbf0] ;  /* 0x0002fc00ff151b82 */ /* 0x000ee20000000800 */
[----:B------:R-:W-:Y:S05]  /*f8a0*/  @P0 BRA `(.L_x_1171) ;  /* 0x00000000009c0947 */ /* 0x000fea0003800000 */
[----:B------:R-:W4:Y:S01]  /*f8b0*/  S2R R4, SR_TID.X ;  /* 0x0000000000047919 */ /* 0x000f220000002100 */
[----:B------:R-:W5:Y:S01]  /*f8c0*/  LDC R9, c[0x0][0xbe8] ;  /* 0x0002fa00ff097b82 */ /* 0x000f620000000800 */
[----:B------:R-:W-:Y:S02]  /*f8d0*/  ULDC UR4, c[0x0][0xa88] ;  /* 0x0002a20000047ab9 */ /* 0x000fe40000000800 */
[----:B-----5:R-:W-:Y:S01]  /*f8e0*/  IMAD R3, R9, UR4, RZ ;  /* 0x0000000409037c24 */ /* 0x020fe2000f8e02ff */
[----:B----4-:R-:W-:-:S04]  /*f8f0*/  IADD3 R8, R17, -0x80, R4 ;  /* 0xffffff8011087810 */ /* 0x010fc80007ffe004 */
[----:B------:R-:W-:-:S13]  /*f900*/  ISETP.GE.AND P0, PT, R8, R3, PT ;  /* 0x000000030800720c */ /* 0x000fda0003f06270 */
[----:B------:R-:W-:Y:S05]  /*f910*/  @P0 BRA `(.L_x_1171) ;  /* 0x0000000000800947 */ /* 0x000fea0003800000 */
[----:B------:R-:W-:Y:S01]  /*f920*/  ISETP.NE.AND P0, PT, R9, 0x1, PT ;  /* 0x000000010900780c */ /* 0x000fe20003f05270 */
[----:B------:R-:W-:Y:S01]  /*f930*/  ULDC.64 UR4, c[0x0][0xb90] ;  /* 0x0002e40000047ab9 */ /* 0x000fe20000000a00 */
[----:B------:R-:W-:Y:S01]  /*f940*/  IMAD.MOV.U32 R5, RZ, RZ, R8 ;  /* 0x000000ffff057224 */ /* 0x000fe200078e0008 */
[----:B------:R-:W-:Y:S01]  /*f950*/  ULDC.64 UR6, c[0x0][0x208] ;  /* 0x0000820000067ab9 */ /* 0x000fe20000000a00 */
[----:B------:R-:W-:-:S04]  /*f960*/  IMAD R6, R10, UR4, RZ ;  /* 0x000000040a067c24 */ /* 0x000fc8000f8e02ff */
[----:B------:R-:W-:-:S05]  /*f970*/  IMAD R7, R163, UR5, R6 ;  /* 0x00000005a3077c24 */ /* 0x000fca000f8e0206 */
[----:B------:R-:W4:Y:S08]  /*f980*/  @P0 LDC R3, c[0x0][0xbec] ;  /* 0x0002fb00ff030b82 */ /* 0x000f300000000800 */
[----:B------:R-:W5:Y:S01]  /*f990*/  @P0 LDC R13, c[0x0][0xbf0] ;  /* 0x0002fc00ff0d0b82 */ /* 0x000f620000000800 */
[----:B----4-:R-:W-:-:S04]  /*f9a0*/  @P0 IMAD.HI.U32 R4, R8, R3, RZ ;  /* 0x0000000308040227 */ /* 0x010fc800078e00ff */
[----:B------:R-:W-:Y:S01]  /*f9b0*/  IMAD.WIDE.U32 R2, R163, UR4, RZ ;  /* 0x00000004a3027c25 */ /* 0x000fe2000f8e00ff */
[----:B------:R-:W-:Y:S01]  /*f9c0*/  ULDC.64 UR4, c[0x0][0xb98] ;  /* 0x0002e60000047ab9 */ /* 0x000fe20000000a00 */
[----:B-----5:R-:W-:Y:S02]  /*f9d0*/  @P0 SHF.R.U32.HI R5, RZ, R13, R4 ;  /* 0x0000000dff050219 */ /* 0x020fe40000011604 */
[----:B------:R-:W-:Y:S02]  /*f9e0*/  IMAD.IADD R3, R3, 0x1, R7 ;  /* 0x0000000103037824 */ /* 0x000fe400078e0207 */
[----:B------:R-:W-:Y:S02]  /*f9f0*/  IMAD R4, R11, UR4, RZ ;  /* 0x000000040b047c24 */ /* 0x000fe4000f8e02ff */
[----:B------:R-:W-:Y:S02]  /*fa00*/  IMAD.MOV R7, RZ, RZ, -R5 ;  /* 0x000000ffff077224 */ /* 0x000fe400078e0a05 */
[----:B------:R-:W-:-:S04]  /*fa10*/  IMAD.WIDE.U32 R2, R161, UR4, R2 ;  /* 0x00000004a1027c25 */ /* 0x000fc8000f8e0002 */
[----:B------:R-:W-:Y:S01]  /*fa20*/  IMAD R7, R9, R7, R8 ;  /* 0x0000000709077224 */ /* 0x000fe200078e0208 */
[----:B------:R-:W-:Y:S01]  /*fa30*/  SHF.R.S32.HI R9, RZ, 0x1f, R5 ;  /* 0x0000001fff097819 */ /* 0x000fe20000011405 */
[----:B------:R-:W-:Y:S01]  /*fa40*/  IMAD R6, R161, UR5, R4 ;  /* 0x00000005a1067c24 */ /* 0x000fe2000f8e0204 */
[----:B------:R-:W-:Y:S01]  /*fa50*/  IADD3 R2, P0, R5, R2, RZ ;  /* 0x0000000205027210 */ /* 0x000fe20007f1e0ff */
[----:B------:R-:W-:Y:S01]  /*fa60*/  ULDC.64 UR4, c[0x0][0xb88] ;  /* 0x0002e20000047ab9 */ /* 0x000fe20000000a00 */
        /* <DEDUP_REMOVED lines=11> */
.L_x_1171:
[----:B------:R-:W-:Y:S05]  /*fb20*/  BSYNC B1 ;  /* 0x0000000000017941 */ /* 0x000fea0003800000 */
.L_x_1170:
[----:B------:R-:W-:Y:S01]  /*fb30*/  ULDC.64 UR4, c[0x0][0xae8] ;  /* 0x0002ba0000047ab9 */ /* 0x000fe20000000a00 */
[----:B--2-4-:R-:W-:Y:S01]  /*fb40*/  @P1 IMAD.HI.U32 R4, R15, R14, RZ ;  /* 0x0000000e0f041227 */ /* 0x014fe200078e00ff */
[----:B------:R-:W-:Y:S01]  /*fb50*/  ULDC UR6, c[0x0][0xa88] ;  /* 0x0002a20000067ab9 */ /* 0x000fe20000000800 */
[----:B------:R-:W-:Y:S02]  /*fb60*/  BSSY B1, `(.L_x_1172) ;  /* 0x0000031000017945 */ /* 0x000fe40003800000 */
[----:B------:R-:W-:Y:S02]  /*fb70*/  IMAD R2, R10, UR4, RZ ;  /* 0x000000040a027c24 */ /* 0x000fe4000f8e02ff */
[----:B------:R-:W-:Y:S01]  /*fb80*/  IMAD.MOV.U32 R5, RZ, RZ, R15 ;  /* 0x000000ffff057224 */ /* 0x000fe200078e000f */
[----:B---3--:R-:W-:Y:S01]  /*fb90*/  @P1 SHF.R.U32.HI R5, RZ, R21, R4 ;  /* 0x00000015ff051219 */ /* 0x008fe20000011604 */
[C---:B------:R-:W-:Y:S02]  /*fba0*/  IMAD R7, R163.reuse, UR5, R2 ;  /* 0x00000005a3077c24 */ /* 0x040fe4000f8e0202 */
[----:B------:R-:W-:Y:S01]  /*fbb0*/  IMAD.WIDE.U32 R2, R163, UR4, RZ ;  /* 0x00000004a3027c25 */ /* 0x000fe2000f8e00ff */
[----:B------:R-:W-:Y:S01]  /*fbc0*/  ULDC.64 UR4, c[0x0][0xaf0] ;  /* 0x0002bc0000047ab9 */ /* 0x000fe20000000a00 */
[----:B------:R-:W-:-:S02]  /*fbd0*/  SHF.R.S32.HI R4, RZ, 0x1f, R5 ;  /* 0x0000001fff047819 */ /* 0x000fc40000011405 */
[----:B------:R-:W-:Y:S02]  /*fbe0*/  IMAD R6, R11, UR4, RZ ;  /* 0x000000040b067c24 */ /* 0x000fe4000f8e02ff */
[----:B------:R-:W-:Y:S02]  /*fbf0*/  IMAD.IADD R3, R3, 0x1, R7 ;  /* 0x0000000103037824 */ /* 0x000fe400078e0207 */
        /* <DEDUP_REMOVED lines=12> */
[----:B------:R-:W-:Y:S02]  /*fcc0*/  IMAD.IADD R3, R3, 0x1, R9 ;  /* 0x0000000103037824 */ /* 0x000fe400078e0209 */
[----:B------:R-:W-:Y:S02]  /*fcd0*/  IMAD R6, R4, UR4, RZ ;  /* 0x0000000404067c24 */ /* 0x000fe4000f8e02ff */
[----:B------:R-:W-:Y:S02]  /*fce0*/  IMAD R9, R12, UR6, RZ ;  /* 0x000000060c097c24 */ /* 0x000fe4000f8e02ff */
[C---:B------:R-:W-:Y:S02]  /*fcf0*/  VIADD R4, R8.reuse, 0x20 ;  /* 0x0000002008047836 */ /* 0x040fe40000000000 */
[C---:B------:R-:W-:Y:S01]  /*fd00*/  IMAD R5, R7.reuse, UR5, R6 ;  /* 0x0000000507057c24 */ /* 0x040fe2000f8e0206 */
[-C--:B------:R-:W-:Y:S01]  /*fd10*/  ISETP.GE.AND P2, PT, R8, R9.reuse, PT ;  /* 0x000000090800720c */ /* 0x080fe20003f46270 */
[----:B------:R-:W-:Y:S01]  /*fd20*/  IMAD.WIDE.U32 R2, R7, UR4, R2 ;  /* 0x0000000407027c25 */ /* 0x000fe2000f8e0002 */
[----:B------:R-:W-:Y:S01]  /*fd30*/  ISETP.GE.AND P1, PT, R4, R9, PT ;  /* 0x000000090400720c */ /* 0x000fe20003f26270 */
[----:B------:R-:W-:-:S02]  /*fd40*/  ULDC.64 UR4, c[0x0][0xa80] ;  /* 0x0002a00000047ab9 */ /* 0x000fc40000000a00 */
[----:B------:R-:W-:Y:S02]  /*fd50*/  VIADD R4, R8, 0x40 ;  /* 0x0000004008047836 */ /* 0x000fe40000000000 */
[----:B------:R-:W-:Y:S01]  /*fd60*/  IMAD.IADD R3, R3, 0x1, R5 ;  /* 0x0000000103037824 */ /* 0x000fe200078e0205 */
[----:B------:R-:W-:Y:S02]  /*fd70*/  LEA R5, P3, R2, UR4, 0x1 ;  /* 0x0000000402057c11 */ /* 0x000fe4000f8608ff */
[----:B------:R-:W-:Y:S02]  /*fd80*/  ISETP.GE.AND P0, PT, R4, R9, PT ;  /* 0x000000090400720c */ /* 0x000fe40003f06270 */
[----:B------:R-:W-:Y:S02]  /*fd90*/  LEA.HI.X R4, R2, UR5, R3, 0x1, P3 ;  /* 0x0000000502047c11 */ /* 0x000fe400098f0c03 */
[----:B------:R2:W3:Y:S04]  /*fda0*/  SHFL.IDX PT, R2, R5, RZ, 0x181f ;  /* 0x00181fff05027589 */ /* 0x0004e800000e0000 */
[----:B------:R2:W4:Y:S01]  /*fdb0*/  SHFL.IDX PT, R3, R4, RZ, 0x181f ;  /* 0x00181fff04037589 */ /* 0x00052200000e0000 */
        /* <DEDUP_REMOVED lines=9> */
[----:B------:R3:W-:Y:S04]  /*fe50*/  @!P4 ST.E.128 desc[UR6][R6.64], RZ ;  /* 0x000000ff0600c985 */ /* 0x0007e8000c101d06 */
[----:B------:R3:W-:Y:S02]  /*fe60*/  @!P5 ST.E.128 desc[UR6][R2.64], RZ ;  /* 0x000000ff0200d985 */ /* 0x0007e4000c101d06 */
.L_x_1173:
[----:B------:R-:W-:Y:S05]  /*fe70*/  BSYNC B1 ;  /* 0x0000000000017941 */ /* 0x000fea0003800000 */
.L_x_1172:
[----:B---34-:R3:W4:Y:S01]  /*fe80*/  SHFL.IDX PT, R3, R4, 0x1, 0x181f ;  /* 0x00381f0004037f89 */ /* 0x01872200000e0000 */
[----:B------:R-:W-:Y:S03]  /*fe90*/  BSSY B1, `(.L_x_1174) ;  /* 0x000000d000017945 */ /* 0x000fe60003800000 */
[----:B------:R3:W0:Y:S01]  /*fea0*/  SHFL.IDX PT, R2, R5, 0x1, 0x181f ;  /* 0x00381f0005027f89 */ /* 0x00062200000e0000 */
        /* <DEDUP_REMOVED lines=9> */
[----:B------:R0:W-:Y:S04]  /*ff40*/  @!P3 ST.E.128 desc[UR6][R6.64], RZ ;  /* 0x000000ff0600b985 */ /* 0x0001e8000c101d06 */
[----:B------:R0:W-:Y:S02]  /*ff50*/  @!P4 ST.E.128 desc[UR6][R2.64], RZ ;  /* 0x000000ff0200c985 */ /* 0x0001e4000c101d06 */
.L_x_1175:
[----:B------:R-:W-:Y:S05]  /*ff60*/  BSYNC B1 ;  /* 0x0000000000017941 */ /* 0x000fea0003800000 */
.L_x_1174:
[----:B0---4-:R0:W4:Y:S01]  /*ff70*/  SHFL.IDX PT, R3, R4, 0x2, 0x181f ;  /* 0x00581f0004037f89 */ /* 0x01112200000e0000 */
        /* <DEDUP_REMOVED lines=13> */
.L_x_1177:
[----:B------:R-:W-:Y:S05]  /*10050*/  BSYNC B1 ;  /* 0x0000000000017941 */ /* 0x000fea0003800000 */
.L_x_1176:
[----:B0-----:R-:W-:Y:S01]  /*10060*/  VIADD R2, R8, 0x60 ;  /* 0x0000006008027836 */ /* 0x001fe20000000000 */
[----:B--23--:R-:W0:Y:S04]  /*10070*/  SHFL.IDX PT, R4, R4, 0x3, 0x181f ;  /* 0x00781f0004047f89 */ /* 0x00ce2800000e0000 */
[----:B------:R-:W-:Y:S01]  /*10080*/  ISETP.GE.AND P0, PT, R2, R9, PT ;  /* 0x000000090200720c */ /* 0x000fe20003f06270 */
[----:B----4-:R2:W3:-:S12]  /*10090*/  SHFL.IDX PT, R3, R5, 0x3, 0x181f ;  /* 0x00781f0005037f89 */ /* 0x0104d800000e0000 */
[----:B--2---:R-:W-:Y:S05]  /*100a0*/  @P0 BRA `(.L_x_1169) ;  /* 0x0000000000280947 */ /* 0x004fea0003800000 */
        /* <DEDUP_REMOVED lines=8> */
[----:B------:R2:W-:Y:S04]  /*10130*/  @!P2 ST.E.128 desc[UR6][R6.64], RZ ;  /* 0x000000ff0600a985 */ /* 0x0005e8000c101d06 */
[----:B------:R2:W-:Y:S02]  /*10140*/  @!P3 ST.E.128 desc[UR6][R2.64], RZ ;  /* 0x000000ff0200b985 */ /* 0x0005e4000c101d06 */
.L_x_1169:
[----:B------:R-:W-:Y:S05]  /*10150*/  BSYNC B0 ;  /* 0x0000000000007941 */ /* 0x000fea0003800000 */
.L_x_1161:
[----:B------:R-:W-:Y:S02]  /*10160*/  ULDC UR4, c[0x0][0xc38] ;  /* 0x00030e0000047ab9 */ /* 0x000fe40000000800 */
[----:B-1----:R-:W-:-:S13]  /*10170*/  ISETP.GE.AND P0, PT, R0, UR4, PT ;  /* 0x0000000400007c0c */ /* 0x002fda000bf06270 */
[----:B------:R-:W-:Y:S05]  /*10180*/  @!P0 BRA `(.L_x_1178) ;  /* 0xffffff0c00088947 */ /* 0x000fea000383ffff */
[----:B------:R-:W-:Y:S05]  /*10190*/  EXIT ;  /* 0x000000000000794d */ /* 0x000fea0003800000 */
.L_x_1080:
[----:B------:R-:W-:-:S08]  /*101a0*/  NOP ;  /* 0x0000000000007918 */ /* 0x000fd00000000000 */
[----:B0-----:R-:W0:-:S00]  /*101b0*/  USETMAXREG.DEALLOC.CTAPOOL 0x18 ;  /* 0x00000018000079c8 */ /* 0x001e0000080e0500 */
[----:B0-----:R-:W2:Y:S01]  /*101c0*/  LDL.LU R2, [R1+0xc] ;  /* 0x00000c0001027983 */ /* 0x001ea20000300800 */
[----:B------:R-:W-:-:S05]  /*101d0*/  LOP3.LUT R0, R0, 0x3, RZ, 0xc0, !PT ;  /* 0x0000000300007812 */ /* 0x000fca00078ec0ff */
[----:B------:R-:W0:Y:S01]  /*101e0*/  S2UR UR6, SR_CTAID.X ;  /* 0x00000000000679c3 */ /* 0x000e220000002500 */
[----:B------:R-:W-:Y:S01]  /*101f0*/  IMAD.MOV.U32 R18, RZ, RZ, RZ ;  /* 0x000000ffff127224 */ /* 0x000fe200078e00ff */
[----:B------:R-:W1:Y:S02]  /*10200*/  SHFL.IDX PT, R0, R0, RZ, 0x1f ;  /* 0x00001fff00007589 */ /* 0x000e6400000e0000 */
[----:B-1----:R-:W-:-:S04]  /*10210*/  ISETP.NE.AND P0, PT, R0, RZ, PT ;  /* 0x000000ff0000720c */ /* 0x002fc80003f05270 */
[----:B------:R-:W0:Y:S09]  /*10220*/  LDC R0, c[0x0][0xc38] ;  /* 0x00030e00ff007b82 */ /* 0x000e320000000800 */
[----:B------:R-:W-:Y:S06]  /*10230*/  @P0 BAR.ARV 0x4, 0x180 ;  /* 0x0106000000000b1d */ /* 0x000fec0000002000 */
[----:B--2---:R-:W-:-:S04]  /*10240*/  LOP3.LUT R2, R2, 0xfffffffb, RZ, 0xc0, !PT ;  /* 0xfffffffb02027812 */ /* 0x004fc800078ec0ff */
[----:B------:R-:W-:Y:S02]  /*10250*/  @P0 LOP3.LUT R2, R2, 0x4, RZ, 0xfc, !PT ;  /* 0x0000000402020812 */ /* 0x000fe400078efcff */
[----:B0-----:R-:W-:Y:S01]  /*10260*/  ISETP.LE.AND P0, PT, R0, UR6, PT ;  /* 0x0000000600007c0c */ /* 0x001fe2000bf03270 */
[----:B------:R-:W-:Y:S02]  /*10270*/  IMAD.MOV.U32 R0, RZ, RZ, 0x1 ;  /* 0x00000001ff007424 */ /* 0x000fe400078e00ff */
[----:B------:R0:W-:Y:S04]  /*10280*/  STL [R1+0xc], R2 ;  /* 0x00000c0201007387 */ /* 0x0001e80000100800 */
[----:B------:R0:W-:Y:S04]  /*10290*/  STL [R1+0x18], RZ ;  /* 0x000018ff01007387 */ /* 0x0001e80000100800 */
[----:B------:R0:W-:Y:S02]  /*102a0*/  STL [R1+0x4], R0 ;  /* 0x0000040001007387 */ /* 0x0001e40000100800 */
[----:B------:R-:W-:Y:S05]  /*102b0*/  @P0 BRA `(.L_x_1179) ;  /* 0x0000004800940947 */ /* 0x000fea0003800000 */
[----:B------:R-:W1:Y:S01]  /*102c0*/  S2R R6, SR_TID.X ;  /* 0x0000000000067919 */ /* 0x000e620000002100 */
[----:B------:R-:W2:Y:S01]  /*102d0*/  S2UR UR5, SR_CgaCtaId ;  /* 0x00000000000579c3 */ /* 0x000ea20000008800 */
[----:B------:R-:W-:Y:S01]  /*102e0*/  UMOV UR4, 0x400 ;  /* 0x0000040000047882 */ /* 0x000fe20000000000 */
[----:B------:R-:W-:Y:S01]  /*102f0*/  IMAD.MOV.U32 R18, RZ, RZ, RZ ;  /* 0x000000ffff127224 */ /* 0x000fe200078e00ff */
[----:B------:R-:W-:Y:S01]  /*10300*/  ULDC UR44, c[0x0][0xc] ;  /* 0x00000300002c7ab9 */ /* 0x000fe20000000800 */
[----:B------:R-:W-:Y:S01]  /*10310*/  ULDC.64 UR38, c[0x0][0x198] ;  /* 0x0000660000267ab9 */ /* 0x000fe20000000a00 */
[----:B--2---:R-:W-:-:S06]  /*10320*/  ULEA UR4, UR5, UR4, 0x18 ;  /* 0x0000000405047291 */ /* 0x004fcc000f8ec03f */
[----:B------:R-:W-:Y:S01]  /*10330*/  IMAD.U32 R17, RZ, RZ, UR4 ;  /* 0x00000004ff117e24 */ /* 0x000fe2000f8e00ff */
[C---:B-1----:R-:W-:Y:S01]  /*10340*/  LOP3.LUT R5, R6.reuse, 0x7f, RZ, 0xc0, !PT ;  /* 0x0000007f06057812 */ /* 0x042fe200078ec0ff */
[----:B0-----:R-:W-:-:S05]  /*10350*/  IMAD.SHL.U32 R0, R6, 0x8, RZ ;  /* 0x0000000806007824 */ /* 0x001fca00078e00ff */
[C---:B------:R-:W-:Y:S02]  /*10360*/  LOP3.LUT R2, R0.reuse, 0x1f8, RZ, 0xc0, !PT ;  /* 0x000001f800027812 */ /* 0x040fe400078ec0ff */
[----:B------:R-:W-:Y:S02]  /*10370*/  LOP3.LUT R0, R0, 0x38, RZ, 0xc0, !PT ;  /* 0x0000003800007812 */ /* 0x000fe400078ec0ff */
[----:B------:R-:W-:Y:S01]  /*10380*/  LOP3.LUT R3, R2, 0x38, R6, 0x78, !PT ;  /* 0x0000003802037812 */ /* 0x000fe200078e7806 */
[----:B------:R-:W-:-:S05]  /*10390*/  IMAD.SHL.U32 R2, R5, 0x8, RZ ;  /* 0x0000000805027824 */ /* 0x000fca00078e00ff */
[----:B------:R-:W-:Y:S01]  /*103a0*/  LOP3.LUT R4, R3, 0x200, R2, 0xf8, !PT ;  /* 0x0000020003047812 */ /* 0x000fe200078ef802 */
[----:B------:R-:W-:Y:S01]  /*103b0*/  IMAD.SHL.U32 R2, R6, 0x10, RZ ;  /* 0x0000001006027824 */ /* 0x000fe200078e00ff */
[----:B------:R-:W-:-:S03]  /*103c0*/  SHF.R.U32.HI R3, RZ, 0x3, R5 ;  /* 0x00000003ff037819 */ /* 0x000fc60000011605 */
[----:B------:R-:W-:Y:S01]  /*103d0*/  IMAD R4, R4, 0x2, R17 ;  /* 0x0000000204047824 */ /* 0x000fe200078e0211 */
[----:B------:R-:W-:Y:S01]  /*103e0*/  LOP3.LUT R2, R3, 0x70, R2, 0xf8, !PT ;  /* 0x0000007003027812 */ /* 0x000fe200078ef802 */
[----:B------:R-:W-:Y:S02]  /*103f0*/  IMAD.U32 R3, RZ, RZ, UR6 ;  /* 0x00000006ff037e24 */ /* 0x000fe4000f8e00ff */
[----:B------:R-:W-:Y:S01]  /*10400*/  IMAD.MOV.U32 R2, RZ, RZ, 0x1 ;  /* 0x00000001ff027424 */ /* 0x000fe200078e00ff */
[----:B------:R-:W-:Y:S04]  /*10410*/  STL [R1+0x10], R4 ;  /* 0x0000100401007387 */ /* 0x000fe80000100800 */
[----:B------:R-:W-:Y:S04]  /*10420*/  STL [R1+0x14], R3 ;  /* 0x0000140301007387 */ /* 0x000fe80000100800 */
[----:B------:R-:W-:Y:S04]  /*10430*/  STL [R1+0x18], RZ ;  /* 0x000018ff01007387 */ /* 0x000fe80000100800 */
[----:B------:R0:W-:Y:S02]  /*10440*/  STL [R1+0x4], R2 ;  /* 0x0000040201007387 */ /* 0x0001e40000100800 */
[----:B0-----:R-:W-:-:S02]  /*10450*/  LOP3.LUT R2, R0, 0x40, RZ, 0xfc, !PT ;  /* 0x0000004000027812 */ /* 0x001fc400078efcff */
[----:B------:R-:W-:-:S07]  /*10460*/  LOP3.LUT R0, R0, 0x80, RZ, 0xfc, !PT ;  /* 0x0000008000007812 */ /* 0x000fce00078efcff */
.L_x_1275:
[----:B--2---:R-:W2:Y:S01]  /*10470*/  LDL R0, [R1+0x14] ;  /* 0x0000140001007983 */ /* 0x004ea20000100800 */
[----:B------:R-:W-:Y:S02]  /*10480*/  ULDC UR8, c[0x0][0xc60] ;  /* 0x0003180000087ab9 */ /* 0x000fe40000000800 */
[----:B------:R-:W-:-:S11]  /*10490*/  UISETP.NE.AND UP0, UPT, UR8, 0x1, UPT ;  /* 0x000000010800788c */ /* 0x000fd6000bf05270 */
[----:B------:R-:W-:Y:S01]  /*104a0*/  @UP0 ULDC UR4, c[0x0][0xc64] ;  /* 0x0003190000040ab9 */ /* 0x000fe20000000800 */
[----:B------:R-:W-:Y:S01]  /*104b0*/  @UP0 ULDC UR9, c[0x0][0xc68] ;  /* 0x00031a0000090ab9 */ /* 0x000fe20000000800 */
[C---:B--2---:R-:W-:Y:S02]  /*104c0*/  R2UR UR7, R0.reuse ;  /* 0x00000000000772ca */ /* 0x044fe400000e0000 */
[----:B------:R-:W-:-:S11]  /*104d0*/  R2UR UR6, R0 ;  /* 0x00000000000672ca */ /* 0x000fd600000e0000 */
[----:B------:R-:W-:-:S04]  /*104e0*/  UIMAD.WIDE.U32 UR4, UR7, UR4, URZ ;  /* 0x00000004070472a5 */ /* 0x000fc8000f8e003f */
[----:B------:R-:W-:-:S03]  /*104f0*/  @UP0 USHF.R.U32.HI UR7, URZ, UR9, UR5 ;  /* 0x000000093f070299 */ /* 0x000fc60008011605 */
[----:B------:R-:W-:Y:S02]  /*10500*/  ULDC UR4, c[0x0][0xc78] ;  /* 0x00031e0000047ab9 */ /* 0x000fe40000000800 */
[----:B------:R-:W-:Y:S02]  /*10510*/  UISETP.GE.AND UP0, UPT, UR7, UR4, UPT ;  /* 0x000000040700728c */ /* 0x000fe4000bf06270 */
[----:B------:R-:W-:-:S04]  /*10520*/  UIADD3 UR4, -UR7, URZ, URZ ;  /* 0x0000003f07047290 */ /* 0x000fc8000fffe13f */
[----:B------:R-:W-:Y:S01]  /*10530*/  PLOP3.LUT P0, PT, PT, PT, UP0, 0x80, 0x0 ;  /* 0x000000000000781c */ /* 0x000fe20003f0f008 */
[----:B------:R-:W-:-:S12]  /*10540*/  UIMAD UR8, UR8, UR4, UR6 ;  /* 0x00000004080872a4 */ /* 0x000fd8000f8e0206 */
[----:B01-3--:R-:W-:Y:S05]  /*10550*/  @!P0 BRA `(.L_x_1180) ;  /* 0x0000000000208947 */ /* 0x00bfea0003800000 */
[----:B------:R-:W-:Y:S01]  /*10560*/  ULDC UR9, c[0x0][0xc6c] ;  /* 0x00031b0000097ab9 */ /* 0x000fe20000000800 */
[----:B------:R-:W-:Y:S01]  /*10570*/  UMOV UR6, UR8 ;  /* 0x0000000800067c82 */ /* 0x000fe20008000000 */
[----:B------:R-:W-:-:S11]  /*10580*/  UISETP.NE.AND UP0, UPT, UR9, 0x1, UPT ;  /* 0x000000010900788c */ /* 0x000fd6000bf05270 */
[----:B------:R-:W-:Y:S02]  /*10590*/  @UP0 ULDC.64 UR10, c[0x0][0xc70] ;  /* 0x00031c00000a0ab9 */ /* 0x000fe40000000a00 */
[----:B------:R-:W-:-:S04]  /*105a0*/  UIMAD.WIDE.U32 UR4, UR8, UR10, URZ ;  /* 0x0000000a080472a5 */ /* 0x000fc8000f8e003f */
[----:B------:R-:W-:-:S04]  /*105b0*/  @UP0 USHF.R.U32.HI UR6, URZ, UR11, UR5 ;  /* 0x0000000b3f060299 */ /* 0x000fc80008011605 */
[----:B------:R-:W-:Y:S01]  /*105c0*/  UIMAD UR4, UR6, UR9, URZ ;  /* 0x00000009060472a4 */ /* 0x000fe2000f8e023f */
[----:B------:R-:W-:Y:S11]  /*105d0*/  BRA `(.L_x_1181) ;  /* 0x00000000001c7947 */ /* 0x000ff60003800000 */
.L_x_1180:
[----:B------:R-:W-:Y:S01]  /*105e0*/  ULDC UR9, c[0x0][0xc54] ;  /* 0x0003150000097ab9 */ /* 0x000fe20000000800 */
[----:B------:R-:W-:Y:S01]  /*105f0*/  UMOV UR6, UR8 ;  /* 0x0000000800067c82 */ /* 0x000fe20008000000 */
[----:B------:R-:W-:-:S11]  /*10600*/  UISETP.NE.AND UP0, UPT, UR9, 0x1, UPT ;  /* 0x000000010900788c */ /* 0x000fd6000bf05270 */
[----:B------:R-:W-:Y:S02]  /*10610*/  @UP0 ULDC.64 UR10, c[0x0][0xc58] ;  /* 0x00031600000a0ab9 */ /* 0x000fe40000000a00 */
[----:B------:R-:W-:-:S04]  /*10620*/  UIMAD.WIDE.U32 UR4, UR8, UR10, URZ ;  /* 0x0000000a080472a5 */ /* 0x000fc8000f8e003f */
[----:B------:R-:W-:-:S04]  /*10630*/  @UP0 USHF.R.U32.HI UR6, URZ, UR11, UR5 ;  /* 0x0000000b3f060299 */ /* 0x000fc80008011605 */
[----:B------:R-:W-:-:S12]  /*10640*/  UIMAD UR4, UR6, UR9, URZ ;  /* 0x00000009060472a4 */ /* 0x000fd8000f8e023f */
.L_x_1181:
[----:B------:R-:W-:Y:S02]  /*10650*/  UIADD3 UR4, UR8, -UR4, URZ ;  /* 0x8000000408047290 */ /* 0x000fe4000fffe03f */
[----:B------:R-:W-:Y:S01]  /*10660*/  ULOP3.LUT UR5, URZ, UR6, URZ, 0x33, !UPT ;  /* 0x000000063f057292 */ /* 0x000fe2000f8e333f */
[----:B------:R-:W-:Y:S01]  /*10670*/  ULDC UR14, c[0x0][0xc48] ;  /* 0x00031200000e7ab9 */ /* 0x000fe20000000800 */
[----:B------:R-:W-:Y:S01]  /*10680*/  ULDC UR8, c[0x0][0x448] ;  /* 0x0001120000087ab9 */ /* 0x000fe20000000800 */
[----:B------:R-:W-:Y:S01]  /*10690*/  ULDC UR43, c[0x0][0xc3c] ;  /* 0x00030f00002b7ab9 */ /* 0x000fe20000000800 */
[----:B------:R-:W-:Y:S02]  /*106a0*/  UISETP.NE.AND UP2, UPT, UR14, 0x1, UPT ;  /* 0x000000010e00788c */ /* 0x000fe4000bf45270 */
[----:B------:R-:W-:Y:S02]  /*106b0*/  UISETP.NE.AND UP1, UPT, UR8, 0x1, UPT ;  /* 0x000000010800788c */ /* 0x000fe4000bf25270 */
[----:B------:R-:W-:Y:S01]  /*106c0*/  UIADD3 UR43, UR5, UR43, URZ ;  /* 0x0000002b052b7290 */ /* 0x000fe2000fffe03f */
[----:B------:R-:W-:Y:S01]  /*106d0*/  ULDC.64 UR10, c[0x0][0x418] ;  /* 0x00010600000a7ab9 */ /* 0x000fe20000000a00 */
[----:B------:R-:W-:Y:S01]  /*106e0*/  ULDC UR13, c[0x0][0xc54] ;  /* 0x00031500000d7ab9 */ /* 0x000fe20000000800 */
[----:B------:R-:W-:-:S02]  /*106f0*/  UISETP.NE.U32.AND UP0, UPT, UR10, URZ, UPT ;  /* 0x0000003f0a00728c */ /* 0x000fc4000bf05070 */
[----:B------:R-:W-:Y:S02]  /*10700*/  UIMAD UR13, UR7, UR13, UR4 ;  /* 0x0000000d070d72a4 */ /* 0x000fe4000f8e0204 */
[----:B------:R-:W-:Y:S01]  /*10710*/  USHF.L.U32 UR43, UR43, 0x7, URZ ;  /* 0x000000072b2b7899 */ /* 0x000fe2000800063f */
[----:B------:R-:W-:Y:S01]  /*10720*/  ULDC.64 UR4, c[0x0][0x9e0] ;  /* 0x0002780000047ab9 */ /* 0x000fe20000000a00 */
[----:B------:R-:W-:Y:S02]  /*10730*/  UISETP.NE.AND.EX UP0, UPT, UR11, URZ, UPT, UP0 ;  /* 0x0000003f0b00728c */ /* 0x000fe4000bf05300 */
[----:B------:R-:W-:Y:S02]  /*10740*/  UISETP.GE.AND UP3, UPT, UR5, 0x1, UPT ;  /* 0x000000010500788c */ /* 0x000fe4000bf66270 */
[----:B------:R-:W-:Y:S01]  /*10750*/  UIADD3 UR12, UR43, 0x7f, URZ ;  /* 0x0000007f2b0c7890 */ /* 0x000fe2000fffe03f */
[----:B------:R-:W-:Y:S01]  /*10760*/  ULDC UR10, c[0x0][0x424] ;  /* 0x00010900000a7ab9 */ /* 0x000fe20000000800 */
[----:B------:R-:W-:Y:S01]  /*10770*/  ULDC UR6, c[0x0][0x288] ;  /* 0x0000a20000067ab9 */ /* 0x000fe20000000800 */
[----:B------:R-:W-:Y:S01]  /*10780*/  @UP2 ULDC UR8, c[0x0][0xc4c] ;  /* 0x0003130000082ab9 */ /* 0x000fe20000000800 */
[----:B------:R-:W-:Y:S01]  /*10790*/  @UP1 ULDC UR11, c[0x0][0x44c] ;  /* 0x00011300000b1ab9 */ /* 0x000fe20000000800 */
[----:B------:R-:W-:Y:S01]  /*107a0*/  USEL UR15, UR10, 0x1, UP0 ;  /* 0x000000010a0f7887 */ /* 0x000fe20008000000 */
[----:B------:R-:W-:Y:S01]  /*107b0*/  PLOP3.LUT P1, PT, PT, PT, UP3, 0x80, 0x0 ;  /* 0x000000000000781c */ /* 0x000fe20003f2f038 */
[----:B------:R-:W-:-:S02]  /*107c0*/  UIADD3 UR16, -UR6, 0x1, URZ ;  /* 0x0000000106107890 */ /* 0x000fc4000fffe13f */
[----:B------:R-:W-:Y:S02]  /*107d0*/  UIMAD.WIDE.U32 UR8, UR13, UR8, URZ ;  /* 0x000000080d0872a5 */ /* 0x000fe4000f8e003f */
[----:B------:R-:W-:Y:S01]  /*107e0*/  UIMAD.WIDE.U32 UR10, UR12, UR11, URZ ;  /* 0x0000000b0c0a72a5 */ /* 0x000fe2000f8e003f */
[----:B------:R-:W-:Y:S01]  /*107f0*/  ULDC UR7, c[0x0][0x2f0] ;  /* 0x0000bc0000077ab9 */ /* 0x000fe20000000800 */
[----:B------:R-:W-:Y:S01]  /*10800*/  @UP2 ULDC UR17, c[0x0][0xc50] ;  /* 0x0003140000112ab9 */ /* 0x000fe20000000800 */
[----:B------:R-:W-:Y:S01]  /*10810*/  @UP1 ULDC UR18, c[0x0][0x450] ;  /* 0x0001140000121ab9 */ /* 0x000fe20000000800 */
[----:B------:R-:W-:Y:S01]  /*10820*/  UMOV UR42, UR13 ;  /* 0x0000000d002a7c82 */ /* 0x000fe20008000000 */
[----:B------:R-:W-:Y:S02]  /*10830*/  UIMAD UR16, UR15, UR7, UR16 ;  /* 0x000000070f1072a4 */ /* 0x000fe4000f8e0210 */
[----:B------:R-:W-:Y:S02]  /*10840*/  @UP2 USHF.R.U32.HI UR42, URZ, UR17, UR9 ;  /* 0x000000113f2a2299 */ /* 0x000fe40008011609 */
[----:B------:R-:W-:-:S02]  /*10850*/  @UP1 USHF.R.U32.HI UR12, URZ, UR18, UR11 ;  /* 0x000000123f0c1299 */ /* 0x000fc4000801160b */
[----:B------:R-:W-:Y:S02]  /*10860*/  UIADD3 UR36, -UR42, URZ, URZ ;  /* 0x0000003f2a247290 */ /* 0x000fe4000fffe13f */
[----:B------:R-:W-:Y:S02]  /*10870*/  UIADD3 UR12, UR16, UR12, URZ ;  /* 0x0000000c100c7290 */ /* 0x000fe4000fffe03f */
[----:B------:R-:W-:Y:S02]  /*10880*/  UIMAD UR36, UR14, UR36, UR13 ;  /* 0x000000240e2472a4 */ /* 0x000fe4000f8e020d */
[----:B------:R-:W-:Y:S01]  /*10890*/  UIADD3 UR4, UR12, UR4, URZ ;  /* 0x000000040c047290 */ /* 0x000fe2000fffe03f */
[----:B------:R-:W-:Y:S11]  /*108a0*/  @!P1 BRA `(.L_x_1182) ;  /* 0x0000000000449947 */ /* 0x000ff60003800000 */
[----:B------:R-:W-:Y:S01]  /*108b0*/  ISETP.LT.AND P0, PT, RZ, UR12, PT ;  /* 0x0000000cff007c0c */ /* 0x000fe2000bf01270 */
[----:B------:R-:W-:-:S12]  /*108c0*/  UIADD3 UR10, UR12, -0x1, URZ ;  /* 0xffffffff0c0a7890 */ /* 0x000fd8000fffe03f */
[----:B------:R-:W-:Y:S05]  /*108d0*/  @P0 BRA `(.L_x_1183) ;  /* 0x00000000001c0947 */ /* 0x000fea0003800000 */
[----:B------:R-:W-:Y:S02]  /*108e0*/  UISETP.NE.AND UP0, UPT, UR5, 0x1, UPT ;  /* 0x000000010500788c */ /* 0x000fe4000bf05270 */
[----:B------:R-:W-:-:S09]  /*108f0*/  UIADD3 UR10, -UR12, URZ, URZ ;  /* 0x0000003f0c0a7290 */ /* 0x000fd2000fffe13f */
[----:B------:R-:W-:Y:S02]  /*10900*/  @UP0 ULDC.64 UR12, c[0x0][0x9e8] ;  /* 0x00027a00000c0ab9 */ /* 0x000fe40000000a00 */
[----:B------:R-:W-:-:S04]  /*10910*/  UIMAD.WIDE.U32 UR8, UR10, UR12, URZ ;  /* 0x0000000c0a0872a5 */ /* 0x000fc8000f8e003f */
[----:B------:R-:W-:-:S04]  /*10920*/  @UP0 USHF.R.U32.HI UR10, URZ, UR13, UR9 ;  /* 0x0000000d3f0a0299 */ /* 0x000fc80008011609 */
[----:B------:R-:W-:Y:S01]  /*10930*/  ULOP3.LUT UR10, URZ, UR10, URZ, 0x33, !UPT ;  /* 0x0000000a3f0a7292 */ /* 0x000fe2000f8e333f */
[----:B------:R-:W-:Y:S11]  /*10940*/  BRA `(.L_x_1184) ;  /* 0x0000000000107947 */ /* 0x000ff60003800000 */
.L_x_1183:
[----:B------:R-:W-:-:S11]  /*10950*/  UISETP.NE.AND UP0, UPT, UR5, 0x1, UPT ;  /* 0x000000010500788c */ /* 0x000fd6000bf05270 */
[----:B------:R-:W-:Y:S02]  /*10960*/  @UP0 ULDC.64 UR12, c[0x0][0x9e8] ;  /* 0x00027a00000c0ab9 */ /* 0x000fe40000000a00 */
[----:B------:R-:W-:-:S04]  /*10970*/  UIMAD.WIDE.U32 UR8, UR10, UR12, URZ ;  /* 0x0000000c0a0872a5 */ /* 0x000fc8000f8e003f */
[----:B------:R-:W-:-:S12]  /*10980*/  @UP0 USHF.R.U32.HI UR10, URZ, UR13, UR9 ;  /* 0x0000000d3f0a0299 */ /* 0x000fd80008011609 */
.L_x_1184:
[----:B------:R-:W-:-:S04]  /*10990*/  UIMAD UR10, UR10, UR5, UR5 ;  /* 0x000000050a0a72a4 */ /* 0x000fc8000f8e0205 */
[----:B------:R-:W-:-:S04]  /*109a0*/  UISETP.LT.AND UP0, UPT, UR4, UR10, UPT ;  /* 0x0000000a0400728c */ /* 0x000fc8000bf01270 */
[----:B------:R-:W-:-:S12]  /*109b0*/  USEL UR4, UR4, UR10, UP0 ;  /* 0x0000000a04047287 */ /* 0x000fd80008000000 */
.L_x_1182:
[----:B------:R-:W-:Y:S02]  /*109c0*/  UIMAD UR8, UR15, UR7, 0x5f ;  /* 0x0000005f0f0874a4 */ /* 0x000fe4000f8e0207 */
[----:B------:R-:W-:Y:S02]  /*109d0*/  UIADD3 UR10, UR4, 0x5f, URZ ;  /* 0x0000005f040a7890 */ /* 0x000fe4000fffe03f */
[----:B------:R-:W-:Y:S02]  /*109e0*/  UIMAD.WIDE UR8, UR8, 0x2aaaaaab, URZ ;  /* 0x2aaaaaab080878a5 */ /* 0x000fe4000f8e023f */
[----:B------:R-:W-:Y:S01]  /*109f0*/  UIMAD.WIDE UR10, UR10, 0x2aaaaaab, URZ ;  /* 0x2aaaaaab0a0a78a5 */ /* 0x000fe2000f8e023f */
[----:B------:R-:W-:Y:S01]  /*10a00*/  @UP1 ULDC UR12, c[0x0][0x44c] ;  /* 0x00011300000c1ab9 */ /* 0x000fe20000000800 */
[----:B------:R-:W-:Y:S02]  /*10a10*/  UIMAD UR7, UR15, UR7, -UR6 ;  /* 0x000000070f0772a4 */ /* 0x000fe4000f8e0a06 */
[----:B------:R-:W-:-:S02]  /*10a20*/  UIMAD.WIDE.U32 UR12, UR43, UR12, URZ ;  /* 0x0000000c2b0c72a5 */ /* 0x000fc4000f8e003f */
[----:B------:R-:W-:Y:S02]  /*10a30*/  USHF.R.U32.HI UR6, URZ, 0x1f, UR9 ;  /* 0x0000001f3f067899 */ /* 0x000fe40008011609 */
[----:B------:R-:W-:Y:S01]  /*10a40*/  USHF.R.U32.HI UR4, URZ, 0x1f, UR11 ;  /* 0x0000001f3f047899 */ /* 0x000fe2000801160b */
[----:B------:R-:W-:Y:S01]  /*10a50*/  @UP1 ULDC UR16, c[0x0][0x450] ;  /* 0x0001140000101ab9 */ /* 0x000fe20000000800 */
[----:B------:R-:W-:Y:S01]  /*10a60*/  UMOV UR14, UR43 ;  /* 0x0000002b000e7c82 */ /* 0x000fe20008000000 */
[----:B------:R-:W-:Y:S02]  /*10a70*/  @UP1 USHF.R.U32.HI UR14, URZ, UR16, UR13 ;  /* 0x000000103f0e1299 */ /* 0x000fe4000801160d */
[----:B------:R-:W-:Y:S02]  /*10a80*/  ULEA.HI.SX32 UR9, UR9, UR6, 0x1c ;  /* 0x0000000609097291 */ /* 0x000fe4000f8fe23f */
[----:B------:R-:W-:Y:S02]  /*10a90*/  ULEA.HI.SX32 UR4, UR11, UR4, 0x1c ;  /* 0x000000040b047291 */ /* 0x000fe4000f8fe23f */
[----:B------:R-:W-:-:S02]  /*10aa0*/  UIADD3 UR6, UR7, UR14, URZ ;  /* 0x0000000e07067290 */ /* 0x000fc4000fffe03f */
[----:B------:R-:W-:Y:S01]  /*10ab0*/  UISETP.LT.AND UP0, UPT, UR9, UR4, UPT ;  /* 0x000000040900728c */ /* 0x000fe2000bf01270 */
[----:B------:R-:W-:Y:S02]  /*10ac0*/  ULDC UR8, c[0x0][0x9dc] ;  /* 0x0002770000087ab9 */ /* 0x000fe40000000800 */
[----:B------:R-:W-:Y:S02]  /*10ad0*/  UIADD3 UR8, UR6, -UR8, URZ ;  /* 0x8000000806087290 */ /* 0x000fe4000fffe03f */
[----:B------:R-:W-:Y:S01]  /*10ae0*/  USEL UR41, UR9, UR4, UP0 ;  /* 0x0000000409297287 */ /* 0x000fe20008000000 */
[----:B------:R-:W-:Y:S11]  /*10af0*/  @!P1 BRA `(.L_x_1185) ;  /* 0x0000000000489947 */ /* 0x000ff60003800000 */
[----:B------:R-:W-:Y:S02]  /*10b00*/  UMOV UR4, UR6 ;  /* 0x0000000600047c82 */ /* 0x000fe40008000000 */
[----:B------:R-:W-:-:S06]  /*10b10*/  UISETP.GT.AND UP0, UPT, UR4, -0x1, UPT ;  /* 0xffffffff0400788c */ /* 0x000fcc000bf04270 */
[----:B------:R-:W-:-:S13]  /*10b20*/  PLOP3.LUT P0, PT, PT, PT, UP0, 0x80, 0x0 ;  /* 0x000000000000781c */ /* 0x000fda0003f0f008 */
[----:B------:R-:W-:Y:S05]  /*10b30*/  @P0 BRA `(.L_x_1186) ;  /* 0x00000000001c0947 */ /* 0x000fea0003800000 */
[----:B------:R-:W-:Y:S02]  /*10b40*/  UISETP.NE.AND UP0, UPT, UR5, 0x1, UPT ;  /* 0x000000010500788c */ /* 0x000fe4000bf05270 */
[----:B------:R-:W-:-:S09]  /*10b50*/  ULOP3.LUT UR4, URZ, UR4, URZ, 0x33, !UPT ;  /* 0x000000043f047292 */ /* 0x000fd2000f8e333f */
[----:B------:R-:W-:Y:S02]  /*10b60*/  @UP0 ULDC.64 UR10, c[0x0][0x9e8] ;  /* 0x00027a00000a0ab9 */ /* 0x000fe40000000a00 */
[----:B------:R-:W-:-:S04]  /*10b70*/  UIMAD.WIDE.U32 UR6, UR4, UR10, URZ ;  /* 0x0000000a040672a5 */ /* 0x000fc8000f8e003f */
[----:B------:R-:W-:-:S04]  /*10b80*/  @UP0 USHF.R.U32.HI UR4, URZ, UR11, UR7 ;  /* 0x0000000b3f040299 */ /* 0x000fc80008011607 */
[----:B------:R-:W-:Y:S01]  /*10b90*/  ULOP3.LUT UR4, URZ, UR4, URZ, 0x33, !UPT ;  /* 0x000000043f047292 */ /* 0x000fe2000f8e333f */
[----:B------:R-:W-:Y:S11]  /*10ba0*/  BRA `(.L_x_1187) ;  /* 0x0000000000107947 */ /* 0x000ff60003800000 */
.L_x_1186:
[----:B------:R-:W-:-:S11]  /*10bb0*/  UISETP.NE.AND UP0, UPT, UR5, 0x1, UPT ;  /* 0x000000010500788c */ /* 0x000fd6000bf05270 */
[----:B------:R-:W-:Y:S02]  /*10bc0*/  @UP0 ULDC.64 UR10, c[0x0][0x9e8] ;  /* 0x00027a00000a0ab9 */ /* 0x000fe40000000a00 */
[----:B------:R-:W-:-:S04]  /*10bd0*/  UIMAD.WIDE.U32 UR6, UR4, UR10, URZ ;  /* 0x0000000a040672a5 */ /* 0x000fc8000f8e003f */
[----:B------:R-:W-:-:S12]  /*10be0*/  @UP0 USHF.R.U32.HI UR4, URZ, UR11, UR7 ;  /* 0x0000000b3f040299 */ /* 0x000fd80008011607 */
.L_x_1187:
[----:B------:R-:W-:-:S04]  /*10bf0*/  UIMAD UR4, UR4, UR5, URZ ;  /* 0x00000005040472a4 */ /* 0x000fc8000f8e023f */
[----:B------:R-:W-:-:S04]  /*10c00*/  UISETP.LT.AND UP0, UPT, UR8, UR4, UPT ;  /* 0x000000040800728c */ /* 0x000fc8000bf01270 */
[----:B------:R-:W-:-:S12]  /*10c10*/  USEL UR8, UR8, UR4, !UP0 ;  /* 0x0000000408087287 */ /* 0x000fd8000c000000 */
.L_x_1185:
[----:B------:R-:W-:Y:S01]  /*10c20*/  UIMAD.WIDE UR4, UR8, 0x2aaaaaab, URZ ;  /* 0x2aaaaaab080478a5 */ /* 0x000fe2000f8e023f */
[----:B------:R-:W-:Y:S03]  /*10c30*/  BSSY B7, `(.L_x_1188) ;  /* 0x00003f0000077945 */ /* 0x000fe60003800000 */
[----:B------:R-:W-:-:S04]  /*10c40*/  USHF.R.U32.HI UR4, URZ, 0x1f, UR5 ;  /* 0x0000001f3f047899 */ /* 0x000fc80008011605 */
[----:B------:R-:W-:-:S04]  /*10c50*/  ULEA.HI.SX32 UR4, UR5, UR4, 0x1c ;  /* 0x0000000405047291 */ /* 0x000fc8000f8fe23f */
[----:B------:R-:W-:-:S04]  /*10c60*/  UISETP.LT.AND UP0, UPT, URZ, UR4, UPT ;  /* 0x000000043f00728c */ /* 0x000fc8000bf01270 */
[----:B------:R-:W-:-:S04]  /*10c70*/  USEL UR40, URZ, UR4, !UP0 ;  /* 0x000000043f287287 */ /* 0x000fc8000c000000 */
[----:B------:R-:W-:-:S06]  /*10c80*/  UISETP.GT.AND UP0, UPT, UR41, UR40, UPT ;  /* 0x000000282900728c */ /* 0x000fcc000bf04270 */
[----:B------:R-:W-:-:S13]  /*10c90*/  PLOP3.LUT P0, PT, PT, PT, UP0, 0x80, 0x0 ;  /* 0x000000000000781c */ /* 0x000fda0003f0f008 */
[----:B------:R-:W-:Y:S05]  /*10ca0*/  @P0 BRA `(.L_x_1189) ;  /* 0x00000000004c0947 */ /* 0x000fea0003800000 */
[----:B------:R-:W0:Y:S02]  /*10cb0*/  S2R R0, SR_TID.X ;  /* 0x0000000000007919 */ /* 0x000e240000002100 */
        /* <DEDUP_REMOVED lines=10> */
[----:B-1----:R-:W2:Y:S01]  /*10d60*/  @P0 ATOMG.E.ADD.STRONG.GPU PT, R3, desc[UR6][R2.64], R5 ;  /* 0x00000005020309a8 */ /* 0x002ea200081ee1c6 */
[----:B------:R-:W0:Y:S02]  /*10d70*/  S2R R4, SR_LTMASK ;  /* 0x0000000000047919 */ /* 0x000e240000003900 */
[----:B0-----:R-:W-:-:S04]  /*10d80*/  LOP3.LUT R4, R4, UR4, RZ, 0xc0, !PT ;  /* 0x0000000404047c12 */ /* 0x001fc8000f8ec0ff */
[----:B------:R-:W0:Y:S01]  /*10d90*/  POPC R7, R4 ;  /* 0x0000000400077309 */ /* 0x000e220000000000 */
[----:B--2---:R-:W0:Y:S02]  /*10da0*/  SHFL.IDX PT, R0, R3, R0, 0x1f ;  /* 0x00001f0003007589 */ /* 0x004e2400000e0000 */
[----:B0-----:R-:W-:-:S05]  /*10db0*/  IADD3 R0, R0, UR44, R7 ;  /* 0x0000002c00007c10 */ /* 0x001fca000fffe007 */
[----:B------:R1:W-:Y:S01]  /*10dc0*/  STL [R1+0x14], R0 ;  /* 0x0000140001007387 */ /* 0x0003e20000100800 */
[----:B------:R-:W-:Y:S05]  /*10dd0*/  BRA `(.L_x_1190) ;  /* 0x0000003c00547947 */ /* 0x000fea0003800000 */
.L_x_1189:
[----:B------:R-:W-:Y:S01]  /*10de0*/  VIADD R0, R17, 0x18400 ;  /* 0x0001840011007836 */ /* 0x000fe20000000000 */
[----:B------:R-:W-:Y:S04]  /*10df0*/  BSSY B6, `(.L_x_1191) ;  /* 0x0000013000067945 */ /* 0x000fe80003800000 */
        /* <DEDUP_REMOVED lines=18> */
.L_x_1192:
[----:B------:R-:W-:Y:S05]  /*10f20*/  BSYNC B6 ;  /* 0x0000000000067941 */ /* 0x000fea0003800000 */
.L_x_1191:
        /* <DEDUP_REMOVED lines=8> */
[----:B------:R0:W1:Y:S01]  /*10fb0*/  LDC.64 R2, c[0x4][R16] ;  /* 0x0100000010027b82 */ /* 0x0000620000000a00 */
        /* <DEDUP_REMOVED lines=11> */
.L_x_1195:
        /* <DEDUP_REMOVED lines=15> */
.L_x_1194:
[----:B------:R-:W-:Y:S05]  /*11160*/  BSYNC B6 ;  /* 0x0000000000067941 */ /* 0x000fea0003800000 */
.L_x_1193:
[----:B------:R-:W-:Y:S01]  /*11170*/  ULDC.64 UR4, c[0x0][0x9f8] ;  /* 0x00027e0000047ab9 */ /* 0x000fe20000000a00 */
[----:B------:R-:W2:Y:S01]  /*11180*/  LDL.LU R0, [R1+0xc] ;  /* 0x00000c0001007983 */ /* 0x000ea20000300800 */
[----:B------:R-:W-:Y:S01]  /*11190*/  UISETP.NE.U32.AND UP0, UPT, UR4, URZ, UPT ;  /* 0x0000003f0400728c */ /* 0x000fe2000bf05070 */
[----:B------:R-:W-:Y:S01]  /*111a0*/  IMAD.U32 R7, RZ, RZ, UR42 ;  /* 0x0000002aff077e24 */ /* 0x000fe2000f8e00ff */
[----:B------:R-:W-:Y:S02]  /*111b0*/  ULDC.64 UR6, c[0x0][0x208] ;  /* 0x0000820000067ab9 */ /* 0x000fe40000000a00 */
[----:B------:R-:W-:-:S06]  /*111c0*/  UISETP.NE.AND.EX UP0, UPT, UR5, URZ, UPT, UP0 ;  /* 0x0000003f0500728c */ /* 0x000fcc000bf05300 */
[----:B------:R-:W-:-:S05]  /*111d0*/  PLOP3.LUT P0, PT, PT, PT, UP0, 0x80, 0x0 ;  /* 0x000000000000781c */ /* 0x000fca0003f0f008 */
[----:B------:R-:W-:Y:S02]  /*111e0*/  @UP0 ULDC.64 UR4, c[0x0][0x9f8] ;  /* 0x00027e0000040ab9 */ /* 0x000fe40000000a00 */
[----:B------:R-:W-:-:S06]  /*111f0*/  @UP0 UIMAD.WIDE UR4, UR42, 0x4, UR4 ;  /* 0x000000042a0408a5 */ /* 0x000fcc000f8e0204 */
[----:B------:R-:W-:Y:S02]  /*11200*/  IMAD.U32 R2, RZ, RZ, UR4 ;  /* 0x00000004ff027e24 */ /* 0x000fe4000f8e00ff */
[----:B------:R-:W-:-:S05]  /*11210*/  IMAD.U32 R3, RZ, RZ, UR5 ;  /* 0x00000005ff037e24 */ /* 0x000fca000f8e00ff */
[----:B------:R0:W3:Y:S01]  /*11220*/  @P0 LDG.E R7, desc[UR6][R2.64] ;  /* 0x0000000602070981 */ /* 0x0000e2000c1e1900 */
[----:B------:R-:W-:Y:S01]  /*11230*/  UMOV UR4, 0xffffffff ;  /* 0xffffffff00047882 */ /* 0x000fe20000000000 */
[----:B------:R-:W-:Y:S01]  /*11240*/  IMAD.U32 R19, RZ, RZ, UR41 ;  /* 0x00000029ff137e24 */ /* 0x000fe2000f8e00ff */
[----:B------:R-:W1:Y:S03]  /*11250*/  S2R R4, SR_TID.X ;  /* 0x0000000000047919 */ /* 0x000e660000002100 */
[----:B------:R-:W-:Y:S01]  /*11260*/  VIADD R19, R19, 0xffffffff ;  /* 0xffffffff13137836 */ /* 0x000fe20000000000 */
[----:B0-----:R-:W0:Y:S02]  /*11270*/  LDC.64 R2, c[0x0][0x418] ;  /* 0x00010600ff027b82 */ /* 0x001e240000000a00 */
[----:B0-----:R-:W-:Y:S02]  /*11280*/  ISETP.NE.U32.AND P0, PT, R2, RZ, PT ;  /* 0x000000ff0200720c */ /* 0x001fe40003f05070 */
[----:B-1----:R-:W-:-:S02]  /*11290*/  SHF.R.U32.HI R4, RZ, 0x5, R4 ;  /* 0x00000005ff047819 */ /* 0x002fc40000011604 */
[----:B------:R-:W-:Y:S02]  /*112a0*/  ISETP.NE.AND.EX P1, PT, R3, RZ, PT, P0 ;  /* 0x000000ff0300720c */ /* 0x000fe40003f25300 */
[----:B------:R-:W-:Y:S02]  /*112b0*/  LOP3.LUT R4, R4, 0x3, RZ, 0xc0, !PT ;  /* 0x0000000304047812 */ /* 0x000fe400078ec0ff */
[----:B--2---:R-:W-:-:S09]  /*112c0*/  LOP3.LUT R0, R0, 0xfffffffe, RZ, 0xc0, !PT ;  /* 0xfffffffe00007812 */ /* 0x004fd200078ec0ff */
[----:B------:R-:W-:Y:S02]  /*112d0*/  @P1 LOP3.LUT R0, R0, 0x1, RZ, 0xfc, !PT ;  /* 0x0000000100001812 */ /* 0x000fe400078efcff */
[----:B---3--:R-:W-:Y:S01]  /*112e0*/  SHF.R.S32.HI R8, RZ, 0x1f, R7 ;  /* 0x0000001fff087819 */ /* 0x008fe20000011407 */
[----:B------:R0:W-:Y:S01]  /*112f0*/  STL [R1], R7 ;  /* 0x0000000701007387 */ /* 0x0001e20000100800 */
[----:B------:R-:W-:-:S03]  /*11300*/  SEL R16, R7, RZ, !P1 ;  /* 0x000000ff07107207 */ /* 0x000fc60004800000 */
[----:B------:R0:W-:Y:S04]  /*11310*/  STL [R1+0x8], R8 ;  /* 0x0000080801007387 */ /* 0x0001e80000100800 */
[----:B------:R0:W-:Y:S01]  /*11320*/  STL [R1+0xc], R0 ;  /* 0x00000c0001007387 */ /* 0x0001e20000100800 */
[----:B------:R-:W-:Y:S05]  /*11330*/  BRA.DIV UR4, `(.L_x_1196) ;  /* 0x00000042043c7947 */ /* 0x000fea000b800000 */
[----:B------:R1:W2:Y:S02]  /*11340*/  SHFL.IDX PT, R14, R4, RZ, 0x1f ;  /* 0x00001fff040e7589 */ /* 0x0002a400000e0000 */
.L_x_1290:
[----:B------:R-:W-:Y:S02]  /*11350*/  PLOP3.LUT P2, PT, PT, PT, PT, 0x8, 0x0 ;  /* 0x000000000000781c */ /* 0x000fe40003f4e170 */
[----:B0-----:R-:W-:Y:S02]  /*11360*/  LOP3.LUT R0, R0, 0xfffffffd, RZ, 0xc0, !PT ;  /* 0xfffffffd00007812 */ /* 0x001fe400078ec0ff */
[----:B--2---:R-:W-:-:S09]  /*11370*/  ISETP.NE.AND P0, PT, R14, RZ, PT ;  /* 0x000000ff0e00720c */ /* 0x004fd20003f05270 */
[----:B------:R-:W-:-:S05]  /*11380*/  @P2 LOP3.LUT R0, R0, 0x2, RZ, 0xfc, !PT ;  /* 0x0000000200002812 */ /* 0x000fca00078efcff */
[----:B------:R0:W-:Y:S01]  /*11390*/  STL [R1+0xc], R0 ;  /* 0x00000c0001007387 */ /* 0x0001e20000100800 */
[----:B------:R-:W-:Y:S05]  /*113a0*/  @P0 BRA `(.L_x_1197) ;  /* 0x0000000400280947 */ /* 0x000fea0003800000 */
[----:B------:R-:W-:-:S03]  /*113b0*/  UMOV UR4, 0xffffffff ;  /* 0xffffffff00047882 */ /* 0x000fc60000000000 */
[----:B------:R-:W-:Y:S05]  /*113c0*/  BRA.DIV UR4, `(.L_x_1198) ;  /* 0x0000004204387947 */ /* 0x000fea000b800000 */
[----:B------:R-:W-:-:S13]  /*113d0*/  ELECT P6, URZ, PT ;  /* 0x00000000003f782f */ /* 0x000fda00038c0000 */
.L_x_1293:
[----:B------:R-:W-:Y:S05]  /*113e0*/  @!P6 BRA `(.L_x_1197) ;  /* 0x000000040018e947 */ /* 0x000fea0003800000 */
[----:B------:R-:W-:Y:S01]  /*113f0*/  IMAD.MOV.U32 R16, RZ, RZ, R7 ;  /* 0x000000ffff107224 */ /* 0x000fe200078e0007 */
[----:B------:R-:W-:Y:S06]  /*11400*/  @!P1 BRA `(.L_x_1199) ;  /* 0x0000000000489947 */ /* 0x000fec0003800000 */
[----:B------:R-:W2:Y:S01]  /*11410*/  LDC R6, c[0x0][0x43c] ;  /* 0x00010f00ff067b82 */ /* 0x000ea20000000800 */
[----:B------:R-:W-:Y:S01]  /*11420*/  ULDC.64 UR4, c[0x0][0x428] ;  /* 0x00010a0000047ab9 */ /* 0x000fe20000000a00 */
[----:B------:R-:W-:Y:S01]  /*11430*/  ULDC.64 UR6, c[0x0][0x208] ;  /* 0x0000820000067ab9 */ /* 0x000fe20000000a00 */
[----:B--2---:R-:W-:-:S13]  /*11440*/  ISETP.NE.AND P0, PT, R6, 0x1, PT ;  /* 0x000000010600780c */ /* 0x004fda0003f05270 */
[----:B-1----:R-:W0:Y:S02]  /*11450*/  @P0 LDC.64 R4, c[0x0][0x440] ;  /* 0x00011000ff040b82 */ /* 0x002e240000000a00 */
[----:B0-----:R-:W-:-:S04]  /*11460*/  @P0 IMAD.HI.U32 R0, R19, R4, RZ ;  /* 0x0000000413000227 */ /* 0x001fc800078e00ff */
[----:B------:R-:W-:Y:S01]  /*11470*/  IMAD.MOV.U32 R4, RZ, RZ, R19 ;  /* 0x000000ffff047224 */ /* 0x000fe200078e0013 */
[----:B------:R-:W-:-:S04]  /*11480*/  @P0 SHF.R.U32.HI R4, RZ, R5, R0 ;  /* 0x00000005ff040219 */ /* 0x000fc80000011600 */
[--C-:B------:R-:W-:Y:S01]  /*11490*/  SHF.R.S32.HI R5, RZ, 0x1f, R4.reuse ;  /* 0x0000001fff057819 */ /* 0x100fe20000011404 */
[----:B------:R-:W-:-:S04]  /*114a0*/  IMAD.MOV R0, RZ, RZ, -R4 ;  /* 0x000000ffff007224 */ /* 0x000fc800078e0a04 */
[----:B------:R-:W-:Y:S02]  /*114b0*/  IMAD R19, R6, R0, R19 ;  /* 0x0000000006137224 */ /* 0x000fe400078e0213 */
[----:B------:R-:W-:Y:S02]  /*114c0*/  IMAD R0, R8, UR4, RZ ;  /* 0x0000000408007c24 */ /* 0x000fe4000f8e02ff */
[----:B------:R-:W-:-:S04]  /*114d0*/  IMAD.WIDE.U32 R4, R7, UR4, R4 ;  /* 0x0000000407047c25 */ /* 0x000fc8000f8e0004 */
[----:B------:R-:W-:Y:S01]  /*114e0*/  IMAD R0, R7, UR5, R0 ;  /* 0x0000000507007c24 */ /* 0x000fe2000f8e0200 */
[----:B------:R-:W-:-:S03]  /*114f0*/  LEA R2, P0, R4, R2, 0x2 ;  /* 0x0000000204027211 */ /* 0x000fc600078010ff */
[----:B------:R-:W-:-:S05]  /*11500*/  IMAD.IADD R0, R5, 0x1, R0 ;  /* 0x0000000105007824 */ /* 0x000fca00078e0200 */
[----:B------:R-:W-:-:S05]  /*11510*/  LEA.HI.X R3, R4, R3, R0, 0x2, P0 ;  /* 0x0000000304037211 */ /* 0x000fca00000f1400 */
[----:B------:R2:W5:Y:S02]  /*11520*/  LDG.E R16, desc[UR6][R2.64] ;  /* 0x0000000602107981 */ /* 0x000564000c1e1900 */
.L_x_1199:
[----:B--2---:R-:W2:Y:S01]  /*11530*/  LDL R2, [R1+0x4] ;  /* 0x0000040001027983 */ /* 0x004ea20000100800 */
[----:B0-----:R-:W-:Y:S01]  /*11540*/  IMAD R0, R18, 0x8, R17 ;  /* 0x0000000812007824 */ /* 0x001fe200078e0211 */
[----:B--2---:R-:W-:-:S04]  /*11550*/  SHF.L.U32 R2, R2, 0x1f, RZ ;  /* 0x0000001f02027819 */ /* 0x004fc800000006ff */
[----:B------:R-:W0:Y:S02]  /*11560*/  SYNCS.PHASECHK.TRANS64.TRYWAIT P0, [R0+URZ+0x2a840], R2 ;  /* 0x02a84002000075a7 */ /* 0x000e24000800017f */
[----:B0-----:R-:W-:Y:S05]  /*11570*/  @!P0 BRA `(.L_x_1200) ;  /* 0x0000003c00ec8947 */ /* 0x001fea0003800000 */
.L_x_1294:
        /* <DEDUP_REMOVED lines=11> */
.L_x_1201:
[----:B0-----:R-:W2:Y:S01]  /*11630*/  LDL.LU R2, [R1+0xc] ;  /* 0x00000c0001027983 */ /* 0x001ea20000300800 */
[----:B------:R-:W-:Y:S01]  /*11640*/  R2UR UR33, R0 ;  /* 0x00000000002172ca */ /* 0x000fe200000e0000 */
[----:B------:R-:W-:Y:S01]  /*11650*/  IMAD R0, R18, 0x9000, R17 ;  /* 0x0000900012007824 */ /* 0x000fe200078e0211 */
[----:B------:R-:W-:Y:S01]  /*11660*/  R2UR UR35, R19 ;  /* 0x00000000132372ca */ /* 0x000fe200000e0000 */
[----:B------:R-:W-:Y:S01]  /*11670*/  UIADD3 UR4, UP0, UR38, 0x370, URZ ;  /* 0x0000037026047890 */ /* 0x000fe2000ff1e03f */
[----:B------:R-:W-:Y:S01]  /*11680*/  PLOP3.LUT P0, PT, PT, PT, PT, 0x80, 0x0 ;  /* 0x000000000000781c */ /* 0x000fe20003f0f070 */
[----:B------:R-:W-:Y:S01]  /*11690*/  UMOV UR6, 0x0 ;  /* 0x0000000000067882 */ /* 0x000fe20000000000 */
[----:B------:R-:W-:Y:S01]  /*116a0*/  R2UR UR8, R0 ;  /* 0x00000000000872ca */ /* 0x000fe200000e0000 */
[----:B------:R-:W-:Y:S01]  /*116b0*/  UIADD3.X UR5, URZ, UR39, URZ, UP0, !UPT ;  /* 0x000000273f057290 */ /* 0x000fe200087fe43f */
[----:B-----5:R-:W-:Y:S01]  /*116c0*/  R2UR UR37, R16 ;  /* 0x00000000102572ca */ /* 0x020fe200000e0000 */
[----:B------:R-:W-:Y:S01]  /*116d0*/  UMOV UR7, 0x14f00000 ;  /* 0x14f0000000077882 */ /* 0x000fe20000000000 */
[----:B------:R-:W-:Y:S01]  /*116e0*/  UMOV UR34, URZ ;  /* 0x0000003f00227c82 */ /* 0x000fe20008000000 */
[----:B------:R-:W-:Y:S01]  /*116f0*/  UMOV UR18, 0x40 ;  /* 0x0000004000127882 */ /* 0x000fe20000000000 */
[----:B------:R-:W-:Y:S01]  /*11700*/  UMOV UR20, UR36 ;  /* 0x0000002400147c82 */ /* 0x000fe20008000000 */
[----:B------:R-:W-:-:S02]  /*11710*/  UIADD3 UR33, UR33, 0x2a830, URZ ;  /* 0x0002a83021217890 */ /* 0x000fc4000fffe03f */
[----:B------:R-:W-:Y:S01]  /*11720*/  UIMAD UR35, UR35, 0x60, URZ ;  /* 0x00000060232378a4 */ /* 0x000fe2000f8e023f */
[----:B------:R-:W-:Y:S01]  /*11730*/  UMOV UR10, 0x80 ;  /* 0x00000080000a7882 */ /* 0x000fe20000000000 */
[----:B------:R-:W-:Y:S02]  /*11740*/  UMOV UR12, UR36 ;  /* 0x00000024000c7c82 */ /* 0x000fe40008000000 */
[----:B------:R-:W-:Y:S02]  /*11750*/  UIADD3 UR32, UR8, 0x18400, URZ ;  /* 0x0001840008207890 */ /* 0x000fe4000fffe03f */
[----:B------:R-:W-:Y:S02]  /*11760*/  UIADD3 UR16, UR8, 0x1b400, URZ ;  /* 0x0001b40008107890 */ /* 0x000fe4000fffe03f */
[----:B------:R-:W-:Y:S01]  /*11770*/  UIADD3 UR8, UR8, 0x1e400, URZ ;  /* 0x0001e40008087890 */ /* 0x000fe2000fffe03f */
[----:B------:R-:W-:Y:S01]  /*11780*/  UMOV UR21, UR37 ;  /* 0x0000002500157c82 */ /* 0x000fe20008000000 */
[----:B------:R-:W-:Y:S01]  /*11790*/  UMOV UR17, UR33 ;  /* 0x0000002100117c82 */ /* 0x000fe20008000000 */
[----:B------:R-:W-:Y:S01]  /*117a0*/  UMOV UR19, UR35 ;  /* 0x0000002300137c82 */ /* 0x000fe20008000000 */
[----:B------:R-:W-:Y:S01]  /*117b0*/  UMOV UR13, UR37 ;  /* 0x00000025000d7c82 */ /* 0x000fe20008000000 */
[----:B------:R-:W-:Y:S01]  /*117c0*/  UMOV UR9, UR33 ;  /* 0x0000002100097c82 */ /* 0x000fe20008000000 */
[----:B------:R-:W-:Y:S01]  /*117d0*/  UMOV UR11, UR35 ;  /* 0x00000023000b7c82 */ /* 0x000fe20008000000 */
[----:B------:R3:W-:Y:S01]  /*117e0*/  UTMALDG.4D [UR32], [UR4], desc[UR6] ;  /* 0x00000620040075b4 */ /* 0x0007e20008019000 */
[----:B------:R3:W-:Y:S01]  /*117f0*/  UTMALDG.4D [UR16], [UR4], desc[UR6] ;  /* 0x00000610040075b4 */ /* 0x0007e20008019000 */
[----:B------:R3:W-:Y:S01]  /*11800*/  UTMALDG.4D [UR8], [UR4], desc[UR6] ;  /* 0x00000608040075b4 */ /* 0x0007e20008019000 */
[----:B--2---:R-:W-:-:S04]  /*11810*/  LOP3.LUT R2, R2, 0xfffffffd, RZ, 0xc0, !PT ;  /* 0xfffffffd02027812 */ /* 0x004fc800078ec0ff */
[----:B------:R-:W-:-:S05]  /*11820*/  @P0 LOP3.LUT R2, R2, 0x2, RZ, 0xfc, !PT ;  /* 0x0000000202020812 */ /* 0x000fca00078efcff */
[----:B------:R3:W-:Y:S01]  /*11830*/  STL [R1+0xc], R2 ;  /* 0x00000c0201007387 */ /* 0x0007e20000100800 */
[----:B------:R-:W-:Y:S01]  /*11840*/  NOP ;  /* 0x0000000000007918 */ /* 0x000fe20000000000 */
.L_x_1197:
[----:B0-----:R-:W-:Y:S01]  /*11850*/  VIADD R0, R17, 0xc400 ;  /* 0x0000c40011007836 */ /* 0x001fe20000000000 */
[----:B------:R-:W-:Y:S05]  /*11860*/  WARPSYNC.ALL ;  /* 0x0000000000007948 */ /* 0x000fea0003800000 */
[----:B------:R-:W-:Y:S01]  /*11870*/  BAR.SYNC.DEFER_BLOCKING 0x8, 0x180 ;  /* 0x0206000000007b1d */ /* 0x000fe20000010000 */
[----:B------:R-:W-:-:S05]  /*11880*/  LOP3.LUT P0, RZ, R0, 0x3ff, RZ, 0xc0, !PT ;  /* 0x000003ff00ff7812 */ /* 0x000fca000780c0ff */
[----:B------:R-:W-:Y:S08]  /*11890*/  BSSY B6, `(.L_x_1202) ;  /* 0x0000012000067945 */ /* 0x000ff00003800000 */
[----:B------:R-:W-:Y:S05]  /*118a0*/  @!P0 BRA `(.L_x_1203) ;  /* 0x0000000000408947 */ /* 0x000fea0003800000 */
[----:B---3--:R-:W-:Y:S01]  /*118b0*/  MOV R2, 0x0 ;  /* 0x0000000000027802 */ /* 0x008fe20000000f00 */
[----:B------:R-:W-:Y:S01]  /*118c0*/  ULDC.64 UR6, c[0x4][0xb8] ;  /* 0x01002e0000067ab9 */ /* 0x000fe20000000a00 */
[----:B------:R-:W-:Y:S01]  /*118d0*/  ULDC.64 UR8, c[0x4][0xc0] ;  /* 0x0100300000087ab9 */ /* 0x000fe20000000a00 */
[----:B------:R-:W-:Y:S01]  /*118e0*/  ULDC.64 UR4, c[0x4][0x20] ;  /* 0x0100080000047ab9 */ /* 0x000fe20000000a00 */
[----:B-1----:R-:W-:Y:S02]  /*118f0*/  IMAD.U32 R4, RZ, RZ, UR6 ;  /* 0x00000006ff047e24 */ /* 0x002fe4000f8e00ff */
        /* <DEDUP_REMOVED lines=11> */
.L_x_1203:
[----:B---3--:R-:W-:Y:S05]  /*119b0*/  BSYNC B6 ;  /* 0x0000000000067941 */ /* 0x008fea0003800000 */
.L_x_1202:
[----:B------:R-:W0:Y:S01]  /*119c0*/  S2R R2, SR_TID.X ;  /* 0x0000000000027919 */ /* 0x000e220000002100 */
[----:B------:R-:W2:Y:S01]  /*119d0*/  LDC R7, c[0x0][0x448] ;  /* 0x00011200ff077b82 */ /* 0x000ea20000000800 */
[----:B------:R-:W-:Y:S01]  /*119e0*/  USHF.R.S32.HI UR4, URZ, 0x1f, UR36 ;  /* 0x0000001f3f047899 */ /* 0x000fe20008011424 */
[----:B------:R-:W-:Y:S01]  /*119f0*/  ULDC.64 UR8, c[0x0][0x2d8] ;  /* 0x0000b60000087ab9 */ /* 0x000fe20000000a00 */
[----:B------:R-:W3:Y:S02]  /*11a00*/  S2R R9, SR_TID.X ;  /* 0x0000000000097919 */ /* 0x000ee40000002100 */
[----:B------:R-:W-:Y:S02]  /*11a10*/  UIMAD UR6, UR4, UR8, URZ ;  /* 0x00000008040672a4 */ /* 0x000fe4000f8e023f */
[----:B------:R-:W-:Y:S01]  /*11a20*/  UIMAD.WIDE.U32 UR4, UR36, UR8, URZ ;  /* 0x00000008240472a5 */ /* 0x000fe2000f8e003f */
[----:B------:R-:W4:Y:S01]  /*11a30*/  S2R R8, SR_TID.X ;  /* 0x0000000000087919 */ /* 0x000f220000002100 */
[----:B------:R-:W-:-:S02]  /*11a40*/  UIMAD UR6, UR36, UR9, UR6 ;  /* 0x00000009240672a4 */ /* 0x000fc4000f8e0206 */
[----:B------:R-:W-:Y:S02]  /*11a50*/  USHF.R.S32.HI UR7, URZ, 0x1f, UR42 ;  /* 0x0000001f3f077899 */ /* 0x000fe4000801142a */
[----:B------:R-:W-:Y:S01]  /*11a60*/  UIADD3 UR5, UR5, UR6, URZ ;  /* 0x0000000605057290 */ /* 0x000fe2000fffe03f */
[----:B------:R-:W-:-:S03]  /*11a70*/  ULDC.64 UR8, c[0x0][0x2e0] ;  /* 0x0000b80000087ab9 */ /* 0x000fc60000000a00 */
[----:B------:R-:W-:Y:S02]  /*11a80*/  UIMAD.WIDE.U32 UR4, UR42, UR8, UR4 ;  /* 0x000000082a0472a5 */ /* 0x000fe4000f8e0004 */
[----:B------:R-:W-:-:S04]  /*11a90*/  UIMAD UR6, UR7, UR8, URZ ;  /* 0x00000008070672a4 */ /* 0x000fc8000f8e023f */
[----:B------:R-:W-:Y:S01]  /*11aa0*/  UIMAD UR6, UR42, UR9, UR6 ;  /* 0x000000092a0672a4 */ /* 0x000fe2000f8e0206 */
[----:B--2---:R-:W-:Y:S01]  /*11ab0*/  ISETP.NE.AND P0, PT, R7, 0x1, PT ;  /* 0x000000010700780c */ /* 0x004fe20003f05270 */
[----:B-1----:R-:W-:Y:S02]  /*11ac0*/  IMAD.U32 R4, RZ, RZ, UR4 ;  /* 0x00000004ff047e24 */ /* 0x002fe4000f8e00ff */
[----:B------:R-:W-:Y:S02]  /*11ad0*/  UIADD3 UR6, UR5, UR6, URZ ;  /* 0x0000000605067290 */ /* 0x000fe4000fffe03f */
[----:B------:R-:W-:Y:S01]  /*11ae0*/  IMAD.U32 R5, RZ, RZ, UR5 ;  /* 0x00000005ff057e24 */ /* 0x000fe2000f8e00ff */
[----:B------:R-:W-:Y:S01]  /*11af0*/  ULDC.64 UR4, c[0x0][0x2d0] ;  /* 0x0000b40000047ab9 */ /* 0x000fe20000000a00 */
[C---:B0-----:R-:W-:Y:S01]  /*11b00*/  LOP3.LUT R0, R2.reuse, 0x7f, RZ, 0xc0, !PT ;  /* 0x0000007f02007812 */ /* 0x041fe200078ec0ff */
[----:B------:R-:W-:-:S03]  /*11b10*/  IMAD.SHL.U32 R2, R2, 0x10, RZ ;  /* 0x0000001002027824 */ /* 0x000fc600078e00ff */
[----:B------:R-:W-:Y:S01]  /*11b20*/  SHF.R.U32.HI R0, RZ, 0x3, R0 ;  /* 0x00000003ff007819 */ /* 0x000fe20000011600 */
[----:B---3--:R-:W-:Y:S01]  /*11b30*/  IMAD.SHL.U32 R9, R9, 0x8, RZ ;  /* 0x0000000809097824 */ /* 0x008fe200078e00ff */
[----:B------:R-:W0:Y:S02]  /*11b40*/  @P0 LDC R3, c[0x0][0x44c] ;  /* 0x00011300ff030b82 */ /* 0x000e240000000800 */
[----:B------:R-:W-:Y:S01]  /*11b50*/  LOP3.LUT R2, R0, 0x70, R2, 0xf8, !PT ;  /* 0x0000007000027812 */ /* 0x000fe200078ef802 */
[----:B----4-:R-:W-:Y:S01]  /*11b60*/  IMAD.SHL.U32 R10, R8, 0x8, RZ ;  /* 0x00000008080a7824 */ /* 0x010fe200078e00ff */
[----:B------:R-:W-:-:S03]  /*11b70*/  LOP3.LUT R9, R9, 0x38, RZ, 0xc0, !PT ;  /* 0x0000003809097812 */ /* 0x000fc600078ec0ff */
[----:B------:R-:W-:Y:S01]  /*11b80*/  VIADD R2, R2, UR43 ;  /* 0x0000002b02027c36 */ /* 0x000fe20008000000 */
[----:B------:R-:W1:Y:S01]  /*11b90*/  @P0 LDC R0, c[0x0][0x450] ;  /* 0x00011400ff000b82 */ /* 0x000e620000000800 */
[C---:B------:R-:W-:Y:S02]  /*11ba0*/  LOP3.LUT R11, R9.reuse, 0x40, RZ, 0xfc, !PT ;  /* 0x00000040090b7812 */ /* 0x040fe400078efcff */
[----:B------:R-:W-:Y:S01]  /*11bb0*/  IMAD.MOV.U32 R6, RZ, RZ, R2 ;  /* 0x000000ffff067224 */ /* 0x000fe200078e0002 */
[----:B------:R-:W-:Y:S02]  /*11bc0*/  LOP3.LUT R9, R9, 0x80, RZ, 0xfc, !PT ;  /* 0x0000008009097812 */ /* 0x000fe400078efcff */
[----:B------:R-:W-:Y:S01]  /*11bd0*/  LOP3.LUT R10, R10, 0x38, RZ, 0xc0, !PT ;  /* 0x000000380a0a7812 */ /* 0x000fe200078ec0ff */
[----:B0-----:R-:W-:-:S05]  /*11be0*/  @P0 IMAD.HI.U32 R3, R2, R3, RZ ;  /* 0x0000000302030227 */ /* 0x001fca00078e00ff */
[----:B-1----:R-:W-:Y:S01]  /*11bf0*/  @P0 SHF.R.U32.HI R6, RZ, R0, R3 ;  /* 0x00000000ff060219 */ /* 0x002fe20000011603 */
[----:B------:R-:W-:Y:S01]  /*11c00*/  IMAD.U32 R3, RZ, RZ, UR6 ;  /* 0x00000006ff037e24 */ /* 0x000fe2000f8e00ff */
[----:B------:R-:W-:-:S03]  /*11c10*/  ULDC.64 UR6, c[0x0][0x280] ;  /* 0x0000a00000067ab9 */ /* 0x000fc60000000a00 */
[----:B------:R-:W-:-:S04]  /*11c20*/  IMAD.MOV R0, RZ, RZ, -R6 ;  /* 0x000000ffff007224 */ /* 0x000fc800078e0a06 */
[----:B------:R-:W-:Y:S02]  /*11c30*/  IMAD R0, R7, R0, R2 ;  /* 0x0000000007007224 */ /* 0x000fe400078e0202 */
[----:B------:R-:W-:Y:S01]  /*11c40*/  IMAD.MOV.U32 R2, RZ, RZ, R4 ;  /* 0x000000ffff027224 */ /* 0x000fe200078e0004 */
[----:B------:R-:W-:-:S03]  /*11c50*/  SHF.R.S32.HI R4, RZ, 0x1f, R6 ;  /* 0x0000001fff047819 */ /* 0x000fc60000011406 */
[----:B------:R-:W-:-:S04]  /*11c60*/  IMAD.WIDE.U32 R2, R6, UR4, R2 ;  /* 0x0000000406027c25 */ /* 0x000fc8000f8e0002 */
        /* <DEDUP_REMOVED lines=18> */
[----:B------:R-:W0:Y:S01]  /*11d90*/  S2R R2, SR_TID.X ;  /* 0x0000000000027919 */ /* 0x000e220000002100 */
[----:B------:R-:W-:Y:S01]  /*11da0*/  ULDC UR4, c[0x0][0x288] ;  /* 0x0000a20000047ab9 */ /* 0x000fe20000000800 */
[----:B------:R-:W-:Y:S01]  /*11db0*/  ULDC.64 UR6, c[0x0][0x208] ;  /* 0x0000820000067ab9 */ /* 0x000fe20000000a00 */
[----:B------:R-:W-:Y:S01]  /*11dc0*/  IMAD R5, R7, UR4, RZ ;  /* 0x0000000407057c24 */ /* 0x000fe2000f8e02ff */
[----:B------:R-:W1:Y:S01]  /*11dd0*/  SHFL.IDX PT, R3, R0, RZ, 0x181f ;  /* 0x00181fff00037589 */ /* 0x000e6200000e0000 */
[----:B0-----:R-:W-:-:S04]  /*11de0*/  LOP3.LUT R2, R2, 0x7f, RZ, 0xc0, !PT ;  /* 0x0000007f02027812 */ /* 0x001fc800078ec0ff */
[----:B------:R-:W-:Y:S02]  /*11df0*/  SHF.R.U32.HI R8, RZ, 0x3, R2 ;  /* 0x00000003ff087819 */ /* 0x000fe40000011602 */
[----:B------:R-:W0:Y:S03]  /*11e00*/  SHFL.IDX PT, R2, R6, RZ, 0x181f ;  /* 0x00181fff06027589 */ /* 0x000e2600000e0000 */
[----:B------:R-:W-:-:S05]  /*11e10*/  VIADD R4, R8, UR43 ;  /* 0x0000002b08047c36 */ /* 0x000fca0008000000 */
        /* <DEDUP_REMOVED lines=9> */
[----:B------:R0:W-:Y:S02]  /*11eb0*/  @!P4 LDGSTS.E.BYPASS.LTC128B.128 [R9+0x14400], desc[UR6][R2.64+0x100], !P2 ;  /* 0x144001000209cfae */ /* 0x0001e4000d101d46 */
[----:B0-----:R-:W-:-:S02]  /*11ec0*/  VIADD R2, R4, 0x10 ;  /* 0x0000001004027836 */ /* 0x001fc40000000000 */
[----:B------:R-:W0:Y:S03]  /*11ed0*/  SHFL.IDX PT, R3, R0, 0x1, 0x181f ;  /* 0x00381f0000037f89 */ /* 0x000e2600000e0000 */
[----:B------:R-:W-:Y:S02]  /*11ee0*/  ISETP.GE.AND P4, PT, R2, R5, PT ;  /* 0x000000050200720c */ /* 0x000fe40003f86270 */
[----:B------:R-:W1:Y:S11]  /*11ef0*/  SHFL.IDX PT, R2, R6, 0x1, 0x181f ;  /* 0x00381f0006027f89 */ /* 0x000e7600000e0000 */
[----:B0-----:R-:W-:-:S05]  /*11f00*/  @!P4 LEA R3, P3, R10, R3, 0x1 ;  /* 0x000000030a03c211 */ /* 0x001fca00078608ff */
[----:B-1----:R-:W-:-:S05]  /*11f10*/  @!P4 IMAD.X R2, RZ, RZ, R2, P3 ;  /* 0x000000ffff02c224 */ /* 0x002fca00018e0602 */
[----:B------:R-:W-:-:S04]  /*11f20*/  @!P4 LOP3.LUT R3, R3, R2, RZ, 0x3c, !PT ;  /* 0x000000020303c212 */ /* 0x000fc800078e3cff */
[----:B------:R-:W-:-:S04]  /*11f30*/  @!P4 LOP3.LUT R2, R3, R2, RZ, 0x3c, !PT ;  /* 0x000000020302c212 */ /* 0x000fc800078e3cff */
[----:B------:R-:W-:-:S05]  /*11f40*/  @!P4 LOP3.LUT R3, R3, R2, RZ, 0x3c, !PT ;  /* 0x000000020303c212 */ /* 0x000fca00078e3cff */
[----:B------:R-:W-:Y:S04]  /*11f50*/  @!P4 LDGSTS.E.BYPASS.LTC128B.128 [R9+0xcc00], desc[UR6][R2.64], !P0 ;  /* 0x0cc000000209cfae */ /* 0x000fe8000c101d46 */
        /* <DEDUP_REMOVED lines=52> */
[----:B------:R-:W-:Y:S01]  /*122a0*/  ISETP.GE.AND P4, PT, R2, R5, PT ;  /* 0x000000050200720c */ /* 0x000fe20003f86270 */
[----:B------:R-:W-:Y:S04]  /*122b0*/  SHFL.IDX PT, R0, R0, 0x7, 0x181f ;  /* 0x00f81f0000007f89 */ /* 0x000fe800000e0000 */
[----:B------:R-:W1:Y:S04]  /*122c0*/  SHFL.IDX PT, R2, R6, 0x6, 0x181f ;  /* 0x00d81f0006027f89 */ /* 0x000e6800000e0000 */
[----:B------:R-:W2:Y:S04]  /*122d0*/  SHFL.IDX PT, R6, R6, 0x7, 0x181f ;  /* 0x00f81f0006067f89 */ /* 0x000ea800000e0000 */
        /* <DEDUP_REMOVED lines=8> */
.L_x_1311:
[----:B------:R-:W-:Y:S01]  /*12360*/  VIADD R4, R4, 0x70 ;  /* 0x0000007004047836 */ /* 0x000fe20000000000 */
[----:B------:R-:W-:Y:S04]  /*12370*/  BSSY B0, `(.L_x_1205) ;  /* 0x000000c000007945 */ /* 0x000fe80003800000 */
[----:B------:R-:W-:-:S13]  /*12380*/  ISETP.GE.AND P3, PT, R4, R5, PT ;  /* 0x000000050400720c */ /* 0x000fda0003f66270 */
[----:B------:R-:W-:Y:S05]  /*12390*/  @P3 BRA `(.L_x_1206) ;  /* 0x0000000000243947 */ /* 0x000fea0003800000 */
[----:B0-----:R-:W-:Y:S01]  /*123a0*/  LEA R2, P3, R10, R0, 0x1 ;  /* 0x000000000a027211 */ /* 0x001fe200078608ff */
[----:B------:R-:W-:-:S04]  /*123b0*/  ULDC.64 UR4, c[0x0][0x208] ;  /* 0x0000820000047ab9 */ /* 0x000fc80000000a00 */
[----:B------:R-:W-:-:S05]  /*123c0*/  IMAD.X R3, RZ, RZ, R6, P3 ;  /* 0x000000ffff037224 */ /* 0x000fca00018e0606 */
[----:B------:R-:W-:Y:S01]  /*123d0*/  @!PT LDS RZ, [RZ] ;  /* 0x00000000fffff984 */ /* 0x000fe20000000800 */
[----:B------:R-:W-:Y:S01]  /*123e0*/  @!PT LDS RZ, [RZ] ;  /* 0x00000000fffff984 */ /* 0x000fe20000000800 */
[----:B------:R-:W-:Y:S01]  /*123f0*/  @!PT LDS RZ, [RZ] ;  /* 0x00000000fffff984 */ /* 0x000fe20000000800 */
[----:B------:R1:W-:Y:S04]  /*12400*/  LDGSTS.E.BYPASS.LTC128B.128 [R9+0xfc00], desc[UR4][R2.64], !P0 ;  /* 0x0fc0000002097fae */ /* 0x0003e8000c101d44 */
[----:B------:R1:W-:Y:S04]  /*12410*/  LDGSTS.E.BYPASS.LTC128B.128 [R9+0x13c00], desc[UR4][R2.64+0x80], !P1 ;  /* 0x13c0008002097fae */ /* 0x0003e8000c901d44 */
[----:B------:R1:W-:Y:S02]  /*12420*/  LDGSTS.E.BYPASS.LTC128B.128 [R9+0x17c00], desc[UR4][R2.64+0x100], !P2 ;  /* 0x17c0010002097fae */ /* 0x0003e4000d101d44 */
.L_x_1206:
[----:B------:R-:W-:Y:S05]  /*12430*/  BSYNC B0 ;  /* 0x0000000000007941 */ /* 0x000fea0003800000 */
.L_x_1205:
[----:B------:R-:W-:Y:S01]  /*12440*/  NOP ;  /* 0x0000000000007918 */ /* 0x000fe20000000000 */
[----:B------:R-:W-:Y:S01]  /*12450*/  PLOP3.LUT P0, PT, PT, PT, PT, 0x80, 0x0 ;  /* 0x000000000000781c */ /* 0x000fe20003f0f070 */
[----:B------:R-:W-:-:S12]  /*12460*/  VIADD R6, R17, 0x2a800 ;  /* 0x0002a80011067836 */ /* 0x000fd80000000000 */
.L_x_1207:
[----:B------:R-:W-:Y:S02]  /*12470*/  PLOP3.LUT P1, PT, P1, P0, PT, 0xa2, 0x0 ;  /* 0x000000000000781c */ /* 0x000fe40000f21472 */
[----:B------:R-:W-:-:S08]  /*12480*/  @P0 R2UR P1, UR4, R17 ;  /* 0x00000000110402ca */ /* 0x000fd00000020000 */
[----:B------:R-:W-:-:S05]  /*12490*/  @P0 PLOP3.LUT P0, PT, P1, PT, PT, 0x80, 0x0 ;  /* 0x000000000000081c */ /* 0x000fca0000f0f070 */
[----:B------:R-:W-:Y:S01]  /*124a0*/  @!P1 SYNCS.ARRIVE.TRANS64.RED.A0T1 RZ, [UR4+0x2a800], RZ ;  /* 0x02a800ffffff99a7 */ /* 0x000fe20008200404 */
[----:B------:R-:W-:Y:S07]  /*124b0*/  @!P1 ARRIVES.LDGSTSBAR.64.TRANSCNT [UR4+0x2a800] ;  /* 0x02a80000ff0099b0 */ /* 0x000fee0008000a84 */
[----:B------:R-:W-:Y:S05]  /*124c0*/  @P0 BRA.U.ANY `(.L_x_1207) ;  /* 0xfffffffd00e80947 */ /* 0x000fea000393ffff */
[----:B01----:R-:W2:Y:S02]  /*124d0*/  LDL.LU R2, [R1+0x18] ;  /* 0x0000180001027983 */ /* 0x003ea40000300800 */
        /* <DEDUP_REMOVED lines=11> */
.L_x_1312:
[----:B------:R-:W-:Y:S05]  /*12590*/  BSYNC B0 ;  /* 0x0000000000007941 */ /* 0x000fea0003800000 */
.L_x_1208:
[----:B------:R-:W-:-:S04]  /*125a0*/  UIADD3 UR4, UR41, -0x2, URZ ;  /* 0xfffffffe29047890 */ /* 0x000fc8000fffe03f */
[----:B------:R-:W-:-:S06]  /*125b0*/  UISETP.GE.AND UP0, UPT, UR4, UR40, UPT ;  /* 0x000000280400728c */ /* 0x000fcc000bf06270 */
[----:B------:R-:W-:-:S13]  /*125c0*/  PLOP3.LUT P0, PT, PT, PT, UP0, 0x80, 0x0 ;  /* 0x000000000000781c */ /* 0x000fda0003f0f008 */
[----:B------:R-:W-:Y:S05]  /*125d0*/  @!P0 BRA `(.L_x_1210) ;  /* 0x0000002000008947 */ /* 0x000fea0003800000 */
[----:B0-----:R-:W-:Y:S01]  /*125e0*/  IMAD R0, RZ, RZ, -UR41 ;  /* 0x80000029ff007e24 */ /* 0x001fe2000f8e02ff */
[----:B------:R-:W-:-:S04]  /*125f0*/  LOP3.LUT R8, RZ, UR40, RZ, 0x33, !PT ;  /* 0x00000028ff087c12 */ /* 0x000fc8000f8e33ff */
[----:B------:R-:W-:-:S05]  /*12600*/  VIADDMNMX R8, R0, 0x1, R8, !PT ;  /* 0x0000000100087846 */ /* 0x000fca0007800108 */
[----:B------:R-:W-:-:S05]  /*12610*/  VIADD R0, R8, UR41 ;  /* 0x0000002908007c36 */ /* 0x000fca0008000000 */
[----:B------:R-:W-:-:S04]  /*12620*/  LOP3.LUT R0, R0, 0x1, RZ, 0xc0, !PT ;  /* 0x0000000100007812 */ /* 0x000fc800078ec0ff */
[----:B------:R-:W-:Y:S01]  /*12630*/  ISETP.NE.U32.AND P0, PT, R0, 0x1, PT ;  /* 0x000000010000780c */ /* 0x000fe20003f05070 */
[----:B------:R-:W-:-:S12]  /*12640*/  IMAD.U32 R0, RZ, RZ, UR4 ;  /* 0x00000004ff007e24 */ /* 0x000fd8000f8e00ff */
[----:B------:R-:W-:Y:S05]  /*12650*/  @P0 BRA `(.L_x_1211) ;  /* 0x0000000800a00947 */ /* 0x000fea0003800000 */
[----:B------:R-:W2:Y:S04]  /*12660*/  LDL R2, [R1+0xc] ;  /* 0x00000c0001027983 */ /* 0x000ea80000100800 */
[----:B------:R-:W3:Y:S01]  /*12670*/  LDL R3, [R1+0x4] ;  /* 0x0000040001037983 */ /* 0x000ee20000100800 */
[----:B------:R-:W-:-:S05]  /*12680*/  VIADD R7, R18, 0x1 ;  /* 0x0000000112077836 */ /* 0x000fca0000000000 */
[C---:B------:R-:W-:Y:S01]  /*12690*/  ISETP.NE.AND P0, PT, R7.reuse, 0x2, PT ;  /* 0x000000020700780c */ /* 0x040fe20003f05270 */
[----:B------:R-:W-:Y:S03]  /*126a0*/  BSSY B0, `(.L_x_1212) ;  /* 0x000009f000007945 */ /* 0x000fe60003800000 */
[----:B------:R-:W-:Y:S02]  /*126b0*/  SEL R10, RZ, 0x1, P0 ;  /* 0x00000001ff0a7807 */ /* 0x000fe40000000000 */
[----:B------:R-:W-:Y:S02]  /*126c0*/  SEL R7, R7, RZ, P0 ;  /* 0x000000ff07077207 */ /* 0x000fe40000000000 */
[----:B--2---:R-:W-:Y:S02]  /*126d0*/  LOP3.LUT P1, RZ, R2, 0x2, RZ, 0xc0, !PT ;  /* 0x0000000202ff7812 */ /* 0x004fe4000782c0ff */
[----:B---3--:R-:W-:-:S11]  /*126e0*/  LOP3.LUT R10, R3, R10, RZ, 0x3c, !PT ;  /* 0x0000000a030a7212 */ /* 0x008fd600078e3cff */
[----:B------:R-:W-:Y:S05]  /*126f0*/  @!P1 BRA `(.L_x_1213) ;  /* 0x0000000800649947 */ /* 0x000fea0003800000 */
[----:B------:R-:W-:Y:S01]  /*12700*/  LOP3.LUT P1, RZ, R2, 0x1, RZ, 0xc0, !PT ;  /* 0x0000000102ff7812 */ /* 0x000fe2000782c0ff */
[----:B------:R-:W-:-:S12]  /*12710*/  IMAD.MOV.U32 R5, RZ, RZ, R16 ;  /* 0x000000ffff057224 */ /* 0x000fd800078e0010 */
[----:B------:R-:W-:Y:S05]  /*12720*/  @!P1 BRA `(.L_x_1214) ;  /* 0x0000000000549947 */ /* 0x000fea0003800000 */
[----:B------:R-:W2:Y:S01]  /*12730*/  LDL R9, [R1+0x8] ;  /* 0x0000080001097983 */ /* 0x000ea20000100800 */
[----:B------:R-:W0:Y:S03]  /*12740*/  LDC R5, c[0x0][0x43c] ;  /* 0x00010f00ff057b82 */ /* 0x000e260000000800 */
[----:B------:R-:W3:Y:S01]  /*12750*/  LDL R11, [R1] ;  /* 0x00000000010b7983 */ /* 0x000ee20000100800 */
[----:B------:R-:W-:Y:S01]  /*12760*/  IMAD.MOV.U32 R4, RZ, RZ, R0 ;  /* 0x000000ffff047224 */ /* 0x000fe200078e0000 */
[----:B------:R-:W-:Y:S01]  /*12770*/  ULDC.64 UR4, c[0x0][0x428] ;  /* 0x00010a0000047ab9 */ /* 0x000fe20000000a00 */
[----:B------:R-:W-:Y:S01]  /*12780*/  ULDC.64 UR6, c[0x0][0x208] ;  /* 0x0000820000067ab9 */ /* 0x000fe20000000a00 */
[----:B0-----:R-:W-:-:S13]  /*12790*/  ISETP.NE.AND P0, PT, R5, 0x1, PT ;  /* 0x000000010500780c */ /* 0x001fda0003f05270 */
[----:B------:R-:W0:Y:S02]  /*127a0*/  @P0 LDC.64 R2, c[0x0][0x440] ;  /* 0x00011000ff020b82 */ /* 0x000e240000000a00 */
[----:B0-----:R-:W-:-:S05]  /*127b0*/  @P0 IMAD.HI.U32 R2, R0, R2, RZ ;  /* 0x0000000200020227 */ /* 0x001fca00078e00ff */
[----:B------:R-:W-:-:S05]  /*127c0*/  @P0 SHF.R.U32.HI R4, RZ, R3, R2 ;  /* 0x00000003ff040219 */ /* 0x000fca0000011602 */
[----:B------:R-:W-:-:S04]  /*127d0*/  IMAD.MOV R2, RZ, RZ, -R4 ;  /* 0x000000ffff027224 */ /* 0x000fc800078e0a04 */
[----:B------:R-:W-:Y:S01]  /*127e0*/  IMAD R0, R5, R2, R0 ;  /* 0x0000000205007224 */ /* 0x000fe200078e0200 */
[----:B------:R-:W-:Y:S01]  /*127f0*/  SHF.R.S32.HI R5, RZ, 0x1f, R4 ;  /* 0x0000001fff057819 */ /* 0x000fe20000011404 */
[----:B------:R-:W0:Y:S01]  /*12800*/  LDC.64 R2, c[0x0][0x418] ;  /* 0x00010600ff027b82 */ /* 0x000e220000000a00 */
[----:B--2---:R-:W-:-:S04]  /*12810*/  IMAD R9, R9, UR4, RZ ;  /* 0x0000000409097c24 */ /* 0x004fc8000f8e02ff */
[C---:B---3--:R-:W-:Y:S02]  /*12820*/  IMAD R9, R11.reuse, UR5, R9 ;  /* 0x000000050b097c24 */ /* 0x048fe4000f8e0209 */
[----:B------:R-:W-:-:S04]  /*12830*/  IMAD.WIDE.U32 R4, R11, UR4, R4 ;  /* 0x000000040b047c25 */ /* 0x000fc8000f8e0004 */
[----:B------:R-:W-:Y:S01]  /*12840*/  IMAD.IADD R5, R9, 0x1, R5 ;  /* 0x0000000109057824 */ /* 0x000fe200078e0205 */
[----:B0-----:R-:W-:-:S04]  /*12850*/  LEA R2, P0, R4, R2, 0x2 ;  /* 0x0000000204027211 */ /* 0x001fc800078010ff */
[----:B------:R-:W-:-:S05]  /*12860*/  LEA.HI.X R3, R4, R3, R5, 0x2, P0 ;  /* 0x0000000304037211 */ /* 0x000fca00000f1405 */
[----:B------:R0:W5:Y:S04]  /*12870*/  LDG.E R5, desc[UR6][R2.64] ;  /* 0x0000000602057981 */ /* 0x000168000c1e1900 */
.L_x_1214:
[----:B0-----:R-:W-:Y:S01]  /*12880*/  IMAD R3, R7, 0x8, R17 ;  /* 0x0000000807037824 */ /* 0x001fe200078e0211 */
[----:B------:R-:W-:Y:S01]  /*12890*/  SHF.L.U32 R2, R10, 0x1f, RZ ;  /* 0x0000001f0a027819 */ /* 0x000fe200000006ff */
[----:B------:R-:W-:Y:S03]  /*128a0*/  BSSY B1, `(.L_x_1215) ;  /* 0x0000003000017945 */ /* 0x000fe60003800000 */
[----:B------:R-:W0:Y:S02]  /*128b0*/  SYNCS.PHASECHK.TRANS64.TRYWAIT P0, [R3+URZ+0x2a840], R2 ;  /* 0x02a84002030075a7 */ /* 0x000e24000800017f */
[----:B0-----:R-:W-:Y:S05]  /*128c0*/  @!P0 BRA `(.L_x_1216) ;  /* 0x0000003800448947 */ /* 0x001fea0003800000 */
.L_x_1313:
[----:B------:R-:W-:Y:S05]  /*128d0*/  BSYNC B1 ;  /* 0x0000000000017941 */ /* 0x000fea0003800000 */
.L_x_1215:
[----:B------:R-:W1:Y:S01]  /*128e0*/  S2R R4, SR_TID.X ;  /* 0x0000000000047919 */ /* 0x000e620000002100 */
[----:B------:R-:W-:Y:S01]  /*128f0*/  BSSY B1, `(.L_x_1217) ;  /* 0x000000b000017945 */ /* 0x000fe20003800000 */
[----:B-1----:R-:W-:-:S04]  /*12900*/  LOP3.LUT R4, R4, 0x7f, RZ, 0xc0, !PT ;  /* 0x0000007f04047812 */ /* 0x002fc800078ec0ff */
[----:B------:R-:W-:-:S13]  /*12910*/  ISETP.NE.AND P1, PT, R4, RZ, PT ;  /* 0x000000ff0400720c */ /* 0x000fda0003f25270 */
[----:B------:R-:W-:Y:S05]  /*12920*/  @P1 BRA `(.L_x_1218) ;  /* 0x00000000001c1947 */ /* 0x000fea0003800000 */
[----:B------:R-:W1:Y:S01]  /*12930*/  S2R R4, SR_TID.X ;  /* 0x0000000000047919 */ /* 0x000e620000002100 */
[----:B0-----:R-:W-:-:S04]  /*12940*/  IMAD.MOV.U32 R2, RZ, RZ, 0x9000 ;  /* 0x00009000ff027424 */ /* 0x001fc800078e00ff */
[----:B------:R2:W-:Y:S01]  /*12950*/  SYNCS.ARRIVE.TRANS64 RZ, [R3+URZ+0x2a830], R2 ;  /* 0x02a8300203ff79a7 */ /* 0x0005e2000800003f */
[----:B-1----:R-:W-:-:S04]  /*12960*/  LOP3.LUT R4, R4, 0x1f, RZ, 0xc0, !PT ;  /* 0x0000001f04047812 */ /* 0x002fc800078ec0ff */
[----:B------:R-:W-:-:S13]  /*12970*/  ISETP.NE.AND P0, PT, R4, RZ, PT ;  /* 0x000000ff0400720c */ /* 0x000fda0003f05270 */
[----:B--2---:R-:W-:Y:S05]  /*12980*/  @!P0 BRA `(.L_x_1218) ;  /* 0x0000000000048947 */ /* 0x004fea0003800000 */
[----:B------:R-:W-:Y:S01]  /*12990*/  BPT.TRAP 0x1 ;  /* 0x000000040000795c */ /* 0x000fe20000300000 */
.L_x_1218:
[----:B------:R-:W-:Y:S05]  /*129a0*/  BSYNC B1 ;  /* 0x0000000000017941 */ /* 0x000fea0003800000 */
.L_x_1217:
[----:B------:R-:W-:Y:S01]  /*129b0*/  IMAD.MOV.U32 R11, RZ, RZ, RZ ;  /* 0x000000ffff0b7224 */ /* 0x000fe200078e00ff */
[----:B------:R-:W-:Y:S01]  /*129c0*/  UIADD3 UR4, UP0, UR38, 0x370, URZ ;  /* 0x0000037026047890 */ /* 0x000fe2000ff1e03f */
[----:B------:R-:W-:Y:S01]  /*129d0*/  IMAD R4, R7, 0x9000, R17 ;  /* 0x0000900007047824 */ /* 0x000fe200078e0211 */
[----:B------:R-:W-:Y:S01]  /*129e0*/  PLOP3.LUT P0, PT, PT, PT, PT, 0x80, 0x0 ;  /* 0x000000000000781c */ /* 0x000fe20003f0f070 */
[----:B0-----:R-:W-:Y:S01]  /*129f0*/  VIADD R3, R3, 0x2a830 ;  /* 0x0002a83003037836 */ /* 0x001fe20000000000 */
[----:B------:R-:W-:Y:S01]  /*12a00*/  R2UR UR10, R11 ;  /* 0x000000000b0a72ca */ /* 0x000fe200000e0000 */
[----:B------:R-:W-:Y:S01]  /*12a10*/  IMAD R2, R0, 0x60, RZ ;  /* 0x0000006000027824 */ /* 0x000fe200078e02ff */
[----:B------:R-:W-:Y:S01]  /*12a20*/  UIADD3.X UR5, URZ, UR39, URZ, UP0, !UPT ;  /* 0x000000273f057290 */ /* 0x000fe200087fe43f */
[----:B------:R-:W-:Y:S01]  /*12a30*/  VIADD R9, R4, 0x18400 ;  /* 0x0001840004097836 */ /* 0x000fe20000000000 */
[----:B------:R-:W-:Y:S01]  /*12a40*/  UMOV UR6, 0x0 ;  /* 0x0000000000067882 */ /* 0x000fe20000000000 */
[----:B------:R-:W-:-:S10]  /*12a50*/  UMOV UR7, 0x14f00000 ;  /* 0x14f0000000077882 */ /* 0x000fd40000000000 */
.L_x_1219:
[----:B------:R-:W-:-:S13]  /*12a60*/  @P0 ELECT P2, URZ, PT ;  /* 0x00000000003f082f */ /* 0x000fda0003840000 */
[----:B-----5:R-:W-:Y:S01]  /*12a70*/  @P2 R2UR UR13, R5 ;  /* 0x00000000050d22ca */ /* 0x020fe200000e0000 */
[----:B------:R-:W-:Y:S01]  /*12a80*/  UMOV UR12, UR36 ;  /* 0x00000024000c7c82 */ /* 0x000fe20008000000 */
[----:B------:R-:W-:Y:S02]  /*12a90*/  @P2 R2UR UR11, R2 ;  /* 0x00000000020b22ca */ /* 0x000fe400000e0000 */
[----:B------:R-:W-:Y:S02]  /*12aa0*/  @P2 R2UR UR9, R3 ;  /* 0x00000000030922ca */ /* 0x000fe400000e0000 */
[----:B------:R-:W-:Y:S02]  /*12ab0*/  @P2 R2UR UR8, R9 ;  /* 0x00000000090822ca */ /* 0x000fe400000e0000 */
[----:B------:R-:W-:Y:S02]  /*12ac0*/  @P2 PLOP3.LUT P0, PT, P2, PT, PT, 0x8, 0x0 ;  /* 0x000000000000281c */ /* 0x000fe4000170e170 */
        /* <DEDUP_REMOVED lines=9> */
.L_x_1220:
[----:B------:R-:W-:-:S13]  /*12b60*/  @P0 ELECT P2, URZ, PT ;  /* 0x00000000003f082f */ /* 0x000fda0003840000 */
[----:B------:R-:W-:Y:S01]  /*12b70*/  @P2 R2UR UR13, R5 ;  /* 0x00000000050d22ca */ /* 0x000fe200000e0000 */
        /* <DEDUP_REMOVED lines=13> */
.L_x_1221:
        /* <DEDUP_REMOVED lines=10> */
[----:B------:R-:W2:Y:S01]  /*12cf0*/  LDL.LU R9, [R1+0x4] ;  /* 0x0000040001097983 */ /* 0x000ea20000300800 */
[----:B------:R-:W-:Y:S01]  /*12d00*/  IMAD R3, R18, 0x8, R6 ;  /* 0x0000000812037824 */ /* 0x000fe200078e0206 */
[----:B------:R-:W-:Y:S01]  /*12d10*/  BSSY B1, `(.L_x_1222) ;  /* 0x0000004000017945 */ /* 0x000fe20003800000 */
[----:B--2---:R-:W-:-:S04]  /*12d20*/  SHF.L.U32 R2, R9, 0x1f, RZ ;  /* 0x0000001f09027819 */ /* 0x004fc800000006ff */
[----:B------:R-:W0:Y:S02]  /*12d30*/  SYNCS.PHASECHK.TRANS64.TRYWAIT P0, [R3+URZ+0x60], R2 ;  /* 0x00006002030075a7 */ /* 0x000e24000800017f */
[----:B0-----:R-:W-:Y:S05]  /*12d40*/  @!P0 BRA `(.L_x_1223) ;  /* 0x0000003400388947 */ /* 0x001fea0003800000 */
.L_x_1314:
[----:B------:R-:W-:Y:S05]  /*12d50*/  BSYNC B1 ;  /* 0x0000000000017941 */ /* 0x000fea0003800000 */
.L_x_1222:
[----:B------:R-:W-:Y:S01]  /*12d60*/  BSSY B1, `(.L_x_1224) ;  /* 0x000000c000017945 */ /* 0x000fe20003800000 */
[----:B------:R-:W-:Y:S02]  /*12d70*/  IMAD.MOV.U32 R12, RZ, RZ, 0x0 ;  /* 0x00000000ff0c7424 */ /* 0x000fe400078e00ff */
[----:B------:R-:W-:Y:S01]  /*12d80*/  IMAD.MOV.U32 R13, RZ, RZ, 0x14f00000 ;  /* 0x14f00000ff0d7424 */ /* 0x000fe200078e00ff */
[----:B------:R-:W-:Y:S06]  /*12d90*/  @P1 BRA `(.L_x_1225) ;  /* 0x0000000000201947 */ /* 0x000fec0003800000 */
[----:B------:R-:W1:Y:S01]  /*12da0*/  S2R R4, SR_TID.X ;  /* 0x0000000000047919 */ /* 0x000e620000002100 */
[----:B0-----:R-:W-:Y:S02]  /*12db0*/  IMAD R2, R18, 0x8, R17 ;  /* 0x0000000812027824 */ /* 0x001fe400078e0211 */
[----:B------:R-:W-:-:S04]  /*12dc0*/  IMAD.MOV.U32 R3, RZ, RZ, 0x6000 ;  /* 0x00006000ff037424 */ /* 0x000fc800078e00ff */
[----:B------:R2:W-:Y:S01]  /*12dd0*/  SYNCS.ARRIVE.TRANS64 RZ, [R2+URZ+0x2a850], R3 ;  /* 0x02a8500302ff79a7 */ /* 0x0005e2000800003f */
[----:B-1----:R-:W-:-:S04]  /*12de0*/  LOP3.LUT R4, R4, 0x1f, RZ, 0xc0, !PT ;  /* 0x0000001f04047812 */ /* 0x002fc800078ec0ff */
[----:B------:R-:W-:-:S13]  /*12df0*/  ISETP.NE.AND P0, PT, R4, RZ, PT ;  /* 0x000000ff0400720c */ /* 0x000fda0003f05270 */
[----:B--2---:R-:W-:Y:S05]  /*12e00*/  @!P0 BRA `(.L_x_1225) ;  /* 0x0000000000048947 */ /* 0x004fea0003800000 */
[----:B------:R-:W-:Y:S01]  /*12e10*/  BPT.TRAP 0x1 ;  /* 0x000000040000795c */ /* 0x000fe20000300000 */
.L_x_1225:
[----:B------:R-:W-:Y:S05]  /*12e20*/  BSYNC B1 ;  /* 0x0000000000017941 */ /* 0x000fea0003800000 */
.L_x_1224:
[----:B------:R-:W-:Y:S01]  /*12e30*/  R2UR UR10, R11 ;  /* 0x000000000b0a72ca */ /* 0x000fe200000e0000 */
[--C-:B0-----:R-:W-:Y:S01]  /*12e40*/  IMAD R2, R18, 0x8, R17.reuse ;  /* 0x0000000812027824 */ /* 0x101fe200078e0211 */
[----:B------:R-:W-:Y:S01]  /*12e50*/  R2UR UR6, R12 ;  /* 0x000000000c0672ca */ /* 0x000fe200000e0000 */
[----:B------:R-:W-:Y:S01]  /*12e60*/  IMAD R3, R18, 0x6000, R17 ;  /* 0x0000600012037824 */ /* 0x000fe200078e0211 */
[----:B------:R-:W-:Y:S01]  /*12e70*/  R2UR UR7, R13 ;  /* 0x000000000d0772ca */ /* 0x000fe200000e0000 */
[----:B------:R-:W-:Y:S01]  /*12e80*/  UIADD3 UR4, UP0, UR38, 0x470, URZ ;  /* 0x0000047026047890 */ /* 0x000fe2000ff1e03f */
[----:B------:R-:W-:Y:S01]  /*12e90*/  PLOP3.LUT P0, PT, PT, PT, PT, 0x80, 0x0 ;  /* 0x000000000000781c */ /* 0x000fe20003f0f070 */
[----:B------:R-:W-:Y:S02]  /*12ea0*/  IMAD R4, R19, 0x60, RZ ;  /* 0x0000006013047824 */ /* 0x000fe400078e02ff */
[----:B------:R-:W-:Y:S01]  /*12eb0*/  VIADD R2, R2, 0x2a850 ;  /* 0x0002a85002027836 */ /* 0x000fe20000000000 */
[----:B------:R-:W-:Y:S01]  /*12ec0*/  UIADD3.X UR5, URZ, UR39, URZ, UP0, !UPT ;  /* 0x000000273f057290 */ /* 0x000fe200087fe43f */
[----:B------:R-:W-:-:S11]  /*12ed0*/  VIADD R9, R3, 0x400 ;  /* 0x0000040003097836 */ /* 0x000fd60000000000 */
.L_x_1226:
        /* <DEDUP_REMOVED lines=15> */
.L_x_1227:
        /* <DEDUP_REMOVED lines=10> */
[----:B------:R-:W-:Y:S02]  /*13070*/  IMAD.MOV.U32 R16, RZ, RZ, R5 ;  /* 0x000000ffff107224 */ /* 0x000fe400078e0005 */
[----:B------:R-:W-:-:S07]  /*13080*/  IMAD.MOV.U32 R19, RZ, RZ, R0 ;  /* 0x000000ffff137224 */ /* 0x000fce00078e0000 */
.L_x_1213:
[----:B------:R-:W-:Y:S05]  /*13090*/  BSYNC B0 ;  /* 0x0000000000007941 */ /* 0x000fea0003800000 */
.L_x_1212:
[----:B------:R0:W-:Y:S01]  /*130a0*/  STL [R1+0x4], R10 ;  /* 0x0000040a01007387 */ /* 0x0001e20000100800 */
[----:B------:R-:W-:Y:S01]  /*130b0*/  UIADD3 UR4, UR41, -0x3, URZ ;  /* 0xfffffffd29047890 */ /* 0x000fe2000fffe03f */
[----:B------:R-:W-:-:S05]  /*130c0*/  IMAD.MOV.U32 R18, RZ, RZ, R7 ;  /* 0x000000ffff127224 */ /* 0x000fca00078e0007 */
[----:B------:R-:W-:-:S07]  /*130d0*/  IMAD.U32 R0, RZ, RZ, UR4 ;  /* 0x00000004ff007e24 */ /* 0x000fce000f8e00ff */
.L_x_1211:
[----:B------:R-:W-:Y:S01]  /*130e0*/  ULOP3.LUT UR4, URZ, UR41, URZ, 0x33, !UPT ;  /* 0x000000293f047292 */ /* 0x000fe2000f8e333f */
[----:B------:R-:W-:Y:S01]  /*130f0*/  VIADD R8, R8, 0xfffffffe ;  /* 0xfffffffe08087836 */ /* 0x000fe20000000000 */
[----:B------:R-:W-:Y:S04]  /*13100*/  BSSY B0, `(.L_x_1210) ;  /* 0x000014d000007945 */ /* 0x000fe80003800000 */
[----:B------:R-:W-:-:S13]  /*13110*/  ISETP.NE.AND P0, PT, R8, UR4, PT ;  /* 0x0000000408007c0c */ /* 0x000fda000bf05270 */
[----:B------:R-:W-:Y:S05]  /*13120*/  @!P0 BRA `(.L_x_1228) ;  /* 0x0000001400288947 */ /* 0x000fea0003800000 */
[----:B------:R-:W-:-:S07]  /*13130*/  IMAD.MOV.U32 R8, RZ, RZ, R16 ;  /* 0x000000ffff087224 */ /* 0x000fce00078e0010 */
.L_x_1261:
[----:B------:R-:W2:Y:S04]  /*13140*/  LDL R2, [R1+0xc] ;  /* 0x00000c0001027983 */ /* 0x000ea80000100800 */
[----:B------:R-:W3:Y:S01]  /*13150*/  LDL R3, [R1+0x4] ;  /* 0x0000040001037983 */ /* 0x000ee20000100800 */
[----:B------:R-:W-:Y:S01]  /*13160*/  VIADD R4, R18, 0x1 ;  /* 0x0000000112047836 */ /* 0x000fe20000000000 */
[----:B------:R-:W-:Y:S05]  /*13170*/  YIELD ;  /* 0x0000000000007946 */ /* 0x000fea0003800000 */
[----:B------:R-:W-:Y:S01]  /*13180*/  ISETP.NE.AND P0, PT, R4, 0x2, PT ;  /* 0x000000020400780c */ /* 0x000fe20003f05270 */
[----:B------:R-:W-:Y:S03]  /*13190*/  BSSY B1, `(.L_x_1229) ;  /* 0x000009d000017945 */ /* 0x000fe60003800000 */
[----:B------:R-:W-:-:S02]  /*131a0*/  SEL R5, RZ, 0x1, P0 ;  /* 0x00000001ff057807 */ /* 0x000fc40000000000 */
[----:B------:R-:W-:Y:S02]  /*131b0*/  SEL R4, R4, RZ, P0 ;  /* 0x000000ff04047207 */ /* 0x000fe40000000000 */
[----:B--2---:R-:W-:Y:S02]  /*131c0*/  LOP3.LUT P1, RZ, R2, 0x2, RZ, 0xc0, !PT ;  /* 0x0000000202ff7812 */ /* 0x004fe4000782c0ff */
[----:B---3--:R-:W-:-:S11]  /*131d0*/  LOP3.LUT R5, R3, R5, RZ, 0x3c, !PT ;  /* 0x0000000503057212 */ /* 0x008fd600078e3cff */
[----:B------:R-:W-:Y:S05]  /*131e0*/  @!P1 BRA `(.L_x_1230) ;  /* 0x00000008005c9947 */ /* 0x000fea0003800000 */
[----:B------:R-:W-:Y:S01]  /*131f0*/  LOP3.LUT P1, RZ, R2, 0x1, RZ, 0xc0, !PT ;  /* 0x0000000102ff7812 */ /* 0x000fe2000782c0ff */
[----:B------:R-:W-:-:S12]  /*13200*/  IMAD.MOV.U32 R7, RZ, RZ, R0 ;  /* 0x000000ffff077224 */ /* 0x000fd800078e0000 */
[----:B------:R-:W-:Y:S05]  /*13210*/  @!P1 BRA `(.L_x_1231) ;  /* 0x0000000000549947 */ /* 0x000fea0003800000 */
[----:B0-----:R-:W2:Y:S01]  /*13220*/  LDL R10, [R1+0x8] ;  /* 0x00000800010a7983 */ /* 0x001ea20000100800 */
[----:B------:R-:W0:Y:S01]  /*13230*/  LDC R8, c[0x0][0x43c] ;  /* 0x00010f00ff087b82 */ /* 0x000e220000000800 */
[----:B------:R-:W-:Y:S02]  /*13240*/  ULDC.64 UR4, c[0x0][0x428] ;  /* 0x00010a0000047ab9 */ /* 0x000fe40000000a00 */
[----:B------:R-:W3:Y:S01]  /*13250*/  LDL R9, [R1] ;  /* 0x0000000001097983 */ /* 0x000ee20000100800 */
[----:B------:R-:W-:Y:S01]  /*13260*/  ULDC.64 UR6, c[0x0][0x208] ;  /* 0x0000820000067ab9 */ /* 0x000fe20000000a00 */
[----:B0-----:R-:W-:-:S13]  /*13270*/  ISETP.NE.AND P0, PT, R8, 0x1, PT ;  /* 0x000000010800780c */ /* 0x001fda0003f05270 */
[----:B------:R-:W0:Y:S02]  /*13280*/  @P0 LDC.64 R2, c[0x0][0x440] ;  /* 0x00011000ff020b82 */ /* 0x000e240000000a00 */
[----:B0-----:R-:W-:-:S04]  /*13290*/  @P0 IMAD.HI.U32 R7, R0, R2, RZ ;  /* 0x0000000200070227 */ /* 0x001fc800078e00ff */
[----:B------:R-:W-:Y:S01]  /*132a0*/  IMAD.MOV.U32 R2, RZ, RZ, R0 ;  /* 0x000000ffff027224 */ /* 0x000fe200078e0000 */
[----:B------:R-:W-:-:S04]  /*132b0*/  @P0 SHF.R.U32.HI R2, RZ, R3, R7 ;  /* 0x00000003ff020219 */ /* 0x000fc80000011607 */
[--C-:B------:R-:W-:Y:S01]  /*132c0*/  SHF.R.S32.HI R3, RZ, 0x1f, R2.reuse ;  /* 0x0000001fff037819 */ /* 0x100fe20000011402 */
[----:B------:R-:W-:-:S04]  /*132d0*/  IMAD.MOV R7, RZ, RZ, -R2 ;  /* 0x000000ffff077224 */ /* 0x000fc800078e0a02 */
[----:B------:R-:W-:Y:S02]  /*132e0*/  IMAD R7, R8, R7, R0 ;  /* 0x0000000708077224 */ /* 0x000fe400078e0200 */
        /* <DEDUP_REMOVED lines=8> */
.L_x_1231:
[----:B------:R-:W-:Y:S01]  /*13370*/  IMAD R3, R4, 0x8, R17 ;  /* 0x0000000804037824 */ /* 0x000fe200078e0211 */
[----:B------:R-:W-:Y:S01]  /*13380*/  SHF.L.U32 R2, R5, 0x1f, RZ ;  /* 0x0000001f05027819 */ /* 0x000fe200000006ff */
[----:B------:R-:W-:Y:S03]  /*13390*/  BSSY B2, `(.L_x_1232) ;  /* 0x0000003000027945 */ /* 0x000fe60003800000 */
[----:B------:R-:W2:Y:S02]  /*133a0*/  SYNCS.PHASECHK.TRANS64.TRYWAIT P0, [R3+URZ+0x2a840], R2 ;  /* 0x02a84002030075a7 */ /* 0x000ea4000800017f */
[----:B--2---:R-:W-:Y:S05]  /*133b0*/  @!P0 BRA `(.L_x_1233) ;  /* 0x0000002c00b08947 */ /* 0x004fea0003800000 */
.L_x_1315:
[----:B------:R-:W-:Y:S05]  /*133c0*/  BSYNC B2 ;  /* 0x0000000000027941 */ /* 0x000fea0003800000 */
.L_x_1232:
[----:B-1----:R-:W1:Y:S01]  /*133d0*/  S2R R9, SR_TID.X ;  /* 0x0000000000097919 */ /* 0x002e620000002100 */
[----:B------:R-:W-:Y:S01]  /*133e0*/  BSSY B2, `(.L_x_1234) ;  /* 0x000000b000027945 */ /* 0x000fe20003800000 */
[----:B-1----:R-:W-:-:S04]  /*133f0*/  LOP3.LUT R9, R9, 0x7f, RZ, 0xc0, !PT ;  /* 0x0000007f09097812 */ /* 0x002fc800078ec0ff */
[----:B------:R-:W-:-:S13]  /*13400*/  ISETP.NE.AND P1, PT, R9, RZ, PT ;  /* 0x000000ff0900720c */ /* 0x000fda0003f25270 */
[----:B------:R-:W-:Y:S05]  /*13410*/  @P1 BRA `(.L_x_1235) ;  /* 0x00000000001c1947 */ /* 0x000fea0003800000 */
[----:B------:R-:W1:Y:S01]  /*13420*/  S2R R9, SR_TID.X ;  /* 0x0000000000097919 */ /* 0x000e620000002100 */
[----:B--2---:R-:W-:-:S04]  /*13430*/  IMAD.MOV.U32 R2, RZ, RZ, 0x9000 ;  /* 0x00009000ff027424 */ /* 0x004fc800078e00ff */
[----:B------:R3:W-:Y:S01]  /*13440*/  SYNCS.ARRIVE.TRANS64 RZ, [R3+URZ+0x2a830], R2 ;  /* 0x02a8300203ff79a7 */ /* 0x0007e2000800003f */
[----:B-1----:R-:W-:-:S04]  /*13450*/  LOP3.LUT R9, R9, 0x1f, RZ, 0xc0, !PT ;  /* 0x0000001f09097812 */ /* 0x002fc800078ec0ff */
[----:B------:R-:W-:-:S13]  /*13460*/  ISETP.NE.AND P0, PT, R9, RZ, PT ;  /* 0x000000ff0900720c */ /* 0x000fda0003f05270 */
[----:B---3--:R-:W-:Y:S05]  /*13470*/  @!P0 BRA `(.L_x_1235) ;  /* 0x0000000000048947 */ /* 0x008fea0003800000 */
[----:B------:R-:W-:Y:S01]  /*13480*/  BPT.TRAP 0x1 ;  /* 0x000000040000795c */ /* 0x000fe20000300000 */
.L_x_1235:
[----:B------:R-:W-:Y:S05]  /*13490*/  BSYNC B2 ;  /* 0x0000000000027941 */ /* 0x000fea0003800000 */
.L_x_1234:
[----:B------:R-:W-:Y:S01]  /*134a0*/  IMAD.MOV.U32 R12, RZ, RZ, RZ ;  /* 0x000000ffff0c7224 */ /* 0x000fe200078e00ff */
[----:B------:R-:W-:Y:S01]  /*134b0*/  UIADD3 UR4, UP0, UR38, 0x370, URZ ;  /* 0x0000037026047890 */ /* 0x000fe2000ff1e03f */
[----:B------:R-:W-:Y:S01]  /*134c0*/  IMAD R9, R4, 0x9000, R17 ;  /* 0x0000900004097824 */ /* 0x000fe200078e0211 */
[----:B------:R-:W-:Y:S01]  /*134d0*/  PLOP3.LUT P0, PT, PT, PT, PT, 0x80, 0x0 ;  /* 0x000000000000781c */ /* 0x000fe20003f0f070 */
[----:B--2---:R-:W-:Y:S01]  /*134e0*/  VIADD R3, R3, 0x2a830 ;  /* 0x0002a83003037836 */ /* 0x004fe20000000000 */
[----:B------:R-:W-:Y:S01]  /*134f0*/  R2UR UR10, R12 ;  /* 0x000000000c0a72ca */ /* 0x000fe200000e0000 */
[----:B------:R-:W-:Y:S01]  /*13500*/  IMAD R2, R7, 0x60, RZ ;  /* 0x0000006007027824 */ /* 0x000fe200078e02ff */
[----:B------:R-:W-:Y:S01]  /*13510*/  UIADD3.X UR5, URZ, UR39, URZ, UP0, !UPT ;  /* 0x000000273f057290 */ /* 0x000fe200087fe43f */
[----:B0-----:R-:W-:Y:S01]  /*13520*/  VIADD R10, R9, 0x18400 ;  /* 0x00018400090a7836 */ /* 0x001fe20000000000 */
[----:B------:R-:W-:Y:S01]  /*13530*/  UMOV UR6, 0x0 ;  /* 0x0000000000067882 */ /* 0x000fe20000000000 */
[----:B------:R-:W-:-:S10]  /*13540*/  UMOV UR7, 0x14f00000 ;  /* 0x14f0000000077882 */ /* 0x000fd40000000000 */
.L_x_1236:
        /* <DEDUP_REMOVED lines=16> */
.L_x_1237:
        /* <DEDUP_REMOVED lines=15> */
.L_x_1238:
        /* <DEDUP_REMOVED lines=16> */
.L_x_1316:
[----:B------:R-:W-:Y:S05]  /*13840*/  BSYNC B2 ;  /* 0x0000000000027941 */ /* 0x000fea0003800000 */
.L_x_1239:
        /* <DEDUP_REMOVED lines=11> */
.L_x_1242:
[----:B------:R-:W-:Y:S05]  /*13900*/  BSYNC B2 ;  /* 0x0000000000027941 */ /* 0x000fea0003800000 */
.L_x_1241:
[----:B------:R-:W-:Y:S01]  /*13910*/  R2UR UR10, R12 ;  /* 0x000000000c0a72ca */ /* 0x000fe200000e0000 */
[----:B------:R-:W-:Y:S01]  /*13920*/  IMAD R18, R18, 0x6000, R17 ;  /* 0x0000600012127824 */ /* 0x000fe200078e0211 */
[----:B------:R-:W-:Y:S01]  /*13930*/  R2UR UR6, R10 ;  /* 0x000000000a0672ca */ /* 0x000fe200000e0000 */
[----:B------:R-:W-:Y:S01]  /*13940*/  UIADD3 UR4, UP0, UR38, 0x470, URZ ;  /* 0x0000047026047890 */ /* 0x000fe2000ff1e03f */
[----:B------:R-:W-:Y:S01]  /*13950*/  R2UR UR7, R11 ;  /* 0x000000000b0772ca */ /* 0x000fe200000e0000 */
[----:B0-----:R-:W-:Y:S01]  /*13960*/  IMAD R3, R19, 0x60, RZ ;  /* 0x0000006013037824 */ /* 0x001fe200078e02ff */
[----:B------:R-:W-:Y:S01]  /*13970*/  PLOP3.LUT P0, PT, PT, PT, PT, 0x80, 0x0 ;  /* 0x000000000000781c */ /* 0x000fe20003f0f070 */
[----:B------:R-:W-:Y:S01]  /*13980*/  VIADD R2, R2, 0x50 ;  /* 0x0000005002027836 */ /* 0x000fe20000000000 */
[----:B------:R-:W-:Y:S01]  /*13990*/  UIADD3.X UR5, URZ, UR39, URZ, UP0, !UPT ;  /* 0x000000273f057290 */ /* 0x000fe200087fe43f */
[----:B------:R-:W-:-:S11]  /*139a0*/  VIADD R9, R18, 0x400 ;  /* 0x0000040012097836 */ /* 0x000fd60000000000 */
.L_x_1243:
        /* <DEDUP_REMOVED lines=15> */
.L_x_1244:
        /* <DEDUP_REMOVED lines=12> */
.L_x_1230:
[----:B------:R-:W-:Y:S05]  /*13b60*/  BSYNC B1 ;  /* 0x0000000000017941 */ /* 0x000fea0003800000 */
.L_x_1229:
[----:B------:R-:W2:Y:S01]  /*13b70*/  LDL R3, [R1+0xc] ;  /* 0x00000c0001037983 */ /* 0x000ea20000100800 */
[----:B------:R-:W-:Y:S01]  /*13b80*/  VIADD R18, R4, 0x1 ;  /* 0x0000000104127836 */ /* 0x000fe20000000000 */
[----:B------:R-:W-:Y:S01]  /*13b90*/  BSSY B1, `(.L_x_1245) ;  /* 0x00000a0000017945 */ /* 0x000fe20003800000 */
[----:B------:R-:W-:-:S03]  /*13ba0*/  VIADD R7, R0, 0xffffffff ;  /* 0xffffffff00077836 */ /* 0x000fc60000000000 */
[----:B------:R-:W-:-:S04]  /*13bb0*/  ISETP.NE.AND P0, PT, R18, 0x2, PT ;  /* 0x000000021200780c */ /* 0x000fc80003f05270 */
[----:B------:R-:W-:Y:S02]  /*13bc0*/  SEL R2, RZ, 0x1, P0 ;  /* 0x00000001ff027807 */ /* 0x000fe40000000000 */
[----:B------:R-:W-:Y:S02]  /*13bd0*/  SEL R18, R18, RZ, P0 ;  /* 0x000000ff12127207 */ /* 0x000fe40000000000 */
[----:B------:R-:W-:-:S05]  /*13be0*/  LOP3.LUT R11, R5, R2, RZ, 0x3c, !PT ;  /* 0x00000002050b7212 */ /* 0x000fca00078e3cff */
[----:B------:R1:W-:Y:S01]  /*13bf0*/  STL [R1+0x4], R11 ;  /* 0x0000040b01007387 */ /* 0x0003e20000100800 */
[----:B--2---:R-:W-:-:S13]  /*13c00*/  LOP3.LUT P1, RZ, R3, 0x2, RZ, 0xc0, !PT ;  /* 0x0000000203ff7812 */ /* 0x004fda000782c0ff */
[----:B-1----:R-:W-:Y:S05]  /*13c10*/  @!P1 BRA `(.L_x_1246) ;  /* 0x00000008005c9947 */ /* 0x002fea0003800000 */
[----:B------:R-:W-:Y:S01]  /*13c20*/  LOP3.LUT P1, RZ, R3, 0x1, RZ, 0xc0, !PT ;  /* 0x0000000103ff7812 */ /* 0x000fe2000782c0ff */
[----:B0-----:R-:W-:-:S12]  /*13c30*/  IMAD.MOV.U32 R10, RZ, RZ, R7 ;  /* 0x000000ffff0a7224 */ /* 0x001fd800078e0007 */
[----:B------:R-:W-:Y:S05]  /*13c40*/  @!P1 BRA `(.L_x_1247) ;  /* 0x0000000000549947 */ /* 0x000fea0003800000 */
[----:B------:R-:W2:Y:S01]  /*13c50*/  LDL R13, [R1+0x8] ;  /* 0x00000800010d7983 */ /* 0x000ea20000100800 */
        /* <DEDUP_REMOVED lines=20> */
.L_x_1247:
[----:B------:R-:W-:Y:S01]  /*13da0*/  IMAD R2, R18, 0x8, R17 ;  /* 0x0000000812027824 */ /* 0x000fe200078e0211 */
[----:B------:R-:W-:Y:S01]  /*13db0*/  SHF.L.U32 R3, R11, 0x1f, RZ ;  /* 0x0000001f0b037819 */ /* 0x000fe200000006ff */
[----:B------:R-:W-:Y:S03]  /*13dc0*/  BSSY B2, `(.L_x_1248) ;  /* 0x0000003000027945 */ /* 0x000fe60003800000 */
[----:B------:R-:W1:Y:S02]  /*13dd0*/  SYNCS.PHASECHK.TRANS64.TRYWAIT P0, [R2+URZ+0x2a840], R3 ;  /* 0x02a84003020075a7 */ /* 0x000e64000800017f */
[----:B-1----:R-:W-:Y:S05]  /*13de0*/  @!P0 BRA `(.L_x_1249) ;  /* 0x00000024004c8947 */ /* 0x002fea0003800000 */
.L_x_1317:
[----:B------:R-:W-:Y:S05]  /*13df0*/  BSYNC B2 ;  /* 0x0000000000027941 */ /* 0x000fea0003800000 */
.L_x_1248:
        /* <DEDUP_REMOVED lines=12> */
.L_x_1251:
[----:B------:R-:W-:Y:S05]  /*13ec0*/  BSYNC B2 ;  /* 0x0000000000027941 */ /* 0x000fea0003800000 */
.L_x_1250:
[----:B------:R-:W-:Y:S01]  /*13ed0*/  IMAD.MOV.U32 R14, RZ, RZ, RZ ;  /* 0x000000ffff0e7224 */ /* 0x000fe200078e00ff */
[----:B------:R-:W-:Y:S01]  /*13ee0*/  UIADD3 UR4, UP0, UR38, 0x370, URZ ;  /* 0x0000037026047890 */ /* 0x000fe2000ff1e03f */
[C---:B-1----:R-:W-:Y:S01]  /*13ef0*/  IMAD R3, R18.reuse, 0x8, R6 ;  /* 0x0000000812037824 */ /* 0x042fe200078e0206 */
[----:B------:R-:W-:Y:S01]  /*13f00*/  PLOP3.LUT P0, PT, PT, PT, PT, 0x80, 0x0 ;  /* 0x000000000000781c */ /* 0x000fe20003f0f070 */
[----:B------:R-:W-:Y:S01]  /*13f10*/  IMAD R9, R18, 0x9000, R17 ;  /* 0x0000900012097824 */ /* 0x000fe200078e0211 */
[----:B------:R-:W-:Y:S01]  /*13f20*/  R2UR UR10, R14 ;  /* 0x000000000e0a72ca */ /* 0x000fe200000e0000 */
[----:B------:R-:W-:Y:S01]  /*13f30*/  VIADD R3, R3, 0x30 ;  /* 0x0000003003037836 */ /* 0x000fe20000000000 */
[----:B------:R-:W-:Y:S01]  /*13f40*/  UIADD3.X UR5, URZ, UR39, URZ, UP0, !UPT ;  /* 0x000000273f057290 */ /* 0x000fe200087fe43f */
[----:B------:R-:W-:Y:S01]  /*13f50*/  IMAD R2, R10, 0x60, RZ ;  /* 0x000000600a027824 */ /* 0x000fe200078e02ff */
[----:B------:R-:W-:Y:S01]  /*13f60*/  UMOV UR6, 0x0 ;  /* 0x0000000000067882 */ /* 0x000fe20000000000 */
[----:B------:R-:W-:Y:S01]  /*13f70*/  VIADD R11, R9, 0x18400 ;  /* 0x00018400090b7836 */ /* 0x000fe20000000000 */
[----:B------:R-:W-:-:S09]  /*13f80*/  UMOV UR7, 0x14f00000 ;  /* 0x14f0000000077882 */ /* 0x000fd20000000000 */
.L_x_1252:
        /* <DEDUP_REMOVED lines=16> */
.L_x_1253:
        /* <DEDUP_REMOVED lines=15> */
.L_x_1254:
        /* <DEDUP_REMOVED lines=15> */
.L_x_1318:
[----:B------:R-:W-:Y:S05]  /*14270*/  BSYNC B2 ;  /* 0x0000000000027941 */ /* 0x000fea0003800000 */
.L_x_1255:
[----:B------:R-:W-:Y:S01]  /*14280*/  BSSY B2, `(.L_x_1257) ;  /* 0x000000b000027945 */ /* 0x000fe20003800000 */
[----:B------:R-:W-:Y:S02]  /*14290*/  IMAD.MOV.U32 R12, RZ, RZ, 0x0 ;  /* 0x00000000ff0c7424 */ /* 0x000fe400078e00ff */
[----:B------:R-:W-:Y:S01]  /*142a0*/  IMAD.MOV.U32 R13, RZ, RZ, 0x14f00000 ;  /* 0x14f00000ff0d7424 */ /* 0x000fe200078e00ff */
[----:B------:R-:W-:Y:S06]  /*142b0*/  @P1 BRA `(.L_x_1258) ;  /* 0x00000000001c1947 */ /* 0x000fec0003800000 */
[----:B------:R-:W1:Y:S02]  /*142c0*/  S2R R3, SR_TID.X ;  /* 0x0000000000037919 */ /* 0x000e640000002100 */
[----:B-1----:R-:W-:Y:S01]  /*142d0*/  LOP3.LUT R9, R3, 0x1f, RZ, 0xc0, !PT ;  /* 0x0000001f03097812 */ /* 0x002fe200078ec0ff */
[----:B------:R-:W-:-:S03]  /*142e0*/  IMAD.MOV.U32 R3, RZ, RZ, 0x6000 ;  /* 0x00006000ff037424 */ /* 0x000fc600078e00ff */
[----:B------:R-:W-:Y:S01]  /*142f0*/  ISETP.NE.AND P0, PT, R9, RZ, PT ;  /* 0x000000ff0900720c */ /* 0x000fe20003f05270 */
[----:B------:R1:W-:-:S12]  /*14300*/  SYNCS.ARRIVE.TRANS64 RZ, [R2+URZ+0x50], R3 ;  /* 0x0000500302ff79a7 */ /* 0x0003d8000800003f */
[----:B-1----:R-:W-:Y:S05]  /*14310*/  @!P0 BRA `(.L_x_1258) ;  /* 0x0000000000048947 */ /* 0x002fea0003800000 */
[----:B------:R-:W-:Y:S01]  /*14320*/  BPT.TRAP 0x1 ;  /* 0x000000040000795c */ /* 0x000fe20000300000 */
.L_x_1258:
[----:B------:R-:W-:Y:S05]  /*14330*/  BSYNC B2 ;  /* 0x0000000000027941 */ /* 0x000fea0003800000 */
.L_x_1257:
[----:B------:R-:W-:Y:S01]  /*14340*/  R2UR UR10, R14 ;  /* 0x000000000e0a72ca */ /* 0x000fe200000e0000 */
[----:B------:R-:W-:Y:S01]  /*14350*/  IMAD R4, R4, 0x6000, R17 ;  /* 0x0000600004047824 */ /* 0x000fe200078e0211 */
[----:B------:R-:W-:Y:S01]  /*14360*/  R2UR UR6, R12 ;  /* 0x000000000c0672ca */ /* 0x000fe200000e0000 */
[----:B------:R-:W-:Y:S01]  /*14370*/  UIADD3 UR4, UP0, UR38, 0x470, URZ ;  /* 0x0000047026047890 */ /* 0x000fe2000ff1e03f */
[----:B------:R-:W-:Y:S01]  /*14380*/  R2UR UR7, R13 ;  /* 0x000000000d0772ca */ /* 0x000fe200000e0000 */
[----:B------:R-:W-:Y:S01]  /*14390*/  IMAD R3, R19, 0x60, RZ ;  /* 0x0000006013037824 */ /* 0x000fe200078e02ff */
[----:B------:R-:W-:Y:S01]  /*143a0*/  PLOP3.LUT P0, PT, PT, PT, PT, 0x80, 0x0 ;  /* 0x000000000000781c */ /* 0x000fe20003f0f070 */
[----:B0-----:R-:W-:Y:S01]  /*143b0*/  VIADD R2, R2, 0x50 ;  /* 0x0000005002027836 */ /* 0x001fe20000000000 */
[----:B------:R-:W-:Y:S01]  /*143c0*/  UIADD3.X UR5, URZ, UR39, URZ, UP0, !UPT ;  /* 0x000000273f057290 */ /* 0x000fe200087fe43f */
[----:B------:R-:W-:-:S11]  /*143d0*/  VIADD R5, R4, 0x400 ;  /* 0x0000040004057836 */ /* 0x000fd60000000000 */
.L_x_1259:
        /* <DEDUP_REMOVED lines=15> */
.L_x_1260:
        /* <DEDUP_REMOVED lines=12> */
.L_x_1246:
[----:B------:R-:W-:Y:S05]  /*14590*/  BSYNC B1 ;  /* 0x0000000000017941 */ /* 0x000fea0003800000 */
.L_x_1245:
[----:B------:R-:W-:Y:S01]  /*145a0*/  ISETP.GT.AND P0, PT, R7, UR40, PT ;  /* 0x0000002807007c0c */ /* 0x000fe2000bf04270 */
[----:B------:R-:W-:-:S12]  /*145b0*/  VIADD R0, R0, 0xfffffffe ;  /* 0xfffffffe00007836 */ /* 0x000fd80000000000 */
[----:B------:R-:W-:Y:S05]  /*145c0*/  @P0 BRA `(.L_x_1261) ;  /* 0xffffffe800dc0947 */ /* 0x000fea000383ffff */
.L_x_1228:
[----:B------:R-:W-:Y:S05]  /*145d0*/  BSYNC B0 ;  /* 0x0000000000007941 */ /* 0x000fea0003800000 */
.L_x_1210:
[----:B0-----:R-:W0:Y:S01]  /*145e0*/  S2R R0, SR_TID.X ;  /* 0x0000000000007919 */ /* 0x001e220000002100 */
[----:B------:R-:W-:Y:S01]  /*145f0*/  BSSY B0, `(.L_x_1262) ;  /* 0x0000012000007945 */ /* 0x000fe20003800000 */
[----:B0-----:R-:W-:-:S04]  /*14600*/  LOP3.LUT R6, R0, 0x7f, RZ, 0xc0, !PT ;  /* 0x0000007f00067812 */ /* 0x001fc800078ec0ff */
[----:B------:R-:W-:-:S13]  /*14610*/  ISETP.NE.AND P1, PT, R6, RZ, PT ;  /* 0x000000ff0600720c */ /* 0x000fda0003f25270 */
[----:B------:R-:W-:Y:S05]  /*14620*/  @P1 BRA `(.L_x_1263) ;  /* 0x0000000000381947 */ /* 0x000fea0003800000 */
[----:B------:R-:W0:Y:S01]  /*14630*/  S2R R3, SR_LANEID ;  /* 0x0000000000037919 */ /* 0x000e220000000000 */
[----:B------:R-:W-:Y:S01]  /*14640*/  VOTEU.ANY UR4, UPT, PT ;  /* 0x0000000000047886 */ /* 0x000fe200038e0100 */
[----:B------:R-:W-:Y:S01]  /*14650*/  ULDC.64 UR6, c[0x0][0x208] ;  /* 0x0000820000067ab9 */ /* 0x000fe20000000a00 */
[----:B------:R-:W0:Y:S08]  /*14660*/  FLO.U32 R0, UR4 ;  /* 0x0000000400007d00 */ /* 0x000e3000080e0000 */
[----:B------:R-:W1:Y:S01]  /*14670*/  POPC R5, UR4 ;  /* 0x0000000400057d09 */ /* 0x000e620008000000 */
[----:B0-----:R-:W-:-:S02]  /*14680*/  ISETP.EQ.U32.AND P0, PT, R0, R3, PT ;  /* 0x000000030000720c */ /* 0x001fc40003f02070 */
[----:B------:R-:W1:Y:S11]  /*14690*/  LDC.64 R2, c[0x0][0xc80] ;  /* 0x00032000ff027b82 */ /* 0x000e760000000a00 */
[----:B-1----:R-:W2:Y:S01]  /*146a0*/  @P0 ATOMG.E.ADD.STRONG.GPU PT, R3, desc[UR6][R2.64], R5 ;  /* 0x00000005020309a8 */ /* 0x002ea200081ee1c6 */
[----:B------:R-:W0:Y:S02]  /*146b0*/  S2R R4, SR_LTMASK ;  /* 0x0000000000047919 */ /* 0x000e240000003900 */
[----:B0-----:R-:W-:-:S04]  /*146c0*/  LOP3.LUT R4, R4, UR4, RZ, 0xc0, !PT ;  /* 0x0000000404047c12 */ /* 0x001fc8000f8ec0ff */
[----:B------:R-:W0:Y:S01]  /*146d0*/  POPC R7, R4 ;  /* 0x0000000400077309 */ /* 0x000e220000000000 */
[----:B--2---:R-:W0:Y:S02]  /*146e0*/  SHFL.IDX PT, R0, R3, R0, 0x1f ;  /* 0x00001f0003007589 */ /* 0x004e2400000e0000 */
[----:B0-----:R-:W-:-:S05]  /*146f0*/  IADD3 R0, R0, UR44, R7 ;  /* 0x0000002c00007c10 */ /* 0x001fca000fffe007 */
[----:B------:R0:W-:Y:S02]  /*14700*/  STL [R1+0x14], R0 ;  /* 0x0000140001007387 */ /* 0x0001e40000100800 */
.L_x_1263:
[----:B------:R-:W-:Y:S05]  /*14710*/  BSYNC B0 ;  /* 0x0000000000007941 */ /* 0x000fea0003800000 */
.L_x_1262:
[----:B0-----:R-:W2:Y:S01]  /*14720*/  LDL R0, [R1+0xc] ;  /* 0x00000c0001007983 */ /* 0x001ea20000100800 */
[----:B------:R-:W-:Y:S01]  /*14730*/  BSSY B0, `(.L_x_1264) ;  /* 0x0000038000007945 */ /* 0x000fe20003800000 */
[----:B--2---:R-:W-:-:S13]  /*14740*/  LOP3.LUT P0, RZ, R0, 0x2, RZ, 0xc0, !PT ;  /* 0x0000000200ff7812 */ /* 0x004fda000780c0ff */
[----:B------:R-:W-:Y:S05]  /*14750*/  @!P0 BRA `(.L_x_1265) ;  /* 0x0000000000d48947 */ /* 0x000fea0003800000 */
[----:B------:R-:W2:Y:S01]  /*14760*/  LDL R0, [R1+0x4] ;  /* 0x0000040001007983 */ /* 0x000ea20000100800 */
[----:B------:R-:W-:Y:S01]  /*14770*/  IMAD R2, R18, 0x8, R17 ;  /* 0x0000000812027824 */ /* 0x000fe200078e0211 */
[----:B------:R-:W-:Y:S01]  /*14780*/  BSSY B1, `(.L_x_1266) ;  /* 0x0000005000017945 */ /* 0x000fe20003800000 */
[----:B------:R-:W-:Y:S02]  /*14790*/  ISETP.NE.AND P2, PT, R6, RZ, PT ;  /* 0x000000ff0600720c */ /* 0x000fe40003f45270 */
[----:B--2---:R-:W-:-:S04]  /*147a0*/  SHF.L.U32 R3, R0, 0x1f, RZ ;  /* 0x0000001f00037819 */ /* 0x004fc800000006ff */
[----:B------:R-:W0:Y:S02]  /*147b0*/  SYNCS.PHASECHK.TRANS64.TRYWAIT P0, [R2+URZ+0x2a860], R3 ;  /* 0x02a86003020075a7 */ /* 0x000e24000800017f */
[----:B0-----:R-:W-:Y:S05]  /*147c0*/  @!P0 BRA `(.L_x_1267) ;  /* 0x0000001800fc8947 */ /* 0x001fea0003800000 */
.L_x_1319:
[----:B------:R-:W-:Y:S05]  /*147d0*/  BSYNC B1 ;  /* 0x0000000000017941 */ /* 0x000fea0003800000 */
.L_x_1266:
[----:B------:R-:W-:Y:S04]  /*147e0*/  BSSY B1, `(.L_x_1268) ;  /* 0x0000009000017945 */ /* 0x000fe80003800000 */
        /* <DEDUP_REMOVED lines=8> */
.L_x_1269:
[----:B------:R-:W-:Y:S05]  /*14870*/  BSYNC B1 ;  /* 0x0000000000017941 */ /* 0x000fea0003800000 */
.L_x_1268:
[----:B------:R-:W-:Y:S01]  /*14880*/  IMAD R0, R18, 0x6000, R17 ;  /* 0x0000600012007824 */ /* 0x000fe200078e0211 */
[----:B------:R-:W-:Y:S01]  /*14890*/  UIADD3 UR4, UP0, UR38, 0x470, URZ ;  /* 0x0000047026047890 */ /* 0x000fe2000ff1e03f */
[----:B------:R-:W-:Y:S01]  /*148a0*/  PLOP3.LUT P0, PT, PT, PT, PT, 0x80, 0x0 ;  /* 0x000000000000781c */ /* 0x000fe20003f0f070 */
[----:B------:R-:W-:Y:S01]  /*148b0*/  IMAD R19, R19, 0x60, RZ ;  /* 0x0000006013137824 */ /* 0x000fe200078e02ff */
[----:B------:R-:W-:Y:S01]  /*148c0*/  UMOV UR6, 0x0 ;  /* 0x0000000000067882 */ /* 0x000fe20000000000 */
[----:B0-----:R-:W-:Y:S01]  /*148d0*/  VIADD R2, R2, 0x2a850 ;  /* 0x0002a85002027836 */ /* 0x001fe20000000000 */
[----:B------:R-:W-:Y:S01]  /*148e0*/  UIADD3.X UR5, URZ, UR39, URZ, UP0, !UPT ;  /* 0x000000273f057290 */ /* 0x000fe200087fe43f */
[----:B------:R-:W-:Y:S01]  /*148f0*/  VIADD R3, R0, 0x400 ;  /* 0x0000040000037836 */ /* 0x000fe20000000000 */
[----:B------:R-:W-:Y:S01]  /*14900*/  UMOV UR7, 0x14f00000 ;  /* 0x14f0000000077882 */ /* 0x000fe20000000000 */
[----:B------:R-:W-:-:S09]  /*14910*/  UMOV UR10, URZ ;  /* 0x0000003f000a7c82 */ /* 0x000fd20008000000 */
.L_x_1270:
        /* <DEDUP_REMOVED lines=15> */
.L_x_1271:
        /* <DEDUP_REMOVED lines=10> */
.L_x_1265:
[----:B------:R-:W-:Y:S05]  /*14ab0*/  BSYNC B0 ;  /* 0x0000000000007941 */ /* 0x000fea0003800000 */
.L_x_1264:
[----:B------:R-:W2:Y:S01]  /*14ac0*/  LDL.LU R3, [R1+0x4] ;  /* 0x0000040001037983 */ /* 0x000ea20000300800 */
[----:B------:R-:W-:-:S05]  /*14ad0*/  VIADD R18, R18, 0x1 ;  /* 0x0000000112127836 */ /* 0x000fca0000000000 */
[----:B------:R-:W-:-:S04]  /*14ae0*/  ISETP.NE.AND P0, PT, R18, 0x2, PT ;  /* 0x000000021200780c */ /* 0x000fc80003f05270 */
[----:B------:R-:W-:Y:S02]  /*14af0*/  SEL R0, RZ, 0x1, P0 ;  /* 0x00000001ff007807 */ /* 0x000fe40000000000 */
[----:B------:R-:W-:Y:S02]  /*14b00*/  SEL R18, R18, RZ, P0 ;  /* 0x000000ff12127207 */ /* 0x000fe40000000000 */
[----:B--2---:R-:W-:-:S05]  /*14b10*/  LOP3.LUT R3, R3, R0, RZ, 0x3c, !PT ;  /* 0x0000000003037212 */ /* 0x004fca00078e3cff */
[----:B------:R0:W-:Y:S02]  /*14b20*/  STL [R1+0x4], R3 ;  /* 0x0000040301007387 */ /* 0x0001e40000100800 */
.L_x_1190:
[----:B------:R-:W-:Y:S05]  /*14b30*/  BSYNC B7 ;  /* 0x0000000000077941 */ /* 0x000fea0003800000 */
.L_x_1188:
[----:B-1----:R-:W2:Y:S04]  /*14b40*/  LDL R0, [R1+0xc] ;  /* 0x00000c0001007983 */ /* 0x002ea80000100800 */
[----:B------:R1:W5:Y:S01]  /*14b50*/  LDL R2, [R1+0x14] ;  /* 0x0000140001027983 */ /* 0x0003620000100800 */
[----:B--2---:R-:W-:-:S13]  /*14b60*/  LOP3.LUT P0, RZ, R0, 0x4, RZ, 0xc0, !PT ;  /* 0x0000000400ff7812 */ /* 0x004fda000780c0ff */
[----:B-1----:R-:W-:Y:S05]  /*14b70*/  @!P0 BRA `(.L_x_1272) ;  /* 0x0000000000288947 */ /* 0x002fea0003800000 */
[----:B------:R-:W-:Y:S05]  /*14b80*/  WARPSYNC.ALL ;  /* 0x0000000000007948 */ /* 0x000fea0003800000 */
[----:B------:R-:W1:Y:S08]  /*14b90*/  S2UR UR5, SR_CgaCtaId ;  /* 0x00000000000579c3 */ /* 0x000e700000008800 */
[----:B------:R-:W-:Y:S06]  /*14ba0*/  BAR.SYNC.DEFER_BLOCKING 0x5, 0x180 ;  /* 0x0146000000007b1d */ /* 0x000fec0000010000 */
[----:B------:R-:W-:-:S02]  /*14bb0*/  UMOV UR4, 0x400 ;  /* 0x0000040000047882 */ /* 0x000fc40000000000 */
[----:B-1----:R-:W-:-:S06]  /*14bc0*/  ULEA UR4, UR5, UR4, 0x18 ;  /* 0x0000000405047291 */ /* 0x002fcc000f8ec03f */
[----:B------:R-:W-:-:S05]  /*14bd0*/  IMAD.U32 R17, RZ, RZ, UR4 ;  /* 0x00000004ff117e24 */ /* 0x000fca000f8e00ff */
[----:B-----5:R-:W1:Y:S04]  /*14be0*/  LDS R2, [R17+0x2a8d0] ;  /* 0x02a8d00011027984 */ /* 0x020e680000000800 */
[----:B-1----:R3:W-:Y:S01]  /*14bf0*/  STL [R1+0x14], R2 ;  /* 0x0000140201007387 */ /* 0x0027e20000100800 */
[----:B------:R-:W-:Y:S06]  /*14c00*/  BAR.ARV 0x4, 0x180 ;  /* 0x0106000000007b1d */ /* 0x000fec0000002000 */
[----:B------:R-:W-:Y:S05]  /*14c10*/  BRA `(.L_x_1273) ;  /* 0x00000000002c7947 */ /* 0x000fea0003800000 */
.L_x_1272:
[----:B------:R-:W-:-:S03]  /*14c20*/  UMOV UR4, 0xffffffff ;  /* 0xffffffff00047882 */ /* 0x000fc60000000000 */
[----:B------:R-:W-:Y:S05]  /*14c30*/  BRA.DIV UR4, `(.L_x_1274) ;  /* 0x0000001604f47947 */ /* 0x000fea000b800000 */
[----:B-----5:R1:W2:Y:S02]  /*14c40*/  SHFL.IDX PT, R14, R2, RZ, 0x1f ;  /* 0x00001fff020e7589 */ /* 0x0202a400000e0000 */
.L_x_1322:
[----:B0-----:R-:W0:Y:S01]  /*14c50*/  @!P1 S2R R3, SR_CgaCtaId ;  /* 0x0000000000039919 */ /* 0x001e220000008800 */
[----:B------:R-:W-:Y:S05]  /*14c60*/  WARPSYNC.ALL ;  /* 0x0000000000007948 */ /* 0x000fea0003800000 */
[----:B------:R-:W-:Y:S01]  /*14c70*/  BAR.SYNC.DEFER_BLOCKING 0x4, 0x180 ;  /* 0x0106000000007b1d */ /* 0x000fe20000010000 */
[----:B------:R-:W-:-:S05]  /*14c80*/  @!P1 MOV R0, 0x400 ;  /* 0x0000040000009802 */ /* 0x000fca0000000f00 */
[----:B--2---:R2:W-:Y:S01]  /*14c90*/  STL [R1+0x14], R14 ;  /* 0x0000140e01007387 */ /* 0x0045e20000100800 */
[----:B0-----:R-:W-:-:S05]  /*14ca0*/  @!P1 LEA R17, R3, R0, 0x18 ;  /* 0x0000000003119211 */ /* 0x001fca00078ec0ff */
[----:B------:R2:W-:Y:S01]  /*14cb0*/  @!P1 STS [R17+0x2a8d0], R2 ;  /* 0x02a8d00211009388 */ /* 0x0005e20000000800 */
[----:B------:R-:W-:Y:S06]  /*14cc0*/  BAR.ARV 0x5, 0x180 ;  /* 0x0146000000007b1d */ /* 0x000fec0000002000 */
.L_x_1273:
[----:B------:R-:W4:Y:S01]  /*14cd0*/  LDL R0, [R1+0x14] ;  /* 0x0000140001007983 */ /* 0x000f220000100800 */
[----:B------:R-:W-:Y:S02]  /*14ce0*/  ULDC UR4, c[0x0][0xc38] ;  /* 0x00030e0000047ab9 */ /* 0x000fe40000000800 */
[----:B----4-:R-:W-:-:S13]  /*14cf0*/  ISETP.GE.AND P0, PT, R0, UR4, PT ;  /* 0x0000000400007c0c */ /* 0x010fda000bf06270 */
[----:B------:R-:W-:Y:S05]  /*14d00*/  @!P0 BRA `(.L_x_1275) ;  /* 0xffffffb400d88947 */ /* 0x000fea000383ffff */
.L_x_1179:
[----:B0-----:R-:W4:Y:S01]  /*14d10*/  LDL.LU R0, [R1+0x18] ;  /* 0x0000180001007983 */ /* 0x001f220000300800 */
[----:B------:R-:W-:Y:S01]  /*14d20*/  BSSY B0, `(.L_x_1276) ;  /* 0x000000b000007945 */ /* 0x000fe20003800000 */
[----:B------:R-:W0:Y:S01]  /*14d30*/  S2R R5, SR_CgaCtaId ;  /* 0x0000000000057919 */ /* 0x000e220000008800 */
[----:B----4-:R-:W-:-:S05]  /*14d40*/  VIADD R0, R0, 0x1 ;  /* 0x0000000100007836 */ /* 0x010fca0000000000 */
[----:B-123--:R-:W-:-:S04]  /*14d50*/  LEA.HI R2, R0, R0, RZ, 0x1 ;  /* 0x0000000000027211 */ /* 0x00efc800078f08ff */
[----:B------:R-:W-:-:S05]  /*14d60*/  LOP3.LUT R3, R2, 0xfffffffe, RZ, 0xc0, !PT ;  /* 0xfffffffe02037812 */ /* 0x000fca00078ec0ff */
[----:B------:R-:W-:Y:S01]  /*14d70*/  IMAD.IADD R3, R0, 0x1, -R3 ;  /* 0x0000000100037824 */ /* 0x000fe200078e0a03 */
[----:B------:R-:W-:-:S04]  /*14d80*/  MOV R0, 0x400 ;  /* 0x0000040000007802 */ /* 0x000fc80000000f00 */
[----:B0-----:R-:W-:Y:S02]  /*14d90*/  LEA R0, R5, R0, 0x18 ;  /* 0x0000000005007211 */ /* 0x001fe400078ec0ff */
[----:B------:R-:W-:-:S04]  /*14da0*/  SHF.L.U32 R3, R3, 0x1f, RZ ;  /* 0x0000001f03037819 */ /* 0x000fc800000006ff */
[----:B------:R-:W0:Y:S02]  /*14db0*/  SYNCS.PHASECHK.TRANS64.TRYWAIT P0, [R0+URZ+0x2a820], R3 ;  /* 0x02a82003000075a7 */ /* 0x000e24000800017f */
[----:B0-----:R-:W-:Y:S05]  /*14dc0*/  @!P0 BRA `(.L_x_1277) ;  /* 0x0000001400b88947 */ /* 0x001fea0003800000 */
.L_x_1323:
[----:B------:R-:W-:Y:S05]  /*14dd0*/  BSYNC B0 ;  /* 0x0000000000007941 */ /* 0x000fea0003800000 */
.L_x_1276:
[----:B------:R-:W-:-:S03]  /*14de0*/  UMOV UR4, 0xffffffff ;  /* 0xffffffff00047882 */ /* 0x000fc60000000000 */
[----:B------:R-:W-:Y:S05]  /*14df0*/  BRA.DIV UR4, `(.L_x_1278) ;  /* 0x0000001604c07947 */ /* 0x000fea000b800000 */
[----:B------:R-:W1:Y:S02]  /*14e00*/  S2R R2, SR_TID.X ;  /* 0x0000000000027919 */ /* 0x000e640000002100 */
[----:B-1----:R-:W-:-:S04]  /*14e10*/  SHF.R.U32.HI R2, RZ, 0x5, R2 ;  /* 0x00000005ff027819 */ /* 0x002fc80000011602 */
[----:B------:R-:W-:-:S05]  /*14e20*/  LOP3.LUT R2, R2, 0x3, RZ, 0xc0, !PT ;  /* 0x0000000302027812 */ /* 0x000fca00078ec0ff */
[----:B------:R1:W2:Y:S02]  /*14e30*/  SHFL.IDX PT, R14, R2, RZ, 0x1f ;  /* 0x00001fff020e7589 */ /* 0x0002a400000e0000 */
.L_x_1326:
[----:B--2---:R-:W-:Y:S01]  /*14e40*/  ISETP.NE.AND P0, PT, R14, RZ, PT ;  /* 0x000000ff0e00720c */ /* 0x004fe20003f05270 */
[----:B------:R-:W-:-:S12]  /*14e50*/  BSSY B0, `(.L_x_1279) ;  /* 0x0000027000007945 */ /* 0x000fd80003800000 */
[----:B------:R-:W-:Y:S05]  /*14e60*/  @P0 BRA `(.L_x_1280) ;  /* 0x0000000000940947 */ /* 0x000fea0003800000 */
[----:B------:R-:W-:-:S03]  /*14e70*/  UMOV UR4, 0xffffffff ;  /* 0xffffffff00047882 */ /* 0x000fc60000000000 */
[----:B------:R-:W-:Y:S05]  /*14e80*/  BRA.DIV UR4, `(.L_x_1281) ;  /* 0x0000001604d07947 */ /* 0x000fea000b800000 */
[----:B------:R-:W-:-:S13]  /*14e90*/  ELECT P6, URZ, PT ;  /* 0x00000000003f782f */ /* 0x000fda00038c0000 */
.L_x_1329:
        /* <DEDUP_REMOVED lines=8> */
.L_x_1282:
[----:B------:R-:W2:Y:S01]  /*14f20*/  LDL.LU R7, [R1+0x4] ;  /* 0x0000040001077983 */ /* 0x000ea20000300800 */
[----:B0-----:R-:W-:Y:S02]  /*14f30*/  VIADD R3, R0, 0x2a840 ;  /* 0x0002a84000037836 */ /* 0x001fe40000000000 */
[C---:B------:R-:W-:Y:S02]  /*14f40*/  VIADD R2, R18.reuse, 0x1 ;  /* 0x0000000112027836 */ /* 0x040fe40000000000 */
[----:B------:R-:W-:-:S03]  /*14f50*/  IMAD R6, R18, 0x8, R3 ;  /* 0x0000000812067824 */ /* 0x000fc600078e0203 */
[----:B------:R-:W-:-:S04]  /*14f60*/  ISETP.NE.AND P1, PT, R2, 0x2, PT ;  /* 0x000000020200780c */ /* 0x000fc80003f25270 */
[----:B------:R-:W-:Y:S02]  /*14f70*/  SEL R4, RZ, 0x1, P1 ;  /* 0x00000001ff047807 */ /* 0x000fe40000800000 */
[C---:B--2---:R-:W-:Y:S02]  /*14f80*/  SHF.L.U32 R5, R7.reuse, 0x1f, RZ ;  /* 0x0000001f07057819 */ /* 0x044fe400000006ff */
[----:B------:R-:W-:Y:S02]  /*14f90*/  LOP3.LUT R7, R7, R4, RZ, 0x3c, !PT ;  /* 0x0000000407077212 */ /* 0x000fe400078e3cff */
[----:B------:R-:W0:Y:S01]  /*14fa0*/  SYNCS.PHASECHK.TRANS64.TRYWAIT P0, [R6+URZ], R5 ;  /* 0x00000005060075a7 */ /* 0x000e22000800017f */
[----:B------:R-:W-:Y:S02]  /*14fb0*/  SEL R4, R2, RZ, P1 ;  /* 0x000000ff02047207 */ /* 0x000fe40000800000 */
[----:B------:R-:W-:-:S03]  /*14fc0*/  SHF.L.U32 R2, R7, 0x1f, RZ ;  /* 0x0000001f07027819 */ /* 0x000fc600000006ff */
[----:B------:R-:W-:Y:S01]  /*14fd0*/  IMAD R3, R4, 0x8, R3 ;  /* 0x0000000804037824 */ /* 0x000fe200078e0203 */
[----:B0-----:R-:W-:Y:S06]  /*14fe0*/  @!P0 BRA `(.L_x_1283) ;  /* 0x0000001400988947 */ /* 0x001fec0003800000 */
.L_x_1330:
[----:B------:R-:W1:Y:S02]  /*14ff0*/  SYNCS.PHASECHK.TRANS64.TRYWAIT P0, [R3+URZ], R2 ;  /* 0x00000002030075a7 */ /* 0x000e64000800017f */
[----:B-1----:R-:W-:Y:S05]  /*15000*/  @!P0 BRA `(.L_x_1284) ;  /* 0x0000001400a48947 */ /* 0x002fea0003800000 */
.L_x_1331:
[----:B------:R-:W-:Y:S05]  /*15010*/  @!P2 BRA `(.L_x_1285) ;  /* 0x000000000004a947 */ /* 0x000fea0003800000 */
[----:B------:R-:W-:Y:S01]  /*15020*/  BPT.TRAP 0x1 ;  /* 0x000000040000795c */ /* 0x000fe20000300000 */
.L_x_1285:
[----:B-1----:R-:W-:-:S04]  /*15030*/  VIADD R3, R0, 0x2a860 ;  /* 0x0002a86000037836 */ /* 0x002fc80000000000 */
[----:B------:R-:W-:-:S04]  /*15040*/  IMAD R18, R18, 0x8, R3 ;  /* 0x0000000812127824 */ /* 0x000fc800078e0203 */
[----:B------:R-:W1:Y:S02]  /*15050*/  SYNCS.PHASECHK.TRANS64.TRYWAIT P0, [R18+URZ], R5 ;  /* 0x00000005120075a7 */ /* 0x000e64000800017f */
[----:B-1----:R-:W-:Y:S05]  /*15060*/  @!P0 BRA `(.L_x_1286) ;  /* 0x0000001400a08947 */ /* 0x002fea0003800000 */
.L_x_1332:
[----:B------:R-:W-:-:S07]  /*15070*/  IMAD R3, R4, 0x8, R3 ;  /* 0x0000000804037824 */ /* 0x000fce00078e0203 */
.L_x_1287:
[----:B--2---:R2:W3:Y:S02]  /*15080*/  SYNCS.PHASECHK.TRANS64.TRYWAIT P0, [R3+URZ], R2 ;  /* 0x00000002030075a7 */ /* 0x0044e4000800017f */
[----:B---3--:R-:W-:Y:S05]  /*15090*/  @!P0 NANOSLEEP.SYNCS 0x989680 ;  /* 0x009896800000895d */ /* 0x008fea0003900000 */
[----:B------:R-:W3:Y:S02]  /*150a0*/  @!P0 SYNCS.PHASECHK.TRANS64 P0, [R3+URZ], R2 ;  /* 0x00000002030085a7 */ /* 0x000ee4000800007f */
[----:B---3--:R-:W-:Y:S05]  /*150b0*/  @!P0 BRA `(.L_x_1287) ;  /* 0xfffffffc00f08947 */ /* 0x008fea000383ffff */
.L_x_1280:
[----:B------:R-:W-:Y:S05]  /*150c0*/  BSYNC B0 ;  /* 0x0000000000007941 */ /* 0x000fea0003800000 */
.L_x_1279:
[----:B------:R-:W-:Y:S05]  /*150d0*/  EXIT ;  /* 0x000000000000794d */ /* 0x000fea0003800000 */
.L_x_1092:
[----:B0-----:R-:W-:-:S04]  /*150e0*/  IMAD.U32 R3, RZ, RZ, UR38 ;  /* 0x00000026ff037e24 */ /* 0x001fc8000f8e00ff */
[----:B------:R0:W1:Y:S03]  /*150f0*/  SYNCS.PHASECHK.TRANS64.TRYWAIT P1, [R3+URZ+0x2a800], R0 ;  /* 0x02a80000030075a7 */ /* 0x000066000802017f */
[----:B-1----:R-:W-:Y:S05]  /*15100*/  @!P1 NANOSLEEP.SYNCS 0x989680 ;  /* 0x009896800000995d */ /* 0x002fea0003900000 */
[----:B------:R-:W1:Y:S02]  /*15110*/  @!P1 SYNCS.PHASECHK.TRANS64 P1, [R3+URZ+0x2a800], R0 ;  /* 0x02a80000030095a7 */ /* 0x000e64000802007f */
[----:B-1----:R-:W-:Y:S05]  /*15120*/  @!P1 BRA `(.L_x_1092) ;  /* 0xfffffffc00ec9947 */ /* 0x002fea000383ffff */
[----:B------:R-:W-:Y:S05]  /*15130*/  BRA `(.L_x_1288) ;  /* 0xfffffec800347947 */ /* 0x000fea000383ffff */
.L_x_1096:
[----:B-1----:R1:W3:Y:S02]  /*15140*/  SYNCS.PHASECHK.TRANS64.TRYWAIT P1, [R21+URZ+0x2a830], R0 ;  /* 0x02a83000150075a7 */ /* 0x0022e4000802017f */
[----:B---3--:R-:W-:Y:S05]  /*15150*/  @!P1 NANOSLEEP.SYNCS 0x989680 ;  /* 0x009896800000995d */ /* 0x008fea0003900000 */
[----:B------:R-:W3:Y:S02]  /*15160*/  @!P1 SYNCS.PHASECHK.TRANS64 P1, [R21+URZ+0x2a830], R0 ;  /* 0x02a83000150095a7 */ /* 0x000ee4000802007f */
[----:B---3--:R-:W-:Y:S05]  /*15170*/  @!P1 BRA `(.L_x_1096) ;  /* 0xfffffffc00f09947 */ /* 0x008fea000383ffff */
[----:B------:R-:W-:Y:S05]  /*15180*/  BRA `(.L_x_1095) ;  /* 0xfffffec800687947 */ /* 0x000fea000383ffff */
.L_x_1112:
[----:B-1----:R-:W-:-:S04]  /*15190*/  IMAD.U32 R14, RZ, RZ, UR7 ;  /* 0x00000007ff0e7e24 */ /* 0x002fc8000f8e00ff */
[----:B------:R1:W2:Y:S03]  /*151a0*/  SYNCS.PHASECHK.TRANS64.TRYWAIT P1, [R14+URZ+0x2a830], R11 ;  /* 0x02a8300b0e0075a7 */ /* 0x0002a6000802017f */
[----:B--2---:R-:W-:Y:S05]  /*151b0*/  @!P1 NANOSLEEP.SYNCS 0x989680 ;  /* 0x009896800000995d */ /* 0x004fea0003900000 */
[----:B------:R-:W2:Y:S02]  /*151c0*/  @!P1 SYNCS.PHASECHK.TRANS64 P1, [R14+URZ+0x2a830], R11 ;  /* 0x02a8300b0e0095a7 */ /* 0x000ea4000802007f */
[----:B--2---:R-:W-:Y:S05]  /*151d0*/  @!P1 BRA `(.L_x_1112) ;  /* 0xfffffffc00ec9947 */ /* 0x004fea000383ffff */
[----:B------:R-:W-:Y:S05]  /*151e0*/  BRA `(.L_x_1111) ;  /* 0xfffffef800a47947 */ /* 0x000fea000383ffff */
.L_x_1116:
[----:B01----:R-:W-:-:S04]  /*151f0*/  IMAD.U32 R11, RZ, RZ, UR14 ;  /* 0x0000000eff0b7e24 */ /* 0x003fc8000f8e00ff */
[----:B------:R0:W1:Y:S03]  /*15200*/  SYNCS.PHASECHK.TRANS64.TRYWAIT P1, [R11+URZ+0x2a850], R0 ;  /* 0x02a850000b0075a7 */ /* 0x000066000802017f */
[----:B-1----:R-:W-:Y:S05]  /*15210*/  @!P1 NANOSLEEP.SYNCS 0x989680 ;  /* 0x009896800000995d */ /* 0x002fea0003900000 */
[----:B------:R-:W1:Y:S02]  /*15220*/  @!P1 SYNCS.PHASECHK.TRANS64 P1, [R11+URZ+0x2a850], R0 ;  /* 0x02a850000b0095a7 */ /* 0x000e64000802007f */
[----:B-1----:R-:W-:Y:S05]  /*15230*/  @!P1 BRA `(.L_x_1116) ;  /* 0xfffffffc00ec9947 */ /* 0x002fea000383ffff */
[----:B------:R-:W-:Y:S05]  /*15240*/  BRA `(.L_x_1115) ;  /* 0xffffff0000cc7947 */ /* 0x000fea000383ffff */
.L_x_1133:
[----:B-1----:R-:W-:-:S04]  /*15250*/  IMAD.U32 R8, RZ, RZ, UR6 ;  /* 0x00000006ff087e24 */ /* 0x002fc8000f8e00ff */
[----:B------:R1:W2:Y:S03]  /*15260*/  SYNCS.PHASECHK.TRANS64.TRYWAIT P1, [R8+URZ+0x2a830], R7 ;  /* 0x02a83007080075a7 */ /* 0x0002a6000802017f */
[----:B--2---:R-:W-:Y:S05]  /*15270*/  @!P1 NANOSLEEP.SYNCS 0x989680 ;  /* 0x009896800000995d */ /* 0x004fea0003900000 */
[----:B------:R-:W2:Y:S02]  /*15280*/  @!P1 SYNCS.PHASECHK.TRANS64 P1, [R8+URZ+0x2a830], R7 ;  /* 0x02a83007080095a7 */ /* 0x000ea4000802007f */
[----:B--2---:R-:W-:Y:S05]  /*15290*/  @!P1 BRA `(.L_x_1133) ;  /* 0xfffffffc00ec9947 */ /* 0x004fea000383ffff */
[----:B------:R-:W-:Y:S05]  /*152a0*/  BRA `(.L_x_1132) ;  /* 0xffffff2c00fc7947 */ /* 0x000fea000383ffff */
.L_x_1137:
[----:B01----:R-:W-:-:S04]  /*152b0*/  IMAD.U32 R7, RZ, RZ, UR10 ;  /* 0x0000000aff077e24 */ /* 0x003fc8000f8e00ff */
[----:B------:R0:W1:Y:S03]  /*152c0*/  SYNCS.PHASECHK.TRANS64.TRYWAIT P1, [R7+URZ+0x2a850], R0 ;  /* 0x02a85000070075a7 */ /* 0x000066000802017f */
[----:B-1----:R-:W-:Y:S05]  /*152d0*/  @!P1 NANOSLEEP.SYNCS 0x989680 ;  /* 0x009896800000995d */ /* 0x002fea0003900000 */
[----:B------:R-:W1:Y:S02]  /*152e0*/  @!P1 SYNCS.PHASECHK.TRANS64 P1, [R7+URZ+0x2a850], R0 ;  /* 0x02a85000070095a7 */ /* 0x000e64000802007f */
[----:B-1----:R-:W-:Y:S05]  /*152f0*/  @!P1 BRA `(.L_x_1137) ;  /* 0xfffffffc00ec9947 */ /* 0x002fea000383ffff */
[----:B------:R-:W-:Y:S05]  /*15300*/  BRA `(.L_x_1136) ;  /* 0xffffff3800247947 */ /* 0x000fea000383ffff */
.L_x_1143:
[----:B-1----:R-:W-:-:S04]  /*15310*/  IMAD.U32 R8, RZ, RZ, UR6 ;  /* 0x00000006ff087e24 */ /* 0x002fc8000f8e00ff */
[----:B------:R1:W2:Y:S03]  /*15320*/  SYNCS.PHASECHK.TRANS64.TRYWAIT P1, [R8+URZ+0x2a830], R7 ;  /* 0x02a83007080075a7 */ /* 0x0002a6000802017f */
[----:B--2---:R-:W-:Y:S05]  /*15330*/  @!P1 NANOSLEEP.SYNCS 0x989680 ;  /* 0x009896800000995d */ /* 0x004fea0003900000 */
[----:B------:R-:W2:Y:S02]  /*15340*/  @!P1 SYNCS.PHASECHK.TRANS64 P1, [R8+URZ+0x2a830], R7 ;  /* 0x02a83007080095a7 */ /* 0x000ea4000802007f */
[----:B--2---:R-:W-:Y:S05]  /*15350*/  @!P1 BRA `(.L_x_1143) ;  /* 0xfffffffc00ec9947 */ /* 0x004fea000383ffff */
[----:B------:R-:W-:Y:S05]  /*15360*/  BRA `(.L_x_1142) ;  /* 0xffffff5000707947 */ /* 0x000fea000383ffff */
.L_x_1147:
[----:B01----:R-:W-:-:S04]  /*15370*/  IMAD.U32 R7, RZ, RZ, UR10 ;  /* 0x0000000aff077e24 */ /* 0x003fc8000f8e00ff */
[----:B------:R0:W1:Y:S03]  /*15380*/  SYNCS.PHASECHK.TRANS64.TRYWAIT P1, [R7+URZ+0x2a850], R0 ;  /* 0x02a85000070075a7 */ /* 0x000066000802017f */
[----:B-1----:R-:W-:Y:S05]  /*15390*/  @!P1 NANOSLEEP.SYNCS 0x989680 ;  /* 0x009896800000995d */ /* 0x002fea0003900000 */
[----:B------:R-:W1:Y:S02]  /*153a0*/  @!P1 SYNCS.PHASECHK.TRANS64 P1, [R7+URZ+0x2a850], R0 ;  /* 0x02a85000070095a7 */ /* 0x000e64000802007f */
[----:B-1----:R-:W-:Y:S05]  /*153b0*/  @!P1 BRA `(.L_x_1147) ;  /* 0xfffffffc00ec9947 */ /* 0x002fea000383ffff */
[----:B------:R-:W-:Y:S05]  /*153c0*/  BRA `(.L_x_1146) ;  /* 0xffffff5800987947 */ /* 0x000fea000383ffff */
.L_x_1160:
[----:B-1----:R-:W-:-:S04]  /*153d0*/  IMAD.U32 R5, RZ, RZ, UR5 ;  /* 0x00000005ff057e24 */ /* 0x002fc8000f8e00ff */
[----:B------:R1:W2:Y:S03]  /*153e0*/  SYNCS.PHASECHK.TRANS64.TRYWAIT P0, [R5+URZ+0x2a850], R0 ;  /* 0x02a85000050075a7 */ /* 0x0002a6000800017f */
[----:B--2---:R-:W-:Y:S05]  /*153f0*/  @!P0 NANOSLEEP.SYNCS 0x989680 ;  /* 0x009896800000895d */ /* 0x004fea0003900000 */
[----:B------:R-:W2:Y:S02]  /*15400*/  @!P0 SYNCS.PHASECHK.TRANS64 P0, [R5+URZ+0x2a850], R0 ;  /* 0x02a85000050085a7 */ /* 0x000ea4000800007f */
[----:B--2---:R-:W-:Y:S05]  /*15410*/  @!P0 BRA `(.L_x_1160) ;  /* 0xfffffffc00ec8947 */ /* 0x004fea000383ffff */
[----:B------:R-:W-:Y:S05]  /*15420*/  BRA `(.L_x_1159) ;  /* 0xffffff8800007947 */ /* 0x000fea000383ffff */
.L_x_1196:
[----:B------:R-:W-:Y:S02]  /*15430*/  IMAD.MOV.U32 R13, RZ, RZ, R4 ;  /* 0x000000ffff0d7224 */ /* 0x000fe400078e0004 */
[----:B------:R-:W-:Y:S02]  /*15440*/  IMAD.MOV.U32 R12, RZ, RZ, RZ ;  /* 0x000000ffff0c7224 */ /* 0x000fe400078e00ff */
[----:B------:R-:W-:Y:S02]  /*15450*/  IMAD.MOV.U32 R11, RZ, RZ, 0x1f ;  /* 0x0000001fff0b7424 */ /* 0x000fe400078e00ff */
[----:B------:R-:W-:-:S07]  /*15460*/  IMAD.MOV.U32 R15, RZ, RZ, -0x1 ;  /* 0xffffffffff0f7424 */ /* 0x000fce00078e00ff */
[----:B0-----:R-:W-:Y:S05]  /*15470*/  WARPSYNC.COLLECTIVE R15, `(.L_x_1289) ;  /* 0x000000000f087348 */ /* 0x001fea0003c00000 */
[----:B------:R1:W2:Y:S02]  /*15480*/  SHFL.IDX P6, R14, R13, R12, R11 ;  /* 0x0000000c0d0e7389 */ /* 0x0002a400000c000b */
[----:B012---:R-:W-:Y:S01]  /*15490*/  ENDCOLLECTIVE ;  /* 0x000000000000791b */ /* 0x007fe20003800000 */
.L_x_1289:
[----:B------:R-:W-:Y:S05]  /*154a0*/  BRA `(.L_x_1290) ;  /* 0xffffffbc00a87947 */ /* 0x000fea000383ffff */
.L_x_1198:
[----:B------:R-:W-:Y:S01]  /*154b0*/  BSSY B0, `(.L_x_1291) ;  /* 0x0000006000007945 */ /* 0x000fe20003800000 */
[----:B------:R-:W-:-:S07]  /*154c0*/  IMAD.MOV.U32 R15, RZ, RZ, -0x1 ;  /* 0xffffffffff0f7424 */ /* 0x000fce00078e00ff */
[----:B01----:R-:W-:Y:S05]  /*154d0*/  WARPSYNC.COLLECTIVE R15, `(.L_x_1292) ;  /* 0x000000000f0c7348 */ /* 0x003fea0003c00000 */
[----:B------:R-:W-:Y:S02]  /*154e0*/  ELECT P6, UR62, PT ;  /* 0x00000000003e782f */ /* 0x000fe400038c0000 */
[----:B------:R-:W-:Y:S01]  /*154f0*/  MOV R14, UR62 ;  /* 0x0000003e000e7c02 */ /* 0x000fe20008000f00 */
[----:B01----:R-:W-:Y:S10]  /*15500*/  ENDCOLLECTIVE ;  /* 0x000000000000791b */ /* 0x003ff40003800000 */
.L_x_1292:
[----:B------:R-:W-:Y:S05]  /*15510*/  BSYNC B0 ;  /* 0x0000000000007941 */ /* 0x000fea0003800000 */
.L_x_1291:
[----:B------:R-:W-:Y:S05]  /*15520*/  BRA `(.L_x_1293) ;  /* 0xffffffbc00ac7947 */ /* 0x000fea000383ffff */
.L_x_1200:
[----:B0-----:R0:W2:Y:S02]  /*15530*/  SYNCS.PHASECHK.TRANS64.TRYWAIT P0, [R0+URZ+0x2a840], R2 ;  /* 0x02a84002000075a7 */ /* 0x0010a4000800017f */
[----:B--2---:R-:W-:Y:S05]  /*15540*/  @!P0 NANOSLEEP.SYNCS 0x989680 ;  /* 0x009896800000895d */ /* 0x004fea0003900000 */
[----:B------:R-:W2:Y:S02]  /*15550*/  @!P0 SYNCS.PHASECHK.TRANS64 P0, [R0+URZ+0x2a840], R2 ;  /* 0x02a84002000085a7 */ /* 0x000ea4000800007f */
[----:B--2---:R-:W-:Y:S05]  /*15560*/  @!P0 BRA `(.L_x_1200) ;  /* 0xfffffffc00f08947 */ /* 0x004fea000383ffff */
[----:B------:R-:W-:Y:S05]  /*15570*/  BRA `(.L_x_1294) ;  /* 0xffffffc000007947 */ /* 0x000fea000383ffff */
.L_x_1204:
[----:B------:R-:W-:Y:S01]  /*15580*/  IMAD.MOV.U32 R13, RZ, RZ, R6 ;  /* 0x000000ffff0d7224 */ /* 0x000fe200078e0006 */
[----:B------:R-:W-:Y:S01]  /*15590*/  LOP3.LUT R8, R8, 0x7f, RZ, 0xc0, !PT ;  /* 0x0000007f08087812 */ /* 0x000fe200078ec0ff */
[----:B------:R-:W-:Y:S02]  /*155a0*/  IMAD.MOV.U32 R12, RZ, RZ, RZ ;  /* 0x000000ffff0c7224 */ /* 0x000fe400078e00ff */
[----:B------:R-:W-:Y:S01]  /*155b0*/  IMAD.MOV.U32 R11, RZ, RZ, 0x181f ;  /* 0x0000181fff0b7424 */ /* 0x000fe200078e00ff */
[----:B------:R-:W-:Y:S01]  /*155c0*/  SHF.R.U32.HI R8, RZ, 0x3, R8 ;  /* 0x00000003ff087819 */ /* 0x000fe20000011608 */
[----:B------:R-:W-:-:S04]  /*155d0*/  IMAD.MOV.U32 R15, RZ, RZ, -0x1 ;  /* 0xffffffffff0f7424 */ /* 0x000fc800078e00ff */
[----:B------:R-:W-:-:S07]  /*155e0*/  VIADD R4, R8, UR43 ;  /* 0x0000002b08047c36 */ /* 0x000fce0008000000 */
[----:B-----5:R-:W-:Y:S05]  /*155f0*/  WARPSYNC.COLLECTIVE R15, `(.L_x_1295) ;  /* 0x000000000f087348 */ /* 0x020fea0003c00000 */
[----:B------:R0:W1:Y:S02]  /*15600*/  SHFL.IDX P6, R14, R13, R12, R11 ;  /* 0x0000000c0d0e7389 */ /* 0x00006400000c000b */
[----:B01---5:R-:W-:Y:S01]  /*15610*/  ENDCOLLECTIVE ;  /* 0x000000000000791b */ /* 0x023fe20003800000 */
.L_x_1295:
[----:B------:R-:W-:Y:S02]  /*15620*/  VIADD R8, R4, 0x10 ;  /* 0x0000001004087836 */ /* 0x000fe40000000000 */
[----:B------:R-:W-:Y:S02]  /*15630*/  IMAD.MOV.U32 R13, RZ, RZ, R0 ;  /* 0x000000ffff0d7224 */ /* 0x000fe400078e0000 */
[----:B------:R-:W-:-:S07]  /*15640*/  IMAD.MOV.U32 R2, RZ, RZ, R14 ;  /* 0x000000ffff027224 */ /* 0x000fce00078e000e */
[----:B------:R-:W-:Y:S05]  /*15650*/  WARPSYNC.COLLECTIVE R15, `(.L_x_1296) ;  /* 0x000000000f087348 */ /* 0x000fea0003c00000 */
[----:B------:R0:W1:Y:S02]  /*15660*/  SHFL.IDX P6, R14, R13, R12, R11 ;  /* 0x0000000c0d0e7389 */ /* 0x00006400000c000b */
[----:B01----:R-:W-:Y:S01]  /*15670*/  ENDCOLLECTIVE ;  /* 0x000000000000791b */ /* 0x003fe20003800000 */
.L_x_1296:
[----:B------:R-:W-:Y:S01]  /*15680*/  ULDC UR4, c[0x0][0x288] ;  /* 0x0000a20000047ab9 */ /* 0x000fe20000000800 */
[----:B------:R-:W-:Y:S01]  /*15690*/  ULDC.64 UR6, c[0x0][0x208] ;  /* 0x0000820000067ab9 */ /* 0x000fe20000000a00 */
[----:B------:R-:W-:-:S05]  /*156a0*/  IMAD R5, R7, UR4, RZ ;  /* 0x0000000407057c24 */ /* 0x000fca000f8e02ff */
[----:B------:R-:W-:Y:S01]  /*156b0*/  ISETP.GE.AND P4, PT, R4, R5, PT ;  /* 0x000000050400720c */ /* 0x000fe20003f86270 */
[----:B------:R-:W-:Y:S02]  /*156c0*/  IMAD.MOV.U32 R13, RZ, RZ, R6 ;  /* 0x000000ffff0d7224 */ /* 0x000fe400078e0006 */
[----:B------:R-:W-:Y:S02]  /*156d0*/  IMAD.MOV.U32 R12, RZ, RZ, 0x1 ;  /* 0x00000001ff0c7424 */ /* 0x000fe400078e00ff */
[----:B------:R-:W-:-:S08]  /*156e0*/  IMAD.MOV.U32 R3, RZ, RZ, R14 ;  /* 0x000000ffff037224 */ /* 0x000fd000078e000e */
        /* <DEDUP_REMOVED lines=15> */
.L_x_1297:
[----:B------:R-:W-:Y:S02]  /*157e0*/  IMAD.MOV.U32 R13, RZ, RZ, R0 ;  /* 0x000000ffff0d7224 */ /* 0x000fe400078e0000 */
[----:B------:R-:W-:-:S07]  /*157f0*/  IMAD.MOV.U32 R2, RZ, RZ, R14 ;  /* 0x000000ffff027224 */ /* 0x000fce00078e000e */
[----:B------:R-:W-:Y:S05]  /*15800*/  WARPSYNC.COLLECTIVE R15, `(.L_x_1298) ;  /* 0x000000000f087348 */ /* 0x000fea0003c00000 */
[----:B------:R0:W1:Y:S02]  /*15810*/  SHFL.IDX P6, R14, R13, R12, R11 ;  /* 0x0000000c0d0e7389 */ /* 0x00006400000c000b */
[----:B01----:R-:W-:Y:S01]  /*15820*/  ENDCOLLECTIVE ;  /* 0x000000000000791b */ /* 0x003fe20003800000 */
.L_x_1298:
[----:B------:R-:W-:Y:S01]  /*15830*/  ULDC.64 UR4, c[0x0][0x208] ;  /* 0x0000820000047ab9 */ /* 0x000fe20000000a00 */
[----:B------:R-:W-:Y:S02]  /*15840*/  IMAD.MOV.U32 R13, RZ, RZ, R6 ;  /* 0x000000ffff0d7224 */ /* 0x000fe400078e0006 */
[----:B------:R-:W-:Y:S02]  /*15850*/  IMAD.MOV.U32 R12, RZ, RZ, 0x2 ;  /* 0x00000002ff0c7424 */ /* 0x000fe400078e00ff */
[----:B------:R-:W-:-:S05]  /*15860*/  IMAD.MOV.U32 R3, RZ, RZ, R14 ;  /* 0x000000ffff037224 */ /* 0x000fca00078e000e */
        /* <DEDUP_REMOVED lines=14> */
.L_x_1299:
[----:B------:R-:W-:-:S05]  /*15950*/  VIADD R2, R4, 0x20 ;  /* 0x0000002004027836 */ /* 0x000fca0000000000 */
[----:B------:R-:W-:Y:S01]  /*15960*/  ISETP.GE.AND P4, PT, R2, R5, PT ;  /* 0x000000050200720c */ /* 0x000fe20003f86270 */
[----:B------:R-:W-:Y:S02]  /*15970*/  IMAD.MOV.U32 R13, RZ, RZ, R0 ;  /* 0x000000ffff0d7224 */ /* 0x000fe400078e0000 */
[----:B------:R-:W-:-:S10]  /*15980*/  IMAD.MOV.U32 R2, RZ, RZ, R14 ;  /* 0x000000ffff027224 */ /* 0x000fd400078e000e */
[----:B------:R-:W-:Y:S05]  /*15990*/  WARPSYNC.COLLECTIVE R15, `(.L_x_1300) ;  /* 0x000000000f087348 */ /* 0x000fea0003c00000 */
[----:B------:R0:W1:Y:S02]  /*159a0*/  SHFL.IDX P6, R14, R13, R12, R11 ;  /* 0x0000000c0d0e7389 */ /* 0x00006400000c000b */
[----:B01----:R-:W-:Y:S01]  /*159b0*/  ENDCOLLECTIVE ;  /* 0x000000000000791b */ /* 0x003fe20003800000 */
.L_x_1300:
        /* <DEDUP_REMOVED lines=18> */
.L_x_1301:
[----:B------:R-:W-:-:S05]  /*15ae0*/  VIADD R2, R4, 0x30 ;  /* 0x0000003004027836 */ /* 0x000fca0000000000 */
[----:B------:R-:W-:Y:S01]  /*15af0*/  ISETP.GE.AND P4, PT, R2, R5, PT ;  /* 0x000000050200720c */ /* 0x000fe20003f86270 */
[----:B------:R-:W-:Y:S02]  /*15b00*/  IMAD.MOV.U32 R13, RZ, RZ, R0 ;  /* 0x000000ffff0d7224 */ /* 0x000fe400078e0000 */
[----:B------:R-:W-:-:S10]  /*15b10*/  IMAD.MOV.U32 R2, RZ, RZ, R14 ;  /* 0x000000ffff027224 */ /* 0x000fd400078e000e */
[----:B------:R-:W-:Y:S05]  /*15b20*/  WARPSYNC.COLLECTIVE R15, `(.L_x_1302) ;  /* 0x000000000f087348 */ /* 0x000fea0003c00000 */
[----:B------:R0:W1:Y:S02]  /*15b30*/  SHFL.IDX P6, R14, R13, R12, R11 ;  /* 0x0000000c0d0e7389 */ /* 0x00006400000c000b */
[----:B01----:R-:W-:Y:S01]  /*15b40*/  ENDCOLLECTIVE ;  /* 0x000000000000791b */ /* 0x003fe20003800000 */
.L_x_1302:
        /* <DEDUP_REMOVED lines=18> */
.L_x_1303:
[----:B------:R-:W-:-:S05]  /*15c70*/  VIADD R2, R4, 0x40 ;  /* 0x0000004004027836 */ /* 0x000fca0000000000 */
[----:B------:R-:W-:Y:S01]  /*15c80*/  ISETP.GE.AND P4, PT, R2, R5, PT ;  /* 0x000000050200720c */ /* 0x000fe20003f86270 */
[----:B------:R-:W-:Y:S02]  /*15c90*/  IMAD.MOV.U32 R13, RZ, RZ, R0 ;  /* 0x000000ffff0d7224 */ /* 0x000fe400078e0000 */
[----:B------:R-:W-:-:S10]  /*15ca0*/  IMAD.MOV.U32 R2, RZ, RZ, R14 ;  /* 0x000000ffff027224 */ /* 0x000fd400078e000e */
[----:B------:R-:W-:Y:S05]  /*15cb0*/  WARPSYNC.COLLECTIVE R15, `(.L_x_1304) ;  /* 0x000000000f087348 */ /* 0x000fea0003c00000 */
[----:B------:R0:W1:Y:S02]  /*15cc0*/  SHFL.IDX P6, R14, R13, R12, R11 ;  /* 0x0000000c0d0e7389 */ /* 0x00006400000c000b */
[----:B01----:R-:W-:Y:S01]  /*15cd0*/  ENDCOLLECTIVE ;  /* 0x000000000000791b */ /* 0x003fe20003800000 */
.L_x_1304:
        /* <DEDUP_REMOVED lines=18> */
.L_x_1305:
[----:B------:R-:W-:-:S05]  /*15e00*/  VIADD R2, R4, 0x50 ;  /* 0x0000005004027836 */ /* 0x000fca0000000000 */
[----:B------:R-:W-:Y:S01]  /*15e10*/  ISETP.GE.AND P4, PT, R2, R5, PT ;  /* 0x000000050200720c */ /* 0x000fe20003f86270 */
[----:B------:R-:W-:Y:S02]  /*15e20*/  IMAD.MOV.U32 R13, RZ, RZ, R0 ;  /* 0x000000ffff0d7224 */ /* 0x000fe400078e0000 */
[----:B------:R-:W-:-:S10]  /*15e30*/  IMAD.MOV.U32 R2, RZ, RZ, R14 ;  /* 0x000000ffff027224 */ /* 0x000fd400078e000e */
[----:B------:R-:W-:Y:S05]  /*15e40*/  WARPSYNC.COLLECTIVE R15, `(.L_x_1306) ;  /* 0x000000000f087348 */ /* 0x000fea0003c00000 */
[----:B------:R0:W1:Y:S02]  /*15e50*/  SHFL.IDX P6, R14, R13, R12, R11 ;  /* 0x0000000c0d0e7389 */ /* 0x00006400000c000b */
[----:B01----:R-:W-:Y:S01]  /*15e60*/  ENDCOLLECTIVE ;  /* 0x000000000000791b */ /* 0x003fe20003800000 */
.L_x_1306:
        /* <DEDUP_REMOVED lines=18> */
.L_x_1307:
[----:B------:R-:W-:-:S05]  /*15f90*/  VIADD R2, R4, 0x60 ;  /* 0x0000006004027836 */ /* 0x000fca0000000000 */
[----:B------:R-:W-:Y:S01]  /*15fa0*/  ISETP.GE.AND P4, PT, R2, R5, PT ;  /* 0x000000050200720c */ /* 0x000fe20003f86270 */
[----:B------:R-:W-:Y:S02]  /*15fb0*/  IMAD.MOV.U32 R13, RZ, RZ, R0 ;  /* 0x000000ffff0d7224 */ /* 0x000fe400078e0000 */
[----:B------:R-:W-:-:S10]  /*15fc0*/  IMAD.MOV.U32 R2, RZ, RZ, R14 ;  /* 0x000000ffff027224 */ /* 0x000fd400078e000e */
[----:B------:R-:W-:Y:S05]  /*15fd0*/  WARPSYNC.COLLECTIVE R15, `(.L_x_1308) ;  /* 0x000000000f087348 */ /* 0x000fea0003c00000 */
[----:B------:R0:W1:Y:S02]  /*15fe0*/  SHFL.IDX P6, R14, R13, R12, R11 ;  /* 0x0000000c0d0e7389 */ /* 0x00006400000c000b */
[----:B01----:R-:W-:Y:S01]  /*15ff0*/  ENDCOLLECTIVE ;  /* 0x000000000000791b */ /* 0x003fe20003800000 */
.L_x_1308:
        /* <DEDUP_REMOVED lines=18> */
.L_x_1309:
[----:B------:R-:W-:Y:S02]  /*16120*/  IMAD.MOV.U32 R13, RZ, RZ, R0 ;  /* 0x000000ffff0d7224 */ /* 0x000fe400078e0000 */
[----:B------:R-:W-:-:S07]  /*16130*/  IMAD.MOV.U32 R6, RZ, RZ, R14 ;  /* 0x000000ffff067224 */ /* 0x000fce00078e000e */
[----:B------:R-:W-:Y:S05]  /*16140*/  WARPSYNC.COLLECTIVE R15, `(.L_x_1310) ;  /* 0x000000000f087348 */ /* 0x000fea0003c00000 */
[----:B------:R0:W1:Y:S02]  /*16150*/  SHFL.IDX P6, R14, R13, R12, R11 ;  /* 0x0000000c0d0e7389 */ /* 0x00006400000c000b */
[----:B01----:R-:W-:Y:S01]  /*16160*/  ENDCOLLECTIVE ;  /* 0x000000000000791b */ /* 0x003fe20003800000 */
.L_x_1310:
[----:B------:R-:W-:Y:S01]  /*16170*/  IMAD.MOV.U32 R0, RZ, RZ, R14 ;  /* 0x000000ffff007224 */ /* 0x000fe200078e000e */
[----:B------:R-:W-:Y:S06]  /*16180*/  BRA `(.L_x_1311) ;  /* 0xffffffc000747947 */ /* 0x000fec000383ffff */
.L_x_1209:
[----:B0-----:R0:W1:Y:S02]  /*16190*/  SYNCS.PHASECHK.TRANS64.TRYWAIT P0, [R17+URZ+0x2a820], R0 ;  /* 0x02a82000110075a7 */ /* 0x001064000800017f */
[----:B-1----:R-:W-:Y:S05]  /*161a0*/  @!P0 NANOSLEEP.SYNCS 0x989680 ;  /* 0x009896800000895d */ /* 0x002fea0003900000 */
[----:B------:R-:W1:Y:S02]  /*161b0*/  @!P0 SYNCS.PHASECHK.TRANS64 P0, [R17+URZ+0x2a820], R0 ;  /* 0x02a82000110085a7 */ /* 0x000e64000800007f */
[----:B-1----:R-:W-:Y:S05]  /*161c0*/  @!P0 BRA `(.L_x_1209) ;  /* 0xfffffffc00f08947 */ /* 0x002fea000383ffff */
[----:B------:R-:W-:Y:S05]  /*161d0*/  BRA `(.L_x_1312) ;  /* 0xffffffc000ec7947 */ /* 0x000fea000383ffff */
.L_x_1216:
[----:B0-----:R0:W1:Y:S02]  /*161e0*/  SYNCS.PHASECHK.TRANS64.TRYWAIT P0, [R3+URZ+0x2a840], R2 ;  /* 0x02a84002030075a7 */ /* 0x001064000800017f */
[----:B-1----:R-:W-:Y:S05]  /*161f0*/  @!P0 NANOSLEEP.SYNCS 0x989680 ;  /* 0x009896800000895d */ /* 0x002fea0003900000 */
[----:B------:R-:W1:Y:S02]  /*16200*/  @!P0 SYNCS.PHASECHK.TRANS64 P0, [R3+URZ+0x2a840], R2 ;  /* 0x02a84002030085a7 */ /* 0x000e64000800007f */
[----:B-1----:R-:W-:Y:S05]  /*16210*/  @!P0 BRA `(.L_x_1216) ;  /* 0xfffffffc00f08947 */ /* 0x002fea000383ffff */
[----:B------:R-:W-:Y:S05]  /*16220*/  BRA `(.L_x_1313) ;  /* 0xffffffc400a87947 */ /* 0x000fea000383ffff */
.L_x_1223:
[----:B0-----:R0:W1:Y:S02]  /*16230*/  SYNCS.PHASECHK.TRANS64.TRYWAIT P0, [R3+URZ+0x60], R2 ;  /* 0x00006002030075a7 */ /* 0x001064000800017f */
[----:B-1----:R-:W-:Y:S05]  /*16240*/  @!P0 NANOSLEEP.SYNCS 0x989680 ;  /* 0x009896800000895d */ /* 0x002fea0003900000 */
[----:B------:R-:W1:Y:S02]  /*16250*/  @!P0 SYNCS.PHASECHK.TRANS64 P0, [R3+URZ+0x60], R2 ;  /* 0x00006002030085a7 */ /* 0x000e64000800007f */
[----:B-1----:R-:W-:Y:S05]  /*16260*/  @!P0 BRA `(.L_x_1223) ;  /* 0xfffffffc00f08947 */ /* 0x002fea000383ffff */
[----:B------:R-:W-:Y:S05]  /*16270*/  BRA `(.L_x_1314) ;  /* 0xffffffc800b47947 */ /* 0x000fea000383ffff */
.L_x_1233:
[----:B--2---:R2:W3:Y:S02]  /*16280*/  SYNCS.PHASECHK.TRANS64.TRYWAIT P0, [R3+URZ+0x2a840], R2 ;  /* 0x02a84002030075a7 */ /* 0x0044e4000800017f */
[----:B---3--:R-:W-:Y:S05]  /*16290*/  @!P0 NANOSLEEP.SYNCS 0x989680 ;  /* 0x009896800000895d */ /* 0x008fea0003900000 */
[----:B------:R-:W3:Y:S02]  /*162a0*/  @!P0 SYNCS.PHASECHK.TRANS64 P0, [R3+URZ+0x2a840], R2 ;  /* 0x02a84002030085a7 */ /* 0x000ee4000800007f */
[----:B---3--:R-:W-:Y:S05]  /*162b0*/  @!P0 BRA `(.L_x_1233) ;  /* 0xfffffffc00f08947 */ /* 0x008fea000383ffff */
[----:B------:R-:W-:Y:S05]  /*162c0*/  BRA `(.L_x_1315) ;  /* 0xffffffd0003c7947 */ /* 0x000fea000383ffff */
.L_x_1240:
[----:B0-----:R0:W1:Y:S02]  /*162d0*/  SYNCS.PHASECHK.TRANS64.TRYWAIT P0, [R2+URZ+0x60], R3 ;  /* 0x00006003020075a7 */ /* 0x001064000800017f */
[----:B-1----:R-:W-:Y:S05]  /*162e0*/  @!P0 NANOSLEEP.SYNCS 0x989680 ;  /* 0x009896800000895d */ /* 0x002fea0003900000 */
[----:B------:R-:W1:Y:S02]  /*162f0*/  @!P0 SYNCS.PHASECHK.TRANS64 P0, [R2+URZ+0x60], R3 ;  /* 0x00006003020085a7 */ /* 0x000e64000800007f */
[----:B-1----:R-:W-:Y:S05]  /*16300*/  @!P0 BRA `(.L_x_1240) ;  /* 0xfffffffc00f08947 */ /* 0x002fea000383ffff */
[----:B------:R-:W-:Y:S05]  /*16310*/  BRA `(.L_x_1316) ;  /* 0xffffffd400487947 */ /* 0x000fea000383ffff */
.L_x_1249:
[----:B-1----:R1:W2:Y:S02]  /*16320*/  SYNCS.PHASECHK.TRANS64.TRYWAIT P0, [R2+URZ+0x2a840], R3 ;  /* 0x02a84003020075a7 */ /* 0x0022a4000800017f */
[----:B--2---:R-:W-:Y:S05]  /*16330*/  @!P0 NANOSLEEP.SYNCS 0x989680 ;  /* 0x009896800000895d */ /* 0x004fea0003900000 */
[----:B------:R-:W2:Y:S02]  /*16340*/  @!P0 SYNCS.PHASECHK.TRANS64 P0, [R2+URZ+0x2a840], R3 ;  /* 0x02a84003020085a7 */ /* 0x000ea4000800007f */
[----:B--2---:R-:W-:Y:S05]  /*16350*/  @!P0 BRA `(.L_x_1249) ;  /* 0xfffffffc00f08947 */ /* 0x004fea000383ffff */
[----:B------:R-:W-:Y:S05]  /*16360*/  BRA `(.L_x_1317) ;  /* 0xffffffd800a07947 */ /* 0x000fea000383ffff */
.L_x_1256:
[----:B0-----:R0:W1:Y:S02]  /*16370*/  SYNCS.PHASECHK.TRANS64.TRYWAIT P0, [R2+URZ+0x60], R5 ;  /* 0x00006005020075a7 */ /* 0x001064000800017f */
[----:B-1----:R-:W-:Y:S05]  /*16380*/  @!P0 NANOSLEEP.SYNCS 0x989680 ;  /* 0x009896800000895d */ /* 0x002fea0003900000 */
[----:B------:R-:W1:Y:S02]  /*16390*/  @!P0 SYNCS.PHASECHK.TRANS64 P0, [R2+URZ+0x60], R5 ;  /* 0x00006005020085a7 */ /* 0x000e64000800007f */
[----:B-1----:R-:W-:Y:S05]  /*163a0*/  @!P0 BRA `(.L_x_1256) ;  /* 0xfffffffc00f08947 */ /* 0x002fea000383ffff */
[----:B------:R-:W-:Y:S05]  /*163b0*/  BRA `(.L_x_1318) ;  /* 0xffffffdc00ac7947 */ /* 0x000fea000383ffff */
.L_x_1267:
[----:B0-----:R0:W1:Y:S02]  /*163c0*/  SYNCS.PHASECHK.TRANS64.TRYWAIT P0, [R2+URZ+0x2a860], R3 ;  /* 0x02a86003020075a7 */ /* 0x001064000800017f */
[----:B-1----:R-:W-:Y:S05]  /*163d0*/  @!P0 NANOSLEEP.SYNCS 0x989680 ;  /* 0x009896800000895d */ /* 0x002fea0003900000 */
[----:B------:R-:W1:Y:S02]  /*163e0*/  @!P0 SYNCS.PHASECHK.TRANS64 P0, [R2+URZ+0x2a860], R3 ;  /* 0x02a86003020085a7 */ /* 0x000e64000800007f */
[----:B-1----:R-:W-:Y:S05]  /*163f0*/  @!P0 BRA `(.L_x_1267) ;  /* 0xfffffffc00f08947 */ /* 0x002fea000383ffff */
[----:B------:R-:W-:Y:S05]  /*16400*/  BRA `(.L_x_1319) ;  /* 0xffffffe000f07947 */ /* 0x000fea000383ffff */
.L_x_1274:
[----:B------:R-:W-:Y:S01]  /*16410*/  BSSY B0, `(.L_x_1320) ;  /* 0x0000008000007945 */ /* 0x000fe20003800000 */
[----:B-----5:R-:W-:Y:S02]  /*16420*/  IMAD.MOV.U32 R13, RZ, RZ, R2 ;  /* 0x000000ffff0d7224 */ /* 0x020fe400078e0002 */
[----:B------:R-:W-:Y:S02]  /*16430*/  IMAD.MOV.U32 R12, RZ, RZ, RZ ;  /* 0x000000ffff0c7224 */ /* 0x000fe400078e00ff */
[----:B------:R-:W-:Y:S02]  /*16440*/  IMAD.MOV.U32 R11, RZ, RZ, 0x1f ;  /* 0x0000001fff0b7424 */ /* 0x000fe400078e00ff */
[----:B------:R-:W-:-:S07]  /*16450*/  IMAD.MOV.U32 R15, RZ, RZ, -0x1 ;  /* 0xffffffffff0f7424 */ /* 0x000fce00078e00ff */
[----:B0-----:R-:W-:Y:S05]  /*16460*/  WARPSYNC.COLLECTIVE R15, `(.L_x_1321) ;  /* 0x000000000f087348 */ /* 0x001fea0003c00000 */
[----:B------:R1:W2:Y:S02]  /*16470*/  SHFL.IDX P6, R14, R13, R12, R11 ;  /* 0x0000000c0d0e7389 */ /* 0x0002a400000c000b */
[----:B012---:R-:W-:Y:S01]  /*16480*/  ENDCOLLECTIVE ;  /* 0x000000000000791b */ /* 0x007fe20003800000 */
.L_x_1321:
[----:B------:R-:W-:Y:S05]  /*16490*/  BSYNC B0 ;  /* 0x0000000000007941 */ /* 0x000fea0003800000 */
.L_x_1320:
[----:B------:R-:W-:Y:S05]  /*164a0*/  BRA `(.L_x_1322) ;  /* 0xffffffe400e87947 */ /* 0x000fea000383ffff */
.L_x_1277:
[----:B0-----:R0:W1:Y:S02]  /*164b0*/  SYNCS.PHASECHK.TRANS64.TRYWAIT P0, [R0+URZ+0x2a820], R3 ;  /* 0x02a82003000075a7 */ /* 0x001064000800017f */
[----:B-1----:R-:W-:Y:S05]  /*164c0*/  @!P0 NANOSLEEP.SYNCS 0x989680 ;  /* 0x009896800000895d */ /* 0x002fea0003900000 */
[----:B------:R-:W1:Y:S02]  /*164d0*/  @!P0 SYNCS.PHASECHK.TRANS64 P0, [R0+URZ+0x2a820], R3 ;  /* 0x02a82003000085a7 */ /* 0x000e64000800007f */
[----:B-1----:R-:W-:Y:S05]  /*164e0*/  @!P0 BRA `(.L_x_1277) ;  /* 0xfffffffc00f08947 */ /* 0x002fea000383ffff */
[----:B------:R-:W-:Y:S05]  /*164f0*/  BRA `(.L_x_1323) ;  /* 0xffffffe800347947 */ /* 0x000fea000383ffff */
.L_x_1278:
        /* <DEDUP_REMOVED lines=8> */
[----:B0-----:R-:W-:Y:S05]  /*16580*/  WARPSYNC.COLLECTIVE R15, `(.L_x_1325) ;  /* 0x000000000f087348 */ /* 0x001fea0003c00000 */
[----:B------:R1:W2:Y:S02]  /*16590*/  SHFL.IDX P6, R14, R13, R12, R11 ;  /* 0x0000000c0d0e7389 */ /* 0x0002a400000c000b */
[----:B012---:R-:W-:Y:S01]  /*165a0*/  ENDCOLLECTIVE ;  /* 0x000000000000791b */ /* 0x007fe20003800000 */
.L_x_1325:
[----:B------:R-:W-:Y:S05]  /*165b0*/  BSYNC B0 ;  /* 0x0000000000007941 */ /* 0x000fea0003800000 */
.L_x_1324:
[----:B------:R-:W-:Y:S05]  /*165c0*/  BRA `(.L_x_1326) ;  /* 0xffffffe8001c7947 */ /* 0x000fea000383ffff */
.L_x_1281:
[----:B------:R-:W-:Y:S01]  /*165d0*/  BSSY B1, `(.L_x_1327) ;  /* 0x0000006000017945 */ /* 0x000fe20003800000 */
[----:B------:R-:W-:-:S07]  /*165e0*/  IMAD.MOV.U32 R15, RZ, RZ, -0x1 ;  /* 0xffffffffff0f7424 */ /* 0x000fce00078e00ff */
[----:B01----:R-:W-:Y:S05]  /*165f0*/  WARPSYNC.COLLECTIVE R15, `(.L_x_1328) ;  /* 0x000000000f0c7348 */ /* 0x003fea0003c00000 */
[----:B------:R-:W-:Y:S02]  /*16600*/  ELECT P6, UR62, PT ;  /* 0x00000000003e782f */ /* 0x000fe400038c0000 */
[----:B------:R-:W-:Y:S01]  /*16610*/  MOV R14, UR62 ;  /* 0x0000003e000e7c02 */ /* 0x000fe20008000f00 */
[----:B01----:R-:W-:Y:S10]  /*16620*/  ENDCOLLECTIVE ;  /* 0x000000000000791b */ /* 0x003ff40003800000 */
.L_x_1328:
[----:B------:R-:W-:Y:S05]  /*16630*/  BSYNC B1 ;  /* 0x0000000000017941 */ /* 0x000fea0003800000 */
.L_x_1327:
[----:B------:R-:W-:Y:S05]  /*16640*/  BRA `(.L_x_1329) ;  /* 0xffffffe800147947 */ /* 0x000fea000383ffff */
.L_x_1283:
[----:B0-----:R0:W1:Y:S02]  /*16650*/  SYNCS.PHASECHK.TRANS64.TRYWAIT P0, [R6+URZ], R5 ;  /* 0x00000005060075a7 */ /* 0x001064000800017f */
[----:B-1----:R-:W-:Y:S05]  /*16660*/  @!P0 NANOSLEEP.SYNCS 0x989680 ;  /* 0x009896800000895d */ /* 0x002fea0003900000 */
[----:B------:R-:W1:Y:S02]  /*16670*/  @!P0 SYNCS.PHASECHK.TRANS64 P0, [R6+URZ], R5 ;  /* 0x00000005060085a7 */ /* 0x000e64000800007f */
[----:B-1----:R-:W-:Y:S05]  /*16680*/  @!P0 BRA `(.L_x_1283) ;  /* 0xfffffffc00f08947 */ /* 0x002fea000383ffff */
[----:B------:R-:W-:Y:S05]  /*16690*/  BRA `(.L_x_1330) ;  /* 0xffffffe800547947 */ /* 0x000fea000383ffff */
.L_x_1284:
[----:B-1----:R1:W2:Y:S02]  /*166a0*/  SYNCS.PHASECHK.TRANS64.TRYWAIT P0, [R3+URZ], R2 ;  /* 0x00000002030075a7 */ /* 0x0022a4000800017f */
[----:B--2---:R-:W-:Y:S05]  /*166b0*/  @!P0 NANOSLEEP.SYNCS 0x989680 ;  /* 0x009896800000895d */ /* 0x004fea0003900000 */
[----:B------:R-:W2:Y:S02]  /*166c0*/  @!P0 SYNCS.PHASECHK.TRANS64 P0, [R3+URZ], R2 ;  /* 0x00000002030085a7 */ /* 0x000ea4000800007f */
[----:B--2---:R-:W-:Y:S05]  /*166d0*/  @!P0 BRA `(.L_x_1284) ;  /* 0xfffffffc00f08947 */ /* 0x004fea000383ffff */
[----:B------:R-:W-:Y:S05]  /*166e0*/  BRA `(.L_x_1331) ;  /* 0xffffffe800487947 */ /* 0x000fea000383ffff */
.L_x_1286:
[----:B-1----:R1:W2:Y:S02]  /*166f0*/  SYNCS.PHASECHK.TRANS64.TRYWAIT P0, [R18+URZ], R5 ;  /* 0x00000005120075a7 */ /* 0x0022a4000800017f */
[----:B--2---:R-:W-:Y:S05]  /*16700*/  @!P0 NANOSLEEP.SYNCS 0x989680 ;  /* 0x009896800000895d */ /* 0x004fea0003900000 */
[----:B------:R-:W2:Y:S02]  /*16710*/  @!P0 SYNCS.PHASECHK.TRANS64 P0, [R18+URZ], R5 ;  /* 0x00000005120085a7 */ /* 0x000ea4000800007f */
[----:B--2---:R-:W-:Y:S05]  /*16720*/  @!P0 BRA `(.L_x_1286) ;  /* 0xfffffffc00f08947 */ /* 0x004fea000383ffff */
[----:B------:R-:W-:Y:S05]  /*16730*/  BRA `(.L_x_1332) ;  /* 0xffffffe8004c7947 */ /* 0x000fea000383ffff */
.L_x_1333:
        /* <DEDUP_REMOVED lines=12> */
.L_x_3197:


//--------------------- .text._ZN7cutlass13device_kernelIN5flash11enable_sm90INS1_16FlashAttnFwdSm90INS1_25CollectiveMainloopFwdSm90ILi2EN4cute5tupleIJNS5_1CILi1EEES8_S8_EEENS6_IJNS7_ILi128EEENS7_ILi96EEENS7_ILi192EEEEEELi128ENS_10bfloat16_tEfNS_4arch4Sm90ELb0ELb1ELb1ELb1ELb0ELb0ELb0ELb1ELb1ELb1ELb0ELb0EEENS1_21CollectiveEpilogueFwdINS6_IJSA_SA_SB_EEES9_SE_SG_Li256ELb1ELb1ELb0ELb0EEENS1_36VarlenDynamicPersistentTileSchedulerILi128ELi96ELi256ELi128ELb0ELb1ELb1ELb1ELb0ELb1EEEEEEEEEvNT_6ParamsE --------------------------
	.section	.text._ZN7cutlass13device_kernelIN5flash11enable_sm90INS1_16FlashAttnFwdSm90INS1_25CollectiveMainloopFwdSm90ILi2EN4cute5tupleIJNS5_1CILi1EEES8_S8_EEENS6_IJNS7_ILi128EEENS7_ILi96EEENS7_ILi192EEEEEELi128ENS_10bfloat16_tEfNS_4arch4Sm90ELb0ELb1ELb1ELb1ELb0ELb0ELb0ELb1ELb1ELb1ELb0ELb0EEENS1_21CollectiveEpilogueFwdINS6_IJSA_SA_SB_EEES9_SE_SG_Li256ELb1ELb1ELb0ELb0EEENS1_36VarlenDynamicPersistentTileSchedulerILi128ELi96ELi256ELi128ELb0ELb1ELb1ELb1ELb0ELb1EEEEEEEEEvNT_6ParamsE,"ax",@progbits
	.align	128
.text._ZN7cutlass13device_kernelIN5flash11enable_sm90INS1_16FlashAttnFwdSm90INS1_25CollectiveMainloopFwdSm90ILi2EN4cute5tupleIJNS5_1CILi1EEES8_S8_EEENS6_IJNS7_ILi128EEENS7_ILi96EEENS7_ILi192EEEEEELi128ENS_10bfloat16_tEfNS_4arch4Sm90ELb0ELb1ELb1ELb1ELb0ELb0ELb0ELb1ELb1ELb1ELb0ELb0EEENS1_21CollectiveEpilogueFwdINS6_IJSA_SA_SB_EEES9_SE_SG_Li256ELb1ELb1ELb0ELb0EEENS1_36VarlenDynamicPersistentTileSchedulerILi128ELi96ELi256ELi128ELb0ELb1ELb1ELb1ELb0ELb1EEEEEEEEEvNT_6ParamsE:
        .type           _ZN7cutlass13device_kernelIN5flash11enable_sm90INS1_16FlashAttnFwdSm90INS1_25CollectiveMainloopFwdSm90ILi2EN4cute5tupleIJNS5_1CILi1EEES8_S8_EEENS6_IJNS7_ILi128EEENS7_ILi96EEENS7_ILi192EEEEEELi128ENS_10bfloat16_tEfNS_4arch4Sm90ELb0ELb1ELb1ELb1ELb0ELb0ELb0ELb1ELb1ELb1ELb0ELb0EEENS1_21CollectiveEpilogueFwdINS6_IJSA_SA_SB_EEES9_SE_SG_Li256ELb1ELb1ELb0ELb0EEENS1_36VarlenDynamicPersistentTileSchedulerILi128ELi96ELi256ELi128ELb0ELb1ELb1ELb1ELb0ELb1EEEEEEEEEvNT_6ParamsE,@function
        .size           _ZN7cutlass13device_kernelIN5flash11enable_sm90INS1_16FlashAttnFwdSm90INS1_25CollectiveMainloopFwdSm90ILi2EN4cute5tupleIJNS5_1CILi1EEES8_S8_EEENS6_IJNS7_ILi128EEENS7_ILi96EEENS7_ILi192EEEEEELi128ENS_10bfloat16_tEfNS_4arch4Sm90ELb0ELb1ELb1ELb1ELb0ELb0ELb0ELb1ELb1ELb1ELb0ELb0EEENS1_21CollectiveEpilogueFwdINS6_IJSA_SA_SB_EEES9_SE_SG_Li256ELb1ELb1ELb0ELb0EEENS1_36VarlenDynamicPersistentTileSchedulerILi128ELi96ELi256ELi128ELb0ELb1ELb1ELb1ELb0ELb1EEEEEEEEEvNT_6ParamsE,(.L_x_3198 - _ZN7cutlass13device_kernelIN5flash11enable_sm90INS1_16FlashAttnFwdSm90INS1_25CollectiveMainloopFwdSm90ILi2EN4cute5tupleIJNS5_1CILi1EEES8_S8_EEENS6_IJNS7_ILi128EEENS7_ILi96EEENS7_ILi192EEEEEELi128ENS_10bfloat16_tEfNS_4arch4Sm90ELb0ELb1ELb1ELb1ELb0ELb0ELb0ELb1ELb1ELb1ELb0ELb0EEENS1_21CollectiveEpilogueFwdINS6_IJSA_SA_SB_EEES9_SE_SG_Li256ELb1ELb1ELb0ELb0EEENS1_36VarlenDynamicPersistentTileSchedulerILi128ELi96ELi256ELi128ELb0ELb1ELb1ELb1ELb0ELb1EEEEEEEEEvNT_6ParamsE)
        .other          _ZN7cutlass13device_kernelIN5flash11enable_sm90INS1_16FlashAttnFwdSm90INS1_25CollectiveMainloopFwdSm90ILi2EN4cute5tupleIJNS5_1CILi1EEES8_S8_EEENS6_IJNS7_ILi128EEENS7_ILi96EEENS7_ILi192EEEEEELi128ENS_10bfloat16_tEfNS_4arch4Sm90ELb0ELb1ELb1ELb1ELb0ELb0ELb0ELb1ELb1ELb1ELb0ELb0EEENS1_21CollectiveEpilogueFwdINS6_IJSA_SA_SB_EEES9_SE_SG_Li256ELb1ELb1ELb0ELb0EEENS1_36VarlenDynamicPersistentTileSchedulerILi128ELi96ELi256ELi128ELb0ELb1ELb1ELb1ELb0ELb1EEEEEEEEEvNT_6ParamsE,@"STO_CUDA_ENTRY STV_DEFAULT"
_ZN7cutlass13device_kernelIN5flash11enable_sm90INS1_16FlashAttnFwdSm90INS1_25CollectiveMainloopFwdSm90ILi2EN4cute5tupleIJNS5_1CILi1EEES8_S8_EEENS6_IJNS7_ILi128EEENS7_ILi96EEENS7_ILi192EEEEEELi128ENS_10bfloat16_tEfNS_4arch4Sm90ELb0ELb1ELb1ELb1ELb0ELb0ELb0ELb1ELb1ELb1ELb0ELb0EEENS1_21CollectiveEpilogueFwdINS6_IJSA_SA_SB_EEES9_SE_SG_Li256ELb1ELb1ELb0ELb0EEENS1_36VarlenDynamicPersistentTileSchedulerILi128ELi96ELi256ELi128ELb0ELb1ELb1ELb1ELb0ELb1EEEEEEEEEvNT_6ParamsE:
        /* <DEDUP_REMOVED lines=18> */
.L_x_1335:
[----:B------:R-:W-:Y:S05]  /*0120*/  BSYNC B0 ;  /* 0x0000000000007941 */ /* 0x000fea0003800000 */
.L_x_1334:
        /* <DEDUP_REMOVED lines=41> */
.L_x_1336:
        /* <DEDUP_REMOVED lines=22> */
.L_x_1337:
        /* <DEDUP_REMOVED lines=18> */
.L_x_1338:
        /* <DEDUP_REMOVED lines=22> */
.L_x_1339:
        /* <DEDUP_REMOVED lines=22> */
.L_x_1340:
        /* <DEDUP_REMOVED lines=8> */
.L_x_1342:
        /* <DEDUP_REMOVED lines=15> */
[----:B------:R-:W-:Y:S01]  /*0a70*/  IMAD.MOV.U32 R166, RZ, RZ, RZ ;  /* 0x000000ffffa67224 */ /* 0x000fe200078e00ff */
[----:B------:R-:W-:Y:S01]  /*0a80*/  UMOV UR36, URZ ;  /* 0x0000003f00247c82 */ /* 0x000fe20008000000 */
[----:B------:R-:W-:Y:S01]  /*0a90*/  UMOV UR37, URZ ;  /* 0x0000003f00257c82 */ /* 0x000fe20008000000 */
[----:B------:R-:W0:Y:S02]  /*0aa0*/  S2R R0, SR_TID.X ;  /* 0x0000000000007919 */ /* 0x000e240000002100 */
[----:B0-----:R-:W-:-:S05]  /*0ab0*/  VIADD R173, R0, 0xffffff80 ;  /* 0xffffff8000ad7836 */ /* 0x001fca0000000000 */
[----:B------:R-:W-:-:S04]  /*0ac0*/  SHF.R.S32.HI R0, RZ, 0x1f, R173 ;  /* 0x0000001fff007819 */ /* 0x000fc800000114ad */
[CC--:B------:R-:W-:Y:S02]  /*0ad0*/  LEA.HI R3, R0.reuse, R173.reuse, RZ, 0x7 ;  /* 0x000000ad00037211 */ /* 0x0c0fe400078f38ff */
[CC--:B------:R-:W-:Y:S02]  /*0ae0*/  LEA.HI R4, R0.reuse, R173.reuse, RZ, 0x5 ;  /* 0x000000ad00047211 */ /* 0x0c0fe400078f28ff */
[----:B------:R-:W-:Y:S02]  /*0af0*/  LEA.HI R10, R0, R173, RZ, 0x2 ;  /* 0x000000ad000a7211 */ /* 0x000fe400078f10ff */
[----:B------:R-:W-:Y:S01]  /*0b00*/  SHF.R.S32.HI R168, RZ, 0x7, R3 ;  /* 0x00000007ffa87819 */ /* 0x000fe20000011403 */
[----:B------:R-:W-:Y:S01]  /*0b10*/  IMAD.SHL.U32 R6, R4, 0x20, RZ ;  /* 0x0000002004067824 */ /* 0x000fe200078e00ff */
[----:B------:R-:W-:-:S04]  /*0b20*/  LOP3.LUT R10, R10, 0xfffffffc, RZ, 0xc0, !PT ;  /* 0xfffffffc0a0a7812 */ /* 0x000fc800078ec0ff */
[----:B------:R-:W-:Y:S01]  /*0b30*/  LOP3.LUT R7, R6, 0xfffffc00, RZ, 0xc0, !PT ;  /* 0xfffffc0006077812 */ /* 0x000fe200078ec0ff */
[----:B------:R-:W-:Y:S01]  /*0b40*/  IMAD.IADD R10, R173, 0x1, -R10 ;  /* 0x00000001ad0a7824 */ /* 0x000fe200078e0a0a */
[----:B--2---:R-:W-:Y:S02]  /*0b50*/  R2UR UR4, R2 ;  /* 0x00000000020472ca */ /* 0x004fe400000e0000 */
[C---:B------:R-:W-:Y:S02]  /*0b60*/  LOP3.LUT R2, R3.reuse, 0xffffff80, RZ, 0xc0, !PT ;  /* 0xffffff8003027812 */ /* 0x040fe400078ec0ff */
[----:B------:R-:W-:-:S03]  /*0b70*/  LEA.HI R3, R3, R168, RZ, 0x1 ;  /* 0x000000a803037211 */ /* 0x000fc600078f08ff */
[----:B------:R-:W-:Y:S01]  /*0b80*/  IMAD.IADD R167, R173, 0x1, -R2 ;  /* 0x00000001ada77824 */ /* 0x000fe200078e0a02 */
[CC--:B------:R-:W-:Y:S02]  /*0b90*/  LEA.HI R2, R0.reuse, R173.reuse, RZ, 0x4 ;  /* 0x000000ad00027211 */ /* 0x0c0fe400078f20ff */
[----:B------:R-:W-:Y:S02]  /*0ba0*/  LEA.HI R0, R0, R173, RZ, 0x3 ;  /* 0x000000ad00007211 */ /* 0x000fe400078f18ff */
[----:B------:R-:W-:Y:S01]  /*0bb0*/  SHF.R.S32.HI R8, RZ, 0x1f, R167 ;  /* 0x0000001fff087819 */ /* 0x000fe200000114a7 */
[----:B------:R-:W-:Y:S01]  /*0bc0*/  ULOP3.LUT UR61, UR4, 0x1, URZ, 0xfc, !UPT ;  /* 0x00000001043d7892 */ /* 0x000fe2000f8efc3f */
[----:B------:R-:W-:Y:S02]  /*0bd0*/  SHF.R.S32.HI R5, RZ, 0x4, R2 ;  /* 0x00000004ff057819 */ /* 0x000fe40000011402 */
[----:B------:R-:W-:Y:S02]  /*0be0*/  LEA.HI R9, R8, R167, RZ, 0x2 ;  /* 0x000000a708097211 */ /* 0x000fe400078f10ff */
[----:B------:R-:W-:-:S02]  /*0bf0*/  LOP3.LUT R4, R2, 0x3fffff0, RZ, 0xc0, !PT ;  /* 0x03fffff002047812 */ /* 0x000fc400078ec0ff */
[--C-:B------:R-:W-:Y:S02]  /*0c00*/  SHF.R.S32.HI R6, RZ, 0x2, R9.reuse ;  /* 0x00000002ff067819 */ /* 0x100fe40000011409 */
[----:B------:R-:W-:Y:S01]  /*0c10*/  SHF.R.S32.HI R11, RZ, 0x1f, R9 ;  /* 0x0000001fff0b7819 */ /* 0x000fe20000011409 */
[----:B------:R-:W-:Y:S01]  /*0c20*/  IMAD.IADD R4, R173, 0x1, -R4 ;  /* 0x00000001ad047824 */ /* 0x000fe200078e0a04 */
[----:B------:R-:W-:Y:S02]  /*0c30*/  LEA.HI R2, R2, R5, RZ, 0x1 ;  /* 0x0000000502027211 */ /* 0x000fe400078f08ff */
[----:B------:R-:W-:Y:S01]  /*0c40*/  LEA.HI R11, R11, R6, RZ, 0x3 ;  /* 0x000000060b0b7211 */ /* 0x000fe200078f18ff */
[----:B------:R-:W-:Y:S01]  /*0c50*/  IMAD R7, R4, 0x40, R7 ;  /* 0x0000004004077824 */ /* 0x000fe200078e0207 */
[----:B------:R-:W-:Y:S02]  /*0c60*/  LOP3.LUT R162, R0, 0xfffffff8, RZ, 0xc0, !PT ;  /* 0xfffffff800a27812 */ /* 0x000fe400078ec0ff */
[----:B------:R-:W-:-:S02]  /*0c70*/  LOP3.LUT R11, R11, 0xfffffff8, RZ, 0xc0, !PT ;  /* 0xfffffff80b0b7812 */ /* 0x000fc400078ec0ff */
[----:B------:R-:W-:Y:S01]  /*0c80*/  LEA.HI R8, R8, R167, RZ, 0x5 ;  /* 0x000000a708087211 */ /* 0x000fe200078f28ff */
[----:B------:R-:W-:Y:S01]  /*0c90*/  IMAD.IADD R162, R173, 0x1, -R162 ;  /* 0x00000001ada27824 */ /* 0x000fe200078e0aa2 */
[----:B------:R-:W-:Y:S01]  /*0ca0*/  LOP3.LUT R2, R2, 0x1ffffffe, RZ, 0xc0, !PT ;  /* 0x1ffffffe02027812 */ /* 0x000fe200078ec0ff */
[----:B------:R-:W-:Y:S01]  /*0cb0*/  IMAD.IADD R11, R6, 0x1, -R11 ;  /* 0x00000001060b7824 */ /* 0x000fe200078e0a0b */
[----:B------:R-:W-:Y:S01]  /*0cc0*/  SHF.R.S32.HI R8, RZ, 0x5, R8 ;  /* 0x00000005ff087819 */ /* 0x000fe20000011408 */
[----:B------:R-:W-:Y:S01]  /*0cd0*/  IMAD.SHL.U32 R160, R162, 0x8, RZ ;  /* 0x00000008a2a07824 */ /* 0x000fe200078e00ff */
[----:B------:R-:W-:Y:S01]  /*0ce0*/  LEA.HI R4, R10, R10, RZ, 0x1 ;  /* 0x0000000a0a047211 */ /* 0x000fe200078f08ff */
[----:B------:R-:W-:Y:S01]  /*0cf0*/  IMAD.IADD R2, R5, 0x1, -R2 ;  /* 0x0000000105027824 */ /* 0x000fe200078e0a02 */
[----:B------:R-:W-:Y:S01]  /*0d00*/  LOP3.LUT R3, R3, 0x3fffffe, RZ, 0xc0, !PT ;  /* 0x03fffffe03037812 */ /* 0x000fe200078ec0ff */
[----:B------:R-:W-:Y:S01]  /*0d10*/  IMAD R8, R8, 0x10, R11 ;  /* 0x0000001008087824 */ /* 0x000fe200078e020b */
[----:B------:R-:W-:Y:S01]  /*0d20*/  LOP3.LUT R5, R4, 0x1ffffffe, RZ, 0xc0, !PT ;  /* 0x1ffffffe04057812 */ /* 0x000fe200078ec0ff */
[----:B------:R-:W-:Y:S01]  /*0d30*/  IMAD R170, R2, 0x8, R7 ;  /* 0x0000000802aa7824 */ /* 0x000fe200078e0207 */
[----:B------:R-:W-:Y:S01]  /*0d40*/  LOP3.LUT R2, R9, 0x7ffffffc, RZ, 0xc0, !PT ;  /* 0x7ffffffc09027812 */ /* 0x000fe200078ec0ff */
[----:B------:R-:W-:Y:S01]  /*0d50*/  IMAD.IADD R3, R168, 0x1, -R3 ;  /* 0x00000001a8037824 */ /* 0x000fe200078e0a03 */
[----:B------:R-:W-:Y:S01]  /*0d60*/  SHF.R.S32.HI R165, RZ, 0x3, R0 ;  /* 0x00000003ffa57819 */ /* 0x000fe20000011400 */
[----:B------:R-:W-:Y:S01]  /*0d70*/  VIADD R161, R160, 0x40 ;  /* 0x00000040a0a17836 */ /* 0x000fe20000000000 */
[----:B------:R-:W-:Y:S01]  /*0d80*/  SHF.R.S32.HI R172, RZ, 0x1f, R160 ;  /* 0x0000001fffac7819 */ /* 0x000fe200000114a0 */
[----:B------:R-:W-:-:S02]  /*0d90*/  IMAD.IADD R22, R10, 0x1, -R5 ;  /* 0x000000010a167824 */ /* 0x000fc400078e0a05 */
[----:B------:R-:W-:Y:S01]  /*0da0*/  IMAD R169, R3, 0x40, R8 ;  /* 0x0000004003a97824 */ /* 0x000fe200078e0208 */
[----:B------:R-:W-:Y:S01]  /*0db0*/  SHF.R.S32.HI R171, RZ, 0x1f, R161 ;  /* 0x0000001fffab7819 */ /* 0x000fe200000114a1 */
[----:B------:R-:W-:Y:S02]  /*0dc0*/  IMAD.IADD R19, R167, 0x1, -R2 ;  /* 0x00000001a7137824 */ /* 0x000fe400078e0a02 */
[----:B------:R-:W-:-:S07]  /*0dd0*/  IMAD R22, R22, 0x8, R169 ;  /* 0x0000000816167824 */ /* 0x000fce00078e02a9 */
.L_x_1442:
[----:B0---4-:R-:W0:Y:S01]  /*0de0*/  LDC.64 R2, c[0x0][0xa28] ;  /* 0x00028a00ff027b82 */ /* 0x011e220000000a00 */
[----:B------:R-:W-:Y:S01]  /*0df0*/  IMAD.MOV.U32 R7, RZ, RZ, RZ ;  /* 0x000000ffff077224 */ /* 0x000fe200078e00ff */
[----:B------:R-:W-:-:S06]  /*0e00*/  ULDC.64 UR6, c[0x0][0x208] ;  /* 0x0000820000067ab9 */ /* 0x000fcc0000000a00 */
[----:B--2---:R-:W1:Y:S01]  /*0e10*/  LDC.64 R4, c[0x0][0xa18] ;  /* 0x00028600ff047b82 */ /* 0x004e620000000a00 */
[----:B0-----:R-:W-:-:S04]  /*0e20*/  ISETP.NE.U32.AND P0, PT, R2, RZ, PT ;  /* 0x000000ff0200720c */ /* 0x001fc80003f05070 */
[----:B------:R-:W-:Y:S02]  /*0e30*/  ISETP.NE.AND.EX P0, PT, R3, RZ, PT, P0 ;  /* 0x000000ff0300720c */ /* 0x000fe40003f05300 */
[----:B-1----:R-:W-:-:S04]  /*0e40*/  ISETP.NE.U32.AND P1, PT, R4, RZ, PT ;  /* 0x000000ff0400720c */ /* 0x002fc80003f25070 */
[----:B------:R-:W-:-:S07]  /*0e50*/  ISETP.NE.AND.EX P1, PT, R5, RZ, PT, P1 ;  /* 0x000000ff0500720c */ /* 0x000fce0003f25310 */
[----:B------:R-:W0:Y:S08]  /*0e60*/  @P0 LDC.64 R2, c[0x0][0xa28] ;  /* 0x00028a00ff020b82 */ /* 0x000e300000000a00 */
[----:B------:R-:W1:Y:S01]  /*0e70*/  @P1 LDC.64 R4, c[0x0][0xa18] ;  /* 0x00028600ff041b82 */ /* 0x000e620000000a00 */
[----:B------:R-:W-:Y:S02]  /*0e80*/  ULDC UR4, c[0x0][0x288] ;  /* 0x0000a20000047ab9 */ /* 0x000fe40000000800 */
[----:B------:R-:W-:Y:S01]  /*0e90*/  IMAD.U32 R17, RZ, RZ, UR4 ;  /* 0x00000004ff117e24 */ /* 0x000fe2000f8e00ff */
[----:B------:R-:W-:-:S02]  /*0ea0*/  ULDC.64 UR4, c[0x0][0x418] ;  /* 0x0001060000047ab9 */ /* 0x000fc40000000a00 */
[----:B------:R-:W-:-:S03]  /*0eb0*/  UISETP.NE.U32.AND UP0, UPT, UR4, URZ, UPT ;  /* 0x0000003f0400728c */ /* 0x000fc6000bf05070 */
[----:B------:R-:W-:Y:S01]  /*0ec0*/  ULDC UR4, c[0x0][0x424] ;  /* 0x0001090000047ab9 */ /* 0x000fe20000000800 */
[----:B------:R-:W-:-:S03]  /*0ed0*/  UISETP.NE.AND.EX UP0, UPT, UR5, URZ, UPT, UP0 ;  /* 0x0000003f0500728c */ /* 0x000fc6000bf05300 */
[----:B------:R-:W-:Y:S01]  /*0ee0*/  ULDC UR5, c[0x0][0x2f0] ;  /* 0x0000bc0000057ab9 */ /* 0x000fe20000000800 */
[----:B0-----:R-:W-:-:S04]  /*0ef0*/  @P0 IMAD.WIDE R2, R47, 0x4, R2 ;  /* 0x000000042f020825 */ /* 0x001fc800078e0202 */
[----:B-1----:R-:W-:Y:S01]  /*0f00*/  @P1 IMAD.WIDE R4, R47, 0x4, R4 ;  /* 0x000000042f041825 */ /* 0x002fe200078e0204 */
[----:B------:R0:W5:Y:S01]  /*0f10*/  @P0 LDG.E R7, desc[UR6][R2.64] ;  /* 0x0000000602070981 */ /* 0x000162000c1e1900 */
[----:B------:R-:W-:-:S03]  /*0f20*/  USEL UR4, UR4, 0x1, UP0 ;  /* 0x0000000104047887 */ /* 0x000fc60008000000 */
[----:B------:R0:W5:Y:S01]  /*0f30*/  @P1 LDG.E R17, desc[UR6][R4.64] ;  /* 0x0000000604111981 */ /* 0x000162000c1e1900 */
[----:B------:R-:W-:Y:S01]  /*0f40*/  ULDC.64 UR6, c[0x0][0xa20] ;  /* 0x0002880000067ab9 */ /* 0x000fe20000000a00 */
[----:B------:R-:W-:Y:S01]  /*0f50*/  UIMAD UR4, UR4, UR5, URZ ;  /* 0x00000005040472a4 */ /* 0x000fe2000f8e023f */
[----:B------:R-:W-:Y:S01]  /*0f60*/  ISETP.NE.U32.AND P2, PT, RZ, UR6, PT ;  /* 0x00000006ff007c0c */ /* 0x000fe2000bf45070 */
[----:B------:R-:W-:-:S03]  /*0f70*/  IMAD.MOV.U32 R163, RZ, RZ, R46 ;  /* 0x000000ffffa37224 */ /* 0x000fc600078e002e */
[----:B------:R-:W-:Y:S01]  /*0f80*/  ISETP.NE.AND.EX P2, PT, RZ, UR7, PT, P2 ;  /* 0x00000007ff007c0c */ /* 0x000fe2000bf45320 */
[----:B---3--:R-:W-:-:S12]  /*0f90*/  @P1 BRA `(.L_x_1343) ;  /* 0x0000000000281947 */ /* 0x008fd80003800000 */
[----:B------:R-:W-:Y:S02]  /*0fa0*/  ULDC.64 UR6, c[0x0][0xa00] ;  /* 0x0002800000067ab9 */ /* 0x000fe40000000a00 */
[----:B------:R-:W-:-:S04]  /*0fb0*/  ISETP.NE.U32.AND P0, PT, RZ, UR6, PT ;  /* 0x00000006ff007c0c */ /* 0x000fc8000bf05070 */
[----:B------:R-:W-:-:S13]  /*0fc0*/  ISETP.NE.AND.EX P0, PT, RZ, UR7, PT, P0 ;  /* 0x00000007ff007c0c */ /* 0x000fda000bf05300 */
[----:B------:R-:W-:Y:S05]  /*0fd0*/  @!P0 BRA `(.L_x_1343) ;  /* 0x0000000000188947 */ /* 0x000fea0003800000 */
[----:B0-----:R-:W0:Y:S01]  /*0fe0*/  LDC.64 R2, c[0x0][0xa00] ;  /* 0x00028000ff027b82 */ /* 0x001e220000000a00 */
[----:B------:R-:W-:Y:S01]  /*0ff0*/  ULDC.64 UR6, c[0x0][0x208] ;  /* 0x0000820000067ab9 */ /* 0x000fe20000000a00 */
[----:B0-----:R-:W-:-:S05]  /*1000*/  IMAD.WIDE R2, R47, 0x4, R2 ;  /* 0x000000042f027825 */ /* 0x001fca00078e0202 */
[----:B-----5:R-:W2:Y:S04]  /*1010*/  LDG.E R17, desc[UR6][R2.64] ;  /* 0x0000000602117981 */ /* 0x020ea8000c1e1900 */
[----:B------:R-:W2:Y:S02]  /*1020*/  LDG.E R0, desc[UR6][R2.64+0x4] ;  /* 0x0000040602007981 */ /* 0x000ea4000c1e1900 */
[----:B--2---:R-:W-:-:S07]  /*1030*/  IMAD.IADD R17, R0, 0x1, -R17 ;  /* 0x0000000100117824 */ /* 0x004fce00078e0a11 */
.L_x_1343:
[----:B------:R-:W-:Y:S02]  /*1040*/  IMAD.U32 R16, RZ, RZ, UR4 ;  /* 0x00000004ff107e24 */ /* 0x000fe4000f8e00ff */
[----:B------:R-:W-:Y:S01]  /*1050*/  IMAD.MOV.U32 R164, RZ, RZ, R47 ;  /* 0x000000ffffa47224 */ /* 0x000fe200078e002f */
[----:B------:R-:W-:Y:S06]  /*1060*/  @!P2 BRA `(.L_x_1344) ;  /* 0x000000000014a947 */ /* 0x000fec0003800000 */
[----:B0-----:R-:W0:Y:S01]  /*1070*/  LDC.64 R2, c[0x0][0xa20] ;  /* 0x00028800ff027b82 */ /* 0x001e220000000a00 */
[----:B------:R-:W-:Y:S01]  /*1080*/  ULDC.64 UR4, c[0x0][0x208] ;  /* 0x0000820000047ab9 */ /* 0x000fe20000000a00 */
[----:B0-----:R-:W-:-:S05]  /*1090*/  IMAD.WIDE R2, R47, 0x4, R2 ;  /* 0x000000042f027825 */ /* 0x001fca00078e0202 */
[----:B------:R1:W5:Y:S01]  /*10a0*/  LDG.E R16, desc[UR4][R2.64] ;  /* 0x0000000402107981 */ /* 0x000362000c1e1900 */
[----:B------:R-:W-:Y:S05]  /*10b0*/  BRA `(.L_x_1345) ;  /* 0x0000000000287947 */ /* 0x000fea0003800000 */
.L_x_1344:
[----:B------:R-:W-:Y:S02]  /*10c0*/  ULDC.64 UR4, c[0x0][0xa08] ;  /* 0x0002820000047ab9 */ /* 0x000fe40000000a00 */
[----:B------:R-:W-:-:S04]  /*10d0*/  ISETP.NE.U32.AND P0, PT, RZ, UR4, PT ;  /* 0x00000004ff007c0c */ /* 0x000fc8000bf05070 */
[----:B------:R-:W-:-:S13]  /*10e0*/  ISETP.NE.AND.EX P0, PT, RZ, UR5, PT, P0 ;  /* 0x00000005ff007c0c */ /* 0x000fda000bf05300 */
[----:B------:R-:W-:Y:S05]  /*10f0*/  @!P0 BRA `(.L_x_1345) ;  /* 0x0000000000188947 */ /* 0x000fea0003800000 */
[----:B0-----:R-:W0:Y:S01]  /*1100*/  LDC.64 R2, c[0x0][0xa08] ;  /* 0x00028200ff027b82 */ /* 0x001e220000000a00 */
[----:B------:R-:W-:Y:S01]  /*1110*/  ULDC.64 UR4, c[0x0][0x208] ;  /* 0x0000820000047ab9 */ /* 0x000fe20000000a00 */
[----:B0-----:R-:W-:-:S05]  /*1120*/  IMAD.WIDE R2, R47, 0x4, R2 ;  /* 0x000000042f027825 */ /* 0x001fca00078e0202 */
[----:B------:R-:W2:Y:S04]  /*1130*/  LDG.E R16, desc[UR4][R2.64] ;  /* 0x0000000402107981 */ /* 0x000ea8000c1e1900 */
[----:B------:R-:W2:Y:S02]  /*1140*/  LDG.E R5, desc[UR4][R2.64+0x4] ;  /* 0x0000040402057981 */ /* 0x000ea4000c1e1900 */
[----:B--2---:R-:W-:-:S07]  /*1150*/  IMAD.IADD R16, R5, 0x1, -R16 ;  /* 0x0000000105107824 */ /* 0x004fce00078e0a10 */
.L_x_1345:
[----:B------:R-:W2:Y:S01]  /*1160*/  LDC R0, c[0x0][0x448] ;  /* 0x00011200ff007b82 */ /* 0x000ea20000000800 */
[----:B------:R-:W-:Y:S02]  /*1170*/  IMAD.SHL.U32 R18, R45, 0x80, RZ ;  /* 0x000000802d127824 */ /* 0x000fe400078e00ff */
[----:B-----5:R-:W-:-:S05]  /*1180*/  IMAD.IADD R16, R16, 0x1, -R7 ;  /* 0x0000000110107824 */ /* 0x020fca00078e0a07 */
[----:B------:R-:W3:Y:S01]  /*1190*/  LDC.64 R8, c[0x0][0x9e0] ;  /* 0x00027800ff087b82 */ /* 0x000ee20000000a00 */
[----:B--2---:R-:W-:Y:S01]  /*11a0*/  ISETP.NE.AND P1, PT, R0, 0x1, PT ;  /* 0x000000010000780c */ /* 0x004fe20003f25270 */
[----:B------:R-:W-:Y:S01]  /*11b0*/  VIADD R0, R18, 0x7f ;  /* 0x0000007f12007836 */ /* 0x000fe20000000000 */
[----:B---3--:R-:W-:-:S11]  /*11c0*/  ISETP.GE.AND P2, PT, R9, 0x1, PT ;  /* 0x000000010900780c */ /* 0x008fd60003f46270 */
[----:B01----:R-:W0:Y:S08]  /*11d0*/  @P1 LDC R3, c[0x0][0x44c] ;  /* 0x00011300ff031b82 */ /* 0x003e300000000800 */
[----:B------:R-:W1:Y:S01]  /*11e0*/  @P1 LDC R5, c[0x0][0x450] ;  /* 0x00011400ff051b82 */ /* 0x000e620000000800 */
[----:B0-----:R-:W-:Y:S01]  /*11f0*/  @P1 IMAD.HI.U32 R2, R0, R3, RZ ;  /* 0x0000000300021227 */ /* 0x001fe200078e00ff */
[----:B------:R-:W-:-:S04]  /*1200*/  IADD3 R3, R16, 0x1, -R17 ;  /* 0x0000000110037810 */ /* 0x000fc80007ffe811 */
[----:B-1----:R-:W-:-:S05]  /*1210*/  @P1 SHF.R.U32.HI R0, RZ, R5, R2 ;  /* 0x00000005ff001219 */ /* 0x002fca0000011602 */
        /* <DEDUP_REMOVED lines=13> */
.L_x_1347:
[----:B------:R-:W-:-:S13]  /*12f0*/  ISETP.NE.AND P0, PT, R9, 0x1, PT ;  /* 0x000000010900780c */ /* 0x000fda0003f05270 */
[----:B------:R-:W0:Y:S02]  /*1300*/  @P0 LDC.64 R4, c[0x0][0x9e8] ;  /* 0x00027a00ff040b82 */ /* 0x000e240000000a00 */
[----:B0-----:R-:W-:-:S05]  /*1310*/  @P0 IMAD.HI.U32 R4, R2, R4, RZ ;  /* 0x0000000402040227 */ /* 0x001fca00078e00ff */
[----:B------:R-:W-:-:S07]  /*1320*/  @P0 SHF.R.U32.HI R2, RZ, R5, R4 ;  /* 0x00000005ff020219 */ /* 0x000fce0000011604 */
.L_x_1348:
[----:B------:R-:W-:-:S05]  /*1330*/  IMAD R3, R2, R9, R9 ;  /* 0x0000000902037224 */ /* 0x000fca00078e0209 */
[----:B------:R-:W-:-:S07]  /*1340*/  VIMNMX R0, R0, R3, PT ;  /* 0x0000000300007248 */ /* 0x000fce0003fe0100 */
.L_x_1346:
[----:B------:R-:W0:Y:S01]  /*1350*/  @P1 LDC R3, c[0x0][0x44c] ;  /* 0x00011300ff031b82 */ /* 0x000e220000000800 */
[----:B------:R-:W-:Y:S01]  /*1360*/  VIADD R2, R0, 0x5f ;  /* 0x0000005f00027836 */ /* 0x000fe20000000000 */
[----:B------:R-:W-:Y:S01]  /*1370*/  ULDC UR4, c[0x0][0x9dc] ;  /* 0x0002770000047ab9 */ /* 0x000fe20000000800 */
[----:B------:R-:W-:Y:S02]  /*1380*/  VIADD R0, R16, 0x5f ;  /* 0x0000005f10007836 */ /* 0x000fe40000000000 */
[----:B------:R-:W-:Y:S02]  /*1390*/  IMAD.MOV.U32 R4, RZ, RZ, R18 ;  /* 0x000000ffff047224 */ /* 0x000fe400078e0012 */
[----:B------:R-:W-:Y:S01]  /*13a0*/  IMAD.HI R0, R0, 0x2aaaaaab, RZ ;  /* 0x2aaaaaab00007827 */ /* 0x000fe200078e02ff */
[----:B------:R-:W1:Y:S03]  /*13b0*/  @P1 LDC R6, c[0x0][0x450] ;  /* 0x00011400ff061b82 */ /* 0x000e660000000800 */
[----:B------:R-:W-:-:S04]  /*13c0*/  IMAD.HI R2, R2, 0x2aaaaaab, RZ ;  /* 0x2aaaaaab02027827 */ /* 0x000fc800078e02ff */
[----:B------:R-:W-:Y:S01]  /*13d0*/  IMAD.IADD R73, R16, 0x1, -R17 ;  /* 0x0000000110497824 */ /* 0x000fe200078e0a11 */
[----:B------:R-:W-:-:S04]  /*13e0*/  SHF.R.U32.HI R5, RZ, 0x1f, R2 ;  /* 0x0000001fff057819 */ /* 0x000fc80000011602 */
[----:B------:R-:W-:Y:S01]  /*13f0*/  LEA.HI.SX32 R72, R2, R5, 0x1c ;  /* 0x0000000502487211 */ /* 0x000fe200078fe2ff */
[----:B0-----:R-:W-:-:S05]  /*1400*/  @P1 IMAD.HI.U32 R3, R18, R3, RZ ;  /* 0x0000000312031227 */ /* 0x001fca00078e00ff */
[----:B-1----:R-:W-:Y:S02]  /*1410*/  @P1 SHF.R.U32.HI R4, RZ, R6, R3 ;  /* 0x00000006ff041219 */ /* 0x002fe40000011603 */
[----:B------:R-:W-:-:S04]  /*1420*/  SHF.R.U32.HI R3, RZ, 0x1f, R0 ;  /* 0x0000001fff037819 */ /* 0x000fc80000011600 */
[----:B------:R-:W-:Y:S01]  /*1430*/  LEA.HI.SX32 R3, R0, R3, 0x1c ;  /* 0x0000000300037211 */ /* 0x000fe200078fe2ff */
[----:B------:R-:W-:-:S03]  /*1440*/  IMAD.IADD R0, R73, 0x1, R4 ;  /* 0x0000000149007824 */ /* 0x000fc600078e0204 */
[----:B------:R-:W-:Y:S01]  /*1450*/  VIMNMX R72, R3, R72, PT ;  /* 0x0000004803487248 */ /* 0x000fe20003fe0100 */
        /* <DEDUP_REMOVED lines=11> */
.L_x_1350:
[----:B------:R-:W-:-:S13]  /*1510*/  ISETP.NE.AND P0, PT, R9, 0x1, PT ;  /* 0x000000010900780c */ /* 0x000fda0003f05270 */
[----:B------:R-:W0:Y:S02]  /*1520*/  @P0 LDC.64 R4, c[0x0][0x9e8] ;  /* 0x00027a00ff040b82 */ /* 0x000e240000000a00 */
[----:B0-----:R-:W-:-:S05]  /*1530*/  @P0 IMAD.HI.U32 R4, R0, R4, RZ ;  /* 0x0000000400040227 */ /* 0x001fca00078e00ff */
[----:B------:R-:W-:-:S07]  /*1540*/  @P0 SHF.R.U32.HI R0, RZ, R5, R4 ;  /* 0x00000005ff000219 */ /* 0x000fce0000011604 */
.L_x_1351:
[----:B------:R-:W-:-:S05]  /*1550*/  IMAD R3, R0, R9, RZ ;  /* 0x0000000900037224 */ /* 0x000fca00078e02ff */
[----:B------:R-:W-:-:S07]  /*1560*/  VIMNMX R2, R2, R3, !PT ;  /* 0x0000000302027248 */ /* 0x000fce0007fe0100 */
.L_x_1349:
[----:B------:R-:W-:Y:S01]  /*1570*/  IMAD.HI R2, R2, 0x2aaaaaab, RZ ;  /* 0x2aaaaaab02027827 */ /* 0x000fe200078e02ff */
[----:B------:R-:W-:Y:S02]  /*1580*/  PLOP3.LUT P0, PT, PT, PT, PT, 0x80, 0x0 ;  /* 0x000000000000781c */ /* 0x000fe40003f0f070 */
[----:B------:R-:W-:Y:S02]  /*1590*/  CS2R R86, SRZ ;  /* 0x0000000000567805 */ /* 0x000fe4000001ff00 */
[----:B------:R-:W-:Y:S01]  /*15a0*/  CS2R R84, SRZ ;  /* 0x0000000000547805 */ /* 0x000fe2000001ff00 */
[----:B------:R-:W-:Y:S01]  /*15b0*/  IMAD.MOV.U32 R0, RZ, RZ, RZ ;  /* 0x000000ffff007224 */ /* 0x000fe200078e00ff */
[----:B------:R-:W-:Y:S02]  /*15c0*/  SHF.R.U32.HI R3, RZ, 0x1f, R2 ;  /* 0x0000001fff037819 */ /* 0x000fe40000011602 */
[----:B------:R-:W-:Y:S02]  /*15d0*/  CS2R R82, SRZ ;  /* 0x0000000000527805 */ /* 0x000fe4000001ff00 */
[----:B------:R-:W-:-:S02]  /*15e0*/  CS2R R80, SRZ ;  /* 0x0000000000507805 */ /* 0x000fc4000001ff00 */
[----:B------:R-:W-:Y:S02]  /*15f0*/  CS2R R78, SRZ ;  /* 0x00000000004e7805 */ /* 0x000fe4000001ff00 */
[----:B------:R-:W-:Y:S01]  /*1600*/  LEA.HI.SX32 R3, R2, R3, 0x1c ;  /* 0x0000000302037211 */ /* 0x000fe200078fe2ff */
[----:B------:R-:W-:Y:S01]  /*1610*/  IMAD.MOV.U32 R2, RZ, RZ, RZ ;  /* 0x000000ffff027224 */ /* 0x000fe200078e00ff */
[----:B------:R-:W-:Y:S02]  /*1620*/  CS2R R76, SRZ ;  /* 0x00000000004c7805 */ /* 0x000fe4000001ff00 */
[----:B------:R-:W-:Y:S02]  /*1630*/  CS2R R74, SRZ ;  /* 0x00000000004a7805 */ /* 0x000fe4000001ff00 */
[----:B------:R-:W-:Y:S02]  /*1640*/  VIMNMX R23, RZ, R3, !PT ;  /* 0x00000003ff177248 */ /* 0x000fe40007fe0100 */
[----:B------:R-:W-:-:S02]  /*1650*/  CS2R R28, SRZ ;  /* 0x00000000001c7805 */ /* 0x000fc4000001ff00 */
[----:B------:R-:W-:Y:S02]  /*1660*/  CS2R R70, SRZ ;  /* 0x0000000000467805 */ /* 0x000fe4000001ff00 */
[----:B------:R-:W-:Y:S02]  /*1670*/  CS2R R68, SRZ ;  /* 0x0000000000447805 */ /* 0x000fe4000001ff00 */
[----:B------:R-:W-:Y:S02]  /*1680*/  ISETP.GT.AND P1, PT, R72, R23, PT ;  /* 0x000000174800720c */ /* 0x000fe40003f24270 */
        /* <DEDUP_REMOVED lines=18> */
[----:B------:R-:W-:Y:S01]  /*17b0*/  CS2R R6, SRZ ;  /* 0x0000000000067805 */ /* 0x000fe2000001ff00 */
[----:B------:R-:W-:Y:S02]  /*17c0*/  IMAD.MOV.U32 R8, RZ, RZ, RZ ;  /* 0x000000ffff087224 */ /* 0x000fe400078e00ff */
[----:B------:R-:W-:Y:S02]  /*17d0*/  IMAD.MOV.U32 R91, RZ, RZ, RZ ;  /* 0x000000ffff5b7224 */ /* 0x000fe400078e00ff */
[----:B------:R-:W-:-:S02]  /*17e0*/  IMAD.MOV.U32 R10, RZ, RZ, RZ ;  /* 0x000000ffff0a7224 */ /* 0x000fc400078e00ff */
[----:B------:R-:W-:Y:S02]  /*17f0*/  IMAD.MOV.U32 R93, RZ, RZ, RZ ;  /* 0x000000ffff5d7224 */ /* 0x000fe400078e00ff */
        /* <DEDUP_REMOVED lines=34> */
.L_x_1353:
        /* <DEDUP_REMOVED lines=8> */
.L_x_1575:
[----:B------:R-:W-:Y:S05]  /*1aa0*/  @!P0 BRA `(.L_x_1355) ;  /* 0x0000000000048947 */ /* 0x000fea0003800000 */
[----:B------:R-:W-:Y:S01]  /*1ab0*/  BPT.TRAP 0x1 ;  /* 0x000000040000795c */ /* 0x000fe20000300000 */
.L_x_1355:
[----:B------:R-:W-:Y:S02]  /*1ac0*/  IMAD.U32 R15, RZ, RZ, UR37 ;  /* 0x00000025ff0f7e24 */ /* 0x000fe4000f8e00ff */
[----:B0-----:R-:W-:-:S03]  /*1ad0*/  IMAD.U32 R0, RZ, RZ, UR36 ;  /* 0x00000024ff007e24 */ /* 0x001fc6000f8e00ff */
[----:B------:R-:W-:Y:S02]  /*1ae0*/  LEA R15, R15, UR38, 0x3 ;  /* 0x000000260f0f7c11 */ /* 0x000fe4000f8e18ff */
[----:B------:R-:W-:-:S04]  /*1af0*/  SHF.L.U32 R0, R0, 0x1f, RZ ;  /* 0x0000001f00007819 */ /* 0x000fc800000006ff */
[----:B------:R0:W1:Y:S01]  /*1b00*/  SYNCS.PHASECHK.TRANS64.TRYWAIT P1, [R15+URZ+0x2a830], R0 ;  /* 0x02a830000f0075a7 */ /* 0x000062000802017f */
[----:B------:R-:W-:Y:S05]  /*1b10*/  @!P0 BRA `(.L_x_1356) ;  /* 0x0000000000048947 */ /* 0x000fea0003800000 */
[----:B------:R-:W-:Y:S01]  /*1b20*/  BPT.TRAP 0x1 ;  /* 0x000000040000795c */ /* 0x000fe20000300000 */
.L_x_1356:
[----:B------:R-:W2:Y:S02]  /*1b30*/  S2R R2, SR_TID.X ;  /* 0x0000000000027919 */ /* 0x000ea40000002100 */
[----:B--2---:R-:W-:Y:S01]  /*1b40*/  LOP3.LUT P2, RZ, R2, 0x7f, RZ, 0xc0, !PT ;  /* 0x0000007f02ff7812 */ /* 0x004fe2000784c0ff */
[----:B-1----:R-:W-:-:S12]  /*1b50*/  @P1 BRA `(.L_x_1357) ;  /* 0x0000000000081947 */ /* 0x002fd80003800000 */
[----:B------:R-:W1:Y:S02]  /*1b60*/  SYNCS.PHASECHK.TRANS64.TRYWAIT P1, [R15+URZ+0x2a830], R0 ;  /* 0x02a830000f0075a7 */ /* 0x000e64000802017f */
[----:B-1----:R-:W-:Y:S05]  /*1b70*/  @!P1 BRA `(.L_x_1358) ;  /* 0x0000015000fc9947 */ /* 0x002fea0003800000 */
.L_x_1357:
        /* <DEDUP_REMOVED lines=10> */
[----:B------:R-:W2:Y:S01]  /*1c20*/  LDC R9, c[0x0][0x448] ;  /* 0x00011200ff097b82 */ /* 0x000ea20000000800 */
[----:B------:R-:W-:Y:S01]  /*1c30*/  UMOV UR53, 0x40000040 ;  /* 0x4000004000357882 */ /* 0x000fe20000000000 */
[----:B------:R-:W-:Y:S01]  /*1c40*/  UMOV UR55, 0x40000040 ;  /* 0x4000004000377882 */ /* 0x000fe20000000000 */
[----:B------:R-:W-:Y:S01]  /*1c50*/  ULOP3.LUT UR60, UR4, 0x10000, URZ, 0xfc, !UPT ;  /* 0x00010000043c7892 */ /* 0x000fe2000f8efc3f */
[----:B------:R-:W3:Y:S01]  /*1c60*/  S2R R20, SR_TID.X ;  /* 0x0000000000147919 */ /* 0x000ee20000002100 */
[----:B------:R-:W-:Y:S01]  /*1c70*/  ULOP3.LUT UR4, UR39, 0x10000, URZ, 0xfc, !UPT ;  /* 0x0001000027047892 */ /* 0x000fe2000f8efc3f */
[----:B------:R-:W-:Y:S01]  /*1c80*/  IMAD.IADD R12, R22, 0x1, R18 ;  /* 0x00000001160c7824 */ /* 0x000fe200078e0212 */
[----:B------:R-:W-:-:S02]  /*1c90*/  UIMAD UR5, UR37, 0x900, UR60 ;  /* 0x00000900250578a4 */ /* 0x000fc4000f8e023c */
[----:B------:R-:W-:Y:S01]  /*1ca0*/  UIADD3 UR56, UR4, 0x2, URZ ;  /* 0x0000000204387890 */ /* 0x000fe2000fffe03f */
[----:B------:R-:W-:Y:S01]  /*1cb0*/  IMAD.MOV.U32 R21, RZ, RZ, R12 ;  /* 0x000000ffff157224 */ /* 0x000fe200078e000c */
[----:B------:R-:W-:Y:S01]  /*1cc0*/  UIADD3 UR58, UR5, 0x2, URZ ;  /* 0x00000002053a7890 */ /* 0x000fe2000fffe03f */
[----:B------:R-:W-:Y:S02]  /*1cd0*/  UMOV UR8, UR4 ;  /* 0x0000000400087c82 */ /* 0x000fe40008000000 */
[----:B------:R-:W-:Y:S01]  /*1ce0*/  UMOV UR10, UR5 ;  /* 0x00000005000a7c82 */ /* 0x000fe20008000000 */
[----:B------:R-:W-:Y:S01]  /*1cf0*/  UIADD3 UR52, UR4, 0x4, URZ ;  /* 0x0000000404347890 */ /* 0x000fe2000fffe03f */
[----:B------:R-:W-:Y:S01]  /*1d00*/  HGMMA.64x96x16.F32.BF16 R24, gdesc[UR8], RZ, !UPT, gsb0 ;  /* 0x01600000081879f0 */ /* 0x000fe2000c0018ff */
[----:B------:R-:W-:Y:S01]  /*1d10*/  UIADD3 UR54, UR5, 0x4, URZ ;  /* 0x0000000405367890 */ /* 0x000fe2000fffe03f */
[----:B------:R-:W-:Y:S01]  /*1d20*/  IMAD.U32 R4, RZ, RZ, UR8 ;  /* 0x00000008ff047e24 */ /* 0x000fe2000f8e00ff */
[----:B------:R-:W-:-:S02]  /*1d30*/  UIADD3 UR8, UR4, 0x6, URZ ;  /* 0x0000000604087890 */ /* 0x000fc4000fffe03f */
[----:B------:R-:W-:Y:S01]  /*1d40*/  UIADD3 UR10, UR5, 0x6, URZ ;  /* 0x00000006050a7890 */ /* 0x000fe2000fffe03f */
[----:B------:R-:W-:Y:S01]  /*1d50*/  UMOV UR9, 0x40000040 ;  /* 0x4000004000097882 */ /* 0x000fe20000000000 */
[----:B------:R-:W-:Y:S01]  /*1d60*/  UMOV UR11, 0x40000040 ;  /* 0x40000040000b7882 */ /* 0x000fe20000000000 */
[----:B------:R-:W-:Y:S01]  /*1d70*/  UIADD3 UR12, UR4, 0x400, URZ ;  /* 0x00000400040c7890 */ /* 0x000fe2000fffe03f */
[----:B--2---:R-:W-:Y:S01]  /*1d80*/  ISETP.NE.AND P2, PT, R9, 0x1, PT ;  /* 0x000000010900780c */ /* 0x004fe20003f45270 */
[----:B------:R-:W-:Y:S01]  /*1d90*/  UIADD3 UR14, UR5, 0x300, URZ ;  /* 0x00000300050e7890 */ /* 0x000fe2000fffe03f */
[----:B------:R-:W-:Y:S01]  /*1da0*/  UMOV UR13, 0x40000040 ;  /* 0x40000040000d7882 */ /* 0x000fe20000000000 */
[----:B------:R-:W-:Y:S01]  /*1db0*/  UMOV UR15, 0x40000040 ;  /* 0x40000040000f7882 */ /* 0x000fe20000000000 */
[----:B------:R-:W-:Y:S02]  /*1dc0*/  UIADD3 UR16, UR4, 0x402, URZ ;  /* 0x0000040204107890 */ /* 0x000fe4000fffe03f */
[----:B------:R-:W-:Y:S01]  /*1dd0*/  UIADD3 UR18, UR5, 0x302, URZ ;  /* 0x0000030205127890 */ /* 0x000fe2000fffe03f */
[----:B------:R-:W-:Y:S01]  /*1de0*/  UMOV UR17, 0x40000040 ;  /* 0x4000004000117882 */ /* 0x000fe20000000000 */
[----:B------:R-:W-:Y:S01]  /*1df0*/  UMOV UR19, 0x40000040 ;  /* 0x4000004000137882 */ /* 0x000fe20000000000 */
[----:B------:R-:W-:Y:S01]  /*1e00*/  UIADD3 UR20, UR4, 0x404, URZ ;  /* 0x0000040404147890 */ /* 0x000fe2000fffe03f */
[----:B---3--:R-:W-:Y:S01]  /*1e10*/  LOP3.LUT P1, RZ, R20, 0x7f, RZ, 0xc0, !PT ;  /* 0x0000007f14ff7812 */ /* 0x008fe2000782c0ff */
[----:B------:R-:W-:-:S02]  /*1e20*/  UIADD3 UR22, UR5, 0x304, URZ ;  /* 0x0000030405167890 */ /* 0x000fc4000fffe03f */
[----:B------:R-:W2:Y:S01]  /*1e30*/  @P2 LDC R13, c[0x0][0x44c] ;  /* 0x00011300ff0d2b82 */ /* 0x000ea20000000800 */
[----:B------:R-:W-:Y:S01]  /*1e40*/  UMOV UR21, 0x40000040 ;  /* 0x4000004000157882 */ /* 0x000fe20000000000 */
[----:B------:R-:W-:Y:S01]  /*1e50*/  UMOV UR23, 0x40000040 ;  /* 0x4000004000177882 */ /* 0x000fe20000000000 */
[----:B------:R-:W-:Y:S01]  /*1e60*/  UIADD3 UR24, UR4, 0x406, URZ ;  /* 0x0000040604187890 */ /* 0x000fe2000fffe03f */
[----:B------:R-:W-:Y:S01]  /*1e70*/  IMAD R20, R72, -0x60, R16 ;  /* 0xffffffa048147824 */ /* 0x000fe200078e0210 */
[----:B------:R-:W-:Y:S01]  /*1e80*/  UIADD3 UR26, UR5, 0x306, URZ ;  /* 0x00000306051a7890 */ /* 0x000fe2000fffe03f */
[----:B------:R-:W-:Y:S01]  /*1e90*/  UMOV UR25, 0x40000040 ;  /* 0x4000004000197882 */ /* 0x000fe20000000000 */
[----:B------:R-:W-:Y:S01]  /*1ea0*/  UMOV UR27, 0x40000040 ;  /* 0x40000040001b7882 */ /* 0x000fe20000000000 */
[----:B------:R-:W-:Y:S01]  /*1eb0*/  UIADD3 UR28, UR4, 0x800, URZ ;  /* 0x00000800041c7890 */ /* 0x000fe2000fffe03f */
[----:B------:R-:W3:Y:S01]  /*1ec0*/  @P2 LDC R14, c[0x0][0x450] ;  /* 0x00011400ff0e2b82 */ /* 0x000ee20000000800 */
[----:B------:R-:W-:Y:S01]  /*1ed0*/  UIADD3 UR30, UR5, 0x600, URZ ;  /* 0x00000600051e7890 */ /* 0x000fe2000fffe03f */
[----:B------:R-:W-:Y:S01]  /*1ee0*/  VIADD R20, R20, 0x60 ;  /* 0x0000006014147836 */ /* 0x000fe20000000000 */
        /* <DEDUP_REMOVED lines=8> */
[----:B--2---:R-:W-:Y:S01]  /*1f70*/  @P2 IMAD.HI.U32 R13, R12, R13, RZ ;  /* 0x0000000d0c0d2227 */ /* 0x004fe200078e00ff */
[----:B------:R-:W-:Y:S01]  /*1f80*/  UMOV UR41, 0x40000040 ;  /* 0x4000004000297882 */ /* 0x000fe20000000000 */
[----:B------:R-:W-:Y:S01]  /*1f90*/  UMOV UR43, 0x40000040 ;  /* 0x40000040002b7882 */ /* 0x000fe20000000000 */
[----:B------:R-:W-:Y:S02]  /*1fa0*/  UIADD3 UR48, UR4, 0x806, URZ ;  /* 0x0000080604307890 */ /* 0x000fe4000fffe03f */
[----:B------:R-:W-:Y:S01]  /*1fb0*/  UIADD3 UR50, UR5, 0x606, URZ ;  /* 0x0000060605327890 */ /* 0x000fe2000fffe03f */
[----:B------:R-:W-:Y:S01]  /*1fc0*/  UMOV UR49, 0x40000040 ;  /* 0x4000004000317882 */ /* 0x000fe20000000000 */
[----:B------:R-:W-:Y:S01]  /*1fd0*/  UMOV UR51, 0x40000040 ;  /* 0x4000004000337882 */ /* 0x000fe20000000000 */
[----:B------:R-:W-:Y:S01]  /*1fe0*/  ULDC UR4, c[0x0][0x9d8] ;  /* 0x0002760000047ab9 */ /* 0x000fe20000000800 */
[----:B---3--:R-:W-:Y:S01]  /*1ff0*/  @P2 SHF.R.U32.HI R21, RZ, R14, R13 ;  /* 0x0000000eff152219 */ /* 0x008fe2000001160d */
[----:B------:R-:W-:Y:S01]  /*2000*/  @!P1 VIADD R14, R15, 0x2a840 ;  /* 0x0002a8400f0e9836 */ /* 0x000fe20000000000 */
[----:B------:R-:W2:Y:S04]  /*2010*/  LDC.64 R12, c[0x0][0x9e0] ;  /* 0x00027800ff0c7b82 */ /* 0x000ea80000000a00 */
[----:B------:R-:W-:Y:S01]  /*2020*/  @!P1 PRMT R14, RZ, 0x654, R14 ;  /* 0x00000654ff0e9816 */ /* 0x000fe2000000000e */
        /* <DEDUP_REMOVED lines=39> */
[----:B------:R-:W3:Y:S01]  /*22a0*/  SHFL.IDX PT, R67, R21, RZ, 0x1c1f ;  /* 0x001c1fff15437589 */ /* 0x000ee200000e0000 */
[----:B------:R4:W2:Y:S01]  /*22b0*/  MUFU.TANH R74, R25 ;  /* 0x00000019004a7308 */ /* 0x0008a20000002400 */
[----:B------:R5:W-:Y:S01]  /*22c0*/  @!P1 SYNCS.ARRIVE.TRANS64.RED.A1T0 RZ, [R14+URZ], RZ ;  /* 0x000000ff0eff99a7 */ /* 0x000be2000810043f */
[----:B------:R-:W-:Y:S01]  /*22d0*/  FMUL.FTZ R3, R26, UR4 ;  /* 0x000000041a037c20 */ /* 0x000fe20008410000 */
[----:B01----:R-:W-:Y:S01]  /*22e0*/  FMUL.FTZ R0, R27, UR4 ;  /* 0x000000041b007c20 */ /* 0x003fe20008410000 */
[----:B------:R-:W-:Y:S01]  /*22f0*/  FMUL.FTZ R28, R28, UR4 ;  /* 0x000000041c1c7c20 */ /* 0x000fe20008410000 */
[----:B------:R-:W-:Y:S01]  /*2300*/  FMUL.FTZ R29, R29, UR4 ;  /* 0x000000041d1d7c20 */ /* 0x000fe20008410000 */
[----:B------:R-:W-:Y:S01]  /*2310*/  FMUL.FTZ R2, R30, UR4 ;  /* 0x000000041e027c20 */ /* 0x000fe20008410000 */
[----:B------:R-:W-:Y:S01]  /*2320*/  FMUL.FTZ R6, R31, UR4 ;  /* 0x000000041f067c20 */ /* 0x000fe20008410000 */
[----:B------:R-:W-:Y:S01]  /*2330*/  FMUL.FTZ R32, R32, UR4 ;  /* 0x0000000420207c20 */ /* 0x000fe20008410000 */
[----:B----4-:R-:W-:-:S02]  /*2340*/  IMAD.MOV.U32 R25, RZ, RZ, -0x60 ;  /* 0xffffffa0ff197424 */ /* 0x010fc400078e00ff */
[----:B------:R-:W-:Y:S01]  /*2350*/  FMUL.FTZ R33, R33, UR4 ;  /* 0x0000000421217c20 */ /* 0x000fe20008410000 */
[----:B------:R-:W-:Y:S01]  /*2360*/  FMUL.FTZ R10, R34, UR4 ;  /* 0x00000004220a7c20 */ /* 0x000fe20008410000 */
[----:B------:R-:W-:Y:S01]  /*2370*/  FMUL.FTZ R11, R35, UR4 ;  /* 0x00000004230b7c20 */ /* 0x000fe20008410000 */
[----:B------:R-:W-:Y:S02]  /*2380*/  IMAD R24, R72, R25, 0x61 ;  /* 0x0000006148187424 */ /* 0x000fe400078e0219 */
        /* <DEDUP_REMOVED lines=26> */
[----:B-----5:R-:W-:Y:S01]  /*2530*/  FMUL.FTZ R14, R71, UR4 ;  /* 0x00000004470e7c20 */ /* 0x020fe20008410000 */
[----:B------:R-:W-:Y:S01]  /*2540*/  FMUL.FTZ R50, R50, UR4 ;  /* 0x0000000432327c20 */ /* 0x000fe20008410000 */
[----:B------:R-:W-:Y:S01]  /*2550*/  FMUL.FTZ R54, R54, UR4 ;  /* 0x0000000436367c20 */ /* 0x000fe20008410000 */
[----:B------:R-:W-:Y:S01]  /*2560*/  FMUL.FTZ R58, R58, UR4 ;  /* 0x000000043a3a7c20 */ /* 0x000fe20008410000 */
[----:B------:R-:W-:Y:S01]  /*2570*/  FMUL.FTZ R62, R62, UR4 ;  /* 0x000000043e3e7c20 */ /* 0x000fe20008410000 */
[----:B------:R-:W-:Y:S01]  /*2580*/  IMAD R25, R19, -0x2, R24 ;  /* 0xfffffffe13197824 */ /* 0x000fe200078e0218 */
[----:B--2---:R-:W-:Y:S01]  /*2590*/  ISETP.GE.AND P1, PT, R13, 0x1, PT ;  /* 0x000000010d00780c */ /* 0x004fe20003f26270 */
[----:B------:R-:W0:Y:S01]  /*25a0*/  MUFU.TANH R8, R8 ;  /* 0x0000000800087308 */ /* 0x000e220000002400 */
[----:B------:R-:W-:Y:S01]  /*25b0*/  FMUL.FTZ R61, R61, UR4 ;  /* 0x000000043d3d7c20 */ /* 0x000fe20008410000 */
[----:B------:R-:W-:Y:S01]  /*25c0*/  FMUL.FTZ R38, R38, UR4 ;  /* 0x0000000426267c20 */ /* 0x000fe20008410000 */
[----:B------:R-:W-:Y:S01]  /*25d0*/  IADD3 R27, -R17, R25, R16 ;  /* 0x00000019111b7210 */ /* 0x000fe20007ffe110 */
[----:B------:R-:W-:Y:S01]  /*25e0*/  FMUL.FTZ R42, R42, UR4 ;  /* 0x000000042a2a7c20 */ /* 0x000fe20008410000 */
[----:B------:R-:W-:Y:S01]  /*25f0*/  FMUL.FTZ R46, R46, UR4 ;  /* 0x000000042e2e7c20 */ /* 0x000fe20008410000 */
[----:B------:R-:W-:Y:S01]  /*2600*/  IMAD R34, R19, -0x2, R20 ;  /* 0xfffffffe13227824 */ /* 0x000fe200078e0214 */
[----:B------:R-:W-:Y:S01]  /*2610*/  P2R R175, PR, RZ, 0x2 ;  /* 0x00000002ffaf7803 */ /* 0x000fe20000000000 */
[----:B------:R-:W1:Y:S08]  /*2620*/  MUFU.TANH R3, R3 ;  /* 0x0000000300037308 */ /* 0x000e700000002400 */
[----:B------:R-:W2:Y:S08]  /*2630*/  MUFU.TANH R0, R0 ;  /* 0x0000000000007308 */ /* 0x000eb00000002400 */
        /* <DEDUP_REMOVED lines=42> */
[----:B-----5:R-:W-:-:S07]  /*28e0*/  IMAD.IADD R61, R27, 0x1, R12 ;  /* 0x000000011b3d7824 */ /* 0x020fce00078e020c */
[----:B------:R5:W0:Y:S01]  /*28f0*/  MUFU.TANH R35, R42 ;  /* 0x0000002a00237308 */ /* 0x000a220000002400 */
[----:B---3--:R-:W-:-:S07]  /*2900*/  VIADD R38, R27, UR51 ;  /* 0x000000331b267c36 */ /* 0x008fce0008000000 */
[----:B------:R3:W0:Y:S01]  /*2910*/  MUFU.TANH R75, R46 ;  /* 0x0000002e004b7308 */ /* 0x0006220000002400 */
[----:B-----5:R-:W-:Y:S01]  /*2920*/  VIADD R42, R24, 0xffffffff ;  /* 0xffffffff182a7836 */ /* 0x020fe20000000000 */
[----:B------:R-:W-:Y:S01]  /*2930*/  VIADDMNMX R24, R67, R61, R34, PT ;  /* 0x0000003d43187246 */ /* 0x000fe20003800122 */
[----:B---3--:R-:W-:Y:S02]  /*2940*/  VIADD R46, R25, 0xffffffff ;  /* 0xffffffff192e7836 */ /* 0x008fe40000000000 */
[----:B------:R-:W-:Y:S01]  /*2950*/  IMAD.IADD R25, R38, 0x1, R67 ;  /* 0x0000000126197824 */ /* 0x000fe200078e0243 */
[----:B-12-4-:R-:W-:Y:S06]  /*2960*/  @!P1 BRA `(.L_x_1359) ;  /* 0x00000000004c9947 */ /* 0x016fec0003800000 */
[----:B------:R-:W-:Y:S01]  /*2970*/  IADD3 R20, -R17, R16, R67 ;  /* 0x0000001011147210 */ /* 0x000fe20007ffe143 */
        /* <DEDUP_REMOVED lines=10> */
.L_x_1361:
[----:B------:R-:W-:-:S13]  /*2a20*/  ISETP.NE.AND P1, PT, R13, 0x1, PT ;  /* 0x000000010d00780c */ /* 0x000fda0003f25270 */
[----:B------:R-:W1:Y:S02]  /*2a30*/  @P1 LDC.64 R26, c[0x0][0x9e8] ;  /* 0x00027a00ff1a1b82 */ /* 0x000e640000000a00 */
[----:B-1----:R-:W-:-:S05]  /*2a40*/  @P1 IMAD.HI.U32 R26, R20, R26, RZ ;  /* 0x0000001a141a1227 */ /* 0x002fca00078e00ff */
[----:B------:R-:W-:-:S07]  /*2a50*/  @P1 SHF.R.U32.HI R20, RZ, R27, R26 ;  /* 0x0000001bff141219 */ /* 0x000fce000001161a */
.L_x_1362:
[----:B------:R-:W-:Y:S05]  /*2a60*/  BSYNC B0 ;  /* 0x0000000000007941 */ /* 0x000fea0003800000 */
.L_x_1360:
[----:B------:R-:W-:-:S05]  /*2a70*/  IMAD R20, R20, R13, R46 ;  /* 0x0000000d14147224 */ /* 0x000fca00078e022e */
[----:B------:R-:W-:Y:S02]  /*2a80*/  VIMNMX R25, R25, R20, !PT ;  /* 0x0000001419197248 */ /* 0x000fe40007fe0100 */
[----:B------:R-:W-:-:S07]  /*2a90*/  VIADDMNMX R24, R20, R13, R24, PT ;  /* 0x0000000d14187246 */ /* 0x000fce0003800118 */
.L_x_1359:
        /* <DEDUP_REMOVED lines=15> */
[----:B-1----:R-:W-:Y:S02]  /*2b90*/  VIADDMNMX R34, R21, R61, R34, PT ;  /* 0x0000003d15227246 */ /* 0x002fe40003800122 */
[----:B0-----:R-:W-:-:S02]  /*2ba0*/  FSEL R81, R29, -INF , !P2 ;  /* 0xff8000001d517808 */ /* 0x001fc40005000000 */
[C---:B------:R-:W-:Y:S02]  /*2bb0*/  ISETP.GT.AND P2, PT, R25.reuse, 0x10, !P3 ;  /* 0x000000101900780c */ /* 0x040fe40005f44270 */
        /* <DEDUP_REMOVED lines=81> */
[----:B------:R-:W-:-:S04]  /*30d0*/  ISETP.LT.OR P2, PT, R24, 0x51, P2 ;  /* 0x000000511800780c */ /* 0x000fc80001741670 */
[----:B------:R-:W-:Y:S02]  /*30e0*/  FSEL R28, R64, -INF , !P2 ;  /* 0xff800000401c7808 */ /* 0x000fe40005000000 */
        /* <DEDUP_REMOVED lines=19> */
[----:B------:R-:W-:Y:S01]  /*3220*/  IADD3 R8, -R17, R16, R21 ;  /* 0x0000001011087210 */ /* 0x000fe20007ffe115 */
        /* <DEDUP_REMOVED lines=10> */
.L_x_1365:
[----:B------:R-:W-:-:S13]  /*32d0*/  ISETP.NE.AND P4, PT, R13, 0x1, PT ;  /* 0x000000010d00780c */ /* 0x000fda0003f85270 */
[----:B------:R-:W0:Y:S02]  /*32e0*/  @P4 LDC.64 R36, c[0x0][0x9e8] ;  /* 0x00027a00ff244b82 */ /* 0x000e240000000a00 */
[----:B0-----:R-:W-:-:S05]  /*32f0*/  @P4 IMAD.HI.U32 R36, R8, R36, RZ ;  /* 0x0000002408244227 */ /* 0x001fca00078e00ff */
[----:B------:R-:W-:-:S07]  /*3300*/  @P4 SHF.R.U32.HI R8, RZ, R37, R36 ;  /* 0x00000025ff084219 */ /* 0x000fce0000011624 */
.L_x_1366:
[----:B------:R-:W-:Y:S05]  /*3310*/  BSYNC B0 ;  /* 0x0000000000007941 */ /* 0x000fea0003800000 */
.L_x_1364:
[----:B------:R-:W-:-:S05]  /*3320*/  IMAD R8, R8, R13, R46 ;  /* 0x0000000d08087224 */ /* 0x000fca00078e022e */
[----:B------:R-:W-:Y:S02]  /*3330*/  VIMNMX R25, R25, R8, !PT ;  /* 0x0000000819197248 */ /* 0x000fe40007fe0100 */
[----:B------:R-:W-:-:S07]  /*3340*/  VIADDMNMX R34, R8, R13, R34, PT ;  /* 0x0000000d08227246 */ /* 0x000fce0003800122 */
.L_x_1363:
[C---:B------:R-:W-:Y:S01]  /*3350*/  ISETP.GT.AND P1, PT, R25.reuse, 0x1, !P1 ;  /* 0x000000011900780c */ /* 0x040fe20004f24270 */
[----:B------:R-:W-:Y:S01]  /*3360*/  ULDC UR4, c[0x0][0x988] ;  /* 0x0002620000047ab9 */ /* 0x000fe20000000800 */
[----:B------:R-:W-:Y:S02]  /*3370*/  ISETP.GT.AND P3, PT, R25, RZ, !P3 ;  /* 0x000000ff1900720c */ /* 0x000fe40005f64270 */
[C---:B------:R-:W-:Y:S02]  /*3380*/  ISETP.LT.OR P1, PT, R34.reuse, 0x2, P1 ;  /* 0x000000022200780c */ /* 0x040fe40000f21670 */
[----:B------:R-:W-:Y:S02]  /*3390*/  ISETP.LT.OR P3, PT, R34, 0x1, P3 ;  /* 0x000000012200780c */ /* 0x000fe40001f61670 */
[----:B------:R-:W-:Y:S02]  /*33a0*/  FSEL R21, R0, -INF , !P1 ;  /* 0xff80000000157808 */ /* 0x000fe40004800000 */
[----:B------:R-:W-:-:S02]  /*33b0*/  ISETP.NE.AND P1, PT, R27, RZ, PT ;  /* 0x000000ff1b00720c */ /* 0x000fc40003f25270 */
[----:B------:R-:W-:Y:S02]  /*33c0*/  FSEL R36, R3, -INF , !P3 ;  /* 0xff80000003247808 */ /* 0x000fe40005800000 */
[----:B------:R-:W-:Y:S02]  /*33d0*/  ISETP.GT.AND P1, PT, R25, 0x9, !P1 ;  /* 0x000000091900780c */ /* 0x000fe40004f24270 */
[----:B------:R-:W-:Y:S02]  /*33e0*/  FMNMX.FTZ R3, R33, R67, !PT ;  /* 0x0000004321037209 */ /* 0x000fe40007810000 */
[----:B------:R-:W-:Y:S02]  /*33f0*/  ISETP.LT.OR P1, PT, R34, 0xa, P1 ;  /* 0x0000000a2200780c */ /* 0x000fe40000f21670 */
[----:B------:R-:W-:Y:S02]  /*3400*/  FMNMX.FTZ R3, R71, R3, !PT ;  /* 0x0000000347037209 */ /* 0x000fe40007810000 */
[----:B------:R-:W-:-:S02]  /*3410*/  FSEL R40, R6, -INF , !P1 ;  /* 0xff80000006287808 */ /* 0x000fc40004800000 */
[----:B------:R-:W-:Y:S02]  /*3420*/  ISETP.NE.AND P1, PT, R29, RZ, PT ;  /* 0x000000ff1d00720c */ /* 0x000fe40003f25270 */
[----:B------:R-:W-:Y:S02]  /*3430*/  FMNMX.FTZ R3, R81, R3, !PT ;  /* 0x0000000351037209 */ /* 0x000fe40007810000 */
[C---:B------:R-:W-:Y:S02]  /*3440*/  ISETP.GT.AND P1, PT, R25.reuse, 0x10, !P1 ;  /* 0x000000101900780c */ /* 0x040fe40004f24270 */
[----:B------:R-:W-:Y:S02]  /*3450*/  ISETP.GT.AND P5, PT, R25, 0x8, !P5 ;  /* 0x000000081900780c */ /* 0x000fe40006fa4270 */
[----:B------:R-:W-:Y:S02]  /*3460*/  ISETP.LT.OR P1, PT, R34, 0x11, P1 ;  /* 0x000000112200780c */ /* 0x000fe40000f21670 */
[----:B------:R-:W-:-:S02]  /*3470*/  FMNMX.FTZ R3, R83, R3, !PT ;  /* 0x0000000353037209 */ /* 0x000fc40007810000 */
[----:B------:R-:W-:Y:S02]  /*3480*/  FSEL R42, R10, -INF , !P1 ;  /* 0xff8000000a2a7808 */ /* 0x000fe40004800000 */
[----:B------:R-:W-:Y:S02]  /*3490*/  ISETP.NE.AND P1, PT, R50, RZ, PT ;  /* 0x000000ff3200720c */ /* 0x000fe40003f25270 */
[C---:B------:R-:W-:Y:S02]  /*34a0*/  ISETP.LT.OR P5, PT, R34.reuse, 0x9, P5 ;  /* 0x000000092200780c */ /* 0x040fe40002fa1670 */
[----:B------:R-:W-:Y:S02]  /*34b0*/  ISETP.GT.AND P1, PT, R25, 0x11, !P1 ;  /* 0x000000111900780c */ /* 0x000fe40004f24270 */
[----:B------:R-:W-:Y:S02]  /*34c0*/  FMNMX.FTZ R3, R85, R3, !PT ;  /* 0x0000000355037209 */ /* 0x000fe40007810000 */
[----:B------:R-:W-:-:S02]  /*34d0*/  ISETP.LT.OR P1, PT, R34, 0x12, P1 ;  /* 0x000000122200780c */ /* 0x000fc40000f21670 */
[----:B------:R-:W-:Y:S02]  /*34e0*/  FSEL R38, R2, -INF , !P5 ;  /* 0xff80000002267808 */ /* 0x000fe40006800000 */
[----:B------:R-:W-:Y:S01]  /*34f0*/  FSEL R44, R11, -INF , !P1 ;  /* 0xff8000000b2c7808 */ /* 0x000fe20004800000 */
[----:B------:R-:W-:Y:S01]  /*3500*/  IMAD.U32 R11, RZ, RZ, UR4 ;  /* 0x00000004ff0b7e24 */ /* 0x000fe2000f8e00ff */
[----:B------:R-:W-:Y:S02]  /*3510*/  ISETP.NE.AND P1, PT, R54, RZ, PT ;  /* 0x000000ff3600720c */ /* 0x000fe40003f25270 */
[----:B------:R-:W-:Y:S02]  /*3520*/  ISETP.NE.AND P5, PT, R58, RZ, PT ;  /* 0x000000ff3a00720c */ /* 0x000fe40003fa5270 */
[----:B------:R-:W-:Y:S02]  /*3530*/  ISETP.GT.AND P1, PT, R25, 0x18, !P1 ;  /* 0x000000181900780c */ /* 0x000fe40004f24270 */
[----:B------:R-:W-:-:S02]  /*3540*/  FMNMX.FTZ R3, R87, R3, !PT ;  /* 0x0000000357037209 */ /* 0x000fc40007810000 */
[C---:B------:R-:W-:Y:S02]  /*3550*/  ISETP.LT.OR P1, PT, R34.reuse, 0x19, P1 ;  /* 0x000000192200780c */ /* 0x040fe40000f21670 */
[----:B------:R-:W-:Y:S02]  /*3560*/  FMNMX.FTZ R3, R89, R3, !PT ;  /* 0x0000000359037209 */ /* 0x000fe40007810000 */
[----:B------:R-:W-:Y:S02]  /*3570*/  FSEL R46, R31, -INF , !P1 ;  /* 0xff8000001f2e7808 */ /* 0x000fe40004800000 */
[----:B------:R-:W-:Y:S02]  /*3580*/  ISETP.GT.AND P1, PT, R25, 0x19, !P5 ;  /* 0x000000191900780c */ /* 0x000fe40006f24270 */
[----:B------:R-:W-:Y:S02]  /*3590*/  FMNMX.FTZ R3, R91, R3, !PT ;  /* 0x000000035b037209 */ /* 0x000fe40007810000 */
[----:B------:R-:W-:-:S02]  /*35a0*/  ISETP.LT.OR P1, PT, R34, 0x1a, P1 ;  /* 0x0000001a2200780c */ /* 0x000fc40000f21670 */
[----:B------:R-:W-:Y:S02]  /*35b0*/  ISETP.NE.AND P4, PT, R62, RZ, PT ;  /* 0x000000ff3e00720c */ /* 0x000fe40003f85270 */
[----:B------:R-:W-:Y:S02]  /*35c0*/  FSEL R48, R39, -INF , !P1 ;  /* 0xff80000027307808 */ /* 0x000fe40004800000 */
        /* <DEDUP_REMOVED lines=12> */
[----:B------:R-:W-:Y:S02]  /*3690*/  ISETP.NE.AND P5, PT, R52, RZ, PT ;  /* 0x000000ff3400720c */ /* 0x000fe40003fa5270 */
[----:B------:R-:W-:Y:S02]  /*36a0*/  FSEL R52, R43, -INF , !P1 ;  /* 0xff8000002b347808 */ /* 0x000fe40004800000 */
[----:B------:R-:W-:Y:S02]  /*36b0*/  ISETP.NE.AND P1, PT, R74, RZ, PT ;  /* 0x000000ff4a00720c */ /* 0x000fe40003f25270 */
[----:B------:R-:W-:-:S02]  /*36c0*/  FMNMX.FTZ R3, R53, R3, !PT ;  /* 0x0000000335037209 */ /* 0x000fc40007810000 */
[----:B------:R-:W-:Y:S02]  /*36d0*/  ISETP.GT.AND P1, PT, R25, 0x28, !P1 ;  /* 0x000000281900780c */ /* 0x000fe40004f24270 */
[----:B------:R-:W-:Y:S02]  /*36e0*/  FMNMX.FTZ R3, R99, R3, !PT ;  /* 0x0000000363037209 */ /* 0x000fe40007810000 */
[----:B------:R-:W-:Y:S02]  /*36f0*/  ISETP.LT.OR P1, PT, R34, 0x29, P1 ;  /* 0x000000292200780c */ /* 0x000fe40000f21670 */
[----:B------:R-:W-:Y:S02]  /*3700*/  FMNMX.FTZ R3, R57, R3, !PT ;  /* 0x0000000339037209 */ /* 0x000fe40007810000 */
[----:B------:R-:W-:Y:S02]  /*3710*/  FSEL R54, R75, -INF , !P1 ;  /* 0xff8000004b367808 */ /* 0x000fe40004800000 */
[----:B------:R-:W-:-:S02]  /*3720*/  ISETP.NE.AND P1, PT, R80, RZ, PT ;  /* 0x000000ff5000720c */ /* 0x000fc40003f25270 */
[----:B------:R-:W-:Y:S02]  /*3730*/  FMNMX.FTZ R3, R32, R3, !PT ;  /* 0x0000000320037209 */ /* 0x000fe40007810000 */
[----:B------:R-:W-:Y:S02]  /*3740*/  ISETP.GT.AND P1, PT, R25, 0x29, !P1 ;  /* 0x000000291900780c */ /* 0x000fe40004f24270 */
[----:B------:R-:W-:Y:S02]  /*3750*/  FMNMX.FTZ R3, R30, R3, !PT ;  /* 0x000000031e037209 */ /* 0x000fe40007810000 */
[----:B------:R-:W-:Y:S02]  /*3760*/  ISETP.LT.OR P1, PT, R34, 0x2a, P1 ;  /* 0x0000002a2200780c */ /* 0x000fe40000f21670 */
[----:B------:R-:W-:Y:S02]  /*3770*/  FMNMX.FTZ R3, R28, R3, !PT ;  /* 0x000000031c037209 */ /* 0x000fe40007810000 */
[----:B------:R-:W-:-:S02]  /*3780*/  ISETP.NE.AND P4, PT, R56, RZ, PT ;  /* 0x000000ff3800720c */ /* 0x000fc40003f85270 */
[----:B------:R-:W-:Y:S02]  /*3790*/  FSEL R56, R47, -INF , !P1 ;  /* 0xff8000002f387808 */ /* 0x000fe40004800000 */
[----:B------:R-:W-:Y:S02]  /*37a0*/  FMNMX.FTZ R3, R26, R3, !PT ;  /* 0x000000031a037209 */ /* 0x000fe40007810000 */
[----:B------:R-:W-:Y:S02]  /*37b0*/  ISETP.NE.AND P1, PT, R82, RZ, PT ;  /* 0x000000ff5200720c */ /* 0x000fe40003f25270 */
[----:B------:R-:W-:Y:S02]  /*37c0*/  FMNMX.FTZ R3, R20, R3, !PT ;  /* 0x0000000314037209 */ /* 0x000fe40007810000 */
[----:B------:R-:W-:Y:S02]  /*37d0*/  ISETP.GT.AND P1, PT, R25, 0x30, !P1 ;  /* 0x000000301900780c */ /* 0x000fe40004f24270 */
[----:B------:R-:W-:-:S02]  /*37e0*/  FMNMX.FTZ R3, R24, R3, !PT ;  /* 0x0000000318037209 */ /* 0x000fc40007810000 */
[----:B------:R-:W-:Y:S02]  /*37f0*/  ISETP.LT.OR P1, PT, R34, 0x31, P1 ;  /* 0x000000312200780c */ /* 0x000fe40000f21670 */
[C---:B------:R-:W-:Y:S01]  /*3800*/  ISETP.GT.AND P6, PT, R25.reuse, 0x51, !P6 ;  /* 0x000000511900780c */ /* 0x040fe200077c4270 */
[----:B------:R-:W0:Y:S01]  /*3810*/  SHFL.BFLY PT, R8, R3, 0x2, 0x1f ;  /* 0x0c401f0003087f89 */ /* 0x000e2200000e0000 */
[----:B------:R-:W-:Y:S02]  /*3820*/  FSEL R58, R76, -INF , !P1 ;  /* 0xff8000004c3a7808 */ /* 0x000fe40004800000 */
[----:B------:R-:W-:Y:S02]  /*3830*/  ISETP.NE.AND P1, PT, R84, RZ, PT ;  /* 0x000000ff5400720c */ /* 0x000fe40003f25270 */
[C---:B------:R-:W-:Y:S02]  /*3840*/  ISETP.GT.AND P2, PT, R25.reuse, 0x58, !P2 ;  /* 0x000000581900780c */ /* 0x040fe40005744270 */
[----:B------:R-:W-:-:S02]  /*3850*/  ISETP.GT.AND P1, PT, R25, 0x31, !P1 ;  /* 0x000000311900780c */ /* 0x000fc40004f24270 */
[C---:B------:R-:W-:Y:S02]  /*3860*/  ISETP.LT.OR P6, PT, R34.reuse, 0x52, P6 ;  /* 0x000000522200780c */ /* 0x040fe400037c1670 */
[C---:B------:R-:W-:Y:S02]  /*3870*/  ISETP.LT.OR P1, PT, R34.reuse, 0x32, P1 ;  /* 0x000000322200780c */ /* 0x040fe40000f21670 */
[----:B------:R-:W-:Y:S02]  /*3880*/  ISETP.LT.OR P2, PT, R34, 0x59, P2 ;  /* 0x000000592200780c */ /* 0x000fe40001741670 */
[----:B------:R-:W-:Y:S02]  /*3890*/  FSEL R60, R51, -INF , !P1 ;  /* 0xff800000333c7808 */ /* 0x000fe40004800000 */
[----:B------:R-:W-:Y:S02]  /*38a0*/  ISETP.NE.AND P1, PT, R86, RZ, PT ;  /* 0x000000ff5600720c */ /* 0x000fe40003f25270 */
[----:B------:R-:W-:-:S02]  /*38b0*/  FSEL R68, R7, -INF , !P6 ;  /* 0xff80000007447808 */ /* 0x000fc40007000000 */
[----:B------:R-:W-:Y:S02]  /*38c0*/  ISETP.GT.AND P1, PT, R25, 0x38, !P1 ;  /* 0x000000381900780c */ /* 0x000fe40004f24270 */
[----:B0-----:R-:W-:Y:S02]  /*38d0*/  FMNMX.FTZ R27, R3, R8, !PT ;  /* 0x00000008031b7209 */ /* 0x001fe40007810000 */
[----:B------:R-:W-:Y:S02]  /*38e0*/  ISETP.LT.OR P1, PT, R34, 0x39, P1 ;  /* 0x000000392200780c */ /* 0x000fe40000f21670 */
[----:B------:R-:W-:Y:S01]  /*38f0*/  FMNMX.FTZ R3, R36, R21, !PT ;  /* 0x0000001524037209 */ /* 0x000fe20007810000 */
[----:B------:R-:W0:Y:S01]  /*3900*/  SHFL.BFLY PT, R8, R27, 0x1, 0x1f ;  /* 0x0c201f001b087f89 */ /* 0x000e2200000e0000 */
[----:B------:R-:W-:Y:S02]  /*3910*/  FSEL R62, R77, -INF , !P1 ;  /* 0xff8000004d3e7808 */ /* 0x000fe40004800000 */
[----:B------:R-:W-:-:S02]  /*3920*/  ISETP.NE.AND P1, PT, R88, RZ, PT ;  /* 0x000000ff5800720c */ /* 0x000fc40003f25270 */
[----:B------:R-:W-:Y:S02]  /*3930*/  FMNMX.FTZ R3, R38, R3, !PT ;  /* 0x0000000326037209 */ /* 0x000fe40007810000 */
[----:B------:R-:W-:Y:S02]  /*3940*/  ISETP.GT.AND P1, PT, R25, 0x39, !P1 ;  /* 0x000000391900780c */ /* 0x000fe40004f24270 */
[----:B------:R-:W-:Y:S02]  /*3950*/  FMNMX.FTZ R3, R40, R3, !PT ;  /* 0x0000000328037209 */ /* 0x000fe40007810000 */
[----:B------:R-:W-:Y:S02]  /*3960*/  ISETP.LT.OR P1, PT, R34, 0x3a, P1 ;  /* 0x0000003a2200780c */ /* 0x000fe40000f21670 */
[----:B------:R-:W-:Y:S02]  /*3970*/  FMNMX.FTZ R3, R42, R3, !PT ;  /* 0x000000032a037209 */ /* 0x000fe40007810000 */
        /* <DEDUP_REMOVED lines=21> */
[----:B------:R-:W-:Y:S02]  /*3ad0*/  ISETP.GT.AND P1, PT, R25, 0x49, !P4 ;  /* 0x000000491900780c */ /* 0x000fe40006724270 */
[----:B------:R-:W-:Y:S02]  /*3ae0*/  FMNMX.FTZ R3, R62, R3, !PT ;  /* 0x000000033e037209 */ /* 0x000fe40007810000 */
[----:B0-----:R-:W-:Y:S02]  /*3af0*/  FMNMX.FTZ R8, R27, R8, !PT ;  /* 0x000000081b087209 */ /* 0x001fe40007810000 */
[----:B------:R-:W-:-:S02]  /*3b00*/  ISETP.LT.OR P1, PT, R34, 0x4a, P1 ;  /* 0x0000004a2200780c */ /* 0x000fc40000f21670 */
[----:B------:R-:W-:Y:S01]  /*3b10*/  FMNMX.FTZ R3, R64, R3, !PT ;  /* 0x0000000340037209 */ /* 0x000fe20007810000 */
[C---:B------:R-:W-:Y:S01]  /*3b20*/  FMUL.FTZ R29, R8.reuse, R11 ;  /* 0x0000000b081d7220 */ /* 0x040fe20000410000 */
[----:B------:R-:W-:Y:S02]  /*3b30*/  FSEL R0, R63, -INF , !P1 ;  /* 0xff8000003f007808 */ /* 0x000fe40004800000 */
[----:B------:R-:W-:Y:S02]  /*3b40*/  FSETP.NEU.FTZ.AND P1, PT, R8, -INF , PT ;  /* 0xff8000000800780b */ /* 0x000fe40003f3d000 */
[----:B------:R-:W-:Y:S02]  /*3b50*/  ISETP.NE.AND P4, PT, R94, RZ, PT ;  /* 0x000000ff5e00720c */ /* 0x000fe40003f85270 */
[----:B------:R-:W-:Y:S02]  /*3b60*/  FMNMX.FTZ R3, R10, R3, !PT ;  /* 0x000000030a037209 */ /* 0x000fe40007810000 */
[----:B------:R-:W-:-:S02]  /*3b70*/  FSEL R74, R29, RZ, P1 ;  /* 0x000000ff1d4a7208 */ /* 0x000fc40000800000 */
        /* <DEDUP_REMOVED lines=18> */
[-CC-:B------:R-:W-:Y:S01]  /*3ca0*/  FFMA.FTZ R35, R83, R11.reuse, -R74.reuse ;  /* 0x0000000b53237223 */ /* 0x180fe2000001084a */
[----:B------:R-:W-:Y:S01]  /*3cb0*/  FSEL R34, R15, -INF , !P2 ;  /* 0xff8000000f227808 */ /* 0x000fe20005000000 */
[--C-:B------:R-:W-:Y:S01]  /*3cc0*/  FFMA.FTZ R24, R24, R11, -R74.reuse ;  /* 0x0000000b18187223 */ /* 0x100fe2000001084a */
[----:B------:R-:W-:Y:S01]  /*3cd0*/  FMNMX.FTZ R3, R68, R3, !PT ;  /* 0x0000000344037209 */ /* 0x000fe20007810000 */
[----:B------:R-:W-:Y:S01]  /*3ce0*/  MUFU.EX2 R27, R27 ;  /* 0x0000001b001b7308 */ /* 0x000fe20000000800 */
[----:B------:R-:W-:Y:S01]  /*3cf0*/  FSEL R14, R14, -INF , !P1 ;  /* 0xff8000000e0e7808 */ /* 0x000fe20004800000 */
[--C-:B------:R-:W-:Y:S01]  /*3d00*/  FFMA.FTZ R37, R87, R11, -R74.reuse ;  /* 0x0000000b57257223 */ /* 0x100fe2000001084a */
[----:B------:R-:W-:Y:S01]  /*3d10*/  FMNMX.FTZ R3, R34, R3, !PT ;  /* 0x0000000322037209 */ /* 0x000fe20007810000 */
[-CC-:B------:R-:W-:Y:S01]  /*3d20*/  FFMA.FTZ R39, R49, R11.reuse, -R74.reuse ;  /* 0x0000000b31277223 */ /* 0x180fe2000001084a */
[-CC-:B------:R-:W-:Y:S01]  /*3d30*/  FFMA.FTZ R26, R26, R11.reuse, -R74.reuse ;  /* 0x0000000b1a1a7223 */ /* 0x180fe2000001084a */
[--C-:B------:R-:W-:Y:S01]  /*3d40*/  FFMA.FTZ R15, R93, R11, -R74.reuse ;  /* 0x0000000b5d0f7223 */ /* 0x100fe2000001084a */
[----:B------:R-:W-:Y:S01]  /*3d50*/  FMNMX.FTZ R3, R14, R3, !PT ;  /* 0x000000030e037209 */ /* 0x000fe20007810000 */
[----:B------:R0:W1:Y:S01]  /*3d60*/  MUFU.EX2 R156, R29 ;  /* 0x0000001d009c7308 */ /* 0x0000620000000800 */
[-CC-:B------:R-:W-:Y:S01]  /*3d70*/  FFMA.FTZ R25, R45, R11.reuse, -R74.reuse ;  /* 0x0000000b2d197223 */ /* 0x180fe2000001084a */
[-CC-:B------:R-:W-:Y:S01]  /*3d80*/  FFMA.FTZ R41, R97, R11.reuse, -R74.reuse ;  /* 0x0000000b61297223 */ /* 0x180fe2000001084a */
[-CC-:B------:R-:W-:Y:S01]  /*3d90*/  FFMA.FTZ R45, R99, R11.reuse, -R74.reuse ;  /* 0x0000000b632d7223 */ /* 0x180fe2000001084a */
[----:B------:R-:W2:Y:S01]  /*3da0*/  SHFL.BFLY PT, R70, R3, 0x2, 0x1f ;  /* 0x0c401f0003467f89 */ /* 0x000ea200000e0000 */
[----:B------:R-:W-:Y:S01]  /*3db0*/  ISETP.NE.AND P4, PT, R9, 0x1, PT ;  /* 0x000000010900780c */ /* 0x000fe20003f85270 */
[-CC-:B------:R-:W-:Y:S01]  /*3dc0*/  FFMA.FTZ R32, R32, R11.reuse, -R74.reuse ;  /* 0x0000000b20207223 */ /* 0x180fe2000001084a */
[-CC-:B------:R-:W-:Y:S01]  /*3dd0*/  FFMA.FTZ R30, R30, R11.reuse, -R74.reuse ;  /* 0x0000000b1e1e7223 */ /* 0x180fe2000001084a */
[----:B------:R-:W3:Y:S01]  /*3de0*/  MUFU.EX2 R31, R31 ;  /* 0x0000001f001f7308 */ /* 0x000ee20000000800 */
[-CC-:B0-----:R-:W-:Y:S01]  /*3df0*/  FFMA.FTZ R29, R85, R11.reuse, -R74.reuse ;  /* 0x0000000b551d7223 */ /* 0x181fe2000001084a */
[-CC-:B------:R-:W-:Y:S01]  /*3e00*/  FFMA.FTZ R28, R28, R11.reuse, -R74.reuse ;  /* 0x0000000b1c1c7223 */ /* 0x180fe2000001084a */
[----:B------:R-:W-:-:S05]  /*3e10*/  FFMA.FTZ R20, R20, R11, -R74 ;  /* 0x0000000b14147223 */ /* 0x000fca000001084a */
[----:B------:R0:W4:Y:S02]  /*3e20*/  MUFU.EX2 R158, R33 ;  /* 0x00000021009e7308 */ /* 0x0001240000000800 */
[----:B------:R-:W5:Y:S06]  /*3e30*/  @P4 LDC R51, c[0x0][0x44c] ;  /* 0x00011300ff334b82 */ /* 0x000f6c0000000800 */
[----:B------:R-:W4:Y:S01]  /*3e40*/  MUFU.EX2 R35, R35 ;  /* 0x0000002300237308 */ /* 0x000f220000000800 */
[-CC-:B0-----:R-:W-:Y:S01]  /*3e50*/  FFMA.FTZ R33, R89, R11.reuse, -R74.reuse ;  /* 0x0000000b59217223 */ /* 0x181fe2000001084a */
[----:B--2---:R-:W-:Y:S01]  /*3e60*/  FMNMX.FTZ R70, R3, R70, !PT ;  /* 0x0000004603467209 */ /* 0x004fe20007810000 */
[----:B------:R-:W-:-:S05]  /*3e70*/  FFMA.FTZ R3, R57, R11, -R74 ;  /* 0x0000000b39037223 */ /* 0x000fca000001084a */
[----:B------:R0:W-:Y:S01]  /*3e80*/  MUFU.EX2 R152, R29 ;  /* 0x0000001d00987308 */ /* 0x0001e20000000800 */
[----:B------:R-:W2:Y:S07]  /*3e90*/  SHFL.BFLY PT, R7, R70, 0x1, 0x1f ;  /* 0x0c201f0046077f89 */ /* 0x000eae00000e0000 */
[----:B------:R1:W-:Y:S01]  /*3ea0*/  MUFU.EX2 R140, R3 ;  /* 0x00000003008c7308 */ /* 0x0003e20000000800 */
[----:B0-----:R-:W-:Y:S01]  /*3eb0*/  FFMA.FTZ R29, R91, R11, -R74 ;  /* 0x0000000b5b1d7223 */ /* 0x001fe2000001084a */
[----:B-----5:R-:W-:-:S06]  /*3ec0*/  @P4 IMAD.HI.U32 R51, R18, R51, RZ ;  /* 0x0000003312334227 */ /* 0x020fcc00078e00ff */
[----:B------:R-:W-:Y:S08]  /*3ed0*/  MUFU.EX2 R37, R37 ;  /* 0x0000002500257308 */ /* 0x000ff00000000800 */
[----:B------:R0:W-:Y:S01]  /*3ee0*/  MUFU.EX2 R154, R33 ;  /* 0x00000021009a7308 */ /* 0x0001e20000000800 */
[----:B--2---:R-:W-:-:S04]  /*3ef0*/  FMNMX.FTZ R7, R70, R7, !PT ;  /* 0x0000000746077209 */ /* 0x004fc80007810000 */
[C---:B------:R-:W-:Y:S01]  /*3f00*/  FSETP.NEU.FTZ.AND P1, PT, R7.reuse, -INF , PT ;  /* 0xff8000000700780b */ /* 0x040fe20003f3d000 */
[-C--:B-1----:R-:W-:Y:S02]  /*3f10*/  FMUL.FTZ R3, R7, R11.reuse ;  /* 0x0000000b07037220 */ /* 0x082fe40000410000 */
[----:B------:R-:W-:Y:S01]  /*3f20*/  MUFU.EX2 R29, R29 ;  /* 0x0000001d001d7308 */ /* 0x000fe20000000800 */
[----:B0-----:R-:W-:Y:S02]  /*3f30*/  FFMA.FTZ R33, R95, R11, -R74 ;  /* 0x0000000b5f217223 */ /* 0x001fe4000001084a */
[----:B------:R-:W-:-:S05]  /*3f40*/  FSEL R43, R3, RZ, P1 ;  /* 0x000000ff032b7208 */ /* 0x000fca0000800000 */
        /* <DEDUP_REMOVED lines=14> */
[----:B0-----:R-:W-:Y:S01]  /*4030*/  FADD.FTZ R24, R27, R156 ;  /* 0x0000009c1b187221 */ /* 0x001fe20000010000 */
[-CC-:B------:R-:W-:Y:S01]  /*4040*/  FFMA.FTZ R58, R58, R11.reuse, -R43.reuse ;  /* 0x0000000b3a3a7223 */ /* 0x180fe2000001082b */
[-CC-:B------:R-:W-:Y:S01]  /*4050*/  FFMA.FTZ R60, R60, R11.reuse, -R43.reuse ;  /* 0x0000000b3c3c7223 */ /* 0x180fe2000001082b */
[-CC-:B------:R-:W-:Y:S01]  /*4060*/  FFMA.FTZ R62, R62, R11.reuse, -R43.reuse ;  /* 0x0000000b3e3e7223 */ /* 0x180fe2000001082b */
[----:B---3--:R-:W-:Y:S01]  /*4070*/  FADD.FTZ R47, R31, R24 ;  /* 0x000000181f2f7221 */ /* 0x008fe20000010000 */
[-CC-:B------:R-:W-:Y:S01]  /*4080*/  FFMA.FTZ R6, R6, R11.reuse, -R43.reuse ;  /* 0x0000000b06067223 */ /* 0x180fe2000001082b */
[-C--:B------:R-:W-:Y:S01]  /*4090*/  FFMA.FTZ R64, R64, R11.reuse, -R43 ;  /* 0x0000000b40407223 */ /* 0x080fe2000001082b */
[----:B------:R-:W0:Y:S01]  /*40a0*/  MUFU.EX2 R21, R21 ;  /* 0x0000001500157308 */ /* 0x000e220000000800 */
[----:B----4-:R-:W-:Y:S01]  /*40b0*/  FADD.FTZ R24, R158, R47 ;  /* 0x0000002f9e187221 */ /* 0x010fe20000010000 */
[-CC-:B------:R-:W-:Y:S01]  /*40c0*/  FFMA.FTZ R10, R10, R11.reuse, -R43.reuse ;  /* 0x0000000b0a0a7223 */ /* 0x180fe2000001082b */
[-CC-:B------:R-:W-:Y:S01]  /*40d0*/  FFMA.FTZ R2, R2, R11.reuse, -R43.reuse ;  /* 0x0000000b02027223 */ /* 0x180fe2000001082b */
[-CC-:B------:R-:W-:Y:S01]  /*40e0*/  FFMA.FTZ R0, R0, R11.reuse, -R43.reuse ;  /* 0x0000000b00007223 */ /* 0x180fe2000001082b */
[----:B------:R-:W-:Y:S01]  /*40f0*/  FADD.FTZ R49, R35, R24 ;  /* 0x0000001823317221 */ /* 0x000fe20000010000 */
[-CC-:B------:R-:W-:Y:S01]  /*4100*/  FFMA.FTZ R66, R66, R11.reuse, -R43.reuse ;  /* 0x0000000b42427223 */ /* 0x180fe2000001082b */
[-CC-:B------:R-:W-:Y:S01]  /*4110*/  FFMA.FTZ R68, R68, R11.reuse, -R43.reuse ;  /* 0x0000000b44447223 */ /* 0x180fe2000001082b */
[----:B------:R-:W1:Y:S01]  /*4120*/  MUFU.EX2 R38, R38 ;  /* 0x0000002600267308 */ /* 0x000e620000000800 */
[-CC-:B------:R-:W-:Y:S01]  /*4130*/  FFMA.FTZ R34, R34, R11.reuse, -R43.reuse ;  /* 0x0000000b22227223 */ /* 0x180fe2000001082b */
[----:B------:R-:W-:Y:S01]  /*4140*/  FFMA.FTZ R14, R14, R11, -R43 ;  /* 0x0000000b0e0e7223 */ /* 0x000fe2000001082b */
[----:B------:R-:W-:-:S02]  /*4150*/  F2FP.BF16.F32.PACK_AB R156, R156, R27 ;  /* 0x0000001b9c9c723e */ /* 0x000fc400000010ff */
[----:B------:R-:W-:-:S03]  /*4160*/  F2FP.BF16.F32.PACK_AB R158, R158, R31 ;  /* 0x0000001f9e9e723e */ /* 0x000fc600000010ff */
[----:B------:R2:W3:Y:S01]  /*4170*/  MUFU.EX2 R159, R40 ;  /* 0x00000028009f7308 */ /* 0x0004e20000000800 */
[----:B0-----:R-:W-:Y:S01]  /*4180*/  FADD.FTZ R47, R36, R21 ;  /* 0x00000015242f7221 */ /* 0x001fe20000010000 */
[----:B------:R-:W-:-:S06]  /*4190*/  F2FP.BF16.F32.PACK_AB R157, R21, R36 ;  /* 0x00000024159d723e */ /* 0x000fcc00000010ff */
[----:B------:R-:W0:Y:S01]  /*41a0*/  MUFU.EX2 R42, R42 ;  /* 0x0000002a002a7308 */ /* 0x000e220000000800 */
[----:B-1----:R-:W-:Y:S01]  /*41b0*/  FADD.FTZ R24, R38, R47 ;  /* 0x0000002f26187221 */ /* 0x002fe20000010000 */
[----:B--2---:R-:W1:Y:S06]  /*41c0*/  @P4 LDC R40, c[0x0][0x450] ;  /* 0x00011400ff284b82 */ /* 0x004e6c0000000800 */
[----:B------:R-:W2:Y:S01]  /*41d0*/  MUFU.EX2 R153, R44 ;  /* 0x0000002c00997308 */ /* 0x000ea20000000800 */
[C---:B---3--:R-:W-:Y:S01]  /*41e0*/  FADD.FTZ R47, R159.reuse, R24 ;  /* 0x000000189f2f7221 */ /* 0x048fe20000010000 */
[----:B------:R-:W-:-:S06]  /*41f0*/  F2FP.BF16.F32.PACK_AB R159, R159, R38 ;  /* 0x000000269f9f723e */ /* 0x000fcc00000010ff */
[----:B------:R-:W3:Y:S01]  /*4200*/  MUFU.EX2 R46, R46 ;  /* 0x0000002e002e7308 */ /* 0x000ee20000000800 */
[----:B0-----:R-:W-:-:S07]  /*4210*/  FADD.FTZ R24, R42, R47 ;  /* 0x0000002f2a187221 */ /* 0x001fce0000010000 */
[----:B------:R-:W-:Y:S01]  /*4220*/  MUFU.EX2 R144, R39 ;  /* 0x0000002700907308 */ /* 0x000fe20000000800 */
[C---:B--2---:R-:W-:Y:S01]  /*4230*/  FADD.FTZ R47, R153.reuse, R24 ;  /* 0x00000018992f7221 */ /* 0x044fe20000010000 */
[----:B------:R-:W-:-:S06]  /*4240*/  F2FP.BF16.F32.PACK_AB R153, R153, R42 ;  /* 0x0000002a9999723e */ /* 0x000fcc00000010ff */
[----:B------:R0:W-:Y:S01]  /*4250*/  MUFU.EX2 R39, R26 ;  /* 0x0000001a00277308 */ /* 0x0001e20000000800 */
[----:B---3--:R-:W-:-:S07]  /*4260*/  FADD.FTZ R24, R46, R47 ;  /* 0x0000002f2e187221 */ /* 0x008fce0000010000 */
        /* <DEDUP_REMOVED lines=8> */
[----:B------:R-:W3:Y:S01]  /*42f0*/  MUFU.EX2 R50, R50 ;  /* 0x0000003200327308 */ /* 0x000ee20000000800 */
[C---:B------:R-:W-:Y:S01]  /*4300*/  FADD.FTZ R26, R148.reuse, R49 ;  /* 0x00000031941a7221 */ /* 0x040fe20000010000 */
[C---:B--2---:R-:W-:Y:S01]  /*4310*/  FADD.FTZ R47, R155.reuse, R24 ;  /* 0x000000189b2f7221 */ /* 0x044fe20000010000 */
[----:B------:R-:W-:Y:S02]  /*4320*/  F2FP.BF16.F32.PACK_AB R148, R148, R29 ;  /* 0x0000001d9494723e */ /* 0x000fe400000010ff */
[----:B------:R-:W-:-:S03]  /*4330*/  F2FP.BF16.F32.PACK_AB R155, R155, R46 ;  /* 0x0000002e9b9b723e */ /* 0x000fc600000010ff */
[----:B------:R-:W2:Y:S01]  /*4340*/  MUFU.EX2 R150, R25 ;  /* 0x0000001900967308 */ /* 0x000ea20000000800 */
[----:B0-----:R-:W-:-:S07]  /*4350*/  FADD.FTZ R49, R15, R26 ;  /* 0x0000001a0f317221 */ /* 0x001fce0000010000 */
[----:B------:R-:W0:Y:S01]  /*4360*/  MUFU.EX2 R149, R52 ;  /* 0x0000003400957308 */ /* 0x000e220000000800 */
[----:B---3--:R-:W-:-:S07]  /*4370*/  FADD.FTZ R24, R50, R47 ;  /* 0x0000002f32187221 */ /* 0x008fce0000010000 */
[----:B------:R-:W3:Y:S01]  /*4380*/  MUFU.EX2 R33, R33 ;  /* 0x0000002100217308 */ /* 0x000ee20000000800 */
[C---:B--2---:R-:W-:Y:S01]  /*4390*/  FADD.FTZ R26, R150.reuse, R49 ;  /* 0x00000031961a7221 */ /* 0x044fe20000010000 */
[----:B------:R-:W-:-:S06]  /*43a0*/  F2FP.BF16.F32.PACK_AB R150, R150, R15 ;  /* 0x0000000f9696723e */ /* 0x000fcc00000010ff */
[----:B------:R-:W2:Y:S01]  /*43b0*/  MUFU.EX2 R54, R54 ;  /* 0x0000003600367308 */ /* 0x000ea20000000800 */
[C---:B0-----:R-:W-:Y:S01]  /*43c0*/  FADD.FTZ R47, R149.reuse, R24 ;  /* 0x00000018952f7221 */ /* 0x041fe20000010000 */
[----:B------:R-:W-:-:S06]  /*43d0*/  F2FP.BF16.F32.PACK_AB R149, R149, R50 ;  /* 0x000000329595723e */ /* 0x000fcc00000010ff */
[----:B------:R-:W-:Y:S01]  /*43e0*/  MUFU.EX2 R151, R56 ;  /* 0x0000003800977308 */ /* 0x000fe20000000800 */
[----:B---3--:R-:W-:-:S04]  /*43f0*/  FADD.FTZ R49, R33, R26 ;  /* 0x0000001a21317221 */ /* 0x008fc80000010000 */
[C---:B------:R-:W-:Y:S01]  /*4400*/  FADD.FTZ R24, R144.reuse, R49 ;  /* 0x0000003190187221 */ /* 0x040fe20000010000 */
[----:B------:R-:W-:Y:S02]  /*4410*/  F2FP.BF16.F32.PACK_AB R144, R144, R33 ;  /* 0x000000219090723e */ /* 0x000fe400000010ff */
[----:B------:R-:W0:Y:S08]  /*4420*/  MUFU.EX2 R41, R41 ;  /* 0x0000002900297308 */ /* 0x000e300000000800 */
[----:B------:R-:W3:Y:S08]  /*4430*/  MUFU.EX2 R58, R58 ;  /* 0x0000003a003a7308 */ /* 0x000ef00000000800 */
[----:B------:R-:W-:Y:S08]  /*4440*/  MUFU.EX2 R145, R60 ;  /* 0x0000003c00917308 */ /* 0x000ff00000000800 */
[----:B------:R-:W4:Y:S08]  /*4450*/  MUFU.EX2 R45, R45 ;  /* 0x0000002d002d7308 */ /* 0x000f300000000800 */
[----:B------:R-:W-:Y:S08]  /*4460*/  MUFU.EX2 R62, R62 ;  /* 0x0000003e003e7308 */ /* 0x000ff00000000800 */
[----:B------:R2:W-:Y:S08]  /*4470*/  MUFU.EX2 R141, R6 ;  /* 0x00000006008d7308 */ /* 0x0005f00000000800 */
[----:B------:R-:W-:Y:S01]  /*4480*/  MUFU.EX2 R147, R64 ;  /* 0x0000004000937308 */ /* 0x000fe20000000800 */
[----:B--2---:R-:W-:Y:S01]  /*4490*/  FADD.FTZ R6, R54, R47 ;  /* 0x0000002f36067221 */ /* 0x004fe20000010000 */
[----:B0-----:R-:W-:-:S03]  /*44a0*/  FADD.FTZ R47, R41, R24 ;  /* 0x00000018292f7221 */ /* 0x001fc60000010000 */
[----:B------:R-:W-:Y:S01]  /*44b0*/  FADD.FTZ R43, R151, R6 ;  /* 0x00000006972b7221 */ /* 0x000fe20000010000 */
[C---:B------:R-:W-:Y:S01]  /*44c0*/  FADD.FTZ R24, R146.reuse, R47 ;  /* 0x0000002f92187221 */ /* 0x040fe20000010000 */
[----:B------:R-:W-:Y:S01]  /*44d0*/  F2FP.BF16.F32.PACK_AB R146, R146, R41 ;  /* 0x000000299292723e */ /* 0x000fe200000010ff */
[----:B------:R-:W0:Y:S01]  /*44e0*/  MUFU.EX2 R32, R32 ;  /* 0x0000002000207308 */ /* 0x000e220000000800 */
[----:B---3--:R-:W-:Y:S01]  /*44f0*/  FADD.FTZ R6, R58, R43 ;  /* 0x0000002b3a067221 */ /* 0x008fe20000010000 */
[----:B----4-:R-:W-:Y:S01]  /*4500*/  FADD.FTZ R43, R45, R24 ;  /* 0x000000182d2b7221 */ /* 0x010fe20000010000 */
[----:B------:R-:W-:Y:S02]  /*4510*/  F2FP.BF16.F32.PACK_AB R151, R151, R54 ;  /* 0x000000369797723e */ /* 0x000fe400000010ff */
[C---:B------:R-:W-:Y:S01]  /*4520*/  FADD.FTZ R27, R145.reuse, R6 ;  /* 0x00000006911b7221 */ /* 0x040fe20000010000 */
[C---:B------:R-:W-:Y:S01]  /*4530*/  FADD.FTZ R43, R140.reuse, R43 ;  /* 0x0000002b8c2b7221 */ /* 0x040fe20000010000 */
[----:B------:R-:W-:Y:S01]  /*4540*/  F2FP.BF16.F32.PACK_AB R140, R140, R45 ;  /* 0x0000002d8c8c723e */ /* 0x000fe200000010ff */
[----:B------:R-:W-:Y:S01]  /*4550*/  MUFU.EX2 R10, R10 ;  /* 0x0000000a000a7308 */ /* 0x000fe20000000800 */
[----:B------:R-:W-:-:S07]  /*4560*/  F2FP.BF16.F32.PACK_AB R145, R145, R58 ;  /* 0x0000003a9191723e */ /* 0x000fce00000010ff */
[----:B------:R2:W3:Y:S01]  /*4570*/  MUFU.EX2 R25, R30 ;  /* 0x0000001e00197308 */ /* 0x0004e20000000800 */
[----:B0-----:R-:W-:-:S07]  /*4580*/  FADD.FTZ R6, R32, R43 ;  /* 0x0000002b20067221 */ /* 0x001fce0000010000 */
[----:B------:R-:W0:Y:S01]  /*4590*/  MUFU.EX2 R28, R28 ;  /* 0x0000001c001c7308 */ /* 0x000e220000000800 */
[----:B--2---:R-:W-:Y:S01]  /*45a0*/  IMAD.MOV.U32 R30, RZ, RZ, R18 ;  /* 0x000000ffff1e7224 */ /* 0x004fe200078e0012 */
[----:B-1----:R-:W-:Y:S02]  /*45b0*/  @P4 SHF.R.U32.HI R30, RZ, R40, R51 ;  /* 0x00000028ff1e4219 */ /* 0x002fe40000011633 */
[----:B------:R-:W-:-:S03]  /*45c0*/  ISETP.GE.AND P4, PT, R13, 0x1, PT ;  /* 0x000000010d00780c */ /* 0x000fc60003f86270 */
[----:B------:R-:W-:Y:S01]  /*45d0*/  IMAD.IADD R73, R73, 0x1, R30 ;  /* 0x0000000149497824 */ /* 0x000fe200078e021e */
[----:B------:R-:W1:Y:S01]  /*45e0*/  MUFU.EX2 R2, R2 ;  /* 0x0000000200027308 */ /* 0x000e620000000800 */
[C---:B---3--:R-:W-:Y:S01]  /*45f0*/  FADD.FTZ R29, R25.reuse, R6 ;  /* 0x00000006191d7221 */ /* 0x048fe20000010000 */
[----:B------:R-:W-:Y:S01]  /*4600*/  F2FP.BF16.F32.PACK_AB R142, R25, R32 ;  /* 0x00000020198e723e */ /* 0x000fe200000010ff */
[----:B------:R-:W-:-:S05]  /*4610*/  IMAD.IADD R12, R73, 0x1, R12 ;  /* 0x00000001490c7824 */ /* 0x000fca00078e020c */
[----:B------:R2:W-:Y:S01]  /*4620*/  MUFU.EX2 R143, R0 ;  /* 0x00000000008f7308 */ /* 0x0005e20000000800 */
[----:B0-----:R-:W-:Y:S01]  /*4630*/  FADD.FTZ R6, R28, R29 ;  /* 0x0000001d1c067221 */ /* 0x001fe20000010000 */
[----:B------:R-:W-:-:S06]  /*4640*/  F2FP.BF16.F32.PACK_AB R136, R39, R28 ;  /* 0x0000001c2788723e */ /* 0x000fcc00000010ff */
[----:B------:R-:W0:Y:S01]  /*4650*/  MUFU.EX2 R20, R20 ;  /* 0x0000001400147308 */ /* 0x000e220000000800 */
[----:B--2---:R-:W-:-:S04]  /*4660*/  FADD.FTZ R0, R62, R27 ;  /* 0x0000001b3e007221 */ /* 0x004fc80000010000 */
[C---:B------:R-:W-:Y:S01]  /*4670*/  FADD.FTZ R27, R147.reuse, R0 ;  /* 0x00000000931b7221 */ /* 0x040fe20000010000 */
[----:B------:R-:W-:Y:S02]  /*4680*/  F2FP.BF16.F32.PACK_AB R147, R147, R62 ;  /* 0x0000003e9393723e */ /* 0x000fe400000010ff */
[----:B------:R-:W2:Y:S01]  /*4690*/  MUFU.EX2 R66, R66 ;  /* 0x0000004200427308 */ /* 0x000ea20000000800 */
[----:B------:R-:W-:Y:S01]  /*46a0*/  FADD.FTZ R0, R10, R27 ;  /* 0x0000001b0a007221 */ /* 0x000fe20000010000 */
[----:B------:R-:W-:-:S03]  /*46b0*/  FADD.FTZ R27, R39, R6 ;  /* 0x00000006271b7221 */ /* 0x000fc60000010000 */
[C---:B------:R-:W-:Y:S01]  /*46c0*/  FADD.FTZ R15, R141.reuse, R0 ;  /* 0x000000008d0f7221 */ /* 0x040fe20000010000 */
[----:B------:R-:W-:Y:S01]  /*46d0*/  F2FP.BF16.F32.PACK_AB R141, R141, R10 ;  /* 0x0000000a8d8d723e */ /* 0x000fe200000010ff */
[----:B------:R-:W-:Y:S01]  /*46e0*/  VIADD R10, R72, 0xfffffffe ;  /* 0xfffffffe480a7836 */ /* 0x000fe20000000000 */
[----:B------:R-:W3:Y:S01]  /*46f0*/  MUFU.EX2 R137, R68 ;  /* 0x0000004400897308 */ /* 0x000ee20000000800 */
[----:B-1----:R-:W-:Y:S01]  /*4700*/  FADD.FTZ R0, R2, R15 ;  /* 0x0000000f02007221 */ /* 0x002fe20000010000 */
[----:B0-----:R-:W-:Y:S01]  /*4710*/  FADD.FTZ R6, R20, R27 ;  /* 0x0000001b14067221 */ /* 0x001fe20000010000 */
[----:B------:R-:W-:Y:S02]  /*4720*/  F2FP.BF16.F32.PACK_AB R138, R3, R20 ;  /* 0x00000014038a723e */ /* 0x000fe400000010ff */
[----:B------:R-:W-:Y:S01]  /*4730*/  FADD.FTZ R15, R143, R0 ;  /* 0x000000008f0f7221 */ /* 0x000fe20000010000 */
[----:B------:R-:W-:Y:S01]  /*4740*/  FADD.FTZ R6, R3, R6 ;  /* 0x0000000603067221 */ /* 0x000fe20000010000 */
[----:B------:R-:W-:Y:S01]  /*4750*/  F2FP.BF16.F32.PACK_AB R143, R143, R2 ;  /* 0x000000028f8f723e */ /* 0x000fe200000010ff */
[----:B------:R-:W0:Y:S01]  /*4760*/  MUFU.EX2 R34, R34 ;  /* 0x0000002200227308 */ /* 0x000e220000000800 */
[----:B--2---:R-:W-:-:S07]  /*4770*/  FADD.FTZ R0, R66, R15 ;  /* 0x0000000f42007221 */ /* 0x004fce0000010000 */
[----:B------:R-:W1:Y:S01]  /*4780*/  MUFU.EX2 R139, R14 ;  /* 0x0000000e008b7308 */ /* 0x000e620000000800 */
[C---:B---3--:R-:W-:Y:S01]  /*4790*/  FADD.FTZ R3, R137.reuse, R0 ;  /* 0x0000000089037221 */ /* 0x048fe20000010000 */
[----:B------:R-:W-:-:S03]  /*47a0*/  F2FP.BF16.F32.PACK_AB R137, R137, R66 ;  /* 0x000000428989723e */ /* 0x000fc600000010ff */
[----:B0-----:R-:W-:-:S04]  /*47b0*/  FADD.FTZ R0, R34, R3 ;  /* 0x0000000322007221 */ /* 0x001fc80000010000 */
[C---:B-1----:R-:W-:Y:S01]  /*47c0*/  FADD.FTZ R3, R139.reuse, R0 ;  /* 0x000000008b037221 */ /* 0x042fe20000010000 */
        /* <DEDUP_REMOVED lines=12> */
.L_x_1368:
[----:B------:R-:W-:-:S13]  /*4890*/  ISETP.NE.AND P1, PT, R13, 0x1, PT ;  /* 0x000000010d00780c */ /* 0x000fda0003f25270 */
[----:B------:R-:W0:Y:S02]  /*48a0*/  @P1 LDC.64 R14, c[0x0][0x9e8] ;  /* 0x00027a00ff0e1b82 */ /* 0x000e240000000a00 */
[----:B0-----:R-:W-:-:S05]  /*48b0*/  @P1 IMAD.HI.U32 R2, R0, R14, RZ ;  /* 0x0000000e00021227 */ /* 0x001fca00078e00ff */
[----:B------:R-:W-:-:S07]  /*48c0*/  @P1 SHF.R.U32.HI R0, RZ, R15, R2 ;  /* 0x0000000fff001219 */ /* 0x000fce0000011602 */
.L_x_1369:
[----:B------:R-:W-:-:S05]  /*48d0*/  IMAD R13, R0, R13, R13 ;  /* 0x0000000d000d7224 */ /* 0x000fca00078e020d */
[----:B------:R-:W-:-:S07]  /*48e0*/  VIMNMX R12, R12, R13, PT ;  /* 0x0000000d0c0c7248 */ /* 0x000fce0003fe0100 */
.L_x_1367:
        /* <DEDUP_REMOVED lines=45> */
.L_x_1387:
[----:B------:R-:W-:-:S04]  /*4bc0*/  UIADD3 UR5, UR37, 0x1, URZ ;  /* 0x0000000125057890 */ /* 0x000fc8000fffe03f */
[----:B------:R-:W-:-:S04]  /*4bd0*/  UISETP.NE.AND UP0, UPT, UR5, 0x2, UPT ;  /* 0x000000020500788c */ /* 0x000fc8000bf05270 */
[----:B------:R-:W-:Y:S02]  /*4be0*/  USEL UR39, URZ, 0x1, UP0 ;  /* 0x000000013f277887 */ /* 0x000fe40008000000 */
[----:B------:R-:W-:Y:S02]  /*4bf0*/  USEL UR5, UR5, URZ, UP0 ;  /* 0x0000003f05057287 */ /* 0x000fe40008000000 */
[----:B------:R-:W-:Y:S01]  /*4c00*/  ULOP3.LUT UR39, UR36, UR39, URZ, 0x3c, !UPT ;  /* 0x0000002724277292 */ /* 0x000fe2000f8e3c3f */
[----:B------:R-:W-:Y:S11]  /*4c10*/  @!P0 BRA `(.L_x_1371) ;  /* 0x0000000000048947 */ /* 0x000ff60003800000 */
[----:B------:R-:W-:Y:S01]  /*4c20*/  BPT.TRAP 0x1 ;  /* 0x000000040000795c */ /* 0x000fe20000300000 */
.L_x_1371:
[----:B------:R-:W-:Y:S01]  /*4c30*/  ULEA UR7, UR5, UR38, 0x3 ;  /* 0x0000002605077291 */ /* 0x000fe2000f8e183f */
[----:B------:R-:W-:-:S05]  /*4c40*/  IMAD.U32 R11, RZ, RZ, UR39 ;  /* 0x00000027ff0b7e24 */ /* 0x000fca000f8e00ff */
[----:B------:R-:W-:-:S04]  /*4c50*/  SHF.L.U32 R11, R11, 0x1f, RZ ;  /* 0x0000001f0b0b7819 */ /* 0x000fc800000006ff */
[----:B------:R0:W1:Y:S01]  /*4c60*/  SYNCS.PHASECHK.TRANS64.TRYWAIT P1, [UR7+0x2a830], R11 ;  /* 0x02a8300bff0075a7 */ /* 0x0000620008020147 */
[----:B------:R-:W-:Y:S05]  /*4c70*/  @!P0 BRA `(.L_x_1372) ;  /* 0x0000000000048947 */ /* 0x000fea0003800000 */
[----:B------:R-:W-:Y:S01]  /*4c80*/  BPT.TRAP 0x1 ;  /* 0x000000040000795c */ /* 0x000fe20000300000 */
.L_x_1372:
[----:B-1----:R-:W-:Y:S05]  /*4c90*/  @P1 BRA `(.L_x_1373) ;  /* 0x0000000000081947 */ /* 0x002fea0003800000 */
[----:B------:R-:W1:Y:S02]  /*4ca0*/  SYNCS.PHASECHK.TRANS64.TRYWAIT P1, [UR7+0x2a830], R11 ;  /* 0x02a8300bff0075a7 */ /* 0x000e640008020147 */
[----:B-1----:R-:W-:Y:S05]  /*4cb0*/  @!P1 BRA `(.L_x_1374) ;  /* 0x0000012000c09947 */ /* 0x002fea0003800000 */
.L_x_1373:
        /* <DEDUP_REMOVED lines=135> */
.L_x_1375:
[----:B------:R-:W-:Y:S01]  /*5530*/  ULEA UR14, UR37, UR38, 0x3 ;  /* 0x00000026250e7291 */ /* 0x000fe2000f8e183f */
[----:B------:R-:W-:-:S05]  /*5540*/  IMAD.U32 R0, RZ, RZ, UR36 ;  /* 0x00000024ff007e24 */ /* 0x000fca000f8e00ff */
[----:B------:R-:W-:-:S04]  /*5550*/  SHF.L.U32 R0, R0, 0x1f, RZ ;  /* 0x0000001f00007819 */ /* 0x000fc800000006ff */
[----:B------:R2:W3:Y:S01]  /*5560*/  SYNCS.PHASECHK.TRANS64.TRYWAIT P1, [UR14+0x2a850], R0 ;  /* 0x02a85000ff0075a7 */ /* 0x0004e2000802014e */
[----:B------:R-:W-:Y:S05]  /*5570*/  @!P0 BRA `(.L_x_1376) ;  /* 0x0000000000048947 */ /* 0x000fea0003800000 */
[----:B------:R-:W-:Y:S01]  /*5580*/  BPT.TRAP 0x1 ;  /* 0x000000040000795c */ /* 0x000fe20000300000 */
.L_x_1376:
[----:B---3--:R-:W-:Y:S05]  /*5590*/  @P1 BRA `(.L_x_1377) ;  /* 0x0000000000081947 */ /* 0x008fea0003800000 */
[----:B------:R-:W3:Y:S02]  /*55a0*/  SYNCS.PHASECHK.TRANS64.TRYWAIT P1, [UR14+0x2a850], R0 ;  /* 0x02a85000ff0075a7 */ /* 0x000ee4000802014e */
[----:B---3--:R-:W-:Y:S05]  /*55b0*/  @!P1 BRA `(.L_x_1378) ;  /* 0x0000011800989947 */ /* 0x008fea0003800000 */
.L_x_1377:
[----:B------:R-:W-:Y:S01]  /*55c0*/  UIADD3 UR6, UR38, 0x400, URZ ;  /* 0x0000040026067890 */ /* 0x000fe2000fffe03f */
[----:B------:R-:W-:Y:S01]  /*55d0*/  WARPGROUP.ARRIVE ;  /* 0x00000000000079c5 */ /* 0x000fe20000000000 */
[----:B------:R-:W-:Y:S01]  /*55e0*/  UMOV UR11, 0x40000040 ;  /* 0x40000040000b7882 */ /* 0x000fe20000000000 */
[----:B------:R-:W-:Y:S01]  /*55f0*/  ISETP.NE.AND P2, PT, R9, 0x1, PT ;  /* 0x000000010900780c */ /* 0x000fe20003f45270 */
[----:B------:R-:W-:-:S03]  /*5600*/  USHF.R.U32.HI UR6, URZ, 0x4, UR6 ;  /* 0x000000043f067899 */ /* 0x000fc60008011606 */
[----:B------:R-:W3:Y:S01]  /*5610*/  S2R R177, SR_TID.X ;  /* 0x0000000000b17919 */ /* 0x000ee20000002100 */
[----:B------:R-:W-:Y:S01]  /*5620*/  FMUL.FTZ R21, R102, UR4 ;  /* 0x0000000466157c20 */ /* 0x000fe20008410000 */
[----:B01----:R-:W-:Y:S01]  /*5630*/  FMUL.FTZ R11, R88, UR4 ;  /* 0x00000004580b7c20 */ /* 0x003fe20008410000 */
[----:B------:R-:W-:Y:S01]  /*5640*/  ULOP3.LUT UR6, UR6, 0x3fff, URZ, 0xc0, !UPT ;  /* 0x00003fff06067892 */ /* 0x000fe2000f8ec03f */
[----:B------:R-:W-:Y:S01]  /*5650*/  FMUL.FTZ R88, R103, UR4 ;  /* 0x0000000467587c20 */ /* 0x000fe20008410000 */
[----:B------:R-:W-:Y:S01]  /*5660*/  FMUL.FTZ R2, R91, UR4 ;  /* 0x000000045b027c20 */ /* 0x000fe20008410000 */
[----:B------:R-:W-:Y:S01]  /*5670*/  FMUL.FTZ R91, R107, UR4 ;  /* 0x000000046b5b7c20 */ /* 0x000fe20008410000 */
[----:B------:R-:W-:Y:S01]  /*5680*/  ULOP3.LUT UR6, UR6, 0x3000000, URZ, 0xfc, !UPT ;  /* 0x0300000006067892 */ /* 0x000fe2000f8efc3f */
[----:B------:R-:W-:Y:S01]  /*5690*/  FMUL.FTZ R107, R109, UR4 ;  /* 0x000000046d6b7c20 */ /* 0x000fe20008410000 */
[----:B------:R-:W-:Y:S01]  /*56a0*/  FMUL.FTZ R109, R113, UR4 ;  /* 0x00000004716d7c20 */ /* 0x000fe20008410000 */
[----:B------:R-:W-:Y:S01]  /*56b0*/  IMAD.IADD R113, R22, 0x1, R18 ;  /* 0x0000000116717824 */ /* 0x000fe200078e0212 */
[----:B------:R-:W-:Y:S01]  /*56c0*/  UIMAD UR6, UR37, 0x600, UR6 ;  /* 0x00000600250678a4 */ /* 0x000fe2000f8e0206 */
[----:B------:R-:W0:Y:S01]  /*56d0*/  @P2 LDC R102, c[0x0][0x44c] ;  /* 0x00011300ff662b82 */ /* 0x000e220000000800 */
[----:B--2---:R-:W-:Y:S01]  /*56e0*/  FMUL.FTZ R0, R90, UR4 ;  /* 0x000000045a007c20 */ /* 0x004fe20008410000 */
[----:B------:R-:W-:Y:S01]  /*56f0*/  FMUL.FTZ R121, R121, UR4 ;  /* 0x0000000479797c20 */ /* 0x000fe20008410000 */
[----:B------:R-:W-:Y:S01]  /*5700*/  FMUL.FTZ R90, R106, UR4 ;  /* 0x000000046a5a7c20 */ /* 0x000fe20008410000 */
[----:B------:R-:W-:Y:S01]  /*5710*/  FMUL.FTZ R106, R108, UR4 ;  /* 0x000000046c6a7c20 */ /* 0x000fe20008410000 */
[----:B------:R-:W-:Y:S01]  /*5720*/  FMUL.FTZ R108, R112, UR4 ;  /* 0x00000004706c7c20 */ /* 0x000fe20008410000 */
[----:B------:R-:W-:Y:S01]  /*5730*/  UMOV UR10, UR6 ;  /* 0x00000006000a7c82 */ /* 0x000fe20008000000 */
[----:B------:R1:W2:Y:S01]  /*5740*/  MUFU.TANH R112, R121 ;  /* 0x0000007900707308 */ /* 0x0002a20000002400 */
[----:B------:R-:W-:Y:S01]  /*5750*/  HGMMA.64x128x16.F32.BF16 R24, R156, gdesc[UR8].tnspB, R24, gsb0 ;  /* 0x41e000089c187df0 */ /* 0x000fe20008001818 */
[----:B------:R-:W-:Y:S01]  /*5760*/  UIADD3 UR10, UR6, 0x80, URZ ;  /* 0x00000080060a7890 */ /* 0x000fe2000fffe03f */
[----:B------:R-:W4:Y:S01]  /*5770*/  @P2 LDC R103, c[0x0][0x450] ;  /* 0x00011400ff672b82 */ /* 0x000f220000000800 */
[----:B------:R-:W-:Y:S01]  /*5780*/  UMOV UR11, 0x40000040 ;  /* 0x40000040000b7882 */ /* 0x000fe20000000000 */
[----:B------:R-:W-:Y:S01]  /*5790*/  FMUL.FTZ R12, R94, UR4 ;  /* 0x000000045e0c7c20 */ /* 0x000fe20008410000 */
[----:B------:R-:W-:Y:S01]  /*57a0*/  FMUL.FTZ R14, R95, UR4 ;  /* 0x000000045f0e7c20 */ /* 0x000fe20008410000 */
[----:B------:R-:W-:Y:S01]  /*57b0*/  FMUL.FTZ R15, R98, UR4 ;  /* 0x00000004620f7c20 */ /* 0x000fe20008410000 */
[----:B------:R-:W-:Y:S01]  /*57c0*/  FMUL.FTZ R20, R99, UR4 ;  /* 0x0000000463147c20 */ /* 0x000fe20008410000 */
[----:B-1----:R-:W-:-:S02]  /*57d0*/  IMAD R121, R10, -0x60, RZ ;  /* 0xffffffa00a797824 */ /* 0x002fc400078e02ff */
[----:B------:R-:W-:Y:S01]  /*57e0*/  FMUL.FTZ R94, R110, UR4 ;  /* 0x000000046e5e7c20 */ /* 0x000fe20008410000 */
        /* <DEDUP_REMOVED lines=16> */
[----:B----4-:R-:W-:Y:S01]  /*58f0*/  @P2 SHF.R.U32.HI R113, RZ, R103, R102 ;  /* 0x00000067ff712219 */ /* 0x010fe20000011666 */
[----:B------:R-:W-:Y:S01]  /*5900*/  IMAD.U32 R102, RZ, RZ, UR7 ;  /* 0x00000007ff667e24 */ /* 0x000fe2000f8e00ff */
[----:B---3--:R-:W-:Y:S01]  /*5910*/  LOP3.LUT P2, RZ, R177, 0x7f, RZ, 0xc0, !PT ;  /* 0x0000007fb1ff7812 */ /* 0x008fe2000784c0ff */
[----:B------:R-:W-:Y:S01]  /*5920*/  FMUL.FTZ R120, R120, UR4 ;  /* 0x0000000478787c20 */ /* 0x000fe20008410000 */
[----:B------:R-:W-:Y:S01]  /*5930*/  FMUL.FTZ R124, R124, UR4 ;  /* 0x000000047c7c7c20 */ /* 0x000fe20008410000 */
[----:B------:R-:W-:Y:S01]  /*5940*/  FMUL.FTZ R134, R134, UR4 ;  /* 0x0000000486867c20 */ /* 0x000fe20008410000 */
[----:B------:R-:W-:Y:S01]  /*5950*/  ISETP.NE.AND P1, PT, R175, RZ, PT ;  /* 0x000000ffaf00720c */ /* 0x000fe20003f25270 */
[----:B------:R-:W0:Y:S08]  /*5960*/  MUFU.TANH R11, R11 ;  /* 0x0000000b000b7308 */ /* 0x000e300000002400 */
[----:B------:R-:W-:Y:S01]  /*5970*/  @!P2 VIADD R102, R102, 0x2a840 ;  /* 0x0002a8406666a836 */ /* 0x000fe20000000000 */
[----:B------:R-:W1:Y:S04]  /*5980*/  MUFU.TANH R89, R89 ;  /* 0x0000005900597308 */ /* 0x000e680000002400 */
[----:B------:R-:W-:-:S04]  /*5990*/  @!P2 PRMT R103, RZ, 0x654, R102 ;  /* 0x00000654ff67a816 */ /* 0x000fc80000000066 */
        /* <DEDUP_REMOVED lines=17> */
[----:B------:R-:W5:Y:S01]  /*5ab0*/  SHFL.IDX PT, R119, R113, RZ, 0x1c1f ;  /* 0x001c1fff71777589 */ /* 0x000f6200000e0000 */
[----:B------:R-:W-:Y:S01]  /*5ac0*/  FMUL.FTZ R100, R118, UR4 ;  /* 0x0000000476647c20 */ /* 0x000fe20008410000 */
[----:B------:R-:W-:Y:S01]  /*5ad0*/  HGMMA.64x128x16.F32.BF16 R24, R152, gdesc[UR8].tnspB, R24, gsb0 ;  /* 0x41e0000898187df0 */ /* 0x000fe20008001818 */
[----:B------:R-:W-:Y:S01]  /*5ae0*/  UIADD3 UR10, UR6, 0x100, URZ ;  /* 0x00000100060a7890 */ /* 0x000fe2000fffe03f */
[----:B------:R-:W0:Y:S01]  /*5af0*/  MUFU.TANH R156, R156 ;  /* 0x0000009c009c7308 */ /* 0x000e220000002400 */
[----:B------:R-:W-:-:S07]  /*5b00*/  UMOV UR11, 0x40000040 ;  /* 0x40000040000b7882 */ /* 0x000fce0000000000 */
        /* <DEDUP_REMOVED lines=16> */
[----:B------:R-:W0:Y:S01]  /*5c10*/  MUFU.TANH R125, R125 ;  /* 0x0000007d007d7308 */ /* 0x000e220000002400 */
[----:B------:R-:W-:-:S02]  /*5c20*/  WARPGROUP.DEPBAR.LE gsb0, 0x0 ;  /* 0x00008000000079c5 */ /* 0x000fc40000010000 */
[----:B------:R-:W-:Y:S01]  /*5c30*/  WARPGROUP.ARRIVE ;  /* 0x00000000000079c5 */ /* 0x000fe20000000000 */
[----:B------:R-:W-:Y:S01]  /*5c40*/  FMUL.FTZ R152, R130, UR4 ;  /* 0x0000000482987c20 */ /* 0x000fe20008410000 */
[----:B------:R-:W-:-:S03]  /*5c50*/  FMUL.FTZ R154, R131, UR4 ;  /* 0x00000004839a7c20 */ /* 0x000fc60008410000 */
        /* <DEDUP_REMOVED lines=13> */
[----:B------:R-:W-:Y:S01]  /*5d30*/  FMUL.FTZ R150, R127, UR4 ;  /* 0x000000047f967c20 */ /* 0x000fe20008410000 */
[----:B------:R-:W-:-:S03]  /*5d40*/  VIADD R104, R121, 0x1 ;  /* 0x0000000179687836 */ /* 0x000fc60000000000 */
[----:B------:R-:W-:Y:S01]  /*5d50*/  HGMMA.64x128x16.F32.BF16 R24, R144, gdesc[UR8].tnspB, R24, gsb0 ;  /* 0x41e0000890187df0 */ /* 0x000fe20008001818 */
[----:B------:R-:W-:Y:S01]  /*5d60*/  UIADD3 UR10, UR6, 0x200, URZ ;  /* 0x00000200060a7890 */ /* 0x000fe2000fffe03f */
[----:B------:R-:W-:Y:S01]  /*5d70*/  IMAD R104, R19, -0x2, R104 ;  /* 0xfffffffe13687824 */ /* 0x000fe200078e0268 */
[----:B------:R-:W-:Y:S01]  /*5d80*/  UMOV UR11, 0x40000040 ;  /* 0x40000040000b7882 */ /* 0x000fe20000000000 */
[----:B------:R-:W-:Y:S01]  /*5d90*/  UIADD3 UR6, UR6, 0x280, URZ ;  /* 0x0000028006067890 */ /* 0x000fe2000fffe03f */
[----:B------:R-:W0:Y:S08]  /*5da0*/  MUFU.TANH R148, R148 ;  /* 0x0000009400947308 */ /* 0x000e300000002400 */
[----:B------:R-:W0:Y:S01]  /*5db0*/  MUFU.TANH R150, R150 ;  /* 0x0000009600967308 */ /* 0x000e220000002400 */
[----:B------:R-:W-:-:S02]  /*5dc0*/  WARPGROUP.DEPBAR.LE gsb0, 0x0 ;  /* 0x00008000000079c5 */ /* 0x000fc40000010000 */
[----:B------:R-:W-:Y:S01]  /*5dd0*/  WARPGROUP.ARRIVE ;  /* 0x00000000000079c5 */ /* 0x000fe20000000000 */
[----:B------:R-:W-:Y:S01]  /*5de0*/  FMUL.FTZ R144, R123, UR4 ;  /* 0x000000047b907c20 */ /* 0x000fe20008410000 */
[----:B------:R-:W-:-:S03]  /*5df0*/  FMUL.FTZ R146, R126, UR4 ;  /* 0x000000047e927c20 */ /* 0x000fc60008410000 */
[----:B------:R0:W0:Y:S01]  /*5e00*/  MUFU.TANH R123, R124 ;  /* 0x0000007c007b7308 */ /* 0x0000220000002400 */
[----:B------:R-:W-:Y:S01]  /*5e10*/  HGMMA.64x128x16.F32.BF16 R24, R140, gdesc[UR8].tnspB, R24, gsb0 ;  /* 0x41e000088c187df0 */ /* 0x000fe20008001818 */
[----:B------:R-:W-:Y:S01]  /*5e20*/  UMOV UR10, UR6 ;  /* 0x00000006000a7c82 */ /* 0x000fe20008000000 */
[----:B------:R-:W-:-:S05]  /*5e30*/  UMOV UR11, 0x40000040 ;  /* 0x40000040000b7882 */ /* 0x000fca0000000000 */
[----:B------:R-:W0:Y:S08]  /*5e40*/  MUFU.TANH R144, R144 ;  /* 0x0000009000907308 */ /* 0x000e300000002400 */
[----:B------:R-:W0:Y:S01]  /*5e50*/  MUFU.TANH R146, R146 ;  /* 0x0000009200927308 */ /* 0x000e220000002400 */
[----:B------:R-:W-:Y:S02]  /*5e60*/  WARPGROUP.DEPBAR.LE gsb0, 0x0 ;  /* 0x00008000000079c5 */ /* 0x000fe40000010000 */
[----:B------:R-:W-:Y:S01]  /*5e70*/  WARPGROUP.ARRIVE ;  /* 0x00000000000079c5 */ /* 0x000fe20000000000 */
[----:B------:R-:W-:Y:S01]  /*5e80*/  FMUL.FTZ R140, R105, UR4 ;  /* 0x00000004698c7c20 */ /* 0x000fe20008410000 */
[----:B------:R-:W-:Y:S01]  /*5e90*/  FMUL.FTZ R142, R122, UR4 ;  /* 0x000000047a8e7c20 */ /* 0x000fe20008410000 */
[----:B------:R-:W-:-:S03]  /*5ea0*/  IADD3 R105, -R17, R104, R16 ;  /* 0x0000006811697210 */ /* 0x000fc60007ffe110 */
[----:B------:R-:W-:Y:S01]  /*5eb0*/  HGMMA.64x128x16.F32.BF16 R24, R136, gdesc[UR8].tnspB, R24, gsb0 ;  /* 0x41e0000888187df0 */ /* 0x000fe20008001818 */
[----:B------:R-:W0:Y:S01]  /*5ec0*/  MUFU.TANH R140, R140 ;  /* 0x0000008c008c7308 */ /* 0x000e220000002400 */
[C---:B------:R-:W-:Y:S02]  /*5ed0*/  VIADD R127, R105.reuse, UR54 ;  /* 0x00000036697f7c36 */ /* 0x040fe40008000000 */
[----:B------:R-:W-:Y:S02]  /*5ee0*/  VIADD R130, R105, UR51 ;  /* 0x0000003369827c36 */ /* 0x000fe40008000000 */
[--C-:B-----5:R-:W-:Y:S02]  /*5ef0*/  IMAD.IADD R115, R127, 0x1, R119.reuse ;  /* 0x000000017f737824 */ /* 0x120fe400078e0277 */
[----:B------:R-:W-:Y:S01]  /*5f00*/  IMAD.IADD R117, R130, 0x1, R119 ;  /* 0x0000000182757824 */ /* 0x000fe200078e0277 */
[----:B------:R-:W0:Y:S01]  /*5f10*/  MUFU.TANH R142, R142 ;  /* 0x0000008e008e7308 */ /* 0x000e220000002400 */
[----:B------:R-:W-:-:S02]  /*5f20*/  WARPGROUP.DEPBAR.LE gsb0, 0x0 ;  /* 0x00008000000079c5 */ /* 0x000fc40000010000 */
[----:B------:R5:W-:Y:S01]  /*5f30*/  @!P2 SYNCS.ARRIVE.TRANS64.RED.A1T0 RZ, [R103+URZ], RZ ;  /* 0x000000ff67ffa9a7 */ /* 0x000be2000810043f */
[----:B------:R-:W-:Y:S02]  /*5f40*/  VIADD R136, R104, 0xffffffff ;  /* 0xffffffff68887836 */ /* 0x000fe40000000000 */
[----:B-----5:R-:W-:-:S06]  /*5f50*/  FMUL.FTZ R103, R135, UR4 ;  /* 0x0000000487677c20 */ /* 0x020fcc0008410000 */
[----:B------:R-:W0:Y:S01]  /*5f60*/  MUFU.TANH R103, R103 ;  /* 0x0000006700677308 */ /* 0x000e220000002400 */
[----:B-1234-:R-:W-:Y:S05]  /*5f70*/  @!P1 BRA `(.L_x_1379) ;  /* 0x0000000000549947 */ /* 0x01efea0003800000 */
[----:B------:R-:W-:Y:S01]  /*5f80*/  IADD3 R119, -R17, R16, R119 ;  /* 0x0000001011777210 */ /* 0x000fe20007ffe177 */
        /* <DEDUP_REMOVED lines=11> */
.L_x_1381:
[----:B------:R-:W-:-:S05]  /*6040*/  IMAD.U32 R116, RZ, RZ, UR50 ;  /* 0x00000032ff747e24 */ /* 0x000fca000f8e00ff */
[----:B------:R-:W-:-:S13]  /*6050*/  ISETP.NE.AND P1, PT, R116, 0x1, PT ;  /* 0x000000017400780c */ /* 0x000fda0003f25270 */
[----:B------:R-:W1:Y:S02]  /*6060*/  @P1 LDC.64 R104, c[0x0][0x9e8] ;  /* 0x00027a00ff681b82 */ /* 0x000e640000000a00 */
[----:B-1----:R-:W-:-:S05]  /*6070*/  @P1 IMAD.HI.U32 R104, R119, R104, RZ ;  /* 0x0000006877681227 */ /* 0x002fca00078e00ff */
[----:B------:R-:W-:-:S07]  /*6080*/  @P1 SHF.R.U32.HI R119, RZ, R105, R104 ;  /* 0x00000069ff771219 */ /* 0x000fce0000011668 */
.L_x_1382:
[----:B------:R-:W-:Y:S05]  /*6090*/  BSYNC B0 ;  /* 0x0000000000007941 */ /* 0x000fea0003800000 */
.L_x_1380:
[----:B------:R-:W-:-:S05]  /*60a0*/  IMAD R104, R119, R116, R136 ;  /* 0x0000007477687224 */ /* 0x000fca00078e0288 */
[----:B------:R-:W-:Y:S02]  /*60b0*/  VIADDMNMX R115, R104, R116, R115, PT ;  /* 0x0000007468737246 */ /* 0x000fe40003800173 */
[----:B------:R-:W-:-:S07]  /*60c0*/  VIMNMX R117, R117, R104, !PT ;  /* 0x0000006875757248 */ /* 0x000fce0007fe0100 */
.L_x_1379:
        /* <DEDUP_REMOVED lines=110> */
[----:B------:R-:W-:Y:S01]  /*67b0*/  ISETP.GE.AND P6, PT, R121, 0x5a, PT ;  /* 0x0000005a7900780c */ /* 0x000fe20003fc6270 */
[----:B------:R-:W0:Y:S03]  /*67c0*/  SHFL.IDX PT, R11, R113, 0x1, 0x1c1f ;  /* 0x003c1f00710b7f89 */ /* 0x000e2600000e0000 */
        /* <DEDUP_REMOVED lines=8> */
[----:B------:R-:W-:Y:S01]  /*6850*/  IADD3 R11, -R17, R16, R11 ;  /* 0x00000010110b7210 */ /* 0x000fe20007ffe10b */
        /* <DEDUP_REMOVED lines=11> */
.L_x_1385:
[----:B------:R-:W-:-:S05]  /*6910*/  IMAD.U32 R105, RZ, RZ, UR50 ;  /* 0x00000032ff697e24 */ /* 0x000fca000f8e00ff */
[----:B------:R-:W-:-:S13]  /*6920*/  ISETP.NE.AND P6, PT, R105, 0x1, PT ;  /* 0x000000016900780c */ /* 0x000fda0003fc5270 */
[----:B------:R-:W0:Y:S02]  /*6930*/  @P6 LDC.64 R128, c[0x0][0x9e8] ;  /* 0x00027a00ff806b82 */ /* 0x000e240000000a00 */
[----:B0-----:R-:W-:-:S05]  /*6940*/  @P6 IMAD.HI.U32 R128, R11, R128, RZ ;  /* 0x000000800b806227 */ /* 0x001fca00078e00ff */
[----:B------:R-:W-:-:S07]  /*6950*/  @P6 SHF.R.U32.HI R11, RZ, R129, R128 ;  /* 0x00000081ff0b6219 */ /* 0x000fce0000011680 */
.L_x_1386:
[----:B------:R-:W-:Y:S05]  /*6960*/  BSYNC B0 ;  /* 0x0000000000007941 */ /* 0x000fea0003800000 */
.L_x_1384:
[----:B------:R-:W-:-:S05]  /*6970*/  IMAD R128, R11, R105, R136 ;  /* 0x000000690b807224 */ /* 0x000fca00078e0288 */
[----:B------:R-:W-:Y:S02]  /*6980*/  VIADDMNMX R89, R128, R105, R89, PT ;  /* 0x0000006980597246 */ /* 0x000fe40003800159 */
[----:B------:R-:W-:-:S07]  /*6990*/  VIMNMX R93, R93, R128, !PT ;  /* 0x000000805d5d7248 */ /* 0x000fce0007fe0100 */
.L_x_1383:
        /* <DEDUP_REMOVED lines=133> */
[----:B------:R-:W-:Y:S01]  /*71f0*/  FSEL R109, R174, RZ, P1 ;  /* 0x000000ffae6d7208 */ /* 0x000fe20000800000 */
[--C-:B------:R-:W-:Y:S01]  /*7200*/  FFMA.FTZ R180, R180, R11, -R111.reuse ;  /* 0x0000000bb4b47223 */ /* 0x100fe2000001086f */
[----:B------:R-:W-:Y:S01]  /*7210*/  FMNMX.FTZ R21, R14, R21, !PT ;  /* 0x000000150e157209 */ /* 0x000fe20007810000 */
[-CC-:B------:R-:W-:Y:S01]  /*7220*/  FFMA.FTZ R184, R184, R11.reuse, -R111.reuse ;  /* 0x0000000bb8b87223 */ /* 0x180fe2000001086f */
[--C-:B------:R-:W-:Y:S01]  /*7230*/  FFMA.FTZ R182, R182, R11, -R111.reuse ;  /* 0x0000000bb6b67223 */ /* 0x100fe2000001086f */
[----:B------:R0:W-:Y:S01]  /*7240*/  MUFU.EX2 R93, R138 ;  /* 0x0000008a005d7308 */ /* 0x0001e20000000800 */
        /* <DEDUP_REMOVED lines=9> */
[-CC-:B0-----:R-:W-:Y:S01]  /*72e0*/  FFMA.FTZ R138, R92, R11.reuse, -R111.reuse ;  /* 0x0000000b5c8a7223 */ /* 0x181fe2000001086f */
        /* <DEDUP_REMOVED lines=8> */
[-CC-:B------:R-:W-:Y:S01]  /*7370*/  FFMA.FTZ R112, R112, R11.reuse, -R111.reuse ;  /* 0x0000000b70707223 */ /* 0x180fe2000001086f */
[-CC-:B------:R-:W-:Y:S01]  /*7380*/  FFMA.FTZ R105, R106, R11.reuse, -R111.reuse ;  /* 0x0000000b6a697223 */ /* 0x180fe2000001086f */
[--C-:B------:R-:W-:Y:S01]  /*7390*/  FFMA.FTZ R108, R108, R11, -R111.reuse ;  /* 0x0000000b6c6c7223 */ /* 0x100fe2000001086f */
[----:B------:R-:W-:Y:S01]  /*73a0*/  FMNMX.FTZ R95, R94, R95, !PT ;  /* 0x0000005f5e5f7209 */ /* 0x000fe20007810000 */
[----:B------:R-:W-:Y:S01]  /*73b0*/  FFMA.FTZ R96, R96, R11, -R111 ;  /* 0x0000000b60607223 */ /* 0x000fe2000001086f */
[----:B------:R-:W0:Y:S02]  /*73c0*/  MUFU.EX2 R182, R182 ;  /* 0x000000b600b67308 */ /* 0x000e240000000800 */
[----:B------:R-:W-:-:S04]  /*73d0*/  FMNMX.FTZ R95, R88, R95, !PT ;  /* 0x0000005f585f7209 */ /* 0x000fc80007810000 */
[----:B------:R-:W-:Y:S02]  /*73e0*/  FMNMX.FTZ R95, R98, R95, !PT ;  /* 0x0000005f625f7209 */ /* 0x000fe40007810000 */
[----:B------:R-:W-:Y:S02]  /*73f0*/  MUFU.EX2 R91, R178 ;  /* 0x000000b2005b7308 */ /* 0x000fe40000000800 */
[----:B------:R-:W-:-:S04]  /*7400*/  FMNMX.FTZ R97, R20, R95, !PT ;  /* 0x0000005f14617209 */ /* 0x000fc80007810000 */
[----:B------:R-:W-:Y:S02]  /*7410*/  FMNMX.FTZ R97, R100, R97, !PT ;  /* 0x0000006164617209 */ /* 0x000fe40007810000 */
[----:B------:R-:W-:Y:S02]  /*7420*/  MUFU.EX2 R176, R176 ;  /* 0x000000b000b07308 */ /* 0x000fe40000000800 */
[----:B------:R-:W-:-:S04]  /*7430*/  FMNMX.FTZ R97, R140, R97, !PT ;  /* 0x000000618c617209 */ /* 0x000fc80007810000 */
[----:B------:R-:W-:Y:S02]  /*7440*/  FMNMX.FTZ R97, R142, R97, !PT ;  /* 0x000000618e617209 */ /* 0x000fe40007810000 */
[----:B------:R0:W-:Y:S02]  /*7450*/  MUFU.EX2 R95, R158 ;  /* 0x0000009e005f7308 */ /* 0x0001e40000000800 */
[----:B------:R-:W-:-:S04]  /*7460*/  FMNMX.FTZ R97, R144, R97, !PT ;  /* 0x0000006190617209 */ /* 0x000fc80007810000 */
[----:B------:R-:W-:Y:S02]  /*7470*/  FMNMX.FTZ R97, R146, R97, !PT ;  /* 0x0000006192617209 */ /* 0x000fe40007810000 */
[----:B------:R1:W-:Y:S01]  /*7480*/  MUFU.EX2 R178, R156 ;  /* 0x0000009c00b27308 */ /* 0x0003e20000000800 */
[----:B0-----:R-:W-:Y:S02]  /*7490*/  F2FP.BF16.F32.PACK_AB R158, R182, R21 ;  /* 0x00000015b69e723e */ /* 0x001fe400000010ff */
[----:B------:R-:W-:-:S04]  /*74a0*/  FMNMX.FTZ R97, R150, R97, !PT ;  /* 0x0000006196617209 */ /* 0x000fc80007810000 */
[----:B------:R-:W-:Y:S01]  /*74b0*/  FMNMX.FTZ R97, R152, R97, !PT ;  /* 0x0000006198617209 */ /* 0x000fe20007810000 */
[----:B------:R-:W-:Y:S01]  /*74c0*/  MUFU.EX2 R148, R148 ;  /* 0x0000009400947308 */ /* 0x000fe20000000800 */
[----:B-1----:R-:W-:Y:S02]  /*74d0*/  F2FP.BF16.F32.PACK_AB R156, R180, R15 ;  /* 0x0000000fb49c723e */ /* 0x002fe400000010ff */
[----:B------:R-:W-:-:S04]  /*74e0*/  FMNMX.FTZ R97, R154, R97, !PT ;  /* 0x000000619a617209 */ /* 0x000fc80007810000 */
[----:B------:R-:W-:Y:S01]  /*74f0*/  FMNMX.FTZ R97, R102, R97, !PT ;  /* 0x0000006166617209 */ /* 0x000fe20007810000 */
[----:B------:R-:W-:Y:S03]  /*7500*/  MUFU.EX2 R89, R89 ;  /* 0x0000005900597308 */ /* 0x000fe60000000800 */
[----:B------:R-:W-:Y:S01]  /*7510*/  FMNMX.FTZ R0, R126, R97, !PT ;  /* 0x000000617e007209 */ /* 0x000fe20007810000 */
[-CC-:B------:R-:W-:Y:S01]  /*7520*/  FFMA.FTZ R97, R116, R11.reuse, -R111.reuse ;  /* 0x0000000b74617223 */ /* 0x180fe2000001086f */
[----:B------:R-:W-:-:S03]  /*7530*/  FFMA.FTZ R116, R124, R11, -R111 ;  /* 0x0000000b7c747223 */ /* 0x000fc6000001086f */
[----:B------:R-:W0:Y:S01]  /*7540*/  SHFL.BFLY PT, R103, R0, 0x2, 0x1f ;  /* 0x0c401f0000677f89 */ /* 0x000e2200000e0000 */
[----:B------:R-:W-:Y:S08]  /*7550*/  MUFU.EX2 R120, R120 ;  /* 0x0000007800787308 */ /* 0x000ff00000000800 */
[----:B------:R-:W-:Y:S08]  /*7560*/  MUFU.EX2 R97, R97 ;  /* 0x0000006100617308 */ /* 0x000ff00000000800 */
[----:B------:R-:W-:Y:S01]  /*7570*/  MUFU.EX2 R116, R116 ;  /* 0x0000007400747308 */ /* 0x000fe20000000800 */
[----:B0-----:R-:W-:-:S07]  /*7580*/  FMNMX.FTZ R107, R0, R103, !PT ;  /* 0x00000067006b7209 */ /* 0x001fce0007810000 */
[----:B------:R-:W-:Y:S01]  /*7590*/  MUFU.EX2 R99, R99 ;  /* 0x0000006300637308 */ /* 0x000fe20000000800 */
[-CC-:B------:R-:W-:Y:S01]  /*75a0*/  FFMA.FTZ R103, R110, R11.reuse, -R111.reuse ;  /* 0x0000000b6e677223 */ /* 0x180fe2000001086f */
[----:B------:R-:W0:Y:S06]  /*75b0*/  SHFL.BFLY PT, R0, R107, 0x1, 0x1f ;  /* 0x0c201f006b007f89 */ /* 0x000e2c00000e0000 */
        /* <DEDUP_REMOVED lines=40> */
[-CC-:B------:R-:W-:Y:S01]  /*7840*/  FFMA.FTZ R150, R150, R11.reuse, -R109.reuse ;  /* 0x0000000b96967223 */ /* 0x180fe2000001086d */
[----:B------:R-:W-:Y:S01]  /*7850*/  FFMA.FTZ R102, R102, R11, -R109 ;  /* 0x0000000b66667223 */ /* 0x000fe2000001086d */
[----:B------:R-:W-:Y:S01]  /*7860*/  ISETP.GT.AND P1, PT, R10, R13, PT ;  /* 0x0000000d0a00720c */ /* 0x000fe20003f24270 */
[----:B------:R-:W-:Y:S01]  /*7870*/  FADD.FTZ R6, R182, R7 ;  /* 0x00000007b6067221 */ /* 0x000fe20000010000 */
[----:B------:R-:W-:-:S02]  /*7880*/  VIADD R10, R10, 0xffffffff ;  /* 0xffffffff0a0a7836 */ /* 0x000fc40000000000 */
[----:B------:R-:W2:Y:S01]  /*7890*/  MUFU.EX2 R159, R159 ;  /* 0x0000009f009f7308 */ /* 0x000ea20000000800 */
[----:B-1----:R-:W-:Y:S01]  /*78a0*/  FFMA.FTZ R3, R2, R3, R157 ;  /* 0x0000000302037223 */ /* 0x002fe2000001009d */
[----:B------:R-:W-:-:S04]  /*78b0*/  FADD.FTZ R7, R91, R6 ;  /* 0x000000065b077221 */ /* 0x000fc80000010000 */
[----:B------:R-:W-:Y:S02]  /*78c0*/  FADD.FTZ R94, R176, R7 ;  /* 0x00000007b05e7221 */ /* 0x000fe40000010000 */
[----:B------:R-:W1:Y:S01]  /*78d0*/  MUFU.EX2 R12, R12 ;  /* 0x0000000c000c7308 */ /* 0x000e620000000800 */
[C---:B0-----:R-:W-:Y:S01]  /*78e0*/  FADD.FTZ R6, R8.reuse, R3 ;  /* 0x0000000308067221 */ /* 0x041fe20000010000 */
[----:B------:R-:W-:Y:S01]  /*78f0*/  FADD.FTZ R7, R95, R94 ;  /* 0x0000005e5f077221 */ /* 0x000fe20000010000 */
[----:B------:R-:W-:Y:S01]  /*7900*/  IMAD.U32 R94, RZ, RZ, UR14 ;  /* 0x0000000eff5e7e24 */ /* 0x000fe2000f8e00ff */
[----:B------:R-:W-:Y:S01]  /*7910*/  F2FP.BF16.F32.PACK_AB R157, R8, R157 ;  /* 0x0000009d089d723e */ /* 0x000fe200000010ff */
[----:B------:R-:W-:Y:S02]  /*7920*/  IMAD.MOV.U32 R8, RZ, RZ, R174 ;  /* 0x000000ffff087224 */ /* 0x000fe400078e00ae */
[----:B------:R-:W-:Y:S01]  /*7930*/  FADD.FTZ R7, R178, R7 ;  /* 0x00000007b2077221 */ /* 0x000fe20000010000 */
[----:B------:R-:W-:Y:S01]  /*7940*/  @!P6 VIADD R94, R94, 0x2a860 ;  /* 0x0002a8605e5ee836 */ /* 0x000fe20000000000 */
[----:B------:R-:W0:Y:S01]  /*7950*/  MUFU.EX2 R153, R153 ;  /* 0x0000009900997308 */ /* 0x000e220000000800 */
[----:B--2---:R-:W-:-:S03]  /*7960*/  FADD.FTZ R3, R159, R6 ;  /* 0x000000069f037221 */ /* 0x004fc60000010000 */
[----:B------:R-:W-:-:S04]  /*7970*/  @!P6 PRMT R94, RZ, 0x654, R94 ;  /* 0x00000654ff5ee816 */ /* 0x000fc8000000005e */
[----:B------:R-:W2:Y:S01]  /*7980*/  MUFU.EX2 R14, R14 ;  /* 0x0000000e000e7308 */ /* 0x000ea20000000800 */
[C---:B-1----:R-:W-:Y:S01]  /*7990*/  FADD.FTZ R6, R12.reuse, R3 ;  /* 0x000000030c067221 */ /* 0x042fe20000010000 */
[----:B------:R1:W-:Y:S01]  /*79a0*/  @!P6 SYNCS.ARRIVE.TRANS64.RED.A1T0 RZ, [R94+URZ], RZ ;  /* 0x000000ff5effe9a7 */ /* 0x0003e2000810043f */
[----:B------:R-:W-:-:S05]  /*79b0*/  F2FP.BF16.F32.PACK_AB R159, R12, R159 ;  /* 0x0000009f0c9f723e */ /* 0x000fca00000010ff */
[----:B------:R-:W3:Y:S01]  /*79c0*/  MUFU.EX2 R155, R155 ;  /* 0x0000009b009b7308 */ /* 0x000ee20000000800 */
[----:B0-----:R-:W-:-:S07]  /*79d0*/  FADD.FTZ R3, R153, R6 ;  /* 0x0000000699037221 */ /* 0x001fce0000010000 */
[----:B------:R-:W0:Y:S01]  /*79e0*/  MUFU.EX2 R104, R104 ;  /* 0x0000006800687308 */ /* 0x000e220000000800 */
[C---:B--2---:R-:W-:Y:S01]  /*79f0*/  FADD.FTZ R6, R14.reuse, R3 ;  /* 0x000000030e067221 */ /* 0x044fe20000010000 */
[----:B------:R-:W-:-:S06]  /*7a00*/  F2FP.BF16.F32.PACK_AB R153, R14, R153 ;  /* 0x000000990e99723e */ /* 0x000fcc00000010ff */
[----:B------:R-:W2:Y:S01]  /*7a10*/  MUFU.EX2 R149, R149 ;  /* 0x0000009500957308 */ /* 0x000ea20000000800 */
[----:B---3--:R-:W-:-:S07]  /*7a20*/  FADD.FTZ R3, R155, R6 ;  /* 0x000000069b037221 */ /* 0x008fce0000010000 */
[----:B------:R3:W-:Y:S01]  /*7a30*/  MUFU.EX2 R145, R20 ;  /* 0x0000001400917308 */ /* 0x0007e20000000800 */
[C---:B0-----:R-:W-:Y:S01]  /*7a40*/  FADD.FTZ R6, R104.reuse, R3 ;  /* 0x0000000368067221 */ /* 0x041fe20000010000 */
[----:B------:R-:W-:-:S06]  /*7a50*/  F2FP.BF16.F32.PACK_AB R155, R104, R155 ;  /* 0x0000009b689b723e */ /* 0x000fcc00000010ff */
[----:B------:R-:W0:Y:S01]  /*7a60*/  MUFU.EX2 R90, R90 ;  /* 0x0000005a005a7308 */ /* 0x000e220000000800 */
[----:B---3--:R-:W-:Y:S01]  /*7a70*/  FADD.FTZ R20, R148, R7 ;  /* 0x0000000794147221 */ /* 0x008fe20000010000 */
[----:B------:R-:W-:-:S03]  /*7a80*/  F2FP.BF16.F32.PACK_AB R148, R93, R148 ;  /* 0x000000945d94723e */ /* 0x000fc600000010ff */
[----:B------:R-:W-:-:S03]  /*7a90*/  FADD.FTZ R20, R93, R20 ;  /* 0x000000145d147221 */ /* 0x000fc60000010000 */
[----:B------:R-:W3:Y:S01]  /*7aa0*/  MUFU.EX2 R151, R151 ;  /* 0x0000009700977308 */ /* 0x000ee20000000800 */
[----:B------:R-:W-:-:S04]  /*7ab0*/  FADD.FTZ R7, R89, R20 ;  /* 0x0000001459077221 */ /* 0x000fc80000010000 */
[----:B------:R-:W-:Y:S01]  /*7ac0*/  FADD.FTZ R20, R120, R7 ;  /* 0x0000000778147221 */ /* 0x000fe20000010000 */
[----:B--2---:R-:W-:Y:S02]  /*7ad0*/  FADD.FTZ R7, R149, R6 ;  /* 0x0000000695077221 */ /* 0x004fe40000010000 */
[----:B------:R-:W2:Y:S01]  /*7ae0*/  MUFU.EX2 R88, R88 ;  /* 0x0000005800587308 */ /* 0x000ea20000000800 */
[----:B------:R-:W-:Y:S01]  /*7af0*/  FADD.FTZ R3, R97, R20 ;  /* 0x0000001461037221 */ /* 0x000fe20000010000 */
[C---:B0-----:R-:W-:Y:S01]  /*7b00*/  FADD.FTZ R20, R90.reuse, R7 ;  /* 0x000000075a147221 */ /* 0x041fe20000010000 */
[----:B------:R-:W-:Y:S02]  /*7b10*/  F2FP.BF16.F32.PACK_AB R149, R90, R149 ;  /* 0x000000955a95723e */ /* 0x000fe400000010ff */
[----:B------:R-:W-:Y:S01]  /*7b20*/  FADD.FTZ R6, R116, R3 ;  /* 0x0000000374067221 */ /* 0x000fe20000010000 */
[--C-:B------:R-:W-:Y:S01]  /*7b30*/  FFMA.FTZ R3, R152, R11, -R109.reuse ;  /* 0x0000000b98037223 */ /* 0x100fe2000001086d */
[----:B------:R-:W-:Y:S01]  /*7b40*/  F2FP.BF16.F32.PACK_AB R152, R176, R91 ;  /* 0x0000005bb098723e */ /* 0x000fe200000010ff */
[----:B------:R-:W0:Y:S01]  /*7b50*/  MUFU.EX2 R98, R98 ;  /* 0x0000006200627308 */ /* 0x000e220000000800 */
[----:B---3--:R-:W-:Y:S01]  /*7b60*/  FADD.FTZ R7, R151, R20 ;  /* 0x0000001497077221 */ /* 0x008fe20000010000 */
[----:B------:R-:W-:Y:S01]  /*7b70*/  FADD.FTZ R111, R99, R6 ;  /* 0x00000006636f7221 */ /* 0x000fe20000010000 */
[-CC-:B------:R-:W-:Y:S01]  /*7b80*/  FFMA.FTZ R6, R154, R11.reuse, -R109.reuse ;  /* 0x0000000b9a067223 */ /* 0x180fe2000001086d */
[----:B------:R-:W-:Y:S01]  /*7b90*/  FFMA.FTZ R109, R126, R11, -R109 ;  /* 0x0000000b7e6d7223 */ /* 0x000fe2000001086d */
[----:B------:R-:W-:Y:S01]  /*7ba0*/  F2FP.BF16.F32.PACK_AB R154, R178, R95 ;  /* 0x0000005fb29a723e */ /* 0x000fe200000010ff */
[----:B------:R-:W-:-:S02]  /*7bb0*/  FADD.FTZ R20, R118, R111 ;  /* 0x0000006f76147221 */ /* 0x000fc40000010000 */
[----:B------:R-:W3:Y:S01]  /*7bc0*/  MUFU.EX2 R100, R100 ;  /* 0x0000006400647308 */ /* 0x000ee20000000800 */
[C---:B--2---:R-:W-:Y:S01]  /*7bd0*/  FADD.FTZ R7, R88.reuse, R7 ;  /* 0x0000000758077221 */ /* 0x044fe20000010000 */
[----:B------:R-:W-:Y:S01]  /*7be0*/  FADD.FTZ R111, R101, R20 ;  /* 0x00000014656f7221 */ /* 0x000fe20000010000 */
[----:B------:R-:W-:-:S03]  /*7bf0*/  F2FP.BF16.F32.PACK_AB R151, R88, R151 ;  /* 0x000000975897723e */ /* 0x000fc600000010ff */
[----:B------:R-:W-:Y:S02]  /*7c00*/  FADD.FTZ R20, R112, R111 ;  /* 0x0000006f70147221 */ /* 0x000fe40000010000 */
[----:B------:R2:W4:Y:S01]  /*7c10*/  MUFU.EX2 R147, R140 ;  /* 0x0000008c00937308 */ /* 0x0005220000000800 */
[----:B0-----:R-:W-:Y:S01]  /*7c20*/  FADD.FTZ R7, R98, R7 ;  /* 0x0000000762077221 */ /* 0x001fe20000010000 */
[----:B------:R-:W-:-:S03]  /*7c30*/  FADD.FTZ R15, R103, R20 ;  /* 0x00000014670f7221 */ /* 0x000fc60000010000 */
[C---:B------:R-:W-:Y:S01]  /*7c40*/  FADD.FTZ R7, R145.reuse, R7 ;  /* 0x0000000791077221 */ /* 0x040fe20000010000 */
[----:B------:R-:W-:Y:S02]  /*7c50*/  F2FP.BF16.F32.PACK_AB R145, R145, R98 ;  /* 0x000000629191723e */ /* 0x000fe400000010ff */
[----:B------:R-:W0:Y:S01]  /*7c60*/  MUFU.EX2 R106, R142 ;  /* 0x0000008e006a7308 */ /* 0x000e220000000800 */
[----:B---3--:R-:W-:Y:S01]  /*7c70*/  FADD.FTZ R7, R100, R7 ;  /* 0x0000000764077221 */ /* 0x008fe20000010000 */
[----:B--2---:R-:W-:-:S06]  /*7c80*/  F2FP.BF16.F32.PACK_AB R140, R112, R101 ;  /* 0x00000065708c723e */ /* 0x004fcc00000010ff */
[----:B------:R2:W3:Y:S01]  /*7c90*/  MUFU.EX2 R141, R144 ;  /* 0x00000090008d7308 */ /* 0x0004e20000000800 */
[C---:B----4-:R-:W-:Y:S01]  /*7ca0*/  FADD.FTZ R7, R147.reuse, R7 ;  /* 0x0000000793077221 */ /* 0x050fe20000010000 */
[----:B------:R-:W-:-:S06]  /*7cb0*/  F2FP.BF16.F32.PACK_AB R147, R147, R100 ;  /* 0x000000649393723e */ /* 0x000fcc00000010ff */
[----:B-1----:R1:W4:Y:S01]  /*7cc0*/  MUFU.EX2 R94, R146 ;  /* 0x00000092005e7308 */ /* 0x0023220000000800 */
[----:B0-----:R-:W-:Y:S01]  /*7cd0*/  FADD.FTZ R7, R106, R7 ;  /* 0x000000076a077221 */ /* 0x001fe20000010000 */
[----:B--2---:R-:W-:-:S06]  /*7ce0*/  F2FP.BF16.F32.PACK_AB R144, R116, R97 ;  /* 0x000000617490723e */ /* 0x004fcc00000010ff */
[----:B------:R0:W2:Y:S01]  /*7cf0*/  MUFU.EX2 R143, R150 ;  /* 0x00000096008f7308 */ /* 0x0000a20000000800 */
[C---:B---3--:R-:W-:Y:S01]  /*7d00*/  FADD.FTZ R7, R141.reuse, R7 ;  /* 0x000000078d077221 */ /* 0x048fe20000010000 */
[----:B-1----:R-:W-:Y:S02]  /*7d10*/  F2FP.BF16.F32.PACK_AB R146, R118, R99 ;  /* 0x000000637692723e */ /* 0x002fe400000010ff */
[----:B------:R-:W-:-:S04]  /*7d20*/  F2FP.BF16.F32.PACK_AB R141, R141, R106 ;  /* 0x0000006a8d8d723e */ /* 0x000fc800000010ff */
[----:B------:R-:W1:Y:S01]  /*7d30*/  MUFU.EX2 R108, R108 ;  /* 0x0000006c006c7308 */ /* 0x000e620000000800 */
[----:B----4-:R-:W-:Y:S01]  /*7d40*/  FADD.FTZ R7, R94, R7 ;  /* 0x000000075e077221 */ /* 0x010fe20000010000 */
[----:B0-----:R-:W-:-:S06]  /*7d50*/  F2FP.BF16.F32.PACK_AB R150, R120, R89 ;  /* 0x000000597896723e */ /* 0x001fcc00000010ff */
        /* <DEDUP_REMOVED lines=19> */
[----:B-1----:R-:W-:Y:S01]  /*7e90*/  FADD.FTZ R20, R138, R15 ;  /* 0x0000000f8a147221 */ /* 0x002fe20000010000 */
[C---:B0-----:R-:W-:Y:S01]  /*7ea0*/  FADD.FTZ R3, R109.reuse, R7 ;  /* 0x000000076d037221 */ /* 0x041fe20000010000 */
[----:B------:R-:W-:Y:S01]  /*7eb0*/  F2FP.BF16.F32.PACK_AB R139, R109, R102 ;  /* 0x000000666d8b723e */ /* 0x000fe200000010ff */
[----:B------:R-:W-:Y:S02]  /*7ec0*/  IMAD.MOV.U32 R7, RZ, RZ, R92 ;  /* 0x000000ffff077224 */ /* 0x000fe400078e005c */
[C---:B--2---:R-:W-:Y:S01]  /*7ed0*/  FADD.FTZ R6, R107.reuse, R20 ;  /* 0x000000146b067221 */ /* 0x044fe20000010000 */
[----:B------:R-:W-:Y:S01]  /*7ee0*/  F2FP.BF16.F32.PACK_AB R138, R107, R138 ;  /* 0x0000008a6b8a723e */ /* 0x000fe200000010ff */
[----:B------:R-:W-:Y:S06]  /*7ef0*/  @P1 BRA `(.L_x_1387) ;  /* 0xffffffcc00301947 */ /* 0x000fec000383ffff */
[----:B------:R-:W-:Y:S01]  /*7f00*/  IMAD.MOV.U32 R7, RZ, RZ, R92 ;  /* 0x000000ffff077224 */ /* 0x000fe200078e005c */
[----:B------:R-:W-:Y:S01]  /*7f10*/  UMOV UR37, UR5 ;  /* 0x0000000500257c82 */ /* 0x000fe20008000000 */
[----:B------:R-:W-:Y:S01]  /*7f20*/  IMAD.MOV.U32 R8, RZ, RZ, R174 ;  /* 0x000000ffff087224 */ /* 0x000fe200078e00ae */
[----:B------:R-:W-:-:S06]  /*7f30*/  UMOV UR36, UR39 ;  /* 0x0000002700247c82 */ /* 0x000fcc0008000000 */
.L_x_1370:
        /* <DEDUP_REMOVED lines=23> */
.L_x_1389:
[----:B------:R-:W-:-:S13]  /*80b0*/  ISETP.NE.AND P1, PT, R9, 0x1, PT ;  /* 0x000000010900780c */ /* 0x000fda0003f25270 */
[----:B------:R-:W0:Y:S02]  /*80c0*/  @P1 LDC.64 R14, c[0x0][0x9e8] ;  /* 0x00027a00ff0e1b82 */ /* 0x000e240000000a00 */
[----:B0-----:R-:W-:-:S05]  /*80d0*/  @P1 IMAD.HI.U32 R14, R12, R14, RZ ;  /* 0x0000000e0c0e1227 */ /* 0x001fca00078e00ff */
[----:B------:R-:W-:-:S07]  /*80e0*/  @P1 SHF.R.U32.HI R12, RZ, R15, R14 ;  /* 0x0000000fff0c1219 */ /* 0x000fce000001160e */
.L_x_1390:
[----:B------:R-:W-:-:S05]  /*80f0*/  IMAD R12, R12, R9, RZ ;  /* 0x000000090c0c7224 */ /* 0x000fca00078e02ff */
[----:B------:R-:W-:-:S07]  /*8100*/  VIMNMX R13, R13, R12, !PT ;  /* 0x0000000c0d0d7248 */ /* 0x000fce0007fe0100 */
.L_x_1388:
        /* <DEDUP_REMOVED lines=12> */
.L_x_1400:
[----:B------:R-:W-:-:S04]  /*81d0*/  UIADD3 UR37, UR4, 0x1, URZ ;  /* 0x0000000104257890 */ /* 0x000fc8000fffe03f */
[----:B------:R-:W-:-:S04]  /*81e0*/  UISETP.NE.AND UP0, UPT, UR37, 0x2, UPT ;  /* 0x000000022500788c */ /* 0x000fc8000bf05270 */
[----:B------:R-:W-:Y:S02]  /*81f0*/  USEL UR36, URZ, 0x1, UP0 ;  /* 0x000000013f247887 */ /* 0x000fe40008000000 */
[----:B------:R-:W-:Y:S02]  /*8200*/  USEL UR37, UR37, URZ, UP0 ;  /* 0x0000003f25257287 */ /* 0x000fe40008000000 */
[----:B------:R-:W-:Y:S01]  /*8210*/  ULOP3.LUT UR36, UR7, UR36, URZ, 0x3c, !UPT ;  /* 0x0000002407247292 */ /* 0x000fe2000f8e3c3f */
[----:B------:R-:W-:Y:S11]  /*8220*/  @!P0 BRA `(.L_x_1392) ;  /* 0x0000000000048947 */ /* 0x000ff60003800000 */
[----:B------:R-:W-:Y:S01]  /*8230*/  BPT.TRAP 0x1 ;  /* 0x000000040000795c */ /* 0x000fe20000300000 */
.L_x_1392:
[----:B------:R-:W-:Y:S01]  /*8240*/  ULEA UR6, UR37, UR38, 0x3 ;  /* 0x0000002625067291 */ /* 0x000fe2000f8e183f */
[----:B------:R-:W-:-:S05]  /*8250*/  IMAD.U32 R7, RZ, RZ, UR36 ;  /* 0x00000024ff077e24 */ /* 0x000fca000f8e00ff */
[----:B------:R-:W-:-:S04]  /*8260*/  SHF.L.U32 R7, R7, 0x1f, RZ ;  /* 0x0000001f07077819 */ /* 0x000fc800000006ff */
[----:B------:R0:W1:Y:S01]  /*8270*/  SYNCS.PHASECHK.TRANS64.TRYWAIT P1, [UR6+0x2a830], R7 ;  /* 0x02a83007ff0075a7 */ /* 0x0000620008020146 */
[----:B------:R-:W-:Y:S05]  /*8280*/  @!P0 BRA `(.L_x_1393) ;  /* 0x0000000000048947 */ /* 0x000fea0003800000 */
[----:B------:R-:W-:Y:S01]  /*8290*/  BPT.TRAP 0x1 ;  /* 0x000000040000795c */ /* 0x000fe20000300000 */
.L_x_1393:
[----:B-1----:R-:W-:Y:S05]  /*82a0*/  @P1 BRA `(.L_x_1394) ;  /* 0x0000000000081947 */ /* 0x002fea0003800000 */
[----:B------:R-:W1:Y:S02]  /*82b0*/  SYNCS.PHASECHK.TRANS64.TRYWAIT P1, [UR6+0x2a830], R7 ;  /* 0x02a83007ff0075a7 */ /* 0x000e640008020146 */
[----:B-1----:R-:W-:Y:S05]  /*82c0*/  @!P1 BRA `(.L_x_1395) ;  /* 0x000000ec006c9947 */ /* 0x002fea0003800000 */
.L_x_1394:
        /* <DEDUP_REMOVED lines=135> */
.L_x_1396:
[----:B------:R-:W-:Y:S01]  /*8b40*/  ULEA UR10, UR4, UR38, 0x3 ;  /* 0x00000026040a7291 */ /* 0x000fe2000f8e183f */
[----:B------:R-:W-:-:S05]  /*8b50*/  IMAD.U32 R0, RZ, RZ, UR7 ;  /* 0x00000007ff007e24 */ /* 0x000fca000f8e00ff */
[----:B------:R-:W-:-:S04]  /*8b60*/  SHF.L.U32 R0, R0, 0x1f, RZ ;  /* 0x0000001f00007819 */ /* 0x000fc800000006ff */
[----:B------:R2:W3:Y:S01]  /*8b70*/  SYNCS.PHASECHK.TRANS64.TRYWAIT P1, [UR10+0x2a850], R0 ;  /* 0x02a85000ff0075a7 */ /* 0x0004e2000802014a */
[----:B------:R-:W-:Y:S05]  /*8b80*/  @!P0 BRA `(.L_x_1397) ;  /* 0x0000000000048947 */ /* 0x000fea0003800000 */
[----:B------:R-:W-:Y:S01]  /*8b90*/  BPT.TRAP 0x1 ;  /* 0x000000040000795c */ /* 0x000fe20000300000 */
.L_x_1397:
[----:B---3--:R-:W-:Y:S05]  /*8ba0*/  @P1 BRA `(.L_x_1398) ;  /* 0x0000000000081947 */ /* 0x008fea0003800000 */
[----:B------:R-:W3:Y:S02]  /*8bb0*/  SYNCS.PHASECHK.TRANS64.TRYWAIT P1, [UR10+0x2a850], R0 ;  /* 0x02a85000ff0075a7 */ /* 0x000ee4000802014a */
[----:B---3--:R-:W-:Y:S05]  /*8bc0*/  @!P1 BRA `(.L_x_1399) ;  /* 0x000000e400449947 */ /* 0x008fea0003800000 */
.L_x_1398:
        /* <DEDUP_REMOVED lines=182> */
[--C-:B------:R-:W-:Y:S01]  /*9730*/  FFMA.FTZ R107, R128, R11, -R111.reuse ;  /* 0x0000000b806b7223 */ /* 0x100fe2000001086f */
[----:B------:R-:W-:Y:S01]  /*9740*/  FMNMX.FTZ R7, R104, R7, !PT ;  /* 0x0000000768077209 */ /* 0x000fe20007810000 */
[----:B------:R-:W-:Y:S01]  /*9750*/  HGMMA.64x128x16.F32.BF16 R24, R144, gdesc[UR4].tnspB, R24, gsb0 ;  /* 0x41e0000490187df0 */ /* 0x000fe20008001818 */
[----:B------:R-:W-:Y:S01]  /*9760*/  UIADD3 UR6, UR4, 0x200, URZ ;  /* 0x0000020004067890 */ /* 0x000fe2000fffe03f */
[----:B------:R-:W0:Y:S01]  /*9770*/  MUFU.TANH R148, R148 ;  /* 0x0000009400947308 */ /* 0x000e220000002400 */
[----:B------:R-:W-:Y:S01]  /*9780*/  UMOV UR7, 0x40000040 ;  /* 0x4000004000077882 */ /* 0x000fe20000000000 */
[----:B------:R-:W-:Y:S01]  /*9790*/  FMNMX.FTZ R7, R194, R7, !PT ;  /* 0x00000007c2077209 */ /* 0x000fe20007810000 */
[----:B------:R-:W-:Y:S01]  /*97a0*/  UIADD3 UR4, UR4, 0x280, URZ ;  /* 0x0000028004047890 */ /* 0x000fe2000fffe03f */
[-CC-:B------:R-:W-:Y:S01]  /*97b0*/  FFMA.FTZ R120, R190, R11.reuse, -R111.reuse ;  /* 0x0000000bbe787223 */ /* 0x180fe2000001086f */
[----:B------:R-:W-:Y:S01]  /*97c0*/  FFMA.FTZ R109, R132, R11, -R111 ;  /* 0x0000000b846d7223 */ /* 0x000fe2000001086f */
[----:B------:R-:W-:-:S02]  /*97d0*/  FMNMX.FTZ R7, R114, R7, !PT ;  /* 0x0000000772077209 */ /* 0x000fc40007810000 */
[----:B------:R-:W1:Y:S02]  /*97e0*/  MUFU.TANH R150, R150 ;  /* 0x0000009600967308 */ /* 0x000e640000002400 */
[----:B------:R-:W-:-:S04]  /*97f0*/  FMNMX.FTZ R7, R196, R7, !PT ;  /* 0x00000007c4077209 */ /* 0x000fc80007810000 */
[----:B------:R-:W-:Y:S02]  /*9800*/  FMNMX.FTZ R7, R118, R7, !PT ;  /* 0x0000000776077209 */ /* 0x000fe40007810000 */
[----:B------:R-:W-:Y:S02]  /*9810*/  MUFU.EX2 R89, R89 ;  /* 0x0000005900597308 */ /* 0x000fe40000000800 */
[----:B------:R-:W-:-:S04]  /*9820*/  FMNMX.FTZ R7, R198, R7, !PT ;  /* 0x00000007c6077209 */ /* 0x000fc80007810000 */
[----:B------:R-:W-:Y:S02]  /*9830*/  FMNMX.FTZ R7, R122, R7, !PT ;  /* 0x000000077a077209 */ /* 0x000fe40007810000 */
[----:B------:R-:W2:Y:S02]  /*9840*/  MUFU.EX2 R176, R176 ;  /* 0x000000b000b07308 */ /* 0x000ea40000000800 */
[----:B0-----:R-:W-:-:S04]  /*9850*/  FMNMX.FTZ R7, R148, R7, !PT ;  /* 0x0000000794077209 */ /* 0x001fc80007810000 */
[----:B------:R-:W-:Y:S02]  /*9860*/  FMNMX.FTZ R7, R126, R7, !PT ;  /* 0x000000077e077209 */ /* 0x000fe40007810000 */
[----:B------:R-:W-:Y:S02]  /*9870*/  MUFU.EX2 R91, R91 ;  /* 0x0000005b005b7308 */ /* 0x000fe40000000800 */
[----:B-1----:R-:W-:-:S04]  /*9880*/  FMNMX.FTZ R7, R150, R7, !PT ;  /* 0x0000000796077209 */ /* 0x002fc80007810000 */
[----:B------:R-:W-:Y:S02]  /*9890*/  FMNMX.FTZ R7, R130, R7, !PT ;  /* 0x0000000782077209 */ /* 0x000fe40007810000 */
[----:B------:R-:W-:Y:S01]  /*98a0*/  MUFU.EX2 R93, R93 ;  /* 0x0000005d005d7308 */ /* 0x000fe20000000800 */
[----:B--2---:R-:W-:Y:S02]  /*98b0*/  F2FP.BF16.F32.PACK_AB R158, R176, R89 ;  /* 0x00000059b09e723e */ /* 0x004fe400000010ff */
        /* <DEDUP_REMOVED lines=14> */
[----:B0-----:R-:W-:-:S07]  /*99a0*/  FMNMX.FTZ R7, R2, R7, !PT ;  /* 0x0000000702077209 */ /* 0x001fce0007810000 */
[----:B------:R-:W-:Y:S01]  /*99b0*/  MUFU.EX2 R103, R103 ;  /* 0x0000006700677308 */ /* 0x000fe20000000800 */
[C---:B------:R-:W-:Y:S01]  /*99c0*/  FMUL.FTZ R113, R7.reuse, R11 ;  /* 0x0000000b07717220 */ /* 0x040fe20000410000 */
[----:B------:R-:W-:-:S03]  /*99d0*/  FADD.FTZ R2, -R7, R12 ;  /* 0x0000000c07027221 */ /* 0x000fc60000010100 */
[-CC-:B------:R-:W-:Y:S01]  /*99e0*/  FFMA.FTZ R14, R14, R11.reuse, -R113.reuse ;  /* 0x0000000b0e0e7223 */ /* 0x180fe20000010871 */
[-C--:B------:R-:W-:Y:S01]  /*99f0*/  FMUL.FTZ R2, R2, R11.reuse ;  /* 0x0000000b02027220 */ /* 0x080fe20000410000 */
        /* <DEDUP_REMOVED lines=17> */
[-CC-:B------:R-:W-:Y:S01]  /*9b10*/  FFMA.FTZ R118, R118, R11.reuse, -R113.reuse ;  /* 0x0000000b76767223 */ /* 0x180fe20000010871 */
[----:B------:R-:W0:Y:S01]  /*9b20*/  MUFU.EX2 R20, R20 ;  /* 0x0000001400147308 */ /* 0x000e220000000800 */
[-C--:B------:R-:W-:Y:S01]  /*9b30*/  FFMA.FTZ R198, R198, R11.reuse, -R113 ;  /* 0x0000000bc6c67223 */ /* 0x080fe20000010871 */
[----:B------:R-:W-:Y:S02]  /*9b40*/  WARPGROUP.DEPBAR.LE gsb0, 0x0 ;  /* 0x00008000000079c5 */ /* 0x000fe40000010000 */
[----:B------:R-:W-:Y:S01]  /*9b50*/  WARPGROUP.ARRIVE ;  /* 0x00000000000079c5 */ /* 0x000fe20000000000 */
[-CC-:B------:R-:W-:Y:S01]  /*9b60*/  FFMA.FTZ R144, R156, R11.reuse, -R111.reuse ;  /* 0x0000000b9c907223 */ /* 0x180fe2000001086f */
[----:B------:R-:W-:Y:S01]  /*9b70*/  FFMA.FTZ R146, R182, R11, -R111 ;  /* 0x0000000bb6927223 */ /* 0x000fe2000001086f */
[----:B------:R-:W-:-:S02]  /*9b80*/  @!P1 VIADD R14, R14, 0x2a840 ;  /* 0x0002a8400e0e9836 */ /* 0x000fc40000000000 */
[----:B------:R-:W-:Y:S01]  /*9b90*/  FFMA.FTZ R111, R192, R11, -R111 ;  /* 0x0000000bc06f7223 */ /* 0x000fe2000001086f */
[----:B------:R-:W2:Y:S01]  /*9ba0*/  MUFU.EX2 R88, R88 ;  /* 0x0000005800587308 */ /* 0x000ea20000000800 */
[----:B------:R-:W-:Y:S01]  /*9bb0*/  HGMMA.64x128x16.F32.BF16 R24, R140, gdesc[UR4].tnspB, R24, gsb0 ;  /* 0x41e000048c187df0 */ /* 0x000fe20008001818 */
[----:B------:R-:W-:Y:S01]  /*9bc0*/  UMOV UR6, UR4 ;  /* 0x0000000400067c82 */ /* 0x000fe20008000000 */
[----:B------:R-:W-:Y:S01]  /*9bd0*/  UMOV UR7, 0x40000040 ;  /* 0x4000004000077882 */ /* 0x000fe20000000000 */
[----:B------:R-:W-:Y:S01]  /*9be0*/  @!P1 PRMT R14, RZ, 0x654, R14 ;  /* 0x00000654ff0e9816 */ /* 0x000fe2000000000e */
[----:B-1----:R-:W-:Y:S01]  /*9bf0*/  FFMA.FTZ R3, R2, R3, R157 ;  /* 0x0000000302037223 */ /* 0x002fe2000001009d */
[----:B------:R-:W-:Y:S01]  /*9c00*/  F2FP.BF16.F32.PACK_AB R156, R174, R15 ;  /* 0x0000000fae9c723e */ /* 0x000fe200000010ff */
        /* <DEDUP_REMOVED lines=8> */
[----:B------:R-:W-:Y:S01]  /*9c90*/  FFMA.FTZ R134, R134, R11, -R113 ;  /* 0x0000000b86867223 */ /* 0x000fe20000010871 */
[----:B------:R-:W0:Y:S01]  /*9ca0*/  MUFU.EX2 R90, R90 ;  /* 0x0000005a005a7308 */ /* 0x000e220000000800 */
[----:B-1----:R-:W-:-:S02]  /*9cb0*/  IMAD.U32 R111, RZ, RZ, UR10 ;  /* 0x0000000aff6f7e24 */ /* 0x002fc4000f8e00ff */
[----:B--2---:R-:W-:Y:S01]  /*9cc0*/  FADD.FTZ R3, R88, R3 ;  /* 0x0000000358037221 */ /* 0x004fe20000010000 */
[----:B------:R-:W-:Y:S01]  /*9cd0*/  FFMA.FTZ R113, R202, R11, -R113 ;  /* 0x0000000bca717223 */ /* 0x000fe20000010871 */
[----:B------:R-:W-:Y:S01]  /*9ce0*/  UMOV UR4, UR37 ;  /* 0x0000002500047c82 */ /* 0x000fe20008000000 */
[----:B------:R-:W-:Y:S02]  /*9cf0*/  F2FP.BF16.F32.PACK_AB R157, R20, R157 ;  /* 0x0000009d149d723e */ /* 0x000fe400000010ff */
[----:B------:R-:W1:Y:S08]  /*9d00*/  MUFU.EX2 R92, R92 ;  /* 0x0000005c005c7308 */ /* 0x000e700000000800 */
        /* <DEDUP_REMOVED lines=34> */
[----:B------:R-:W-:Y:S02]  /*9f30*/  WARPGROUP.DEPBAR.LE gsb0, 0x0 ;  /* 0x00008000000079c5 */ /* 0x000fe40000010000 */
[----:B------:R-:W-:-:S04]  /*9f40*/  WARPGROUP.ARRIVE ;  /* 0x00000000000079c5 */ /* 0x000fc80000000000 */
[----:B------:R-:W1:Y:S01]  /*9f50*/  MUFU.EX2 R112, R112 ;  /* 0x0000007000707308 */ /* 0x000e620000000800 */
[C---:B--2---:R-:W-:Y:S01]  /*9f60*/  FADD.FTZ R3, R147.reuse, R3 ;  /* 0x0000000393037221 */ /* 0x044fe20000010000 */
[----:B------:R-:W-:Y:S01]  /*9f70*/  F2FP.BF16.F32.PACK_AB R147, R147, R118 ;  /* 0x000000769393723e */ /* 0x000fe200000010ff */
[----:B------:R-:W-:Y:S01]  /*9f80*/  HGMMA.64x128x16.F32.BF16 R24, R136, gdesc[UR4].tnspB, R24, gsb0 ;  /* 0x41e0000488187df0 */ /* 0x000fe20008001818 */
[----:B------:R-:W-:Y:S01]  /*9f90*/  UMOV UR7, UR36 ;  /* 0x0000002400077c82 */ /* 0x000fe20008000000 */
[----:B0-----:R-:W-:-:S03]  /*9fa0*/  FADD.FTZ R3, R122, R3 ;  /* 0x000000037a037221 */ /* 0x001fc60000010000 */
[----:B------:R0:W2:Y:S08]  /*9fb0*/  MUFU.EX2 R141, R148 ;  /* 0x00000094008d7308 */ /* 0x0000b00000000800 */
[----:B------:R-:W-:Y:S01]  /*9fc0*/  MUFU.EX2 R105, R105 ;  /* 0x0000006900697308 */ /* 0x000fe20000000800 */
[----:B0-----:R-:W-:Y:S02]  /*9fd0*/  F2FP.BF16.F32.PACK_AB R148, R178, R95 ;  /* 0x0000005fb294723e */ /* 0x001fe400000010ff */
[----:B-1----:R-:W-:-:S05]  /*9fe0*/  F2FP.BF16.F32.PACK_AB R140, R112, R103 ;  /* 0x00000067708c723e */ /* 0x002fca00000010ff */
[----:B------:R-:W0:Y:S01]  /*9ff0*/  MUFU.EX2 R126, R126 ;  /* 0x0000007e007e7308 */ /* 0x000e220000000800 */
[C---:B--2---:R-:W-:Y:S01]  /*a000*/  FADD.FTZ R3, R141.reuse, R3 ;  /* 0x000000038d037221 */ /* 0x044fe20000010000 */
[----:B------:R-:W-:-:S06]  /*a010*/  F2FP.BF16.F32.PACK_AB R141, R141, R122 ;  /* 0x0000007a8d8d723e */ /* 0x000fcc00000010ff */
[----:B------:R-:W1:Y:S08]  /*a020*/  MUFU.EX2 R116, R116 ;  /* 0x0000007400747308 */ /* 0x000e700000000800 */
        /* <DEDUP_REMOVED lines=9> */
[----:B------:R-:W1:Y:S01]  /*a0c0*/  MUFU.EX2 R109, R109 ;  /* 0x0000006d006d7308 */ /* 0x000e620000000800 */
[----:B0-----:R-:W-:-:S07]  /*a0d0*/  FADD.FTZ R3, R130, R3 ;  /* 0x0000000382037221 */ /* 0x001fce0000010000 */
[----:B------:R-:W-:Y:S08]  /*a0e0*/  MUFU.EX2 R134, R134 ;  /* 0x0000008600867308 */ /* 0x000ff00000000800 */
[----:B------:R-:W0:Y:S01]  /*a0f0*/  MUFU.EX2 R113, R113 ;  /* 0x0000007100717308 */ /* 0x000e220000000800 */
[----:B------:R-:W-:Y:S02]  /*a100*/  WARPGROUP.DEPBAR.LE gsb0, 0x0 ;  /* 0x00008000000079c5 */ /* 0x000fe40000010000 */
[----:B------:R2:W-:Y:S05]  /*a110*/  @!P1 SYNCS.ARRIVE.TRANS64.RED.A1T0 RZ, [R14+URZ], RZ ;  /* 0x000000ff0eff99a7 */ /* 0x0005ea000810043f */
[----:B------:R-:W3:Y:S01]  /*a120*/  MUFU.EX2 R137, R200 ;  /* 0x000000c800897308 */ /* 0x000ee20000000800 */
[----:B-1----:R-:W-:-:S02]  /*a130*/  F2FP.BF16.F32.PACK_AB R138, R12, R109 ;  /* 0x0000006d0c8a723e */ /* 0x002fc400000010ff */
[----:B------:R-:W-:Y:S02]  /*a140*/  F2FP.BF16.F32.PACK_AB R136, R120, R107 ;  /* 0x0000006b7888723e */ /* 0x000fe400000010ff */
[----:B0-----:R-:W-:Y:S01]  /*a150*/  F2FP.BF16.F32.PACK_AB R139, R113, R134 ;  /* 0x00000086718b723e */ /* 0x001fe200000010ff */
[----:B--2---:R-:W-:Y:S02]  /*a160*/  @!P1 VIADD R14, R111, 0x2a860 ;  /* 0x0002a8606f0e9836 */ /* 0x004fe40000000000 */
[----:B------:R-:W-:-:S04]  /*a170*/  FFMA.FTZ R111, R0, R6, R15 ;  /* 0x00000006006f7223 */ /* 0x000fc8000001000f */
[----:B------:R-:W-:Y:S01]  /*a180*/  FADD.FTZ R6, R174, R111 ;  /* 0x0000006fae067221 */ /* 0x000fe20000010000 */
[----:B------:R-:W-:-:S03]  /*a190*/  @!P1 PRMT R14, RZ, 0x654, R14 ;  /* 0x00000654ff0e9816 */ /* 0x000fc6000000000e */
[----:B------:R-:W-:Y:S01]  /*a1a0*/  FADD.FTZ R111, R89, R6 ;  /* 0x00000006596f7221 */ /* 0x000fe20000010000 */
[----:B------:R0:W-:Y:S01]  /*a1b0*/  @!P1 SYNCS.ARRIVE.TRANS64.RED.A1T0 RZ, [R14+URZ], RZ ;  /* 0x000000ff0eff99a7 */ /* 0x0001e2000810043f */
[----:B------:R-:W-:Y:S01]  /*a1c0*/  ISETP.GT.AND P1, PT, R10, R13, PT ;  /* 0x0000000d0a00720c */ /* 0x000fe20003f24270 */
[C---:B---3--:R-:W-:Y:S01]  /*a1d0*/  FADD.FTZ R3, R137.reuse, R3 ;  /* 0x0000000389037221 */ /* 0x048fe20000010000 */
[----:B------:R-:W-:Y:S01]  /*a1e0*/  FADD.FTZ R6, R176, R111 ;  /* 0x0000006fb0067221 */ /* 0x000fe20000010000 */
[----:B------:R-:W-:Y:S01]  /*a1f0*/  F2FP.BF16.F32.PACK_AB R137, R137, R130 ;  /* 0x000000828989723e */ /* 0x000fe200000010ff */
[----:B------:R-:W-:Y:S02]  /*a200*/  VIADD R10, R10, 0xffffffff ;  /* 0xffffffff0a0a7836 */ /* 0x000fe40000000000 */
[----:B------:R-:W-:Y:S01]  /*a210*/  FADD.FTZ R3, R134, R3 ;  /* 0x0000000386037221 */ /* 0x000fe20000010000 */
[----:B------:R-:W-:-:S03]  /*a220*/  FADD.FTZ R111, R91, R6 ;  /* 0x000000065b6f7221 */ /* 0x000fc60000010000 */
[----:B------:R-:W-:Y:S01]  /*a230*/  FADD.FTZ R3, R113, R3 ;  /* 0x0000000371037221 */ /* 0x000fe20000010000 */
        /* <DEDUP_REMOVED lines=21> */
[----:B------:R-:W-:Y:S02]  /*a390*/  IMAD.MOV.U32 R12, RZ, RZ, R7 ;  /* 0x000000ffff0c7224 */ /* 0x000fe400078e0007 */
[----:B------:R-:W-:Y:S01]  /*a3a0*/  IMAD.MOV.U32 R15, RZ, RZ, R8 ;  /* 0x000000ffff0f7224 */ /* 0x000fe200078e0008 */
[----:B0-----:R-:W-:Y:S06]  /*a3b0*/  @P1 BRA `(.L_x_1400) ;  /* 0xffffffdc00841947 */ /* 0x001fec000383ffff */
.L_x_1391:
        /* <DEDUP_REMOVED lines=8> */
[----:B------:R-:W-:-:S05]  /*a440*/  ULDC UR50, c[0x0][0x9e0] ;  /* 0x0002780000327ab9 */ /* 0x000fca0000000800 */
.L_x_1418:
[----:B------:R-:W-:-:S04]  /*a450*/  UIADD3 UR37, UR4, 0x1, URZ ;  /* 0x0000000104257890 */ /* 0x000fc8000fffe03f */
[----:B------:R-:W-:-:S04]  /*a460*/  UISETP.NE.AND UP0, UPT, UR37, 0x2, UPT ;  /* 0x000000022500788c */ /* 0x000fc8000bf05270 */
[----:B------:R-:W-:Y:S02]  /*a470*/  USEL UR36, URZ, 0x1, UP0 ;  /* 0x000000013f247887 */ /* 0x000fe40008000000 */
[----:B------:R-:W-:Y:S02]  /*a480*/  USEL UR37, UR37, URZ, UP0 ;  /* 0x0000003f25257287 */ /* 0x000fe40008000000 */
[----:B------:R-:W-:Y:S01]  /*a490*/  ULOP3.LUT UR36, UR7, UR36, URZ, 0x3c, !UPT ;  /* 0x0000002407247292 */ /* 0x000fe2000f8e3c3f */
[----:B------:R-:W-:Y:S11]  /*a4a0*/  @!P0 BRA `(.L_x_1402) ;  /* 0x0000000000048947 */ /* 0x000ff60003800000 */
[----:B------:R-:W-:Y:S01]  /*a4b0*/  BPT.TRAP 0x1 ;  /* 0x000000040000795c */ /* 0x000fe20000300000 */
.L_x_1402:
[----:B------:R-:W-:Y:S01]  /*a4c0*/  ULEA UR6, UR37, UR38, 0x3 ;  /* 0x0000002625067291 */ /* 0x000fe2000f8e183f */
[----:B------:R-:W-:-:S05]  /*a4d0*/  IMAD.U32 R7, RZ, RZ, UR36 ;  /* 0x00000024ff077e24 */ /* 0x000fca000f8e00ff */
[----:B------:R-:W-:-:S04]  /*a4e0*/  SHF.L.U32 R7, R7, 0x1f, RZ ;  /* 0x0000001f07077819 */ /* 0x000fc800000006ff */
[----:B------:R0:W1:Y:S01]  /*a4f0*/  SYNCS.PHASECHK.TRANS64.TRYWAIT P1, [UR6+0x2a830], R7 ;  /* 0x02a83007ff0075a7 */ /* 0x0000620008020146 */
[----:B------:R-:W-:Y:S05]  /*a500*/  @!P0 BRA `(.L_x_1403) ;  /* 0x0000000000048947 */ /* 0x000fea0003800000 */
[----:B------:R-:W-:Y:S01]  /*a510*/  BPT.TRAP 0x1 ;  /* 0x000000040000795c */ /* 0x000fe20000300000 */
.L_x_1403:
[----:B-1----:R-:W-:Y:S05]  /*a520*/  @P1 BRA `(.L_x_1404) ;  /* 0x0000000000081947 */ /* 0x002fea0003800000 */
[----:B------:R-:W1:Y:S02]  /*a530*/  SYNCS.PHASECHK.TRANS64.TRYWAIT P1, [UR6+0x2a830], R7 ;  /* 0x02a83007ff0075a7 */ /* 0x000e640008020146 */
[----:B-1----:R-:W-:Y:S05]  /*a540*/  @!P1 BRA `(.L_x_1405) ;  /* 0x000000c800fc9947 */ /* 0x002fea0003800000 */
.L_x_1404:
        /* <DEDUP_REMOVED lines=135> */
.L_x_1406:
[----:B------:R-:W-:Y:S01]  /*adc0*/  ULEA UR10, UR4, UR38, 0x3 ;  /* 0x00000026040a7291 */ /* 0x000fe2000f8e183f */
[----:B------:R-:W-:-:S05]  /*add0*/  IMAD.U32 R0, RZ, RZ, UR7 ;  /* 0x00000007ff007e24 */ /* 0x000fca000f8e00ff */
[----:B------:R-:W-:-:S04]  /*ade0*/  SHF.L.U32 R0, R0, 0x1f, RZ ;  /* 0x0000001f00007819 */ /* 0x000fc800000006ff */
[----:B------:R2:W3:Y:S01]  /*adf0*/  SYNCS.PHASECHK.TRANS64.TRYWAIT P1, [UR10+0x2a850], R0 ;  /* 0x02a85000ff0075a7 */ /* 0x0004e2000802014a */
[----:B------:R-:W-:Y:S05]  /*ae00*/  @!P0 BRA `(.L_x_1407) ;  /* 0x0000000000048947 */ /* 0x000fea0003800000 */
[----:B------:R-:W-:Y:S01]  /*ae10*/  BPT.TRAP 0x1 ;  /* 0x000000040000795c */ /* 0x000fe20000300000 */
.L_x_1407:
[----:B---3--:R-:W-:Y:S05]  /*ae20*/  @P1 BRA `(.L_x_1408) ;  /* 0x0000000000081947 */ /* 0x008fea0003800000 */
[----:B------:R-:W3:Y:S02]  /*ae30*/  SYNCS.PHASECHK.TRANS64.TRYWAIT P1, [UR10+0x2a850], R0 ;  /* 0x02a85000ff0075a7 */ /* 0x000ee4000802014a */
[----:B---3--:R-:W-:Y:S05]  /*ae40*/  @!P1 BRA `(.L_x_1409) ;  /* 0x000000c000d49947 */ /* 0x008fea0003800000 */
.L_x_1408:
        /* <DEDUP_REMOVED lines=107> */
[----:B------:R-:W-:Y:S01]  /*b500*/  UMOV UR7, 0x40000040 ;  /* 0x4000004000077882 */ /* 0x000fe20000000000 */
[----:B------:R-:W-:-:S03]  /*b510*/  VIADD R104, R121, 0x1 ;  /* 0x0000000179687836 */ /* 0x000fc60000000000 */
[----:B------:R-:W0:Y:S01]  /*b520*/  MUFU.TANH R152, R152 ;  /* 0x0000009800987308 */ /* 0x000e220000002400 */
[----:B------:R-:W-:Y:S02]  /*b530*/  @!P1 VIADD R101, R101, 0x2a840 ;  /* 0x0002a84065659836 */ /* 0x000fe40000000000 */
[----:B------:R-:W-:-:S03]  /*b540*/  IMAD R104, R19, -0x2, R104 ;  /* 0xfffffffe13687824 */ /* 0x000fc600078e0268 */
[----:B------:R-:W-:Y:S01]  /*b550*/  @!P1 PRMT R102, RZ, 0x654, R101 ;  /* 0x00000654ff669816 */ /* 0x000fe20000000065 */
[----:B------:R-:W-:Y:S01]  /*b560*/  VIADD R130, R104, 0xffffffff ;  /* 0xffffffff68827836 */ /* 0x000fe20000000000 */
        /* <DEDUP_REMOVED lines=12> */
[----:B------:R-:W-:Y:S01]  /*b630*/  UMOV UR7, 0x40000040 ;  /* 0x4000004000077882 */ /* 0x000fe20000000000 */
[----:B------:R-:W-:-:S06]  /*b640*/  UIADD3 UR4, UR4, 0x280, URZ ;  /* 0x0000028004047890 */ /* 0x000fcc000fffe03f */
[----:B------:R-:W0:Y:S01]  /*b650*/  MUFU.TANH R150, R150 ;  /* 0x0000009600967308 */ /* 0x000e220000002400 */
[----:B------:R-:W-:Y:S02]  /*b660*/  WARPGROUP.DEPBAR.LE gsb0, 0x0 ;  /* 0x00008000000079c5 */ /* 0x000fe40000010000 */
[----:B------:R-:W-:Y:S01]  /*b670*/  WARPGROUP.ARRIVE ;  /* 0x00000000000079c5 */ /* 0x000fe20000000000 */
[----:B------:R-:W-:Y:S01]  /*b680*/  FMUL.FTZ R144, R122, UR5 ;  /* 0x000000057a907c20 */ /* 0x000fe20008410000 */
[----:B------:R-:W-:-:S04]  /*b690*/  FMUL.FTZ R146, R123, UR5 ;  /* 0x000000057b927c20 */ /* 0x000fc80008410000 */
[----:B------:R-:W-:Y:S01]  /*b6a0*/  HGMMA.64x128x16.F32.BF16 R24, R140, gdesc[UR4].tnspB, R24, gsb0 ;  /* 0x41e000048c187df0 */ /* 0x000fe20008001818 */
[----:B------:R-:W-:Y:S01]  /*b6b0*/  UMOV UR6, UR4 ;  /* 0x0000000400067c82 */ /* 0x000fe20008000000 */
[----:B------:R-:W-:Y:S01]  /*b6c0*/  UMOV UR7, 0x40000040 ;  /* 0x4000004000077882 */ /* 0x000fe20000000000 */
[----:B------:R-:W0:Y:S08]  /*b6d0*/  MUFU.TANH R144, R144 ;  /* 0x0000009000907308 */ /* 0x000e300000002400 */
[----:B------:R-:W0:Y:S01]  /*b6e0*/  MUFU.TANH R146, R146 ;  /* 0x0000009200927308 */ /* 0x000e220000002400 */
[----:B------:R-:W-:-:S02]  /*b6f0*/  WARPGROUP.DEPBAR.LE gsb0, 0x0 ;  /* 0x00008000000079c5 */ /* 0x000fc40000010000 */
[----:B------:R-:W-:Y:S01]  /*b700*/  WARPGROUP.ARRIVE ;  /* 0x00000000000079c5 */ /* 0x000fe20000000000 */
[----:B------:R-:W-:Y:S01]  /*b710*/  FMUL.FTZ R140, R105, UR5 ;  /* 0x00000005698c7c20 */ /* 0x000fe20008410000 */
[----:B------:R-:W-:Y:S01]  /*b720*/  FMUL.FTZ R142, R119, UR5 ;  /* 0x00000005778e7c20 */ /* 0x000fe20008410000 */
[----:B------:R-:W-:Y:S02]  /*b730*/  IADD3 R105, -R17, R104, R16 ;  /* 0x0000006811697210 */ /* 0x000fe40007ffe110 */
[----:B------:R0:W0:Y:S01]  /*b740*/  MUFU.TANH R119, R124 ;  /* 0x0000007c00777308 */ /* 0x0000220000002400 */
[----:B------:R-:W-:Y:S02]  /*b750*/  HGMMA.64x128x16.F32.BF16 R24, R136, gdesc[UR4].tnspB, R24, gsb0 ;  /* 0x41e0000488187df0 */ /* 0x000fe40008001818 */
[C---:B------:R-:W-:Y:S02]  /*b760*/  VIADD R123, R105.reuse, UR50 ;  /* 0x00000032697b7c36 */ /* 0x040fe40008000000 */
[----:B------:R-:W-:-:S03]  /*b770*/  VIADD R127, R105, UR51 ;  /* 0x00000033697f7c36 */ /* 0x000fc60008000000 */
[----:B------:R-:W0:Y:S01]  /*b780*/  MUFU.TANH R140, R140 ;  /* 0x0000008c008c7308 */ /* 0x000e220000002400 */
[--C-:B-----5:R-:W-:Y:S02]  /*b790*/  IMAD.IADD R113, R123, 0x1, R116.reuse ;  /* 0x000000017b717824 */ /* 0x120fe400078e0274 */
[----:B------:R-:W-:-:S05]  /*b7a0*/  IMAD.IADD R115, R127, 0x1, R116 ;  /* 0x000000017f737824 */ /* 0x000fca00078e0274 */
[----:B------:R-:W0:Y:S01]  /*b7b0*/  MUFU.TANH R142, R142 ;  /* 0x0000008e008e7308 */ /* 0x000e220000002400 */
[----:B------:R-:W-:Y:S02]  /*b7c0*/  WARPGROUP.DEPBAR.LE gsb0, 0x0 ;  /* 0x00008000000079c5 */ /* 0x000fe40000010000 */
[----:B------:R5:W-:Y:S01]  /*b7d0*/  @!P1 SYNCS.ARRIVE.TRANS64.RED.A1T0 RZ, [R102+URZ], RZ ;  /* 0x000000ff66ff99a7 */ /* 0x000be2000810043f */
[----:B------:R-:W-:Y:S01]  /*b7e0*/  ISETP.GE.AND P1, PT, R9, 0x1, PT ;  /* 0x000000010900780c */ /* 0x000fe20003f26270 */
[----:B-----5:R-:W-:-:S06]  /*b7f0*/  FMUL.FTZ R102, R135, UR5 ;  /* 0x0000000587667c20 */ /* 0x020fcc0008410000 */
[----:B------:R-:W0:Y:S06]  /*b800*/  MUFU.TANH R102, R102 ;  /* 0x0000006600667308 */ /* 0x000e2c0000002400 */
        /* <DEDUP_REMOVED lines=13> */
.L_x_1412:
[----:B------:R-:W-:-:S05]  /*b8e0*/  IMAD.U32 R116, RZ, RZ, UR39 ;  /* 0x00000027ff747e24 */ /* 0x000fca000f8e00ff */
[----:B------:R-:W-:-:S13]  /*b8f0*/  ISETP.NE.AND P1, PT, R116, 0x1, PT ;  /* 0x000000017400780c */ /* 0x000fda0003f25270 */
[----:B------:R-:W1:Y:S02]  /*b900*/  @P1 LDC.64 R104, c[0x0][0x9e8] ;  /* 0x00027a00ff681b82 */ /* 0x000e640000000a00 */
[----:B-1----:R-:W-:-:S05]  /*b910*/  @P1 IMAD.HI.U32 R104, R117, R104, RZ ;  /* 0x0000006875681227 */ /* 0x002fca00078e00ff */
[----:B------:R-:W-:-:S07]  /*b920*/  @P1 SHF.R.U32.HI R117, RZ, R105, R104 ;  /* 0x00000069ff751219 */ /* 0x000fce0000011668 */
.L_x_1413:
[----:B------:R-:W-:Y:S05]  /*b930*/  BSYNC B0 ;  /* 0x0000000000007941 */ /* 0x000fea0003800000 */
.L_x_1411:
[----:B------:R-:W-:-:S05]  /*b940*/  IMAD R104, R117, R116, R130 ;  /* 0x0000007475687224 */ /* 0x000fca00078e0282 */
[----:B------:R-:W-:Y:S02]  /*b950*/  VIADDMNMX R113, R104, R116, R113, PT ;  /* 0x0000007468717246 */ /* 0x000fe40003800171 */
[----:B------:R-:W-:-:S07]  /*b960*/  VIMNMX R115, R115, R104, !PT ;  /* 0x0000006873737248 */ /* 0x000fce0007fe0100 */
.L_x_1410:
        /* <DEDUP_REMOVED lines=132> */
.L_x_1416:
[----:B------:R-:W-:-:S05]  /*c1b0*/  IMAD.U32 R97, RZ, RZ, UR39 ;  /* 0x00000027ff617e24 */ /* 0x000fca000f8e00ff */
[----:B------:R-:W-:-:S13]  /*c1c0*/  ISETP.NE.AND P6, PT, R97, 0x1, PT ;  /* 0x000000016100780c */ /* 0x000fda0003fc5270 */
[----:B------:R-:W0:Y:S02]  /*c1d0*/  @P6 LDC.64 R128, c[0x0][0x9e8] ;  /* 0x00027a00ff806b82 */ /* 0x000e240000000a00 */
[----:B0-----:R-:W-:-:S05]  /*c1e0*/  @P6 IMAD.HI.U32 R128, R93, R128, RZ ;  /* 0x000000805d806227 */ /* 0x001fca00078e00ff */
[----:B------:R-:W-:-:S07]  /*c1f0*/  @P6 SHF.R.U32.HI R93, RZ, R129, R128 ;  /* 0x00000081ff5d6219 */ /* 0x000fce0000011680 */
.L_x_1417:
[----:B------:R-:W-:Y:S05]  /*c200*/  BSYNC B0 ;  /* 0x0000000000007941 */ /* 0x000fea0003800000 */
.L_x_1415:
[----:B------:R-:W-:-:S05]  /*c210*/  IMAD R128, R93, R97, R130 ;  /* 0x000000615d807224 */ /* 0x000fca00078e0282 */
[----:B------:R-:W-:Y:S02]  /*c220*/  VIADDMNMX R7, R128, R97, R7, PT ;  /* 0x0000006180077246 */ /* 0x000fe40003800107 */
[----:B------:R-:W-:-:S07]  /*c230*/  VIMNMX R89, R89, R128, !PT ;  /* 0x0000008059597248 */ /* 0x000fce0007fe0100 */
.L_x_1414:
        /* <DEDUP_REMOVED lines=234> */
[----:B------:R-:W-:Y:S01]  /*d0e0*/  ISETP.GT.AND P1, PT, R10, R23, PT ;  /* 0x000000170a00720c */ /* 0x000fe20003f24270 */
        /* <DEDUP_REMOVED lines=107> */
.L_x_1401:
        /* <DEDUP_REMOVED lines=67> */
.L_x_1419:
[----:B------:R-:W-:Y:S01]  /*dbd0*/  ULEA UR5, UR37, UR38, 0x3 ;  /* 0x0000002625057291 */ /* 0x000fe2000f8e183f */
[----:B------:R-:W-:-:S05]  /*dbe0*/  IMAD.U32 R0, RZ, RZ, UR36 ;  /* 0x00000024ff007e24 */ /* 0x000fca000f8e00ff */
[----:B------:R-:W-:-:S04]  /*dbf0*/  SHF.L.U32 R0, R0, 0x1f, RZ ;  /* 0x0000001f00007819 */ /* 0x000fc800000006ff */
[----:B------:R0:W1:Y:S01]  /*dc00*/  SYNCS.PHASECHK.TRANS64.TRYWAIT P1, [UR5+0x2a850], R0 ;  /* 0x02a85000ff0075a7 */ /* 0x0000620008020145 */
[----:B------:R-:W-:Y:S05]  /*dc10*/  @!P0 BRA `(.L_x_1420) ;  /* 0x0000000000048947 */ /* 0x000fea0003800000 */
[----:B------:R-:W-:Y:S01]  /*dc20*/  BPT.TRAP 0x1 ;  /* 0x000000040000795c */ /* 0x000fe20000300000 */
.L_x_1420:
[----:B-1----:R-:W-:Y:S05]  /*dc30*/  @P1 BRA `(.L_x_1421) ;  /* 0x0000000000081947 */ /* 0x002fea0003800000 */
[----:B------:R-:W1:Y:S02]  /*dc40*/  SYNCS.PHASECHK.TRANS64.TRYWAIT P0, [UR5+0x2a850], R0 ;  /* 0x02a85000ff0075a7 */ /* 0x000e640008000145 */
[----:B-1----:R-:W-:Y:S05]  /*dc50*/  @!P0 BRA `(.L_x_1422) ;  /* 0x0000009400688947 */ /* 0x002fea0003800000 */
.L_x_1421:
[----:B------:R-:W-:Y:S01]  /*dc60*/  UIADD3 UR38, UR38, 0x400, URZ ;  /* 0x0000040026267890 */ /* 0x000fe2000fffe03f */
[----:B------:R-:W-:Y:S01]  /*dc70*/  WARPGROUP.ARRIVE ;  /* 0x00000000000079c5 */ /* 0x000fe20000000000 */
[----:B------:R-:W-:Y:S01]  /*dc80*/  UMOV UR7, 0x40000040 ;  /* 0x4000004000077882 */ /* 0x000fe20000000000 */
[----:B-1----:R-:W1:Y:S01]  /*dc90*/  SHFL.BFLY PT, R5, R6, 0x2, 0x1f ;  /* 0x0c401f0006057f89 */ /* 0x002e6200000e0000 */
[----:B------:R-:W-:Y:S01]  /*dca0*/  USHF.R.U32.HI UR38, URZ, 0x4, UR38 ;  /* 0x000000043f267899 */ /* 0x000fe20008011626 */
[----:B------:R-:W-:Y:S02]  /*dcb0*/  IMAD.U32 R13, RZ, RZ, UR5 ;  /* 0x00000005ff0d7e24 */ /* 0x000fe4000f8e00ff */
[----:B0-----:R-:W0:Y:S01]  /*dcc0*/  SHFL.BFLY PT, R0, R3, 0x2, 0x1f ;  /* 0x0c401f0003007f89 */ /* 0x001e2200000e0000 */
[----:B------:R-:W-:Y:S01]  /*dcd0*/  ULOP3.LUT UR38, UR38, 0x3fff, URZ, 0xc0, !UPT ;  /* 0x00003fff26267892 */ /* 0x000fe2000f8ec03f */
[----:B------:R-:W-:Y:S01]  /*dce0*/  VIADD R166, R166, 0x1 ;  /* 0x00000001a6a67836 */ /* 0x000fe20000000000 */
[----:B------:R-:W2:Y:S02]  /*dcf0*/  S2R R14, SR_TID.X ;  /* 0x00000000000e7919 */ /* 0x000ea40000002100 */
[----:B------:R-:W-:-:S04]  /*dd00*/  ULOP3.LUT UR4, UR38, 0x3000000, URZ, 0xfc, !UPT ;  /* 0x0300000026047892 */ /* 0x000fc8000f8efc3f */
        /* <DEDUP_REMOVED lines=9> */
[----:B0-----:R-:W-:Y:S01]  /*dda0*/  FADD.FTZ R2, R0, R3 ;  /* 0x0000000300027221 */ /* 0x001fe20000010000 */
[----:B------:R-:W-:Y:S01]  /*ddb0*/  IMAD.MOV.U32 R3, RZ, RZ, RZ ;  /* 0x000000ffff037224 */ /* 0x000fe200078e00ff */
[----:B------:R-:W0:Y:S04]  /*ddc0*/  SHFL.BFLY PT, R0, R5, 0x1, 0x1f ;  /* 0x0c201f0005007f89 */ /* 0x000e2800000e0000 */
[----:B------:R-:W1:Y:S01]  /*ddd0*/  SHFL.BFLY PT, R9, R2, 0x1, 0x1f ;  /* 0x0c201f0002097f89 */ /* 0x000e6200000e0000 */
[----:B--2---:R-:W-:Y:S01]  /*dde0*/  LOP3.LUT P2, RZ, R14, 0x7f, RZ, 0xc0, !PT ;  /* 0x0000007f0eff7812 */ /* 0x004fe2000784c0ff */
[----:B0-----:R-:W-:Y:S01]  /*ddf0*/  FADD.FTZ R10, R5, R0 ;  /* 0x00000000050a7221 */ /* 0x001fe20000010000 */
[----:B------:R-:W-:-:S02]  /*de00*/  IMAD.MOV.U32 R0, RZ, RZ, -0x800000 ;  /* 0xff800000ff007424 */ /* 0x000fc400078e00ff */
[----:B-1----:R-:W-:Y:S02]  /*de10*/  FADD.FTZ R12, R2, R9 ;  /* 0x00000009020c7221 */ /* 0x002fe40000010000 */
[----:B------:R-:W-:Y:S01]  /*de20*/  FSETP.NE.FTZ.AND P0, PT, R10, RZ, PT ;  /* 0x000000ff0a00720b */ /* 0x000fe20003f15000 */
[----:B------:R-:W-:Y:S02]  /*de30*/  IMAD.MOV.U32 R9, RZ, RZ, RZ ;  /* 0x000000ffff097224 */ /* 0x000fe400078e00ff */
[----:B------:R-:W-:Y:S01]  /*de40*/  IMAD.MOV.U32 R2, RZ, RZ, -0x800000 ;  /* 0xff800000ff027424 */ /* 0x000fe200078e00ff */
[----:B------:R-:W-:-:S09]  /*de50*/  FSETP.NE.FTZ.AND P1, PT, R12, RZ, PT ;  /* 0x000000ff0c00720b */ /* 0x000fd20003f35000 */
[----:B------:R-:W0:Y:S01]  /*de60*/  @P0 MUFU.LG2 R4, R10 ;  /* 0x0000000a00040308 */ /* 0x000e220000000c00 */
[----:B------:R-:W-:-:S03]  /*de70*/  @P0 FMUL.FTZ R5, R11, 0.69314718246459960938 ;  /* 0x3f3172180b050820 */ /* 0x000fc60000410000 */
[----:B------:R-:W-:-:S04]  /*de80*/  @P1 FMUL.FTZ R11, R11, 0.69314718246459960938 ;  /* 0x3f3172180b0b1820 */ /* 0x000fc80000410000 */
[----:B------:R-:W1:Y:S08]  /*de90*/  @P1 MUFU.LG2 R6, R12 ;  /* 0x0000000c00061308 */ /* 0x000e700000000c00 */
[----:B------:R2:W3:Y:S01]  /*dea0*/  @P0 MUFU.RCP R3, R10 ;  /* 0x0000000a00030308 */ /* 0x0004e20000001000 */
[----:B0-----:R-:W-:-:S04]  /*deb0*/  @P0 FMUL.FTZ R4, R4, 0.69314718246459960938 ;  /* 0x3f31721804040820 */ /* 0x001fc80000410000 */
[----:B------:R-:W-:Y:S01]  /*dec0*/  @P0 FFMA.FTZ R2, R5, R8, R4 ;  /* 0x0000000805020223 */ /* 0x000fe20000010004 */
[----:B------:R-:W-:Y:S02]  /*ded0*/  PLOP3.LUT P0, PT, PT, PT, PT, 0x8, 0x0 ;  /* 0x000000000000781c */ /* 0x000fe40003f0e170 */
[----:B------:R-:W0:Y:S01]  /*dee0*/  @P1 MUFU.RCP R9, R12 ;  /* 0x0000000c00091308 */ /* 0x000e220000001000 */
[----:B--2---:R-:W-:Y:S02]  /*def0*/  @!P2 VIADD R10, R13, 0x2a860 ;  /* 0x0002a8600d0aa836 */ /* 0x004fe40000000000 */
[----:B-1----:R-:W-:-:S03]  /*df00*/  @P1 FMUL.FTZ R6, R6, 0.69314718246459960938 ;  /* 0x3f31721806061820 */ /* 0x002fc60000410000 */
[----:B------:R-:W-:Y:S01]  /*df10*/  @!P2 PRMT R10, RZ, 0x654, R10 ;  /* 0x00000654ff0aa816 */ /* 0x000fe2000000000a */
        /* <DEDUP_REMOVED lines=28> */
[-C--:B---3--:R-:W-:Y:S01]  /*e0e0*/  FMUL.FTZ R91, R28, R3.reuse ;  /* 0x000000031c5b7220 */ /* 0x088fe20000410000 */
[-C--:B------:R-:W-:Y:S01]  /*e0f0*/  FMUL.FTZ R6, R29, R3.reuse ;  /* 0x000000031d067220 */ /* 0x080fe20000410000 */
[-C--:B------:R-:W-:Y:S01]  /*e100*/  FMUL.FTZ R89, R32, R3.reuse ;  /* 0x0000000320597220 */ /* 0x080fe20000410000 */
[----:B------:R-:W-:Y:S01]  /*e110*/  FMUL.FTZ R88, R33, R3 ;  /* 0x0000000321587220 */ /* 0x000fe20000410000 */
[----:B------:R1:W-:Y:S01]  /*e120*/  @!P2 SYNCS.ARRIVE.TRANS64.RED.A1T0 RZ, [R10+URZ], RZ ;  /* 0x000000ff0affa9a7 */ /* 0x0003e2000810043f */
[-C--:B0-----:R-:W-:Y:S01]  /*e130*/  FMUL.FTZ R8, R30, R9.reuse ;  /* 0x000000091e087220 */ /* 0x081fe20000410000 */
        /* <DEDUP_REMOVED lines=30> */
[-C--:B-1----:R-:W-:Y:S01]  /*e320*/  FMUL.FTZ R10, R27, R9.reuse ;  /* 0x000000091b0a7220 */ /* 0x082fe20000410000 */
        /* <DEDUP_REMOVED lines=28> */
.L_x_1352:
[----:B------:R-:W0:Y:S01]  /*e4f0*/  S2R R4, SR_CgaCtaId ;  /* 0x0000000000047919 */ /* 0x000e220000008800 */
[----:B------:R-:W-:Y:S01]  /*e500*/  MOV R3, 0x400 ;  /* 0x0000040000037802 */ /* 0x000fe20000000f00 */
[----:B------:R-:W-:Y:S01]  /*e510*/  BSSY B0, `(.L_x_1423) ;  /* 0x0000202000007945 */ /* 0x000fe20003800000 */
[----:B------:R-:W-:Y:S02]  /*e520*/  BAR.SYNC.DEFER_BLOCKING 0x5, 0x180 ;  /* 0x0146000000007b1d */ /* 0x000fe40000010000 */
[----:B0-----:R-:W-:-:S05]  /*e530*/  LEA R3, R4, R3, 0x18 ;  /* 0x0000000304037211 */ /* 0x001fca00078ec0ff */
[----:B------:R0:W1:Y:S01]  /*e540*/  LDS.128 R44, [R3+0x2a8d0] ;  /* 0x02a8d000032c7984 */ /* 0x0000620000000c00 */
[----:B------:R-:W-:Y:S06]  /*e550*/  BAR.ARV 0x4, 0x180 ;  /* 0x0106000000007b1d */ /* 0x000fec0000002000 */
[----:B------:R-:W-:Y:S05]  /*e560*/  @P0 BRA `(.L_x_1424) ;  /* 0x0000001400240947 */ /* 0x000fea0003800000 */
[----:B------:R-:W2:Y:S01]  /*e570*/  S2R R4, SR_SWINHI ;  /* 0x0000000000047919 */ /* 0x000ea20000002f00 */
[----:B------:R-:W-:Y:S01]  /*e580*/  F2FP.BF16.F32.PACK_AB R7, R7, R8 ;  /* 0x000000080707723e */ /* 0x000fe200000010ff */
[----:B------:R-:W-:Y:S01]  /*e590*/  ULDC.64 UR6, c[0x0][0x208] ;  /* 0x0000820000067ab9 */ /* 0x000fe20000000a00 */
[----:B------:R-:W-:Y:S01]  /*e5a0*/  F2FP.BF16.F32.PACK_AB R6, R6, R91 ;  /* 0x0000005b0606723e */ /* 0x000fe200000010ff */
[----:B------:R-:W-:Y:S01]  /*e5b0*/  BAR.SYNC.DEFER_BLOCKING 0x1, 0x100 ;  /* 0x0044000000007b1d */ /* 0x000fe20000010000 */
        /* <DEDUP_REMOVED lines=10> */
[----:B------:R-:W-:Y:S02]  /*e660*/  MOV R16, R3 ;  /* 0x0000000300107202 */ /* 0x000fe40000000f00 */
[----:B--2---:R-:W-:-:S03]  /*e670*/  MOV R17, R4 ;  /* 0x0000000400117202 */ /* 0x004fc60000000f00 */
[----:B------:R-:W-:-:S03]  /*e680*/  IMAD.WIDE R4, R170, 0x2, R16 ;  /* 0x00000002aa047825 */ /* 0x000fc600078e0210 */
[C---:B------:R-:W-:Y:S02]  /*e690*/  LOP3.LUT R9, R4.reuse, 0x380, RZ, 0xc0, !PT ;  /* 0x0000038004097812 */ /* 0x040fe400078ec0ff */
[C---:B------:R-:W-:Y:S02]  /*e6a0*/  IADD3 R23, P6, R4.reuse, 0x20, RZ ;  /* 0x0000002004177810 */ /* 0x040fe40007fde0ff */
[----:B------:R-:W-:Y:S02]  /*e6b0*/  IADD3 R97, P4, R4, 0x60, RZ ;  /* 0x0000006004617810 */ /* 0x000fe40007f9e0ff */
[----:B------:R-:W-:Y:S01]  /*e6c0*/  SHF.R.U64 R9, R9, 0x3, RZ ;  /* 0x0000000309097819 */ /* 0x000fe200000012ff */
[--C-:B------:R-:W-:Y:S01]  /*e6d0*/  IMAD.X R27, RZ, RZ, R5.reuse, P6 ;  /* 0x000000ffff1b7224 */ /* 0x100fe200030e0605 */
[----:B------:R-:W-:Y:S01]  /*e6e0*/  LOP3.LUT R14, R23, 0x380, RZ, 0xc0, !PT ;  /* 0x00000380170e7812 */ /* 0x000fe200078ec0ff */
[----:B------:R-:W-:Y:S01]  /*e6f0*/  IMAD.X R15, RZ, RZ, R5, P4 ;  /* 0x000000ffff0f7224 */ /* 0x000fe200020e0605 */
[----:B-1----:R-:W-:-:S02]  /*e700*/  LOP3.LUT R44, R97, 0x380, RZ, 0xc0, !PT ;  /* 0x00000380612c7812 */ /* 0x002fc400078ec0ff */
[C---:B------:R-:W-:Y:S02]  /*e710*/  IADD3 R73, P5, R4.reuse, 0x40, RZ ;  /* 0x0000004004497810 */ /* 0x040fe40007fbe0ff */
[C---:B------:R-:W-:Y:S02]  /*e720*/  IADD3 R99, P3, R4.reuse, 0x4000, RZ ;  /* 0x0000400004637810 */ /* 0x040fe40007f7e0ff */
[C---:B------:R-:W-:Y:S01]  /*e730*/  IADD3 R101, P2, R4.reuse, 0x4020, RZ ;  /* 0x0000402004657810 */ /* 0x040fe20007f5e0ff */
[--C-:B------:R-:W-:Y:S01]  /*e740*/  IMAD.X R25, RZ, RZ, R5.reuse, P5 ;  /* 0x000000ffff197224 */ /* 0x100fe200028e0605 */
[C---:B------:R-:W-:Y:S01]  /*e750*/  IADD3 R90, P1, R4.reuse, 0x4040, RZ ;  /* 0x00004040045a7810 */ /* 0x040fe20007f3e0ff */
[--C-:B------:R-:W-:Y:S01]  /*e760*/  IMAD.X R21, RZ, RZ, R5.reuse, P3 ;  /* 0x000000ffff157224 */ /* 0x100fe200018e0605 */
[----:B------:R-:W-:Y:S01]  /*e770*/  IADD3 R103, P0, R4, 0x4060, RZ ;  /* 0x0000406004677810 */ /* 0x000fe20007f1e0ff */
[--C-:B------:R-:W-:Y:S01]  /*e780*/  IMAD.X R13, RZ, RZ, R5.reuse, P2 ;  /* 0x000000ffff0d7224 */ /* 0x100fe200010e0605 */
[----:B------:R-:W-:Y:S01]  /*e790*/  LOP3.LUT R4, R9, R4, RZ, 0x3c, !PT ;  /* 0x0000000409047212 */ /* 0x000fe200078e3cff */
[--C-:B------:R-:W-:Y:S01]  /*e7a0*/  IMAD.X R11, RZ, RZ, R5.reuse, P1 ;  /* 0x000000ffff0b7224 */ /* 0x100fe200008e0605 */
[----:B------:R-:W-:Y:S01]  /*e7b0*/  SHF.R.U64 R14, R14, 0x3, RZ ;  /* 0x000000030e0e7819 */ /* 0x000fe200000012ff */
[----:B------:R-:W-:Y:S01]  /*e7c0*/  IMAD.X R9, RZ, RZ, R5, P0 ;  /* 0x000000ffff097224 */ /* 0x000fe200000e0605 */
[----:B------:R-:W-:-:S02]  /*e7d0*/  SHF.R.U64 R44, R44, 0x3, RZ ;  /* 0x000000032c2c7819 */ /* 0x000fc400000012ff */
[----:B------:R-:W-:Y:S02]  /*e7e0*/  MOV R94, R4 ;  /* 0x00000004005e7202 */ /* 0x000fe40000000f00 */
[----:B------:R-:W-:Y:S02]  /*e7f0*/  LOP3.LUT R26, R14, R23, RZ, 0x3c, !PT ;  /* 0x000000170e1a7212 */ /* 0x000fe400078e3cff */
[----:B------:R-:W-:Y:S02]  /*e800*/  F2FP.BF16.F32.PACK_AB R5, R10, R93 ;  /* 0x0000005d0a05723e */ /* 0x000fe400000010ff */
[----:B------:R-:W-:Y:S02]  /*e810*/  LOP3.LUT R14, R44, R97, RZ, 0x3c, !PT ;  /* 0x000000612c0e7212 */ /* 0x000fe400078e3cff */
[----:B------:R-:W-:Y:S01]  /*e820*/  LOP3.LUT R10, R101, 0x380, RZ, 0xc0, !PT ;  /* 0x00000380650a7812 */ /* 0x000fe200078ec0ff */
[----:B------:R-:W1:Y:S01]  /*e830*/  LDC.64 R96, c[0x0][0xc00] ;  /* 0x00030000ff607b82 */ /* 0x000e620000000a00 */
[----:B------:R-:W-:-:S02]  /*e840*/  LOP3.LUT R23, R90, 0x380, RZ, 0xc0, !PT ;  /* 0x000003805a177812 */ /* 0x000fc400078ec0ff */
[----:B------:R-:W-:Y:S02]  /*e850*/  LOP3.LUT R44, R103, 0x380, RZ, 0xc0, !PT ;  /* 0x00000380672c7812 */ /* 0x000fe400078ec0ff */
[----:B------:R-:W-:Y:S02]  /*e860*/  LOP3.LUT R20, R73, 0x380, RZ, 0xc0, !PT ;  /* 0x0000038049147812 */ /* 0x000fe400078ec0ff */
[----:B------:R-:W-:Y:S02]  /*e870*/  LOP3.LUT R72, R99, 0x380, RZ, 0xc0, !PT ;  /* 0x0000038063487812 */ /* 0x000fe400078ec0ff */
[----:B------:R-:W-:Y:S02]  /*e880*/  SHF.R.U64 R10, R10, 0x3, RZ ;  /* 0x000000030a0a7819 */ /* 0x000fe400000012ff */
[----:B------:R-:W-:Y:S02]  /*e890*/  SHF.R.U64 R23, R23, 0x3, RZ ;  /* 0x0000000317177819 */ /* 0x000fe400000012ff */
[----:B------:R-:W-:-:S02]  /*e8a0*/  SHF.R.U64 R44, R44, 0x3, RZ ;  /* 0x000000032c2c7819 */ /* 0x000fc400000012ff */
[----:B------:R-:W-:Y:S02]  /*e8b0*/  SHF.R.U64 R20, R20, 0x3, RZ ;  /* 0x0000000314147819 */ /* 0x000fe400000012ff */
[----:B------:R-:W-:Y:S02]  /*e8c0*/  F2FP.BF16.F32.PACK_AB R4, R12, R95 ;  /* 0x0000005f0c04723e */ /* 0x000fe400000010ff */
[----:B------:R-:W-:Y:S02]  /*e8d0*/  SHF.R.U64 R72, R72, 0x3, RZ ;  /* 0x0000000348487819 */ /* 0x000fe400000012ff */
[----:B------:R-:W-:Y:S01]  /*e8e0*/  LOP3.LUT R12, R10, R101, RZ, 0x3c, !PT ;  /* 0x000000650a0c7212 */ /* 0x000fe200078e3cff */
[----:B------:R2:W-:Y:S01]  /*e8f0*/  STSM.16.M88.4 [R94], R4 ;  /* 0x000000045e007844 */ /* 0x0005e20000000200 */
        /* <DEDUP_REMOVED lines=11> */
[----:B------:R-:W-:Y:S02]  /*e9b0*/  MOV R91, R24 ;  /* 0x00000018005b7202 */ /* 0x000fe40000000f00 */
[----:B--2---:R-:W-:Y:S01]  /*e9c0*/  F2FP.BF16.F32.PACK_AB R4, R41, R40 ;  /* 0x000000282904723e */ /* 0x004fe200000010ff */
[----:B------:R-:W-:Y:S01]  /*e9d0*/  STSM.16.M88.4 [R92], R8 ;  /* 0x000000085c007844 */ /* 0x000fe20000000200 */
[----:B------:R-:W-:-:S02]  /*e9e0*/  F2FP.BF16.F32.PACK_AB R5, R43, R42 ;  /* 0x0000002a2b05723e */ /* 0x000fc400000010ff */
[----:B------:R-:W-:Y:S02]  /*e9f0*/  F2FP.BF16.F32.PACK_AB R6, R32, R33 ;  /* 0x000000212006723e */ /* 0x000fe400000010ff */
[----:B------:R-:W-:Y:S02]  /*ea00*/  F2FP.BF16.F32.PACK_AB R7, R30, R31 ;  /* 0x0000001f1e07723e */ /* 0x000fe400000010ff */
[----:B------:R-:W-:Y:S02]  /*ea10*/  MOV R90, R14 ;  /* 0x0000000e005a7202 */ /* 0x000fe40000000f00 */
[----:B------:R-:W-:Y:S01]  /*ea20*/  F2FP.BF16.F32.PACK_AB R14, R53, R52 ;  /* 0x00000034350e723e */ /* 0x000fe200000010ff */
[----:B------:R2:W-:Y:S01]  /*ea30*/  STSM.16.M88.4 [R91], R4 ;  /* 0x000000045b007844 */ /* 0x0005e20000000200 */
[----:B------:R-:W3:Y:S01]  /*ea40*/  LDC R53, c[0x0][0xbe8] ;  /* 0x0002fa00ff357b82 */ /* 0x000ee20000000800 */
[----:B------:R-:W-:Y:S02]  /*ea50*/  MOV R73, R12 ;  /* 0x0000000c00497202 */ /* 0x000fe40000000f00 */
[----:B------:R-:W-:-:S02]  /*ea60*/  F2FP.BF16.F32.PACK_AB R12, R49, R48 ;  /* 0x00000030310c723e */ /* 0x000fc400000010ff */
[----:B------:R-:W-:Y:S02]  /*ea70*/  F2FP.BF16.F32.PACK_AB R13, R51, R50 ;  /* 0x00000032330d723e */ /* 0x000fe400000010ff */
[----:B------:R-:W-:Y:S02]  /*ea80*/  F2FP.BF16.F32.PACK_AB R15, R55, R54 ;  /* 0x00000036370f723e */ /* 0x000fe400000010ff */
[----:B------:R-:W-:Y:S02]  /*ea90*/  MOV R23, R20 ;  /* 0x0000001400177202 */ /* 0x000fe40000000f00 */
[----:B------:R-:W-:Y:S01]  /*eaa0*/  F2FP.BF16.F32.PACK_AB R24, R57, R56 ;  /* 0x000000383918723e */ /* 0x000fe200000010ff */
[----:B------:R-:W4:Y:S01]  /*eab0*/  LDC.64 R20, c[0x0][0xc00] ;  /* 0x00030000ff147b82 */ /* 0x000f220000000a00 */
[----:B------:R-:W-:Y:S01]  /*eac0*/  F2FP.BF16.F32.PACK_AB R25, R59, R58 ;  /* 0x0000003a3b19723e */ /* 0x000fe200000010ff */
[----:B------:R-:W-:Y:S01]  /*ead0*/  STSM.16.M88.4 [R90], R12 ;  /* 0x0000000c5a007844 */ /* 0x000fe20000000200 */
[----:B------:R-:W-:-:S02]  /*eae0*/  F2FP.BF16.F32.PACK_AB R26, R61, R60 ;  /* 0x0000003c3d1a723e */ /* 0x000fc400000010ff */
[----:B------:R-:W-:Y:S02]  /*eaf0*/  F2FP.BF16.F32.PACK_AB R27, R63, R62 ;  /* 0x0000003e3f1b723e */ /* 0x000fe400000010ff */
[----:B------:R-:W-:Y:S01]  /*eb00*/  F2FP.BF16.F32.PACK_AB R30, R77, R76 ;  /* 0x0000004c4d1e723e */ /* 0x000fe200000010ff */
[----:B--2---:R-:W2:Y:S01]  /*eb10*/  LDC.64 R4, c[0x0][0xc08] ;  /* 0x00030200ff047b82 */ /* 0x004ea20000000a00 */
[----:B------:R-:W-:Y:S01]  /*eb20*/  F2FP.BF16.F32.PACK_AB R31, R79, R78 ;  /* 0x0000004e4f1f723e */ /* 0x000fe200000010ff */
[----:B------:R0:W-:Y:S01]  /*eb30*/  STSM.16.M88.4 [R23], R24 ;  /* 0x0000001817007844 */ /* 0x0001e20000000200 */
[----:B-1----:R-:W-:Y:S02]  /*eb40*/  ISETP.NE.U32.AND P0, PT, R96, RZ, PT ;  /* 0x000000ff6000720c */ /* 0x002fe40003f05070 */
[----:B---3--:R-:W-:Y:S01]  /*eb50*/  ISETP.NE.AND P1, PT, R53, 0x1, PT ;  /* 0x000000013500780c */ /* 0x008fe20003f25270 */
[----:B------:R1:W-:Y:S01]  /*eb60*/  STSM.16.M88.4 [R73], R64 ;  /* 0x0000004049007844 */ /* 0x0003e20000000200 */
[----:B------:R-:W-:-:S03]  /*eb70*/  ISETP.NE.AND.EX P0, PT, R97, RZ, PT, P0 ;  /* 0x000000ff6100720c */ /* 0x000fc60003f05300 */
[----:B------:R1:W-:Y:S04]  /*eb80*/  STSM.16.M88.4 [R72], R28 ;  /* 0x0000001c48007844 */ /* 0x0003e80000000200 */
[----:B------:R1:W-:Y:S01]  /*eb90*/  STSM.16.M88.4 [R44], R80 ;  /* 0x000000502c007844 */ /* 0x0003e20000000200 */
[----:B------:R-:W-:Y:S01]  /*eba0*/  ULDC UR4, c[0x0][0xa88] ;  /* 0x0002a20000047ab9 */ /* 0x000fe20000000800 */
[----:B----4-:R-:W-:Y:S02]  /*ebb0*/  IMAD.WIDE R20, R164, 0x4, R20 ;  /* 0x00000004a4147825 */ /* 0x010fe400078e0214 */
[----:B------:R-:W3:Y:S02]  /*ebc0*/  @P1 LDC R8, c[0x0][0xbec] ;  /* 0x0002fb00ff081b82 */ /* 0x000ee40000000800 */
[----:B0-----:R-:W-:-:S06]  /*ebd0*/  IMAD.MOV.U32 R23, RZ, RZ, RZ ;  /* 0x000000ffff177224 */ /* 0x001fcc00078e00ff */
[----:B------:R-:W-:Y:S01]  /*ebe0*/  BAR.SYNC.DEFER_BLOCKING 0x1, 0x100 ;  /* 0x0044000000007b1d */ /* 0x000fe20000010000 */
[----:B--2---:R-:W-:-:S07]  /*ebf0*/  ISETP.NE.U32.AND P2, PT, R4, RZ, PT ;  /* 0x000000ff0400720c */ /* 0x004fce0003f45070 */
[----:B------:R-:W0:Y:S01]  /*ec00*/  @P1 LDC R9, c[0x0][0xbf0] ;  /* 0x0002fc00ff091b82 */ /* 0x000e220000000800 */
[----:B------:R-:W-:-:S13]  /*ec10*/  ISETP.NE.AND.EX P2, PT, R5, RZ, PT, P2 ;  /* 0x000000ff0500720c */ /* 0x000fda0003f45320 */
[----:B------:R-:W2:Y:S01]  /*ec20*/  @P2 LDC.64 R4, c[0x0][0xc08] ;  /* 0x00030200ff042b82 */ /* 0x000ea20000000a00 */
[----:B------:R-:W-:Y:S01]  /*ec30*/  IMAD.U32 R6, RZ, RZ, UR4 ;  /* 0x00000004ff067e24 */ /* 0x000fe2000f8e00ff */
[----:B------:R1:W5:Y:S01]  /*ec40*/  @P0 LDG.E R23, desc[UR6][R20.64] ;  /* 0x0000000614170981 */ /* 0x000362000c1e1900 */
[----:B--2---:R-:W-:-:S05]  /*ec50*/  @P2 IMAD.WIDE R4, R164, 0x4, R4 ;  /* 0x00000004a4042825 */ /* 0x004fca00078e0204 */
[----:B------:R1:W5:Y:S01]  /*ec60*/  @P2 LDG.E R6, desc[UR6][R4.64] ;  /* 0x0000000604062981 */ /* 0x000362000c1e1900 */
[----:B0--3--:R-:W-:Y:S05]  /*ec70*/  @P2 BRA `(.L_x_1425) ;  /* 0x0000000000142947 */ /* 0x009fea0003800000 */
[----:B------:R-:W-:Y:S05]  /*ec80*/  @!P0 BRA `(.L_x_1425) ;  /* 0x0000000000108947 */ /* 0x000fea0003800000 */
[----:B------:R-:W-:Y:S02]  /*ec90*/  ULDC.64 UR4, c[0x0][0x208] ;  /* 0x0000820000047ab9 */ /* 0x000fe40000000a00 */
[----:B-1----:R-:W2:Y:S04]  /*eca0*/  LDG.E R5, desc[UR4][R20.64] ;  /* 0x0000000414057981 */ /* 0x002ea8000c1e1900 */
[----:B-----5:R-:W2:Y:S02]  /*ecb0*/  LDG.E R6, desc[UR4][R20.64+0x4] ;  /* 0x0000040414067981 */ /* 0x020ea4000c1e1900 */
[----:B--2---:R-:W-:-:S07]  /*ecc0*/  IMAD.IADD R6, R6, 0x1, -R5 ;  /* 0x0000000106067824 */ /* 0x004fce00078e0a05 */
.L_x_1425:
[----:B-1----:R-:W-:Y:S01]  /*ecd0*/  SHF.R.S32.HI R44, RZ, 0x1f, R163 ;  /* 0x0000001fff2c7819 */ /* 0x002fe200000114a3 */
[----:B------:R-:W-:Y:S01]  /*ece0*/  IMAD.IADD R13, R22, 0x1, R18 ;  /* 0x00000001160d7824 */ /* 0x000fe200078e0212 */
[----:B------:R-:W-:Y:S01]  /*ecf0*/  ULDC.64 UR4, c[0x0][0xb90] ;  /* 0x0002e40000047ab9 */ /* 0x000fe20000000a00 */
[--C-:B-----5:R-:W-:Y:S01]  /*ed00*/  SHF.R.S32.HI R21, RZ, 0x1f, R23.reuse ;  /* 0x0000001fff157819 */ /* 0x120fe20000011417 */
[----:B------:R-:W-:Y:S01]  /*ed10*/  IMAD.MOV.U32 R20, RZ, RZ, R23 ;  /* 0x000000ffff147224 */ /* 0x000fe200078e0017 */
[----:B------:R-:W-:Y:S01]  /*ed20*/  SHF.R.S32.HI R10, RZ, 0x1f, R164 ;  /* 0x0000001fff0a7819 */ /* 0x000fe200000114a4 */
[----:B------:R-:W-:Y:S01]  /*ed30*/  IMAD R4, R44, UR4, RZ ;  /* 0x000000042c047c24 */ /* 0x000fe2000f8e02ff */
[----:B------:R-:W-:Y:S01]  /*ed40*/  SEL R55, R164, RZ, !P0 ;  /* 0x000000ffa4377207 */ /* 0x000fe20004000000 */
[----:B------:R-:W-:Y:S01]  /*ed50*/  @P1 IMAD.HI.U32 R8, R13, R8, RZ ;  /* 0x000000080d081227 */ /* 0x000fe200078e00ff */
[----:B------:R-:W-:-:S03]  /*ed60*/  ULDC.64 UR6, c[0x0][0x208] ;  /* 0x0000820000067ab9 */ /* 0x000fc60000000a00 */
[----:B------:R-:W-:Y:S01]  /*ed70*/  IMAD.MOV.U32 R7, RZ, RZ, R13 ;  /* 0x000000ffff077224 */ /* 0x000fe200078e000d */
[----:B------:R-:W-:Y:S01]  /*ed80*/  @P1 SHF.R.U32.HI R7, RZ, R9, R8 ;  /* 0x00000009ff071219 */ /* 0x000fe20000011608 */
[C---:B------:R-:W-:Y:S02]  /*ed90*/  IMAD R11, R163.reuse, UR5, R4 ;  /* 0x00000005a30b7c24 */ /* 0x040fe4000f8e0204 */
[----:B------:R-:W-:Y:S01]  /*eda0*/  IMAD.WIDE.U32 R4, R163, UR4, R20 ;  /* 0x00000004a3047c25 */ /* 0x000fe2000f8e0014 */
[----:B------:R-:W-:Y:S01]  /*edb0*/  SEL R20, R10, RZ, !P0 ;  /* 0x000000ff0a147207 */ /* 0x000fe20004000000 */
[----:B------:R-:W-:Y:S02]  /*edc0*/  ULDC.64 UR4, c[0x0][0xb98] ;  /* 0x0002e60000047ab9 */ /* 0x000fe40000000a00 */
[----:B------:R-:W-:Y:S02]  /*edd0*/  IMAD R9, R165, 0x40, R160 ;  /* 0x00000040a5097824 */ /* 0x000fe400078e02a0 */
[----:B------:R-:W-:Y:S01]  /*ede0*/  IMAD.IADD R5, R5, 0x1, R11 ;  /* 0x0000000105057824 */ /* 0x000fe200078e020b */
[--C-:B------:R-:W-:Y:S01]  /*edf0*/  SHF.R.S32.HI R11, RZ, 0x1f, R7.reuse ;  /* 0x0000001fff0b7819 */ /* 0x100fe20000011407 */
[----:B------:R-:W-:-:S02]  /*ee00*/  IMAD.MOV R10, RZ, RZ, -R7 ;  /* 0x000000ffff0a7224 */ /* 0x000fc400078e0a07 */
[----:B------:R-:W-:-:S04]  /*ee10*/  IMAD.WIDE.U32 R4, R55, UR4, R4 ;  /* 0x0000000437047c25 */ /* 0x000fc8000f8e0004 */
[----:B------:R-:W-:Y:S01]  /*ee20*/  IMAD.WIDE R16, R9, 0x2, R16 ;  /* 0x0000000209107825 */ /* 0x000fe200078e0210 */
[----:B------:R-:W-:-:S03]  /*ee30*/  IADD3 R4, P2, R7, R4, RZ ;  /* 0x0000000407047210 */ /* 0x000fc60007f5e0ff */
[----:B------:R-:W-:Y:S01]  /*ee40*/  IMAD R8, R20, UR4, RZ ;  /* 0x0000000414087c24 */ /* 0x000fe2000f8e02ff */
[C---:B------:R-:W-:Y:S01]  /*ee50*/  IADD3 R15, P0, R16.reuse, 0x1000, RZ ;  /* 0x00001000100f7810 */ /* 0x040fe20007f1e0ff */
[----:B------:R-:W-:Y:S01]  /*ee60*/  IMAD R9, R53, R10, R13 ;  /* 0x0000000a35097224 */ /* 0x000fe200078e020d */
[----:B------:R-:W-:Y:S01]  /*ee70*/  IADD3 R13, P3, R16, 0x2000, RZ ;  /* 0x00002000100d7810 */ /* 0x000fe20007f7e0ff */
[----:B------:R-:W-:Y:S01]  /*ee80*/  IMAD R8, R55, UR5, R8 ;  /* 0x0000000537087c24 */ /* 0x000fe2000f8e0208 */
[----:B------:R-:W-:Y:S01]  /*ee90*/  ULDC.64 UR4, c[0x0][0xb88] ;  /* 0x0002e20000047ab9 */ /* 0x000fe20000000a00 */
[----:B------:R-:W-:Y:S01]  /*eea0*/  IMAD.IADD R24, R169, 0x1, R18 ;  /* 0x00000001a9187824 */ /* 0x000fe200078e0212 */
[----:B------:R-:W-:Y:S01]  /*eeb0*/  SHF.R.S32.HI R7, RZ, 0x1f, R9 ;  /* 0x0000001fff077819 */ /* 0x000fe20000011409 */
[----:B------:R-:W-:Y:S01]  /*eec0*/  IMAD R57, R6, R53, RZ ;  /* 0x0000003506397224 */ /* 0x000fe200078e02ff */
[----:B------:R-:W-:Y:S02]  /*eed0*/  IADD3.X R5, R11, R5, R8, P2, !PT ;  /* 0x000000050b057210 */ /* 0x000fe400017fe408 */
[----:B------:R-:W-:Y:S01]  /*eee0*/  LOP3.LUT R8, R13, 0x380, RZ, 0xc0, !PT ;  /* 0x000003800d087812 */ /* 0x000fe200078ec0ff */
[----:B------:R-:W-:Y:S01]  /*eef0*/  IMAD R10, R7, UR4, RZ ;  /* 0x00000004070a7c24 */ /* 0x000fe2000f8e02ff */
[----:B------:R-:W-:Y:S01]  /*ef00*/  IADD3 R7, P2, R16, 0x3000, RZ ;  /* 0x0000300010077810 */ /* 0x000fe20007f5e0ff */
[----:B------:R-:W-:Y:S01]  /*ef10*/  IMAD.WIDE.U32 R4, R9, UR4, R4 ;  /* 0x0000000409047c25 */ /* 0x000fe2000f8e0004 */
[----:B------:R-:W-:-:S02]  /*ef20*/  SHF.R.U64 R8, R8, 0x3, RZ ;  /* 0x0000000308087819 */ /* 0x000fc400000012ff */
[----:B------:R-:W-:Y:S01]  /*ef30*/  LOP3.LUT R12, R15, 0x380, RZ, 0xc0, !PT ;  /* 0x000003800f0c7812 */ /* 0x000fe200078ec0ff */
[----:B------:R-:W-:Y:S01]  /*ef40*/  IMAD R11, R9, UR5, R10 ;  /* 0x00000005090b7c24 */ /* 0x000fe2000f8e020a */
[----:B------:R-:W-:Y:S01]  /*ef50*/  ULDC.64 UR4, c[0x0][0xb50] ;  /* 0x0002d40000047ab9 */ /* 0x000fe20000000a00 */
[----:B------:R-:W-:Y:S01]  /*ef60*/  LOP3.LUT R8, R8, R13, RZ, 0x3c, !PT ;  /* 0x0000000d08087212 */ /* 0x000fe200078e3cff */
[----:B------:R-:W-:Y:S01]  /*ef70*/  IMAD.X R13, RZ, RZ, R17, P0 ;  /* 0x000000ffff0d7224 */ /* 0x000fe200000e0611 */
[C---:B------:R-:W-:Y:S01]  /*ef80*/  LEA R10, P4, R4.reuse, UR4, 0x2 ;  /* 0x00000004040a7c11 */ /* 0x040fe2000f8810ff */
[----:B------:R-:W-:Y:S01]  /*ef90*/  IMAD.IADD R9, R5, 0x1, R11 ;  /* 0x0000000105097824 */ /* 0x000fe200078e020b */
[----:B------:R-:W-:Y:S02]  /*efa0*/  LOP3.LUT R5, R7, 0x380, RZ, 0xc0, !PT ;  /* 0x0000038007057812 */ /* 0x000fe400078ec0ff */
[----:B------:R-:W-:Y:S01]  /*efb0*/  LOP3.LUT P0, RZ, R167, 0x3, RZ, 0xc0, !PT ;  /* 0x00000003a7ff7812 */ /* 0x000fe2000780c0ff */
[----:B------:R-:W-:Y:S01]  /*efc0*/  SHFL.IDX PT, R48, R10, RZ, 0x1c1f ;  /* 0x001c1fff0a307589 */ /* 0x000fe200000e0000 */
[----:B------:R-:W-:Y:S01]  /*efd0*/  LEA.HI.X R14, R4, UR5, R9, 0x2, P4 ;  /* 0x00000005040e7c11 */ /* 0x000fe2000a0f1409 */
[--C-:B------:R-:W-:Y:S01]  /*efe0*/  IMAD.X R9, RZ, RZ, R17.reuse, P3 ;  /* 0x000000ffff097224 */ /* 0x100fe200018e0611 */
[----:B------:R-:W-:Y:S01]  /*eff0*/  SHF.R.U64 R4, R5, 0x3, RZ ;  /* 0x0000000305047819 */ /* 0x000fe200000012ff */
[----:B------:R-:W-:Y:S01]  /*f000*/  SHFL.IDX PT, R50, R10, 0x1, 0x1c1f ;  /* 0x003c1f000a327f89 */ /* 0x000fe200000e0000 */
[----:B------:R-:W-:Y:S01]  /*f010*/  IMAD.X R5, RZ, RZ, R17, P2 ;  /* 0x000000ffff057224 */ /* 0x000fe200010e0611 */
[----:B------:R-:W-:Y:S01]  /*f020*/  SHF.R.U64 R12, R12, 0x3, RZ ;  /* 0x000000030c0c7819 */ /* 0x000fe200000012ff */
[----:B------:R-:W-:Y:S01]  /*f030*/  ULDC.64 UR4, c[0x0][0xaa0] ;  /* 0x0002a80000047ab9 */ /* 0x000fe20000000a00 */
[----:B------:R-:W0:Y:S01]  /*f040*/  SHFL.IDX PT, R49, R14, RZ, 0x1c1f ;  /* 0x001c1fff0e317589 */ /* 0x000e2200000e0000 */
[----:B------:R-:W-:Y:S01]  /*f050*/  LOP3.LUT R4, R4, R7, RZ, 0x3c, !PT ;  /* 0x0000000704047212 */ /* 0x000fe200078e3cff */
[C---:B------:R-:W-:Y:S01]  /*f060*/  VIADD R7, R24.reuse, 0x8 ;  /* 0x0000000818077836 */ /* 0x040fe20000000000 */
[----:B------:R-:W-:Y:S01]  /*f070*/  ISETP.GE.OR P2, PT, R24, R57, P0 ;  /* 0x000000391800720c */ /* 0x000fe20000746670 */
[----:B------:R-:W1:Y:S01]  /*f080*/  SHFL.IDX PT, R51, R14, 0x1, 0x1c1f ;  /* 0x003c1f000e337f89 */ /* 0x000e6200000e0000 */
[----:B------:R-:W-:-:S02]  /*f090*/  LOP3.LUT R12, R12, R15, RZ, 0x3c, !PT ;  /* 0x0000000f0c0c7212 */ /* 0x000fc400078e3cff */
[----:B------:R-:W-:Y:S02]  /*f0a0*/  ISETP.GE.OR P0, PT, R7, R57, P0 ;  /* 0x000000390700720c */ /* 0x000fe40000706670 */
[C---:B------:R-:W-:Y:S02]  /*f0b0*/  IADD3 R41, P6, R16.reuse, 0x4000, RZ ;  /* 0x0000400010297810 */ /* 0x040fe40007fde0ff */
[C---:B------:R-:W-:Y:S02]  /*f0c0*/  IADD3 R37, P5, R16.reuse, 0x5000, RZ ;  /* 0x0000500010257810 */ /* 0x040fe40007fbe0ff */
[C---:B------:R-:W-:Y:S02]  /*f0d0*/  IADD3 R33, P4, R16.reuse, 0x6000, RZ ;  /* 0x0000600010217810 */ /* 0x040fe40007f9e0ff */
[----:B------:R-:W-:Y:S02]  /*f0e0*/  LOP3.LUT R15, R16, 0x380, RZ, 0xc0, !PT ;  /* 0x00000380100f7812 */ /* 0x000fe400078ec0ff */
[----:B------:R-:W-:-:S02]  /*f0f0*/  LOP3.LUT R40, R41, 0x380, RZ, 0xc0, !PT ;  /* 0x0000038029287812 */ /* 0x000fc400078ec0ff */
[----:B------:R-:W-:Y:S02]  /*f100*/  LOP3.LUT R36, R37, 0x380, RZ, 0xc0, !PT ;  /* 0x0000038025247812 */ /* 0x000fe400078ec0ff */
[----:B------:R-:W-:Y:S02]  /*f110*/  LOP3.LUT R32, R33, 0x380, RZ, 0xc0, !PT ;  /* 0x0000038021207812 */ /* 0x000fe400078ec0ff */
[----:B------:R-:W-:Y:S01]  /*f120*/  SHF.R.U64 R15, R15, 0x3, RZ ;  /* 0x000000030f0f7819 */ /* 0x000fe200000012ff */
[----:B0-----:R0:W-:Y:S01]  /*f130*/  @!P2 ST.E desc[UR6][R48.64], R2 ;  /* 0x000000023000a985 */ /* 0x0011e2000c101906 */
[----:B------:R-:W-:Y:S02]  /*f140*/  IADD3 R11, P3, R16, 0x7000, RZ ;  /* 0x00007000100b7810 */ /* 0x000fe40007f7e0ff */
[----:B------:R-:W-:Y:S01]  /*f150*/  SHF.R.U64 R40, R40, 0x3, RZ ;  /* 0x0000000328287819 */ /* 0x000fe200000012ff */
[----:B-1----:R1:W-:Y:S01]  /*f160*/  @!P0 ST.E desc[UR6][R50.64], R0 ;  /* 0x0000000032008985 */ /* 0x0023e2000c101906 */
[----:B------:R-:W-:Y:S01]  /*f170*/  SHF.R.U64 R36, R36, 0x3, RZ ;  /* 0x0000000324247819 */ /* 0x000fe200000012ff */
[----:B------:R-:W-:Y:S01]  /*f180*/  IMAD.X R29, RZ, RZ, R17, P3 ;  /* 0x000000ffff1d7224 */ /* 0x000fe200018e0611 */
[----:B------:R-:W-:-:S02]  /*f190*/  SHF.R.U64 R32, R32, 0x3, RZ ;  /* 0x0000000320207819 */ /* 0x000fc400000012ff */
[----:B------:R-:W-:Y:S02]  /*f1a0*/  LOP3.LUT R16, R15, R16, RZ, 0x3c, !PT ;  /* 0x000000100f107212 */ /* 0x000fe400078e3cff */
[----:B------:R-:W-:Y:S01]  /*f1b0*/  LOP3.LUT R40, R40, R41, RZ, 0x3c, !PT ;  /* 0x0000002928287212 */ /* 0x000fe200078e3cff */
[----:B0-----:R-:W0:Y:S01]  /*f1c0*/  @P1 LDC R49, c[0x0][0xbec] ;  /* 0x0002fb00ff311b82 */ /* 0x001e220000000800 */
[----:B------:R-:W-:Y:S01]  /*f1d0*/  LOP3.LUT R36, R36, R37, RZ, 0x3c, !PT ;  /* 0x0000002524247212 */ /* 0x000fe200078e3cff */
[--C-:B------:R-:W-:Y:S01]  /*f1e0*/  IMAD.X R41, RZ, RZ, R17.reuse, P6 ;  /* 0x000000ffff297224 */ /* 0x100fe200030e0611 */
[----:B------:R-:W-:Y:S01]  /*f1f0*/  LOP3.LUT R32, R32, R33, RZ, 0x3c, !PT ;  /* 0x0000002120207212 */ /* 0x000fe200078e3cff */
[----:B-1----:R-:W-:Y:S01]  /*f200*/  IMAD R0, R21, UR4, RZ ;  /* 0x0000000415007c24 */ /* 0x002fe2000f8e02ff */
[----:B------:R1:W5:Y:S01]  /*f210*/  LD.E.128 R24, desc[UR6][R16.64] ;  /* 0x0000000610187980 */ /* 0x000362000c101d00 */
[--C-:B------:R-:W-:Y:S01]  /*f220*/  IMAD.X R37, RZ, RZ, R17.reuse, P5 ;  /* 0x000000ffff257224 */ /* 0x100fe200028e0611 */
[----:B------:R-:W-:Y:S01]  /*f230*/  LOP3.LUT R6, R11, 0x380, RZ, 0xc0, !PT ;  /* 0x000003800b067812 */ /* 0x000fe200078ec0ff */
[----:B------:R-:W-:Y:S01]  /*f240*/  IMAD.X R33, RZ, RZ, R17, P4 ;  /* 0x000000ffff217224 */ /* 0x000fe200020e0611 */
[----:B------:R-:W5:Y:S01]  /*f250*/  LD.E.128 R12, desc[UR6][R12.64] ;  /* 0x000000060c0c7980 */ /* 0x000f62000c101d00 */
[----:B------:R-:W-:Y:S01]  /*f260*/  IMAD R21, R23, UR5, R0 ;  /* 0x0000000517157c24 */ /* 0x000fe2000f8e0200 */
[----:B------:R-:W-:-:S02]  /*f270*/  SHF.R.U64 R6, R6, 0x3, RZ ;  /* 0x0000000306067819 */ /* 0x000fc400000012ff */
[----:B------:R-:W5:Y:S01]  /*f280*/  LD.E.128 R40, desc[UR6][R40.64] ;  /* 0x0000000628287980 */ /* 0x000f62000c101d00 */
[----:B-1----:R-:W-:Y:S01]  /*f290*/  IMAD.WIDE.U32 R16, R23, UR4, RZ ;  /* 0x0000000417107c25 */ /* 0x002fe2000f8e00ff */
[----:B------:R-:W-:Y:S01]  /*f2a0*/  ULDC.64 UR4, c[0x0][0xae8] ;  /* 0x0002ba0000047ab9 */ /* 0x000fe20000000a00 */
[----:B------:R-:W1:Y:S01]  /*f2b0*/  @P1 LDC R23, c[0x0][0xbf0] ;  /* 0x0002fc00ff171b82 */ /* 0x000e620000000800 */
[----:B------:R-:W-:Y:S01]  /*f2c0*/  LOP3.LUT R28, R6, R11, RZ, 0x3c, !PT ;  /* 0x0000000b061c7212 */ /* 0x000fe200078e3cff */
[----:B------:R-:W-:Y:S01]  /*f2d0*/  IMAD.IADD R17, R17, 0x1, R21 ;  /* 0x0000000111117824 */ /* 0x000fe200078e0215 */
[----:B------:R-:W5:Y:S01]  /*f2e0*/  LD.E.128 R8, desc[UR6][R8.64] ;  /* 0x0000000608087980 */ /* 0x000f62000c101d00 */
[----:B------:R-:W-:Y:S02]  /*f2f0*/  IMAD R21, R162, 0x20, R165 ;  /* 0x00000020a2157824 */ /* 0x000fe400078e02a5 */
[----:B------:R-:W-:Y:S01]  /*f300*/  IMAD R0, R44, UR4, RZ ;  /* 0x000000042c007c24 */ /* 0x000fe2000f8e02ff */
[----:B------:R-:W5:Y:S01]  /*f310*/  LD.E.128 R4, desc[UR6][R4.64] ;  /* 0x0000000604047980 */ /* 0x000f62000c101d00 */
[----:B------:R-:W-:-:S02]  /*f320*/  IMAD.IADD R44, R18, 0x1, R21 ;  /* 0x00000001122c7824 */ /* 0x000fc400078e0215 */
[C---:B------:R-:W-:Y:S01]  /*f330*/  IMAD R21, R163.reuse, UR5, R0 ;  /* 0x00000005a3157c24 */ /* 0x040fe2000f8e0200 */
[----:B------:R-:W5:Y:S01]  /*f340*/  LD.E.128 R36, desc[UR6][R36.64] ;  /* 0x0000000624247980 */ /* 0x000f62000c101d00 */
[----:B------:R-:W-:Y:S01]  /*f350*/  IMAD.WIDE.U32 R16, R163, UR4, R16 ;  /* 0x00000004a3107c25 */ /* 0x000fe2000f8e0010 */
[----:B------:R-:W-:Y:S02]  /*f360*/  ULDC.64 UR4, c[0x0][0xaf0] ;  /* 0x0002bc0000047ab9 */ /* 0x000fe40000000a00 */
[----:B------:R-:W5:Y:S01]  /*f370*/  LD.E.128 R32, desc[UR6][R32.64] ;  /* 0x0000000620207980 */ /* 0x000f62000c101d00 */
[----:B0-----:R-:W-:-:S03]  /*f380*/  @P1 IMAD.HI.U32 R0, R44, R49, RZ ;  /* 0x000000312c001227 */ /* 0x001fc600078e00ff */
[----:B------:R-:W5:Y:S01]  /*f390*/  LD.E.128 R28, desc[UR6][R28.64] ;  /* 0x000000061c1c7980 */ /* 0x000f62000c101d00 */
[----:B------:R-:W-:Y:S02]  /*f3a0*/  IMAD.IADD R17, R17, 0x1, R21 ;  /* 0x0000000111117824 */ /* 0x000fe400078e0215 */
[----:B------:R-:W-:Y:S01]  /*f3b0*/  IMAD.MOV.U32 R21, RZ, RZ, R44 ;  /* 0x000000ffff157224 */ /* 0x000fe200078e002c */
[----:B------:R-:W-:Y:S01]  /*f3c0*/  @!PT LDS RZ, [RZ] ;  /* 0x00000000fffff984 */ /* 0x000fe20000000800 */
[----:B------:R-:W-:Y:S01]  /*f3d0*/  @!PT LDS RZ, [RZ] ;  /* 0x00000000fffff984 */ /* 0x000fe20000000800 */
[----:B------:R-:W-:Y:S01]  /*f3e0*/  @!PT LDS RZ, [RZ] ;  /* 0x00000000fffff984 */ /* 0x000fe20000000800 */
[----:B------:R-:W-:Y:S01]  /*f3f0*/  @!PT LDS RZ, [RZ] ;  /* 0x00000000fffff984 */ /* 0x000fe20000000800 */
[----:B------:R0:W-:Y:S06]  /*f400*/  MEMBAR.ALL.CTA ;  /* 0x0000000000007992 */ /* 0x0001ec0000008000 */
[----:B0-----:R-:W0:Y:S01]  /*f410*/  FENCE.VIEW.ASYNC.S ;  /* 0x00000000000073c6 */ /* 0x001e220000000000 */
[----:B------:R-:W-:Y:S01]  /*f420*/  IMAD R2, R20, UR4, RZ ;  /* 0x0000000414027c24 */ /* 0x000fe2000f8e02ff */
[----:B-1----:R-:W-:Y:S01]  /*f430*/  @P1 SHF.R.U32.HI R21, RZ, R23, R0 ;  /* 0x00000017ff151219 */ /* 0x002fe20000011600 */
[----:B------:R-:W-:-:S03]  /*f440*/  IMAD.WIDE.U32 R16, R55, UR4, R16 ;  /* 0x0000000437107c25 */ /* 0x000fc6000f8e0010 */
[--C-:B------:R-:W-:Y:S01]  /*f450*/  SHF.R.S32.HI R0, RZ, 0x1f, R21.reuse ;  /* 0x0000001fff007819 */ /* 0x100fe20000011415 */
[----:B------:R-:W-:Y:S01]  /*f460*/  IMAD R23, R55, UR5, R2 ;  /* 0x0000000537177c24 */ /* 0x000fe2000f8e0202 */
[----:B------:R-:W-:Y:S01]  /*f470*/  ULDC.64 UR4, c[0x0][0xae0] ;  /* 0x0002b80000047ab9 */ /* 0x000fe20000000a00 */
[----:B------:R-:W-:Y:S02]  /*f480*/  IMAD.MOV R2, RZ, RZ, -R21 ;  /* 0x000000ffff027224 */ /* 0x000fe400078e0a15 */
[----:B------:R-:W-:Y:S02]  /*f490*/  IMAD.IADD R17, R17, 0x1, R23 ;  /* 0x0000000111117824 */ /* 0x000fe400078e0217 */
[----:B------:R-:W-:Y:S02]  /*f4a0*/  IMAD R0, R0, UR4, RZ ;  /* 0x0000000400007c24 */ /* 0x000fe4000f8e02ff */
[----:B------:R-:W-:Y:S02]  /*f4b0*/  IMAD R23, R53, R2, R44 ;  /* 0x0000000235177224 */ /* 0x000fe400078e022c */
[----:B------:R-:W-:-:S02]  /*f4c0*/  IMAD R49, R21, UR5, R0 ;  /* 0x0000000515317c24 */ /* 0x000fc4000f8e0200 */
[----:B------:R-:W-:Y:S01]  /*f4d0*/  IMAD.WIDE.U32 R16, R21, UR4, R16 ;  /* 0x0000000415107c25 */ /* 0x000fe2000f8e0010 */
[----:B------:R-:W-:Y:S01]  /*f4e0*/  SHF.R.S32.HI R0, RZ, 0x1f, R23 ;  /* 0x0000001fff007819 */ /* 0x000fe20000011417 */
[----:B------:R-:W-:Y:S02]  /*f4f0*/  ULDC.64 UR4, c[0x0][0xad8] ;  /* 0x0002b60000047ab9 */ /* 0x000fe40000000a00 */
[----:B------:R-:W-:Y:S02]  /*f500*/  IMAD.IADD R17, R17, 0x1, R49 ;  /* 0x0000000111117824 */ /* 0x000fe400078e0231 */
[----:B------:R-:W-:Y:S02]  /*f510*/  IMAD R2, R0, UR4, RZ ;  /* 0x0000000400027c24 */ /* 0x000fe4000f8e02ff */
[----:B------:R-:W-:Y:S02]  /*f520*/  IMAD.IADD R44, R165, 0x1, R18 ;  /* 0x00000001a52c7824 */ /* 0x000fe400078e0212 */
[----:B------:R-:W-:-:S02]  /*f530*/  IMAD R21, R23, UR5, R2 ;  /* 0x0000000517157c24 */ /* 0x000fc4000f8e0202 */
[----:B------:R-:W-:Y:S01]  /*f540*/  IMAD.WIDE.U32 R16, R23, UR4, R16 ;  /* 0x0000000417107c25 */ /* 0x000fe2000f8e0010 */
[CC--:B------:R-:W-:Y:S01]  /*f550*/  ISETP.GE.AND P2, PT, R44.reuse, R57.reuse, PT ;  /* 0x000000392c00720c */ /* 0x0c0fe20003f46270 */
[----:B------:R-:W-:Y:S02]  /*f560*/  ULDC.64 UR4, c[0x0][0xa80] ;  /* 0x0002a00000047ab9 */ /* 0x000fe40000000a00 */
[----:B------:R-:W-:Y:S01]  /*f570*/  VIADD R0, R44, 0x20 ;  /* 0x000000202c007836 */ /* 0x000fe20000000000 */
[----:B------:R-:W-:Y:S01]  /*f580*/  LEA R18, P3, R16, UR4, 0x1 ;  /* 0x0000000410127c11 */ /* 0x000fe2000f8608ff */
[----:B------:R-:W-:Y:S02]  /*f590*/  IMAD.IADD R17, R17, 0x1, R21 ;  /* 0x0000000111117824 */ /* 0x000fe400078e0215 */
[----:B------:R-:W-:Y:S01]  /*f5a0*/  VIADD R3, R3, 0x2a820 ;  /* 0x0002a82003037836 */ /* 0x000fe20000000000 */
[----:B------:R-:W-:Y:S01]  /*f5b0*/  ISETP.GE.AND P0, PT, R0, R57, PT ;  /* 0x000000390000720c */ /* 0x000fe20003f06270 */
[----:B------:R-:W-:Y:S01]  /*f5c0*/  VIADD R0, R44, 0x40 ;  /* 0x000000402c007836 */ /* 0x000fe20000000000 */
[----:B------:R-:W-:-:S02]  /*f5d0*/  LEA.HI.X R20, R16, UR5, R17, 0x1, P3 ;  /* 0x0000000510147c11 */ /* 0x000fc400098f0c11 */
        /* <DEDUP_REMOVED lines=11> */
[CC--:B-1----:R-:W-:Y:S02]  /*f690*/  @!P2 LEA R2, P4, R160.reuse, R16.reuse, 0x1 ;  /* 0x00000010a002a211 */ /* 0x0c2fe400078808ff */
[C---:B------:R-:W-:Y:S02]  /*f6a0*/  @!P3 LEA R16, P5, R161.reuse, R16, 0x1 ;  /* 0x00000010a110b211 */ /* 0x040fe400078a08ff */
[-C--:B0-2---:R-:W-:Y:S02]  /*f6b0*/  @!P2 LEA.HI.X R3, R160, R0.reuse, R172, 0x1, P4 ;  /* 0x00000000a003a211 */ /* 0x085fe400020f0cac */
[----:B------:R-:W-:-:S03]  /*f6c0*/  @!P3 LEA.HI.X R17, R161, R0, R171, 0x1, P5 ;  /* 0x00000000a111b211 */ /* 0x000fc600028f0cab */
[----:B-----5:R3:W-:Y:S04]  /*f6d0*/  @!P2 ST.E.128 desc[UR6][R2.64], R24 ;  /* 0x000000180200a985 */ /* 0x0207e8000c101d06 */
[----:B------:R3:W-:Y:S02]  /*f6e0*/  @!P3 ST.E.128 desc[UR6][R16.64], R40 ;  /* 0x000000281000b985 */ /* 0x0007e4000c101d06 */
.L_x_1427:
[----:B------:R-:W-:Y:S05]  /*f6f0*/  BSYNC B1 ;  /* 0x0000000000017941 */ /* 0x000fea0003800000 */
.L_x_1426:
        /* <DEDUP_REMOVED lines=10> */
[-C--:B0---4-:R-:W-:Y:S02]  /*f7a0*/  @!P3 LEA.HI.X R3, R160, R0.reuse, R172, 0x1, P0 ;  /* 0x00000000a003b211 */ /* 0x091fe400000f0cac */
[----:B------:R-:W-:-:S03]  /*f7b0*/  @!P4 LEA.HI.X R17, R161, R0, R171, 0x1, P2 ;  /* 0x00000000a111c211 */ /* 0x000fc600010f0cab */
[----:B-----5:R3:W-:Y:S04]  /*f7c0*/  @!P3 ST.E.128 desc[UR6][R2.64], R12 ;  /* 0x0000000c0200b985 */ /* 0x0207e8000c101d06 */
[----:B------:R3:W-:Y:S02]  /*f7d0*/  @!P4 ST.E.128 desc[UR6][R16.64], R36 ;  /* 0x000000241000c985 */ /* 0x0007e4000c101d06 */
.L_x_1429:
[----:B------:R-:W-:Y:S05]  /*f7e0*/  BSYNC B1 ;  /* 0x0000000000017941 */ /* 0x000fea0003800000 */
.L_x_1428:
[----:B----4-:R4:W0:Y:S01]  /*f7f0*/  SHFL.IDX PT, R0, R20, 0x2, 0x181f ;  /* 0x00581f0014007f89 */ /* 0x01082200000e0000 */
        /* <DEDUP_REMOVED lines=13> */
.L_x_1431:
[----:B------:R-:W-:Y:S05]  /*f8d0*/  BSYNC B1 ;  /* 0x0000000000017941 */ /* 0x000fea0003800000 */
.L_x_1430:
[----:B0-----:R-:W-:Y:S01]  /*f8e0*/  VIADD R0, R44, 0x60 ;  /* 0x000000602c007836 */ /* 0x001fe20000000000 */
[----:B--2-4-:R-:W0:Y:S04]  /*f8f0*/  SHFL.IDX PT, R20, R20, 0x3, 0x181f ;  /* 0x00781f0014147f89 */ /* 0x014e2800000e0000 */
        /* <DEDUP_REMOVED lines=16> */
.L_x_1424:
[----:B------:R-:W2:Y:S01]  /*fa00*/  LDC.64 R4, c[0x0][0xc00] ;  /* 0x00030000ff047b82 */ /* 0x000ea20000000a00 */
[----:B------:R-:W-:Y:S01]  /*fa10*/  IMAD.MOV.U32 R6, RZ, RZ, RZ ;  /* 0x000000ffff067224 */ /* 0x000fe200078e00ff */
[----:B------:R-:W-:-:S06]  /*fa20*/  ULDC.64 UR6, c[0x0][0x208] ;  /* 0x0000820000067ab9 */ /* 0x000fcc0000000a00 */
[----:B------:R-:W3:Y:S08]  /*fa30*/  LDC R17, c[0x0][0xbe8] ;  /* 0x0002fa00ff117b82 */ /* 0x000ef00000000800 */
[----:B0-----:R-:W0:Y:S01]  /*fa40*/  LDC.64 R2, c[0x0][0xc00] ;  /* 0x00030000ff027b82 */ /* 0x001e220000000a00 */
[----:B--2---:R-:W-:-:S04]  /*fa50*/  ISETP.NE.U32.AND P0, PT, R4, RZ, PT ;  /* 0x000000ff0400720c */ /* 0x004fc80003f05070 */
[----:B------:R-:W-:-:S03]  /*fa60*/  ISETP.NE.AND.EX P0, PT, R5, RZ, PT, P0 ;  /* 0x000000ff0500720c */ /* 0x000fc60003f05300 */
[----:B------:R-:W2:Y:S01]  /*fa70*/  LDC.64 R4, c[0x0][0xc08] ;  /* 0x00030200ff047b82 */ /* 0x000ea20000000a00 */
[----:B---3--:R-:W-:Y:S01]  /*fa80*/  ISETP.NE.AND P2, PT, R17, 0x1, PT ;  /* 0x000000011100780c */ /* 0x008fe20003f45270 */
[----:B------:R-:W-:Y:S01]  /*fa90*/  ULDC UR4, c[0x0][0xa88] ;  /* 0x0002a20000047ab9 */ /* 0x000fe20000000800 */
[----:B0-----:R-:W-:-:S11]  /*faa0*/  IMAD.WIDE R2, R164, 0x4, R2 ;  /* 0x00000004a4027825 */ /* 0x001fd600078e0202 */
[----:B------:R-:W0:Y:S08]  /*fab0*/  @P2 LDC R16, c[0x0][0xbec] ;  /* 0x0002fb00ff102b82 */ /* 0x000e300000000800 */
[----:B------:R-:W3:Y:S01]  /*fac0*/  @P2 LDC R21, c[0x0][0xbf0] ;  /* 0x0002fc00ff152b82 */ /* 0x000ee20000000800 */
[----:B--2---:R-:W-:Y:S01]  /*fad0*/  ISETP.NE.U32.AND P1, PT, R4, RZ, PT ;  /* 0x000000ff0400720c */ /* 0x004fe20003f25070 */
[----:B------:R-:W-:Y:S01]  /*fae0*/  IMAD.U32 R0, RZ, RZ, UR4 ;  /* 0x00000004ff007e24 */ /* 0x000fe2000f8e00ff */
[----:B------:R2:W5:Y:S02]  /*faf0*/  @P0 LDG.E R6, desc[UR6][R2.64] ;  /* 0x0000000602060981 */ /* 0x000564000c1e1900 */
[----:B------:R-:W-:-:S13]  /*fb00*/  ISETP.NE.AND.EX P1, PT, R5, RZ, PT, P1 ;  /* 0x000000ff0500720c */ /* 0x000fda0003f25310 */
[----:B------:R-:W4:Y:S01]  /*fb10*/  @P1 LDC.64 R4, c[0x0][0xc08] ;  /* 0x00030200ff041b82 */ /* 0x000f220000000a00 */
[----:B------:R-:W-:Y:S02]  /*fb20*/  ISETP.GE.AND P3, PT, R173, 0x80, PT ;  /* 0x00000080ad00780c */ /* 0x000fe40003f66270 */
[----:B------:R-:W-:Y:S01]  /*fb30*/  SHF.R.S32.HI R7, RZ, 0x1f, R164 ;  /* 0x0000001fff077819 */ /* 0x000fe200000114a4 */
[----:B----4-:R-:W-:-:S05]  /*fb40*/  @P1 IMAD.WIDE R4, R164, 0x4, R4 ;  /* 0x00000004a4041825 */ /* 0x010fca00078e0204 */
[----:B------:R2:W5:Y:S01]  /*fb50*/  @P1 LDG.E R0, desc[UR6][R4.64] ;  /* 0x0000000604001981 */ /* 0x000562000c1e1900 */
[----:B0--3--:R-:W-:Y:S05]  /*fb60*/  @P1 BRA `(.L_x_1433) ;  /* 0x0000000000141947 */ /* 0x009fea0003800000 */
[----:B------:R-:W-:Y:S05]  /*fb70*/  @!P0 BRA `(.L_x_1433) ;  /* 0x0000000000108947 */ /* 0x000fea0003800000 */
[----:B------:R-:W-:Y:S02]  /*fb80*/  ULDC.64 UR4, c[0x0][0x208] ;  /* 0x0000820000047ab9 */ /* 0x000fe40000000a00 */
[----:B--2---:R-:W2:Y:S04]  /*fb90*/  LDG.E R5, desc[UR4][R2.64] ;  /* 0x0000000402057981 */ /* 0x004ea8000c1e1900 */
[----:B-----5:R-:W2:Y:S02]  /*fba0*/  LDG.E R0, desc[UR4][R2.64+0x4] ;  /* 0x0000040402007981 */ /* 0x020ea4000c1e1900 */
[----:B--2---:R-:W-:-:S07]  /*fbb0*/  IMAD.IADD R0, R0, 0x1, -R5 ;  /* 0x0000000100007824 */ /* 0x004fce00078e0a05 */
.L_x_1433:
[----:B------:R-:W-:Y:S01]  /*fbc0*/  BSSY B1, `(.L_x_1434) ;  /* 0x000002e000017945 */ /* 0x000fe20003800000 */
[----:B------:R-:W-:Y:S02]  /*fbd0*/  SHF.R.S32.HI R10, RZ, 0x1f, R163 ;  /* 0x0000001fff0a7819 */ /* 0x000fe400000114a3 */
[----:B------:R-:W-:Y:S02]  /*fbe0*/  SEL R13, R164, RZ, !P0 ;  /* 0x000000ffa40d7207 */ /* 0x000fe40004000000 */
[----:B------:R-:W-:Y:S02]  /*fbf0*/  SEL R12, R7, RZ, !P0 ;  /* 0x000000ff070c7207 */ /* 0x000fe40004000000 */
[----:B-----5:R-:W-:Y:S01]  /*fc00*/  SHF.R.S32.HI R11, RZ, 0x1f, R6 ;  /* 0x0000001fff0b7819 */ /* 0x020fe20000011406 */
[----:B------:R-:W-:Y:S06]  /*fc10*/  @P3 BRA `(.L_x_1435) ;  /* 0x0000000000a03947 */ /* 0x000fec0003800000 */
[----:B--2---:R-:W0:Y:S01]  /*fc20*/  S2R R3, SR_TID.X ;  /* 0x0000000000037919 */ /* 0x004e220000002100 */
[----:B------:R-:W2:Y:S02]  /*fc30*/  LDC R14, c[0x0][0xbe8] ;  /* 0x0002fa00ff0e7b82 */ /* 0x000ea40000000800 */
[----:B--2---:R-:W-:Y:S01]  /*fc40*/  IMAD R2, R0, R14, RZ ;  /* 0x0000000e00027224 */ /* 0x004fe200078e02ff */
[----:B0-----:R-:W-:-:S04]  /*fc50*/  IADD3 R9, R18, -0x80, R3 ;  /* 0xffffff8012097810 */ /* 0x001fc80007ffe003 */
[----:B------:R-:W-:-:S13]  /*fc60*/  ISETP.GE.AND P0, PT, R9, R2, PT ;  /* 0x000000020900720c */ /* 0x000fda0003f06270 */
[----:B------:R-:W-:Y:S05]  /*fc70*/  @P0 BRA `(.L_x_1435) ;  /* 0x0000000000880947 */ /* 0x000fea0003800000 */
[----:B------:R-:W-:Y:S01]  /*fc80*/  ISETP.NE.AND P0, PT, R14, 0x1, PT ;  /* 0x000000010e00780c */ /* 0x000fe20003f05270 */
[----:B------:R-:W-:Y:S01]  /*fc90*/  ULDC.64 UR4, c[0x0][0xb90] ;  /* 0x0002e40000047ab9 */ /* 0x000fe20000000a00 */
[----:B------:R-:W-:Y:S01]  /*fca0*/  IMAD.MOV.U32 R2, RZ, RZ, R6 ;  /* 0x000000ffff027224 */ /* 0x000fe200078e0006 */
[----:B------:R-:W-:Y:S01]  /*fcb0*/  ULDC.64 UR6, c[0x0][0x208] ;  /* 0x0000820000067ab9 */ /* 0x000fe20000000a00 */
[----:B------:R-:W-:Y:S02]  /*fcc0*/  IMAD R8, R10, UR4, RZ ;  /* 0x000000040a087c24 */ /* 0x000fe4000f8e02ff */
[----:B------:R-:W-:Y:S02]  /*fcd0*/  IMAD.MOV.U32 R3, RZ, RZ, R11 ;  /* 0x000000ffff037224 */ /* 0x000fe400078e000b */
[----:B------:R-:W-:Y:S02]  /*fce0*/  IMAD.MOV.U32 R5, RZ, RZ, R9 ;  /* 0x000000ffff057224 */ /* 0x000fe400078e0009 */
[----:B------:R-:W-:-:S03]  /*fcf0*/  IMAD.WIDE.U32 R2, R163, UR4, R2 ;  /* 0x00000004a3027c25 */ /* 0x000fc6000f8e0002 */
[----:B------:R-:W0:Y:S01]  /*fd00*/  @P0 LDC R4, c[0x0][0xbec] ;  /* 0x0002fb00ff040b82 */ /* 0x000e220000000800 */
[----:B------:R-:W-:Y:S01]  /*fd10*/  IMAD R7, R163, UR5, R8 ;  /* 0x00000005a3077c24 */ /* 0x000fe2000f8e0208 */
[----:B------:R-:W-:-:S03]  /*fd20*/  ULDC.64 UR4, c[0x0][0xb98] ;  /* 0x0002e60000047ab9 */ /* 0x000fc60000000a00 */
[----:B------:R-:W-:-:S03]  /*fd30*/  IMAD.IADD R3, R3, 0x1, R7 ;  /* 0x0000000103037824 */ /* 0x000fc600078e0207 */
[----:B------:R-:W2:Y:S01]  /*fd40*/  @P0 LDC R15, c[0x0][0xbf0] ;  /* 0x0002fc00ff0f0b82 */ /* 0x000ea20000000800 */
[----:B------:R-:W-:-:S04]  /*fd50*/  IMAD.WIDE.U32 R2, R13, UR4, R2 ;  /* 0x000000040d027c25 */ /* 0x000fc8000f8e0002 */
[----:B0-----:R-:W-:-:S05]  /*fd60*/  @P0 IMAD.HI.U32 R4, R9, R4, RZ ;  /* 0x0000000409040227 */ /* 0x001fca00078e00ff */
[----:B--2---:R-:W-:Y:S01]  /*fd70*/  @P0 SHF.R.U32.HI R5, RZ, R15, R4 ;  /* 0x0000000fff050219 */ /* 0x004fe20000011604 */
[----:B------:R-:W-:-:S03]  /*fd80*/  IMAD R4, R12, UR4, RZ ;  /* 0x000000040c047c24 */ /* 0x000fc6000f8e02ff */
[----:B------:R-:W-:Y:S01]  /*fd90*/  IADD3 R2, P0, R5, R2, RZ ;  /* 0x0000000205027210 */ /* 0x000fe20007f1e0ff */
[----:B------:R-:W-:Y:S02]  /*fda0*/  IMAD.MOV R7, RZ, RZ, -R5 ;  /* 0x000000ffff077224 */ /* 0x000fe400078e0a05 */
[----:B------:R-:W-:Y:S01]  /*fdb0*/  IMAD R8, R13, UR5, R4 ;  /* 0x000000050d087c24 */ /* 0x000fe2000f8e0204 */
[----:B------:R-:W-:Y:S01]  /*fdc0*/  ULDC.64 UR4, c[0x0][0xb88] ;  /* 0x0002e20000047ab9 */ /* 0x000fe20000000a00 */
[----:B------:R-:W-:Y:S01]  /*fdd0*/  IMAD R7, R14, R7, R9 ;  /* 0x000000070e077224 */ /* 0x000fe200078e0209 */
[----:B------:R-:W-:-:S04]  /*fde0*/  SHF.R.S32.HI R9, RZ, 0x1f, R5 ;  /* 0x0000001fff097819 */ /* 0x000fc80000011405 */
        /* <DEDUP_REMOVED lines=11> */
.L_x_1435:
[----:B------:R-:W-:Y:S05]  /*fea0*/  BSYNC B1 ;  /* 0x0000000000017941 */ /* 0x000fea0003800000 */
.L_x_1434:
[----:B------:R-:W-:Y:S01]  /*feb0*/  ULDC.64 UR4, c[0x0][0xaa0] ;  /* 0x0002a80000047ab9 */ /* 0x000fe20000000a00 */
[----:B------:R-:W-:Y:S01]  /*fec0*/  IMAD R7, R162, 0x20, R165 ;  /* 0x00000020a2077824 */ /* 0x000fe200078e02a5 */
[----:B------:R-:W-:Y:S01]  /*fed0*/  BSSY B1, `(.L_x_1436) ;  /* 0x0000038000017945 */ /* 0x000fe20003800000 */
[----:B0-2---:R-:W-:Y:S02]  /*fee0*/  IMAD R3, R11, UR4, RZ ;  /* 0x000000040b037c24 */ /* 0x005fe4000f8e02ff */
[----:B------:R-:W-:Y:S02]  /*fef0*/  IMAD.IADD R9, R18, 0x1, R7 ;  /* 0x0000000112097824 */ /* 0x000fe400078e0207 */
[C---:B------:R-:W-:Y:S02]  /*ff00*/  IMAD R5, R6.reuse, UR5, R3 ;  /* 0x0000000506057c24 */ /* 0x040fe4000f8e0203 */
[----:B------:R-:W-:Y:S01]  /*ff10*/  IMAD.WIDE.U32 R2, R6, UR4, RZ ;  /* 0x0000000406027c25 */ /* 0x000fe2000f8e00ff */
[----:B------:R-:W-:-:S03]  /*ff20*/  ULDC.64 UR4, c[0x0][0xae8] ;  /* 0x0002ba0000047ab9 */ /* 0x000fc60000000a00 */
[----:B------:R-:W-:Y:S02]  /*ff30*/  IMAD.IADD R3, R3, 0x1, R5 ;  /* 0x0000000103037824 */ /* 0x000fe400078e0205 */
[----:B------:R-:W-:Y:S02]  /*ff40*/  IMAD R6, R10, UR4, RZ ;  /* 0x000000040a067c24 */ /* 0x000fe4000f8e02ff */
[----:B------:R-:W-:-:S04]  /*ff50*/  @P2 IMAD.HI.U32 R4, R9, R16, RZ ;  /* 0x0000001009042227 */ /* 0x000fc800078e00ff */
[C---:B------:R-:W-:Y:S02]  /*ff60*/  IMAD R7, R163.reuse, UR5, R6 ;  /* 0x00000005a3077c24 */ /* 0x040fe4000f8e0206 */
[----:B------:R-:W-:Y:S01]  /*ff70*/  IMAD.WIDE.U32 R2, R163, UR4, R2 ;  /* 0x00000004a3027c25 */ /* 0x000fe2000f8e0002 */
[----:B------:R-:W-:-:S03]  /*ff80*/  ULDC.64 UR4, c[0x0][0xaf0] ;  /* 0x0002bc0000047ab9 */ /* 0x000fc60000000a00 */
[----:B------:R-:W-:Y:S01]  /*ff90*/  IMAD.MOV.U32 R5, RZ, RZ, R9 ;  /* 0x000000ffff057224 */ /* 0x000fe200078e0009 */
[----:B------:R-:W-:Y:S01]  /*ffa0*/  @P2 SHF.R.U32.HI R5, RZ, R21, R4 ;  /* 0x00000015ff052219 */ /* 0x000fe20000011604 */
        /* <DEDUP_REMOVED lines=32> */
[----:B------:R-:W-:Y:S01]  /*101b0*/  ULDC UR4, c[0x0][0xac8] ;  /* 0x0002b20000047ab9 */ /* 0x000fe20000000800 */
[----:B------:R-:W-:Y:S01]  /*101c0*/  ULDC.64 UR6, c[0x0][0x208] ;  /* 0x0000820000067ab9 */ /* 0x000fe20000000a00 */
        /* <DEDUP_REMOVED lines=8> */
.L_x_1437:
[----:B------:R-:W-:Y:S05]  /*10250*/  BSYNC B1 ;  /* 0x0000000000017941 */ /* 0x000fea0003800000 */
.L_x_1436:
[----:B---3--:R3:W0:Y:S01]  /*10260*/  SHFL.IDX PT, R0, R5, 0x1, 0x181f ;  /* 0x00381f0005007f89 */ /* 0x00862200000e0000 */
[----:B------:R-:W-:Y:S03]  /*10270*/  BSSY B1, `(.L_x_1438) ;  /* 0x000000d000017945 */ /* 0x000fe60003800000 */
[----:B--2-4-:R3:W2:Y:S01]  /*10280*/  SHFL.IDX PT, R2, R4, 0x1, 0x181f ;  /* 0x00381f0004027f89 */ /* 0x0146a200000e0000 */
[----:B------:R-:W-:Y:S05]  /*10290*/  @P1 BRA `(.L_x_1439) ;  /* 0x0000000000281947 */ /* 0x000fea0003800000 */
        /* <DEDUP_REMOVED lines=10> */
.L_x_1439:
[----:B------:R-:W-:Y:S05]  /*10340*/  BSYNC B1 ;  /* 0x0000000000017941 */ /* 0x000fea0003800000 */
.L_x_1438:
[----:B0-----:R0:W0:Y:S01]  /*10350*/  SHFL.IDX PT, R0, R5, 0x2, 0x181f ;  /* 0x00581f0005007f89 */ /* 0x00102200000e0000 */
[----:B------:R-:W-:Y:S03]  /*10360*/  BSSY B1, `(.L_x_1440) ;  /* 0x000000d000017945 */ /* 0x000fe60003800000 */
[----:B--2-4-:R2:W4:Y:S01]  /*10370*/  SHFL.IDX PT, R2, R4, 0x2, 0x181f ;  /* 0x00581f0004027f89 */ /* 0x01452200000e0000 */
[----:B------:R-:W-:Y:S05]  /*10380*/  @P0 BRA `(.L_x_1441) ;  /* 0x0000000000280947 */ /* 0x000fea0003800000 */
[----:B------:R-:W-:Y:S01]  /*10390*/  ULDC UR4, c[0x0][0xac8] ;  /* 0x0002b20000047ab9 */ /* 0x000fe20000000800 */
[----:B------:R-:W-:Y:S01]  /*103a0*/  ULDC.64 UR6, c[0x0][0x208] ;  /* 0x0000820000067ab9 */ /* 0x000fe20000000a00 */
        /* <DEDUP_REMOVED lines=8> */
.L_x_1441:
[----:B------:R-:W-:Y:S05]  /*10430*/  BSYNC B1 ;  /* 0x0000000000017941 */ /* 0x000fea0003800000 */
.L_x_1440:
[----:B0-----:R-:W-:Y:S01]  /*10440*/  VIADD R0, R18, 0x60 ;  /* 0x0000006012007836 */ /* 0x001fe20000000000 */
[----:B---3--:R-:W0:Y:S04]  /*10450*/  SHFL.IDX PT, R5, R5, 0x3, 0x181f ;  /* 0x00781f0005057f89 */ /* 0x008e2800000e0000 */
[----:B------:R-:W-:Y:S01]  /*10460*/  ISETP.GE.AND P0, PT, R0, R17, PT ;  /* 0x000000110000720c */ /* 0x000fe20003f06270 */
[----:B----4-:R3:W4:-:S12]  /*10470*/  SHFL.IDX PT, R2, R4, 0x3, 0x181f ;  /* 0x00781f0004027f89 */ /* 0x01071800000e0000 */
[----:B---3--:R-:W-:Y:S05]  /*10480*/  @P0 BRA `(.L_x_1432) ;  /* 0x0000000000280947 */ /* 0x008fea0003800000 */
        /* <DEDUP_REMOVED lines=10> */
.L_x_1432:
[----:B------:R-:W-:Y:S05]  /*10530*/  BSYNC B0 ;  /* 0x0000000000007941 */ /* 0x000fea0003800000 */
.L_x_1423:
[----:B------:R-:W-:Y:S02]  /*10540*/  ULDC UR4, c[0x0][0xc3c] ;  /* 0x00030f0000047ab9 */ /* 0x000fe40000000800 */
[----:B-1----:R-:W-:-:S13]  /*10550*/  ISETP.GE.AND P0, PT, R47, UR4, PT ;  /* 0x000000042f007c0c */ /* 0x002fda000bf06270 */
[----:B------:R-:W-:Y:S05]  /*10560*/  @!P0 BRA `(.L_x_1442) ;  /* 0xffffff08001c8947 */ /* 0x000fea000383ffff */
[----:B------:R-:W-:Y:S05]  /*10570*/  EXIT ;  /* 0x000000000000794d */ /* 0x000fea0003800000 */
.L_x_1341:
        /* <DEDUP_REMOVED lines=15> */
[----:B------:R-:W2:Y:S01]  /*10670*/  LDS.128 R16, [UR4+0x2a8d0] ;  /* 0x02a8d004ff107984 */ /* 0x000ea20008000c00 */
[----:B------:R-:W-:Y:S06]  /*10680*/  BAR.ARV 0x4, 0x180 ;  /* 0x0106000000007b1d */ /* 0x000fec0000002000 */
[----:B------:R-:W-:Y:S05]  /*10690*/  BRA `(.L_x_1444) ;  /* 0x0000000800947947 */ /* 0x000fea0003800000 */
.L_x_1443:
[----:B------:R-:W1:Y:S01]  /*106a0*/  S2R R0, SR_TID.X ;  /* 0x0000000000007919 */ /* 0x000e620000002100 */
[----:B------:R-:W-:Y:S01]  /*106b0*/  ULDC UR4, c[0x0][0xc3c] ;  /* 0x00030f0000047ab9 */ /* 0x000fe20000000800 */
[----:B------:R-:W-:Y:S01]  /*106c0*/  ULDC.64 UR6, c[0x0][0x208] ;  /* 0x0000820000067ab9 */ /* 0x000fe20000000a00 */
[----:B------:R-:W-:Y:S01]  /*106d0*/  ULDC UR5, c[0x0][0xc38] ;  /* 0x00030e0000057ab9 */ /* 0x000fe20000000800 */
[----:B-1----:R-:W-:-:S04]  /*106e0*/  LOP3.LUT R0, R0, 0x1f, RZ, 0xc0, !PT ;  /* 0x0000001f00007812 */ /* 0x002fc800078ec0ff */
[----:B------:R-:W-:-:S04]  /*106f0*/  ISETP.NE.AND P0, PT, R0, 0x1f, PT ;  /* 0x0000001f0000780c */ /* 0x000fc80003f05270 */
[----:B------:R-:W-:-:S13]  /*10700*/  ISETP.GE.OR P1, PT, R0, UR4, !P0 ;  /* 0x0000000400007c0c */ /* 0x000fda000c726670 */
[----:B0-----:R-:W0:Y:S02]  /*10710*/  @!P1 LDC.64 R2, c[0x0][0xc80] ;  /* 0x00032000ff029b82 */ /* 0x001e240000000a00 */
        /* <DEDUP_REMOVED lines=35> */
.L_x_1449:
[----:B------:R-:W-:Y:S01]  /*10950*/  UIADD3 UR4, UR4, 0x1f, URZ ;  /* 0x0000001f04047890 */ /* 0x000fe2000fffe03f */
[----:B------:R-:W-:-:S05]  /*10960*/  IMAD.U32 R19, RZ, RZ, UR7 ;  /* 0x00000007ff137e24 */ /* 0x000fca000f8e00ff */
[----:B0-----:R-:W-:-:S13]  /*10970*/  ISETP.LE.AND P6, PT, R4, UR4, PT ;  /* 0x0000000404007c0c */ /* 0x001fda000bfc3270 */
[----:B------:R-:W-:Y:S05]  /*10980*/  @P6 BRA `(.L_x_1446) ;  /* 0x0000000400b46947 */ /* 0x000fea0003800000 */
[----:B------:R-:W-:Y:S01]  /*10990*/  VIADD R7, R0, UR4 ;  /* 0x0000000400077c36 */ /* 0x000fe20008000000 */
[----:B------:R-:W-:Y:S01]  /*109a0*/  BSSY B0, `(.L_x_1447) ;  /* 0x0000008000007945 */ /* 0x000fe20003800000 */
[----:B------:R-:W-:-:S03]  /*109b0*/  IMAD.MOV.U32 R5, RZ, RZ, RZ ;  /* 0x000000ffff057224 */ /* 0x000fc600078e00ff */
[----:B------:R-:W-:-:S13]  /*109c0*/  ISETP.GE.OR P6, PT, R7, R4, !P0 ;  /* 0x000000040700720c */ /* 0x000fda00047c6670 */
[----:B------:R-:W-:Y:S05]  /*109d0*/  @P6 BRA `(.L_x_1448) ;  /* 0x0000000000106947 */ /* 0x000fea0003800000 */
[----:B------:R-:W0:Y:S01]  /*109e0*/  LDC.64 R2, c[0x0][0xc80] ;  /* 0x00032000ff027b82 */ /* 0x000e220000000a00 */
[----:B------:R-:W-:Y:S01]  /*109f0*/  ULDC.64 UR8, c[0x0][0x208] ;  /* 0x0000820000087ab9 */ /* 0x000fe20000000a00 */
[----:B0-----:R-:W-:-:S05]  /*10a00*/  IMAD.WIDE R2, R7, 0x4, R2 ;  /* 0x0000000407027825 */ /* 0x001fca00078e0202 */
[----:B------:R0:W5:Y:S02]  /*10a10*/  LDG.E R5, desc[UR8][R2.64] ;  /* 0x0000000802057981 */ /* 0x000164000c1e1900 */
.L_x_1448:
[----:B------:R-:W-:Y:S05]  /*10a20*/  BSYNC B0 ;  /* 0x0000000000007941 */ /* 0x000fea0003800000 */
.L_x_1447:
        /* <DEDUP_REMOVED lines=21> */
.L_x_1445:
[----:B------:R-:W-:Y:S01]  /*10b80*/  IMAD.IADD R7, R6, 0x1, -R7 ;  /* 0x0000000106077824 */ /* 0x000fe200078e0a07 */
[----:B------:R-:W-:-:S03]  /*10b90*/  ULDC.64 UR8, c[0x0][0x208] ;  /* 0x0000820000087ab9 */ /* 0x000fc60000000a00 */
[----:B------:R-:W-:-:S05]  /*10ba0*/  IMAD R2, R4, UR5, R7 ;  /* 0x0000000504027c24 */ /* 0x000fca000f8e0207 */
[----:B------:R-:W-:Y:S02]  /*10bb0*/  ISETP.GT.AND P0, PT, R2, UR6, PT ;  /* 0x0000000602007c0c */ /* 0x000fe4000bf04270 */
[----:B------:R-:W0:Y:S11]  /*10bc0*/  LDC.64 R2, c[0x0][0xc90] ;  /* 0x00032400ff027b82 */ /* 0x000e360000000a00 */
[----:B------:R-:W-:-:S04]  /*10bd0*/  VOTE.ANY R11, PT, !P0 ;  /* 0x00000000000b7806 */ /* 0x000fc800040e0100 */
[----:B------:R-:W1:Y:S02]  /*10be0*/  POPC R6, R11 ;  /* 0x0000000b00067309 */ /* 0x000e640000000000 */
[----:B-1----:R-:W-:-:S04]  /*10bf0*/  VIADD R19, R6, UR4 ;  /* 0x0000000406137c36 */ /* 0x002fc80008000000 */
[----:B0-----:R-:W-:-:S05]  /*10c00*/  IMAD.WIDE R2, R19, 0x4, R2 ;  /* 0x0000000413027825 */ /* 0x001fca00078e0202 */
[----:B------:R-:W2:Y:S01]  /*10c10*/  LDG.E R10, desc[UR8][R2.64] ;  /* 0x00000008020a7981 */ /* 0x000ea2000c1e1900 */
[----:B------:R-:W-:-:S03]  /*10c20*/  ISETP.NE.AND P0, PT, R11, RZ, PT ;  /* 0x000000ff0b00720c */ /* 0x000fc60003f05270 */
[----:B------:R-:W2:Y:S02]  /*10c30*/  SHFL.IDX PT, R5, R5, R6, 0x1f ;  /* 0x00001f0605057589 */ /* 0x000ea400000e0000 */
[----:B--2---:R-:W-:-:S05]  /*10c40*/  IMAD R8, R5, R10, RZ ;  /* 0x0000000a05087224 */ /* 0x004fca00078e02ff */
[----:B------:R-:W-:-:S04]  /*10c50*/  IABS R9, R8 ;  /* 0x0000000800097213 */ /* 0x000fc80000000000 */
[----:B------:R-:W0:Y:S08]  /*10c60*/  I2F.RP R12, R9 ;  /* 0x00000009000c7306 */ /* 0x000e300000209400 */
[----:B0-----:R-:W0:Y:S02]  /*10c70*/  MUFU.RCP R12, R12 ;  /* 0x0000000c000c7308 */ /* 0x001e240000001000 */
[----:B0-----:R-:W-:-:S06]  /*10c80*/  VIADD R13, R12, 0xffffffe ;  /* 0x0ffffffe0c0d7836 */ /* 0x001fcc0000000000 */
[----:B------:R0:W1:Y:S01]  /*10c90*/  F2I.FTZ.U32.TRUNC.NTZ R3, R13 ;  /* 0x0000000d00037305 */ /* 0x000062000021f000 */
[----:B------:R-:W-:Y:S05]  /*10ca0*/  @!P0 BRA `(.L_x_1450) ;  /* 0x0000000000088947 */ /* 0x000fea0003800000 */
[----:B------:R-:W-:-:S05]  /*10cb0*/  VIADD R11, R6, 0xffffffff ;  /* 0xffffffff060b7836 */ /* 0x000fca0000000000 */
[----:B------:R2:W3:Y:S02]  /*10cc0*/  SHFL.IDX PT, R16, R4, R11, 0x1f ;  /* 0x00001f0b04107589 */ /* 0x0004e400000e0000 */
.L_x_1450:
[----:B-1----:R-:W-:Y:S01]  /*10cd0*/  IMAD.MOV R2, RZ, RZ, -R3 ;  /* 0x000000ffff027224 */ /* 0x002fe200078e0a03 */
[----:B--2---:R-:W-:Y:S01]  /*10ce0*/  IABS R4, R8 ;  /* 0x0000000800047213 */ /* 0x004fe20000000000 */
[----:B---3--:R-:W-:Y:S02]  /*10cf0*/  IMAD R16, R16, UR5, R7 ;  /* 0x0000000510107c24 */ /* 0x008fe4000f8e0207 */
[----:B------:R-:W-:Y:S02]  /*10d00*/  IMAD R7, R2, R9, RZ ;  /* 0x0000000902077224 */ /* 0x000fe400078e02ff */
[----:B------:R-:W-:Y:S02]  /*10d10*/  IMAD.MOV.U32 R2, RZ, RZ, RZ ;  /* 0x000000ffff027224 */ /* 0x000fe400078e00ff */
[----:B------:R-:W-:Y:S02]  /*10d20*/  IMAD.MOV R4, RZ, RZ, -R4 ;  /* 0x000000ffff047224 */ /* 0x000fe400078e0a04 */
[----:B------:R-:W-:Y:S01]  /*10d30*/  IMAD.HI.U32 R2, R3, R7, R2 ;  /* 0x0000000703027227 */ /* 0x000fe200078e0002 */
[----:B------:R-:W-:-:S04]  /*10d40*/  IADD3 R7, -R16, UR6, RZ ;  /* 0x0000000610077c10 */ /* 0x000fc8000fffe1ff */
[----:B------:R-:W-:-:S05]  /*10d50*/  IABS R3, R7 ;  /* 0x0000000700037213 */ /* 0x000fca0000000000 */
[----:B------:R-:W-:-:S04]  /*10d60*/  IMAD.HI.U32 R2, R2, R3, RZ ;  /* 0x0000000302027227 */ /* 0x000fc800078e00ff */
[----:B------:R-:W-:Y:S01]  /*10d70*/  IMAD R4, R2, R4, R3 ;  /* 0x0000000402047224 */ /* 0x000fe200078e0203 */
[----:B------:R-:W-:-:S04]  /*10d80*/  LOP3.LUT R3, R7, R8, RZ, 0x3c, !PT ;  /* 0x0000000807037212 */ /* 0x000fc800078e3cff */
[----:B------:R-:W-:Y:S02]  /*10d90*/  ISETP.GT.U32.AND P1, PT, R9, R4, PT ;  /* 0x000000040900720c */ /* 0x000fe40003f24070 */
[----:B------:R-:W-:-:S11]  /*10da0*/  ISETP.GE.AND P2, PT, R3, RZ, PT ;  /* 0x000000ff0300720c */ /* 0x000fd60003f46270 */
[----:B------:R-:W-:Y:S02]  /*10db0*/  @!P1 IMAD.IADD R4, R4, 0x1, -R9 ;  /* 0x0000000104049824 */ /* 0x000fe400078e0a09 */
[----:B------:R-:W-:Y:S01]  /*10dc0*/  @!P1 VIADD R2, R2, 0x1 ;  /* 0x0000000102029836 */ /* 0x000fe20000000000 */
[----:B------:R-:W-:Y:S02]  /*10dd0*/  ISETP.NE.AND P1, PT, R8, RZ, PT ;  /* 0x000000ff0800720c */ /* 0x000fe40003f25270 */
[----:B------:R-:W-:-:S13]  /*10de0*/  ISETP.GE.U32.AND P0, PT, R4, R9, PT ;  /* 0x000000090400720c */ /* 0x000fda0003f06070 */
[----:B------:R-:W-:-:S04]  /*10df0*/  @P0 VIADD R2, R2, 0x1 ;  /* 0x0000000102020836 */ /* 0x000fc80000000000 */
[----:B------:R-:W-:-:S04]  /*10e00*/  IMAD.MOV.U32 R9, RZ, RZ, R2 ;  /* 0x000000ffff097224 */ /* 0x000fc800078e0002 */
[----:B------:R-:W-:Y:S01]  /*10e10*/  @!P2 IMAD.MOV R9, RZ, RZ, -R9 ;  /* 0x000000ffff09a224 */ /* 0x000fe200078e0a09 */
[----:B------:R-:W-:-:S05]  /*10e20*/  @!P1 LOP3.LUT R9, RZ, R8, RZ, 0x33, !PT ;  /* 0x00000008ff099212 */ /* 0x000fca00078e33ff */
[----:B------:R-:W-:Y:S02]  /*10e30*/  IMAD R4, R10, R9, RZ ;  /* 0x000000090a047224 */ /* 0x000fe400078e02ff */
[----:B------:R-:W-:Y:S02]  /*10e40*/  IMAD.MOV R9, RZ, RZ, -R9 ;  /* 0x000000ffff097224 */ /* 0x000fe400078e0a09 */
[----:B------:R-:W-:Y:S02]  /*10e50*/  IMAD.MOV R3, RZ, RZ, -R4 ;  /* 0x000000ffff037224 */ /* 0x000fe400078e0a04 */
[----:B------:R-:W-:-:S03]  /*10e60*/  IMAD R7, R8, R9, R7 ;  /* 0x0000000908077224 */ /* 0x000fc600078e0207 */
[----:B------:R-:W-:Y:S01]  /*10e70*/  VIADDMNMX R10, R3, UR5, R10, PT ;  /* 0x00000005030a7c46 */ /* 0x000fe2000b80010a */
[----:B------:R-:W-:Y:S01]  /*10e80*/  IMAD.IADD R4, R7, 0x1, R4 ;  /* 0x0000000107047824 */ /* 0x000fe200078e0204 */
[----:B------:R-:W-:Y:S02]  /*10e90*/  IABS R8, R7 ;  /* 0x0000000700087213 */ /* 0x000fe40000000000 */
[----:B------:R-:W-:-:S04]  /*10ea0*/  IABS R6, R10 ;  /* 0x0000000a00067213 */ /* 0x000fc80000000000 */
[----:B------:R-:W1:Y:S08]  /*10eb0*/  I2F.RP R11, R6 ;  /* 0x00000006000b7306 */ /* 0x000e700000209400 */
[----:B-1----:R-:W1:Y:S02]  /*10ec0*/  MUFU.RCP R11, R11 ;  /* 0x0000000b000b7308 */ /* 0x002e640000001000 */
[----:B-1----:R-:W-:-:S06]  /*10ed0*/  VIADD R2, R11, 0xffffffe ;  /* 0x0ffffffe0b027836 */ /* 0x002fcc0000000000 */
[----:B------:R1:W2:Y:S02]  /*10ee0*/  F2I.FTZ.U32.TRUNC.NTZ R3, R2 ;  /* 0x0000000200037305 */ /* 0x0002a4000021f000 */
[----:B-1----:R-:W-:Y:S02]  /*10ef0*/  IMAD.MOV.U32 R2, RZ, RZ, RZ ;  /* 0x000000ffff027224 */ /* 0x002fe400078e00ff */
[----:B--2---:R-:W-:-:S04]  /*10f00*/  IMAD.MOV R9, RZ, RZ, -R3 ;  /* 0x000000ffff097224 */ /* 0x004fc800078e0a03 */
[----:B------:R-:W-:-:S04]  /*10f10*/  IMAD R9, R9, R6, RZ ;  /* 0x0000000609097224 */ /* 0x000fc800078e02ff */
[----:B------:R-:W-:Y:S01]  /*10f20*/  IMAD.HI.U32 R3, R3, R9, R2 ;  /* 0x0000000903037227 */ /* 0x000fe200078e0002 */
[-C--:B------:R-:W-:Y:S02]  /*10f30*/  IABS R9, R10.reuse ;  /* 0x0000000a00097213 */ /* 0x080fe40000000000 */
[----:B------:R-:W-:-:S03]  /*10f40*/  LOP3.LUT R2, R7, R10, RZ, 0x3c, !PT ;  /* 0x0000000a07027212 */ /* 0x000fc600078e3cff */
[----:B------:R-:W-:Y:S01]  /*10f50*/  IMAD.MOV R9, RZ, RZ, -R9 ;  /* 0x000000ffff097224 */ /* 0x000fe200078e0a09 */
[----:B------:R-:W-:Y:S01]  /*10f60*/  ISETP.GE.AND P2, PT, R2, RZ, PT ;  /* 0x000000ff0200720c */ /* 0x000fe20003f46270 */
[----:B------:R-:W-:-:S04]  /*10f70*/  IMAD.HI.U32 R3, R3, R8, RZ ;  /* 0x0000000803037227 */ /* 0x000fc800078e00ff */
[----:B------:R-:W-:-:S05]  /*10f80*/  IMAD R9, R3, R9, R8 ;  /* 0x0000000903097224 */ /* 0x000fca00078e0208 */
[----:B------:R-:W-:-:S13]  /*10f90*/  ISETP.GT.U32.AND P1, PT, R6, R9, PT ;  /* 0x000000090600720c */ /* 0x000fda0003f24070 */
[----:B------:R-:W-:Y:S02]  /*10fa0*/  @!P1 IMAD.IADD R9, R9, 0x1, -R6 ;  /* 0x0000000109099824 */ /* 0x000fe400078e0a06 */
[----:B------:R-:W-:Y:S01]  /*10fb0*/  @!P1 VIADD R3, R3, 0x1 ;  /* 0x0000000103039836 */ /* 0x000fe20000000000 */
[----:B------:R-:W-:Y:S02]  /*10fc0*/  ISETP.NE.AND P1, PT, R10, RZ, PT ;  /* 0x000000ff0a00720c */ /* 0x000fe40003f25270 */
[----:B------:R-:W-:-:S13]  /*10fd0*/  ISETP.GE.U32.AND P0, PT, R9, R6, PT ;  /* 0x000000060900720c */ /* 0x000fda0003f06070 */
[----:B------:R-:W-:-:S04]  /*10fe0*/  @P0 VIADD R3, R3, 0x1 ;  /* 0x0000000103030836 */ /* 0x000fc80000000000 */
[----:B------:R-:W-:Y:S01]  /*10ff0*/  @!P2 IMAD.MOV R3, RZ, RZ, -R3 ;  /* 0x000000ffff03a224 */ /* 0x000fe200078e0a03 */
[----:B------:R-:W-:Y:S01]  /*11000*/  @!P1 LOP3.LUT R3, RZ, R10, RZ, 0x33, !PT ;  /* 0x0000000aff039212 */ /* 0x000fe200078e33ff */
[----:B------:R-:W-:-:S03]  /*11010*/  IMAD.MOV R10, RZ, RZ, -R10 ;  /* 0x000000ffff0a7224 */ /* 0x000fc600078e0a0a */
[----:B------:R-:W-:Y:S01]  /*11020*/  LOP3.LUT R2, RZ, R3, RZ, 0x33, !PT ;  /* 0x00000003ff027212 */ /* 0x000fe200078e33ff */
[----:B------:R-:W-:-:S04]  /*11030*/  IMAD R18, R3, R10, R4 ;  /* 0x0000000a03127224 */ /* 0x000fc800078e0204 */
[----:B------:R-:W-:Y:S01]  /*11040*/  IMAD.IADD R17, R5, 0x1, R2 ;  /* 0x0000000105117824 */ /* 0x000fe200078e0202 */
[----:B------:R-:W-:Y:S06]  /*11050*/  BRA `(.L_x_1451) ;  /* 0x00000000000c7947 */ /* 0x000fec0003800000 */
.L_x_1446:
[----:B------:R-:W-:Y:S02]  /*11060*/  IMAD.MOV.U32 R17, RZ, RZ, RZ ;  /* 0x000000ffff117224 */ /* 0x000fe400078e00ff */
[----:B------:R-:W-:Y:S02]  /*11070*/  IMAD.U32 R16, RZ, RZ, UR6 ;  /* 0x00000006ff107e24 */ /* 0x000fe4000f8e00ff */
[----:B------:R-:W-:-:S07]  /*11080*/  IMAD.MOV.U32 R18, RZ, RZ, RZ ;  /* 0x000000ffff127224 */ /* 0x000fce00078e00ff */
.L_x_1451:
[----:B------:R-:W-:-:S13]  /*11090*/  ISETP.NE.AND P0, PT, R0, RZ, PT ;  /* 0x000000ff0000720c */ /* 0x000fda0003f05270 */
[----:B------:R-:W1:Y:S01]  /*110a0*/  @!P0 S2R R3, SR_CgaCtaId ;  /* 0x0000000000038919 */ /* 0x000e620000008800 */
[----:B------:R-:W-:-:S04]  /*110b0*/  @!P0 MOV R0, 0x400 ;  /* 0x0000040000008802 */ /* 0x000fc80000000f00 */
[----:B-1----:R-:W-:-:S05]  /*110c0*/  @!P0 LEA R0, R3, R0, 0x18 ;  /* 0x0000000003008211 */ /* 0x002fca00078ec0ff */
[----:B------:R1:W-:Y:S01]  /*110d0*/  @!P0 STS.128 [R0+0x2a8d0], R16 ;  /* 0x02a8d01000008388 */ /* 0x0003e20000000c00 */
[----:B------:R-:W-:Y:S06]  /*110e0*/  BAR.ARV 0x5, 0x180 ;  /* 0x0146000000007b1d */ /* 0x000fec0000002000 */
.L_x_1444:
[----:B-1----:R-:W-:Y:S01]  /*110f0*/  IMAD.MOV.U32 R0, RZ, RZ, 0x1 ;  /* 0x00000001ff007424 */ /* 0x002fe200078e00ff */
[----:B------:R1:W-:Y:S01]  /*11100*/  STL [R1+0x4], RZ ;  /* 0x000004ff01007387 */ /* 0x0003e20000100800 */
[----:B------:R-:W-:Y:S02]  /*11110*/  ULDC UR4, c[0x0][0xc3c] ;  /* 0x00030f0000047ab9 */ /* 0x000fe40000000800 */
[----:B--2---:R-:W-:Y:S01]  /*11120*/  ISETP.GE.AND P0, PT, R19, UR4, PT ;  /* 0x0000000413007c0c */ /* 0x004fe2000bf06270 */
[----:B------:R1:W-:Y:S04]  /*11130*/  STL [R1+0x10], R0 ;  /* 0x0000100001007387 */ /* 0x0003e80000100800 */
[----:B------:R1:W-:Y:S08]  /*11140*/  STL [R1+0x38], RZ ;  /* 0x000038ff01007387 */ /* 0x0003f00000100800 */
[----:B-1----:R-:W-:Y:S05]  /*11150*/  @P0 BRA `(.L_x_1452) ;  /* 0x0000005800700947 */ /* 0x002fea0003800000 */
[----:B------:R-:W1:Y:S01]  /*11160*/  S2R R5, SR_TID.X ;  /* 0x0000000000057919 */ /* 0x000e620000002100 */
[----:B------:R-:W2:Y:S01]  /*11170*/  S2UR UR5, SR_CgaCtaId ;  /* 0x00000000000579c3 */ /* 0x000ea20000008800 */
[----:B------:R-:W-:Y:S01]  /*11180*/  UMOV UR4, 0x400 ;  /* 0x0000040000047882 */ /* 0x000fe20000000000 */
[----:B------:R-:W-:Y:S01]  /*11190*/  BSSY B8, `(.L_x_1452) ;  /* 0x0000598000087945 */ /* 0x000fe20003800000 */
[----:B------:R-:W-:Y:S01]  /*111a0*/  ULDC UR38, c[0x0][0xc] ;  /* 0x0000030000267ab9 */ /* 0x000fe20000000800 */
[----:B------:R-:W-:Y:S01]  /*111b0*/  ULDC.64 UR36, c[0x0][0x198] ;  /* 0x0000660000247ab9 */ /* 0x000fe20000000a00 */
[----:B--2---:R-:W-:Y:S01]  /*111c0*/  ULEA UR4, UR5, UR4, 0x18 ;  /* 0x0000000405047291 */ /* 0x004fe2000f8ec03f */
[C---:B-1----:R-:W-:Y:S01]  /*111d0*/  IMAD.SHL.U32 R0, R5.reuse, 0x8, RZ ;  /* 0x0000000805007824 */ /* 0x042fe200078e00ff */
[----:B------:R-:W-:-:S04]  /*111e0*/  LOP3.LUT R4, R5, 0x7f, RZ, 0xc0, !PT ;  /* 0x0000007f05047812 */ /* 0x000fc800078ec0ff */
[C---:B0-----:R-:W-:Y:S02]  /*111f0*/  LOP3.LUT R2, R0.reuse, 0x1f8, RZ, 0xc0, !PT ;  /* 0x000001f800027812 */ /* 0x041fe400078ec0ff */
[----:B------:R-:W-:Y:S02]  /*11200*/  LOP3.LUT R0, R0, 0x38, RZ, 0xc0, !PT ;  /* 0x0000003800007812 */ /* 0x000fe400078ec0ff */
[----:B------:R-:W-:Y:S01]  /*11210*/  LOP3.LUT R3, R2, 0x38, R5, 0x78, !PT ;  /* 0x0000003802037812 */ /* 0x000fe200078e7805 */
[----:B------:R-:W-:-:S05]  /*11220*/  IMAD.SHL.U32 R2, R4, 0x8, RZ ;  /* 0x0000000804027824 */ /* 0x000fca00078e00ff */
[----:B------:R-:W-:Y:S01]  /*11230*/  LOP3.LUT R3, R3, 0x200, R2, 0xf8, !PT ;  /* 0x0000020003037812 */ /* 0x000fe200078ef802 */
[----:B------:R-:W-:Y:S01]  /*11240*/  IMAD.SHL.U32 R2, R5, 0x10, RZ ;  /* 0x0000001005027824 */ /* 0x000fe200078e00ff */
[----:B------:R-:W-:Y:S01]  /*11250*/  SHF.R.U32.HI R5, RZ, 0x3, R4 ;  /* 0x00000003ff057819 */ /* 0x000fe20000011604 */
[----:B------:R-:W-:-:S03]  /*11260*/  IMAD.U32 R4, RZ, RZ, UR4 ;  /* 0x00000004ff047e24 */ /* 0x000fc6000f8e00ff */
[----:B------:R-:W-:Y:S01]  /*11270*/  LOP3.LUT R2, R5, 0x70, R2, 0xf8, !PT ;  /* 0x0000007005027812 */ /* 0x000fe200078ef802 */
[----:B------:R-:W-:Y:S01]  /*11280*/  IMAD R3, R3, 0x2, R4 ;  /* 0x0000000203037824 */ /* 0x000fe200078e0204 */
[----:B------:R-:W-:Y:S01]  /*11290*/  STL [R1], R4 ;  /* 0x0000000401007387 */ /* 0x000fe20000100800 */
[----:B------:R-:W-:-:S03]  /*112a0*/  IMAD.MOV.U32 R2, RZ, RZ, 0x1 ;  /* 0x00000001ff027424 */ /* 0x000fc600078e00ff */
[----:B------:R-:W-:Y:S04]  /*112b0*/  STL [R1+0x20], R3 ;  /* 0x0000200301007387 */ /* 0x000fe80000100800 */
[----:B------:R-:W-:Y:S04]  /*112c0*/  STL [R1+0x38], RZ ;  /* 0x000038ff01007387 */ /* 0x000fe80000100800 */
[----:B------:R0:W-:Y:S04]  /*112d0*/  STL [R1+0x10], R2 ;  /* 0x0000100201007387 */ /* 0x0001e80000100800 */
[----:B------:R1:W-:Y:S01]  /*112e0*/  STL [R1+0x4], RZ ;  /* 0x000004ff01007387 */ /* 0x0003e20000100800 */
[----:B0-----:R-:W-:-:S02]  /*112f0*/  LOP3.LUT R2, R0, 0x40, RZ, 0xfc, !PT ;  /* 0x0000004000027812 */ /* 0x001fc400078efcff */
[----:B-1----:R-:W-:-:S07]  /*11300*/  LOP3.LUT R0, R0, 0x80, RZ, 0xfc, !PT ;  /* 0x0000008000007812 */ /* 0x002fce00078efcff */
.L_x_1562:
[----:B------:R-:W-:Y:S05]  /*11310*/  YIELD ;  /* 0x0000000000007946 */ /* 0x000fea0003800000 */
[----:B------:R-:W-:Y:S01]  /*11320*/  ULDC.64 UR4, c[0x0][0xa28] ;  /* 0x00028a0000047ab9 */ /* 0x000fe20000000a00 */
[----:B----4-:R-:W-:Y:S01]  /*11330*/  IMAD.MOV.U32 R0, RZ, RZ, RZ ;  /* 0x000000ffff007224 */ /* 0x010fe200078e00ff */
[----:B------:R-:W-:Y:S01]  /*11340*/  ISETP.NE.U32.AND P0, PT, RZ, UR4, PT ;  /* 0x00000004ff007c0c */ /* 0x000fe2000bf05070 */
[----:B------:R-:W0:Y:S01]  /*11350*/  LDC.64 R4, c[0x0][0xa00] ;  /* 0x00028000ff047b82 */ /* 0x000e220000000a00 */
[----:B------:R-:W-:Y:S01]  /*11360*/  ULDC.64 UR8, c[0x0][0x208] ;  /* 0x0000820000087ab9 */ /* 0x000fe20000000a00 */
[----:B-1----:R-:W-:-:S02]  /*11370*/  CS2R R8, SRZ ;  /* 0x0000000000087805 */ /* 0x002fc4000001ff00 */
[----:B------:R-:W-:Y:S01]  /*11380*/  ISETP.NE.AND.EX P0, PT, RZ, UR5, PT, P0 ;  /* 0x00000005ff007c0c */ /* 0x000fe2000bf05300 */
[----:B------:R-:W-:Y:S01]  /*11390*/  ULDC.64 UR4, c[0x0][0xa18] ;  /* 0x0002860000047ab9 */ /* 0x000fe20000000a00 */
[----:B------:R-:W-:-:S11]  /*113a0*/  ULDC.64 UR6, c[0x0][0xa08] ;  /* 0x0002820000067ab9 */ /* 0x000fd60000000a00 */
[----:B------:R-:W1:Y:S02]  /*113b0*/  @P0 LDC.64 R2, c[0x0][0xa28] ;  /* 0x00028a00ff020b82 */ /* 0x000e640000000a00 */
[----:B-1----:R-:W-:-:S05]  /*113c0*/  @P0 IMAD.WIDE R2, R19, 0x4, R2 ;  /* 0x0000000413020825 */ /* 0x002fca00078e0202 */
[----:B------:R1:W5:Y:S01]  /*113d0*/  @P0 LDG.E R0, desc[UR8][R2.64] ;  /* 0x0000000802000981 */ /* 0x000362000c1e1900 */
[----:B------:R-:W-:Y:S01]  /*113e0*/  ISETP.NE.U32.AND P0, PT, RZ, UR4, PT ;  /* 0x00000004ff007c0c */ /* 0x000fe2000bf05070 */
[----:B0-----:R-:W-:Y:S01]  /*113f0*/  IMAD.WIDE R4, R19, 0x4, R4 ;  /* 0x0000000413047825 */ /* 0x001fe200078e0204 */
[----:B------:R-:W-:Y:S02]  /*11400*/  ISETP.NE.U32.AND P1, PT, RZ, UR6, PT ;  /* 0x00000006ff007c0c */ /* 0x000fe4000bf25070 */
[----:B------:R-:W-:Y:S01]  /*11410*/  ISETP.NE.AND.EX P2, PT, RZ, UR5, PT, P0 ;  /* 0x00000005ff007c0c */ /* 0x000fe2000bf45300 */
[----:B------:R-:W-:Y:S01]  /*11420*/  ULDC.64 UR4, c[0x0][0xa00] ;  /* 0x0002800000047ab9 */ /* 0x000fe20000000a00 */
[----:B------:R-:W-:Y:S02]  /*11430*/  ISETP.NE.AND.EX P1, PT, RZ, UR7, PT, P1 ;  /* 0x00000007ff007c0c */ /* 0x000fe4000bf25310 */
[----:B------:R-:W-:Y:S01]  /*11440*/  ISETP.NE.U32.AND P0, PT, RZ, UR4, PT ;  /* 0x00000004ff007c0c */ /* 0x000fe2000bf05070 */
[----:B-1----:R-:W0:Y:S03]  /*11450*/  LDC.64 R2, c[0x0][0xa08] ;  /* 0x00028200ff027b82 */ /* 0x002e260000000a00 */
[----:B------:R-:W-:-:S05]  /*11460*/  ISETP.NE.AND.EX P0, PT, RZ, UR5, PT, P0 ;  /* 0x00000005ff007c0c */ /* 0x000fca000bf05300 */
[----:B--23--:R-:W1:Y:S08]  /*11470*/  @P2 LDC.64 R6, c[0x0][0xa18] ;  /* 0x00028600ff062b82 */ /* 0x00ce700000000a00 */
[----:B------:R-:W2:Y:S01]  /*11480*/  @P0 LDG.E R9, desc[UR8][R4.64] ;  /* 0x0000000804090981 */ /* 0x000ea2000c1e1900 */
[----:B------:R-:W-:Y:S01]  /*11490*/  ULDC UR4, c[0x0][0x288] ;  /* 0x0000a20000047ab9 */ /* 0x000fe20000000800 */
[----:B0-----:R-:W-:-:S05]  /*114a0*/  IMAD.WIDE R2, R19, 0x4, R2 ;  /* 0x0000000413027825 */ /* 0x001fca00078e0202 */
[----:B------:R-:W5:Y:S01]  /*114b0*/  @P1 LDG.E R8, desc[UR8][R2.64] ;  /* 0x0000000802081981 */ /* 0x000f62000c1e1900 */
[----:B-1----:R-:W-:-:S03]  /*114c0*/  @P2 IMAD.WIDE R6, R19, 0x4, R6 ;  /* 0x0000000413062825 */ /* 0x002fc600078e0206 */
[----:B--2---:R0:W-:Y:S02]  /*114d0*/  STL [R1+0x34], R9 ;  /* 0x0000340901007387 */ /* 0x0041e40000100800 */
[----:B0-----:R-:W-:Y:S01]  /*114e0*/  IMAD.U32 R9, RZ, RZ, UR4 ;  /* 0x00000004ff097e24 */ /* 0x001fe2000f8e00ff */
[----:B------:R-:W-:-:S05]  /*114f0*/  ULDC.64 UR4, c[0x0][0x418] ;  /* 0x0001060000047ab9 */ /* 0x000fca0000000a00 */
        /* <DEDUP_REMOVED lines=12> */
[----:B------:R-:W0:Y:S04]  /*115c0*/  LDG.E R7, desc[UR4][R4.64] ;  /* 0x0000000404077981 */ /* 0x000e28000c1e1900 */
[----:B------:R-:W0:Y:S02]  /*115d0*/  LDG.E R4, desc[UR4][R4.64+0x4] ;  /* 0x0000040404047981 */ /* 0x000e24000c1e1900 */
[----:B0-----:R-:W-:-:S05]  /*115e0*/  IMAD.IADD R9, R4, 0x1, -R7 ;  /* 0x0000000104097824 */ /* 0x001fca00078e0a07 */
[----:B------:R1:W-:Y:S02]  /*115f0*/  STL [R1+0x30], R9 ;  /* 0x0000300901007387 */ /* 0x0003e40000100800 */
.L_x_1453:
[----:B-----5:R-:W-:Y:S01]  /*11600*/  IMAD.IADD R4, R8, 0x1, R0 ;  /* 0x0000000108047824 */ /* 0x020fe200078e0200 */
[----:B------:R-:W-:Y:S02]  /*11610*/  ULDC.64 UR4, c[0x0][0xa20] ;  /* 0x0002880000047ab9 */ /* 0x000fe40000000a00 */
[----:B------:R-:W-:Y:S02]  /*11620*/  ISETP.NE.U32.AND P0, PT, RZ, UR4, PT ;  /* 0x00000004ff007c0c */ /* 0x000fe4000bf05070 */
[----:B------:R2:W-:Y:S02]  /*11630*/  STL [R1+0x14], R4 ;  /* 0x0000140401007387 */ /* 0x0005e40000100800 */
[----:B------:R-:W-:-:S13]  /*11640*/  ISETP.NE.AND.EX P0, PT, RZ, UR5, PT, P0 ;  /* 0x00000005ff007c0c */ /* 0x000fda000bf05300 */
[----:B--2---:R-:W-:Y:S05]  /*11650*/  @!P0 BRA `(.L_x_1454) ;  /* 0x0000000000148947 */ /* 0x004fea0003800000 */
[----:B------:R-:W2:Y:S01]  /*11660*/  LDC.64 R2, c[0x0][0xa20] ;  /* 0x00028800ff027b82 */ /* 0x000ea20000000a00 */
[----:B------:R-:W-:Y:S01]  /*11670*/  ULDC.64 UR4, c[0x0][0x208] ;  /* 0x0000820000047ab9 */ /* 0x000fe20000000a00 */
[----:B--2---:R-:W-:-:S05]  /*11680*/  IMAD.WIDE R2, R19, 0x4, R2 ;  /* 0x0000000413027825 */ /* 0x004fca00078e0202 */
[----:B------:R2:W5:Y:S01]  /*11690*/  LDG.E R6, desc[UR4][R2.64] ;  /* 0x0000000402067981 */ /* 0x000562000c1e1900 */
[----:B------:R-:W-:Y:S05]  /*116a0*/  BRA `(.L_x_1455) ;  /* 0x0000000000147947 */ /* 0x000fea0003800000 */
.L_x_1454:
[----:B------:R-:W-:Y:S05]  /*116b0*/  @!P1 BRA `(.L_x_1455) ;  /* 0x0000000000109947 */ /* 0x000fea0003800000 */
[----:B------:R-:W-:Y:S02]  /*116c0*/  ULDC.64 UR4, c[0x0][0x208] ;  /* 0x0000820000047ab9 */ /* 0x000fe40000000a00 */
[----:B------:R-:W2:Y:S04]  /*116d0*/  LDG.E R6, desc[UR4][R2.64] ;  /* 0x0000000402067981 */ /* 0x000ea8000c1e1900 */
[----:B------:R-:W2:Y:S02]  /*116e0*/  LDG.E R2, desc[UR4][R2.64+0x4] ;  /* 0x0000040402027981 */ /* 0x000ea4000c1e1900 */
[----:B--2---:R-:W-:-:S07]  /*116f0*/  IMAD.IADD R6, R2, 0x1, -R6 ;  /* 0x0000000102067824 */ /* 0x004fce00078e0a06 */
.L_x_1455:
[----:B--2---:R-:W2:Y:S01]  /*11700*/  LDC R2, c[0x0][0x448] ;  /* 0x00011200ff027b82 */ /* 0x004ea20000000800 */
[----:B------:R-:W-:Y:S02]  /*11710*/  IMAD.SHL.U32 R8, R17, 0x80, RZ ;  /* 0x0000008011087824 */ /* 0x000fe400078e00ff */
[----:B-----5:R-:W-:Y:S02]  /*11720*/  IMAD.IADD R0, R6, 0x1, -R0 ;  /* 0x0000000106007824 */ /* 0x020fe400078e0a00 */
[----:B------:R-:W-:Y:S01]  /*11730*/  VIADD R4, R8, 0x7f ;  /* 0x0000007f08047836 */ /* 0x000fe20000000000 */
[----:B------:R3:W-:Y:S03]  /*11740*/  STL [R1+0x2c], R8 ;  /* 0x00002c0801007387 */ /* 0x0007e60000100800 */
[----:B------:R-:W-:Y:S01]  /*11750*/  IMAD.MOV.U32 R6, RZ, RZ, R4 ;  /* 0x000000ffff067224 */ /* 0x000fe200078e0004 */
[----:B--2---:R-:W-:-:S13]  /*11760*/  ISETP.NE.AND P1, PT, R2, 0x1, PT ;  /* 0x000000010200780c */ /* 0x004fda0003f25270 */
[----:B------:R-:W2:Y:S08]  /*11770*/  @P1 LDC R3, c[0x0][0x44c] ;  /* 0x00011300ff031b82 */ /* 0x000eb00000000800 */
[----:B------:R-:W4:Y:S01]  /*11780*/  @P1 LDC R2, c[0x0][0x450] ;  /* 0x00011400ff021b82 */ /* 0x000f220000000800 */
[----:B--2---:R-:W-:-:S05]  /*11790*/  @P1 IMAD.HI.U32 R3, R4, R3, RZ ;  /* 0x0000000304031227 */ /* 0x004fca00078e00ff */
[----:B----4-:R-:W-:Y:S02]  /*117a0*/  @P1 SHF.R.U32.HI R6, RZ, R2, R3 ;  /* 0x00000002ff061219 */ /* 0x010fe40000011603 */
[----:B------:R-:W-:-:S05]  /*117b0*/  IADD3 R2, R0, 0x1, -R9 ;  /* 0x0000000100027810 */ /* 0x000fca0007ffe809 */
[----:B------:R-:W-:Y:S02]  /*117c0*/  IMAD.IADD R6, R2, 0x1, R6 ;  /* 0x0000000102067824 */ /* 0x000fe400078e0206 */
[----:B------:R-:W2:Y:S02]  /*117d0*/  LDC.64 R2, c[0x0][0x9e0] ;  /* 0x00027800ff027b82 */ /* 0x000ea40000000a00 */
[----:B--2---:R-:W-:Y:S01]  /*117e0*/  ISETP.GE.AND P2, PT, R3, 0x1, PT ;  /* 0x000000010300780c */ /* 0x004fe20003f46270 */
[----:B------:R-:W-:-:S12]  /*117f0*/  IMAD.IADD R2, R6, 0x1, R2 ;  /* 0x0000000106027824 */ /* 0x000fd800078e0202 */
[----:B---3--:R-:W-:Y:S05]  /*11800*/  @!P2 BRA `(.L_x_1456) ;  /* 0x000000000048a947 */ /* 0x008fea0003800000 */
[C---:B------:R-:W-:Y:S01]  /*11810*/  ISETP.GT.AND P0, PT, R6.reuse, RZ, PT ;  /* 0x000000ff0600720c */ /* 0x040fe20003f04270 */
[----:B------:R-:W-:Y:S01]  /*11820*/  BSSY B0, `(.L_x_1457) ;  /* 0x000000e000007945 */ /* 0x000fe20003800000 */
[----:B------:R-:W-:-:S11]  /*11830*/  VIADD R7, R6, 0xffffffff ;  /* 0xffffffff06077836 */ /* 0x000fd60000000000 */
[----:B------:R-:W-:Y:S05]  /*11840*/  @P0 BRA `(.L_x_1458) ;  /* 0x00000000001c0947 */ /* 0x000fea0003800000 */
[----:B------:R-:W-:Y:S01]  /*11850*/  ISETP.NE.AND P0, PT, R3, 0x1, PT ;  /* 0x000000010300780c */ /* 0x000fe20003f05270 */
[----:B------:R-:W-:-:S12]  /*11860*/  IMAD.MOV R6, RZ, RZ, -R6 ;  /* 0x000000ffff067224 */ /* 0x000fd800078e0a06 */
[----:B------:R-:W2:Y:S02]  /*11870*/  @P0 LDC.64 R4, c[0x0][0x9e8] ;  /* 0x00027a00ff040b82 */ /* 0x000ea40000000a00 */
[----:B--2---:R-:W-:-:S05]  /*11880*/  @P0 IMAD.HI.U32 R4, R6, R4, RZ ;  /* 0x0000000406040227 */ /* 0x004fca00078e00ff */
[----:B------:R-:W-:-:S04]  /*11890*/  @P0 SHF.R.U32.HI R6, RZ, R5, R4 ;  /* 0x00000005ff060219 */ /* 0x000fc80000011604 */
[----:B------:R-:W-:Y:S01]  /*118a0*/  LOP3.LUT R7, RZ, R6, RZ, 0x33, !PT ;  /* 0x00000006ff077212 */ /* 0x000fe200078e33ff */
[----:B------:R-:W-:Y:S06]  /*118b0*/  BRA `(.L_x_1459) ;  /* 0x0000000000107947 */ /* 0x000fec0003800000 */
.L_x_1458:
[----:B------:R-:W-:-:S13]  /*118c0*/  ISETP.NE.AND P0, PT, R3, 0x1, PT ;  /* 0x000000010300780c */ /* 0x000fda0003f05270 */
[----:B------:R-:W2:Y:S02]  /*118d0*/  @P0 LDC.64 R4, c[0x0][0x9e8] ;  /* 0x00027a00ff040b82 */ /* 0x000ea40000000a00 */
[----:B--2---:R-:W-:-:S05]  /*118e0*/  @P0 IMAD.HI.U32 R4, R7, R4, RZ ;  /* 0x0000000407040227 */ /* 0x004fca00078e00ff */
[----:B------:R-:W-:-:S07]  /*118f0*/  @P0 SHF.R.U32.HI R7, RZ, R5, R4 ;  /* 0x00000005ff070219 */ /* 0x000fce0000011604 */
.L_x_1459:
[----:B------:R-:W-:Y:S05]  /*11900*/  BSYNC B0 ;  /* 0x0000000000007941 */ /* 0x000fea0003800000 */
.L_x_1457:
[----:B------:R-:W-:-:S05]  /*11910*/  IMAD R7, R7, R3, R3 ;  /* 0x0000000307077224 */ /* 0x000fca00078e0203 */
[----:B------:R-:W-:-:S07]  /*11920*/  VIMNMX R2, R2, R7, PT ;  /* 0x0000000702027248 */ /* 0x000fce0003fe0100 */
.L_x_1456:
[----:B------:R-:W2:Y:S01]  /*11930*/  @P1 LDC R6, c[0x0][0x44c] ;  /* 0x00011300ff061b82 */ /* 0x000ea20000000800 */
[----:B------:R-:W-:Y:S01]  /*11940*/  IMAD.MOV.U32 R4, RZ, RZ, R8 ;  /* 0x000000ffff047224 */ /* 0x000fe200078e0008 */
[----:B------:R-:W-:-:S06]  /*11950*/  ULDC UR4, c[0x0][0x9dc] ;  /* 0x0002770000047ab9 */ /* 0x000fcc0000000800 */
[----:B------:R-:W3:Y:S01]  /*11960*/  @P1 LDC R5, c[0x0][0x450] ;  /* 0x00011400ff051b82 */ /* 0x000ee20000000800 */
[----:B--2---:R-:W-:-:S05]  /*11970*/  @P1 IMAD.HI.U32 R6, R8, R6, RZ ;  /* 0x0000000608061227 */ /* 0x004fca00078e00ff */
[----:B---3--:R-:W-:Y:S01]  /*11980*/  @P1 SHF.R.U32.HI R4, RZ, R5, R6 ;  /* 0x00000005ff041219 */ /* 0x008fe20000011606 */
[----:B------:R-:W-:Y:S02]  /*11990*/  VIADD R5, R2, 0x5f ;  /* 0x0000005f02057836 */ /* 0x000fe40000000000 */
[----:B------:R-:W-:Y:S01]  /*119a0*/  VIADD R6, R0, 0x5f ;  /* 0x0000005f00067836 */ /* 0x000fe20000000000 */
[----:B------:R-:W-:Y:S01]  /*119b0*/  IADD3 R2, R4, R0, -R9 ;  /* 0x0000000004027210 */ /* 0x000fe20007ffe809 */
[----:B------:R-:W-:-:S04]  /*119c0*/  IMAD.HI R5, R5, 0x2aaaaaab, RZ ;  /* 0x2aaaaaab05057827 */ /* 0x000fc800078e02ff */
[----:B------:R-:W-:Y:S01]  /*119d0*/  IMAD.HI R6, R6, 0x2aaaaaab, RZ ;  /* 0x2aaaaaab06067827 */ /* 0x000fe200078e02ff */
[----:B------:R-:W-:-:S04]  /*119e0*/  SHF.R.U32.HI R0, RZ, 0x1f, R5 ;  /* 0x0000001fff007819 */ /* 0x000fc80000011605 */
[----:B------:R-:W-:Y:S02]  /*119f0*/  SHF.R.U32.HI R4, RZ, 0x1f, R6 ;  /* 0x0000001fff047819 */ /* 0x000fe40000011606 */
[----:B------:R-:W-:Y:S02]  /*11a00*/  LEA.HI.SX32 R0, R5, R0, 0x1c ;  /* 0x0000000005007211 */ /* 0x000fe400078fe2ff */
[----:B------:R-:W-:-:S04]  /*11a10*/  LEA.HI.SX32 R4, R6, R4, 0x1c ;  /* 0x0000000406047211 */ /* 0x000fc800078fe2ff */
[----:B------:R-:W-:Y:S01]  /*11a20*/  VIMNMX R7, R4, R0, PT ;  /* 0x0000000004077248 */ /* 0x000fe20003fe0100 */
[----:B------:R-:W-:-:S04]  /*11a30*/  VIADD R0, R2, -UR4 ;  /* 0x8000000402007c36 */ /* 0x000fc80008000000 */
[----:B------:R2:W-:Y:S01]  /*11a40*/  STL [R1+0x28], R7 ;  /* 0x0000280701007387 */ /* 0x0005e20000100800 */
[----:B------:R-:W-:Y:S05]  /*11a50*/  @!P2 BRA `(.L_x_1460) ;  /* 0x000000000044a947 */ /* 0x000fea0003800000 */
[----:B------:R-:W-:Y:S01]  /*11a60*/  ISETP.GT.AND P0, PT, R2, -0x1, PT ;  /* 0xffffffff0200780c */ /* 0x000fe20003f04270 */
[----:B------:R-:W-:-:S12]  /*11a70*/  BSSY B0, `(.L_x_1461) ;  /* 0x000000d000007945 */ /* 0x000fd80003800000 */
[----:B------:R-:W-:Y:S05]  /*11a80*/  @P0 BRA `(.L_x_1462) ;  /* 0x00000000001c0947 */ /* 0x000fea0003800000 */
[----:B------:R-:W-:Y:S02]  /*11a90*/  ISETP.NE.AND P0, PT, R3, 0x1, PT ;  /* 0x000000010300780c */ /* 0x000fe40003f05270 */
[----:B------:R-:W-:-:S11]  /*11aa0*/  LOP3.LUT R2, RZ, R2, RZ, 0x33, !PT ;  /* 0x00000002ff027212 */ /* 0x000fd600078e33ff */
[----:B------:R-:W3:Y:S02]  /*11ab0*/  @P0 LDC.64 R4, c[0x0][0x9e8] ;  /* 0x00027a00ff040b82 */ /* 0x000ee40000000a00 */
[----:B---3--:R-:W-:-:S05]  /*11ac0*/  @P0 IMAD.HI.U32 R4, R2, R4, RZ ;  /* 0x0000000402040227 */ /* 0x008fca00078e00ff */
[----:B------:R-:W-:-:S04]  /*11ad0*/  @P0 SHF.R.U32.HI R2, RZ, R5, R4 ;  /* 0x00000005ff020219 */ /* 0x000fc80000011604 */
[----:B------:R-:W-:Y:S01]  /*11ae0*/  LOP3.LUT R2, RZ, R2, RZ, 0x33, !PT ;  /* 0x00000002ff027212 */ /* 0x000fe200078e33ff */
[----:B------:R-:W-:Y:S06]  /*11af0*/  BRA `(.L_x_1463) ;  /* 0x0000000000107947 */ /* 0x000fec0003800000 */
.L_x_1462:
[----:B------:R-:W-:-:S13]  /*11b00*/  ISETP.NE.AND P0, PT, R3, 0x1, PT ;  /* 0x000000010300780c */ /* 0x000fda0003f05270 */
[----:B------:R-:W3:Y:S02]  /*11b10*/  @P0 LDC.64 R4, c[0x0][0x9e8] ;  /* 0x00027a00ff040b82 */ /* 0x000ee40000000a00 */
[----:B---3--:R-:W-:-:S05]  /*11b20*/  @P0 IMAD.HI.U32 R4, R2, R4, RZ ;  /* 0x0000000402040227 */ /* 0x008fca00078e00ff */
[----:B------:R-:W-:-:S07]  /*11b30*/  @P0 SHF.R.U32.HI R2, RZ, R5, R4 ;  /* 0x00000005ff020219 */ /* 0x000fce0000011604 */
.L_x_1463:
[----:B------:R-:W-:Y:S05]  /*11b40*/  BSYNC B0 ;  /* 0x0000000000007941 */ /* 0x000fea0003800000 */
.L_x_1461:
[----:B------:R-:W-:-:S05]  /*11b50*/  IMAD R2, R2, R3, RZ ;  /* 0x0000000302027224 */ /* 0x000fca00078e02ff */
[----:B------:R-:W-:-:S07]  /*11b60*/  VIMNMX R0, R0, R2, !PT ;  /* 0x0000000200007248 */ /* 0x000fce0007fe0100 */
.L_x_1460:
[----:B------:R-:W-:Y:S01]  /*11b70*/  IMAD.HI R0, R0, 0x2aaaaaab, RZ ;  /* 0x2aaaaaab00007827 */ /* 0x000fe200078e02ff */
[----:B------:R-:W-:Y:S04]  /*11b80*/  BSSY B7, `(.L_x_1464) ;  /* 0x000042f000077945 */ /* 0x000fe80003800000 */
[----:B------:R-:W-:-:S04]  /*11b90*/  SHF.R.U32.HI R2, RZ, 0x1f, R0 ;  /* 0x0000001fff027819 */ /* 0x000fc80000011600 */
[----:B------:R-:W-:-:S04]  /*11ba0*/  LEA.HI.SX32 R2, R0, R2, 0x1c ;  /* 0x0000000200027211 */ /* 0x000fc800078fe2ff */
[----:B------:R-:W-:-:S04]  /*11bb0*/  VIMNMX R3, RZ, R2, !PT ;  /* 0x00000002ff037248 */ /* 0x000fc80007fe0100 */
[----:B------:R-:W-:Y:S01]  /*11bc0*/  ISETP.GT.AND P0, PT, R7, R3, PT ;  /* 0x000000030700720c */ /* 0x000fe20003f04270 */
[----:B------:R3:W-:-:S12]  /*11bd0*/  STL [R1+0x24], R3 ;  /* 0x0000240301007387 */ /* 0x0007d80000100800 */
[----:B---3--:R-:W-:Y:S05]  /*11be0*/  @P0 BRA `(.L_x_1465) ;  /* 0x0000000000480947 */ /* 0x008fea0003800000 */
[----:B------:R-:W3:Y:S02]  /*11bf0*/  S2R R3, SR_TID.X ;  /* 0x0000000000037919 */ /* 0x000ee40000002100 */
[----:B---3--:R-:W-:-:S04]  /*11c00*/  LOP3.LUT R3, R3, 0x7f, RZ, 0xc0, !PT ;  /* 0x0000007f03037812 */ /* 0x008fc800078ec0ff */
[----:B------:R-:W-:-:S13]  /*11c10*/  ISETP.NE.AND P0, PT, R3, RZ, PT ;  /* 0x000000ff0300720c */ /* 0x000fda0003f05270 */
[----:B------:R-:W-:Y:S05]  /*11c20*/  @P0 BRA `(.L_x_1466) ;  /* 0x0000004000900947 */ /* 0x000fea0003800000 */
[----:B------:R-:W3:Y:S01]  /*11c30*/  S2R R5, SR_LANEID ;  /* 0x0000000000057919 */ /* 0x000ee20000000000 */
[----:B------:R-:W-:Y:S01]  /*11c40*/  VOTEU.ANY UR4, UPT, PT ;  /* 0x0000000000047886 */ /* 0x000fe200038e0100 */
[----:B------:R-:W4:Y:S01]  /*11c50*/  LDC.64 R2, c[0x0][0xc60] ;  /* 0x00031800ff027b82 */ /* 0x000f220000000a00 */
[----:B------:R-:W3:Y:S01]  /*11c60*/  FLO.U32 R0, UR4 ;  /* 0x0000000400007d00 */ /* 0x000ee200080e0000 */
[----:B------:R-:W-:Y:S01]  /*11c70*/  ULDC.64 UR6, c[0x0][0x208] ;  /* 0x0000820000067ab9 */ /* 0x000fe20000000a00 */
[----:B---3--:R-:W-:-:S06]  /*11c80*/  ISETP.EQ.U32.AND P0, PT, R0, R5, PT ;  /* 0x000000050000720c */ /* 0x008fcc0003f02070 */
[----:B------:R-:W4:Y:S07]  /*11c90*/  POPC R5, UR4 ;  /* 0x0000000400057d09 */ /* 0x000f2e0008000000 */
[----:B----4-:R-:W3:Y:S01]  /*11ca0*/  @P0 ATOMG.E.ADD.STRONG.GPU PT, R3, desc[UR6][R2.64], R5 ;  /* 0x00000005020309a8 */ /* 0x010ee200081ee1c6 */
[----:B------:R-:W4:Y:S02]  /*11cb0*/  S2R R4, SR_LTMASK ;  /* 0x0000000000047919 */ /* 0x000f240000003900 */
[----:B----4-:R-:W-:-:S04]  /*11cc0*/  LOP3.LUT R4, R4, UR4, RZ, 0xc0, !PT ;  /* 0x0000000404047c12 */ /* 0x010fc8000f8ec0ff */
[----:B--2---:R-:W2:Y:S01]  /*11cd0*/  POPC R7, R4 ;  /* 0x0000000400077309 */ /* 0x004ea20000000000 */
[----:B---3--:R-:W2:Y:S02]  /*11ce0*/  SHFL.IDX PT, R0, R3, R0, 0x1f ;  /* 0x00001f0003007589 */ /* 0x008ea400000e0000 */
[----:B--2---:R-:W-:Y:S01]  /*11cf0*/  IADD3 R16, R0, UR38, R7 ;  /* 0x0000002600107c10 */ /* 0x004fe2000fffe007 */
[----:B------:R-:W-:Y:S06]  /*11d00*/  BRA `(.L_x_1466) ;  /* 0x0000004000587947 */ /* 0x000fec0003800000 */
.L_x_1465:
[----:B------:R-:W3:Y:S01]  /*11d10*/  LDL R17, [R1] ;  /* 0x0000000001117983 */ /* 0x000ee20000100800 */
[----:B------:R-:W-:Y:S01]  /*11d20*/  BSSY B6, `(.L_x_1467) ;  /* 0x0000014000067945 */ /* 0x000fe20003800000 */
[----:B---3--:R-:W-:-:S05]  /*11d30*/  VIADD R0, R17, 0x18400 ;  /* 0x0001840011007836 */ /* 0x008fca0000000000 */
[----:B------:R-:W-:-:S13]  /*11d40*/  LOP3.LUT P0, RZ, R0, 0x3ff, RZ, 0xc0, !PT ;  /* 0x000003ff00ff7812 */ /* 0x000fda000780c0ff */
[----:B------:R-:W-:Y:S05]  /*11d50*/  @!P0 BRA `(.L_x_1468) ;  /* 0x0000000000408947 */ /* 0x000fea0003800000 */
[----:B------:R-:W-:Y:S01]  /*11d60*/  MOV R2, 0x0 ;  /* 0x0000000000027802 */ /* 0x000fe20000000f00 */
[----:B------:R-:W-:Y:S01]  /*11d70*/  ULDC.64 UR6, c[0x4][0xb8] ;  /* 0x01002e0000067ab9 */ /* 0x000fe20000000a00 */
[----:B------:R-:W-:Y:S01]  /*11d80*/  ULDC.64 UR8, c[0x4][0xc0] ;  /* 0x0100300000087ab9 */ /* 0x000fe20000000a00 */
[----:B------:R-:W-:Y:S01]  /*11d90*/  ULDC.64 UR4, c[0x4][0x38] ;  /* 0x01000e0000047ab9 */ /* 0x000fe20000000a00 */
[----:B------:R-:W-:Y:S02]  /*11da0*/  IMAD.U32 R4, RZ, RZ, UR6 ;  /* 0x00000006ff047e24 */ /* 0x000fe4000f8e00ff */
[----:B------:R-:W3:Y:S01]  /*11db0*/  LDC.64 R2, c[0x4][R2] ;  /* 0x0100000002027b82 */ /* 0x000ee20000000a00 */
[----:B------:R-:W-:Y:S02]  /*11dc0*/  IMAD.U32 R5, RZ, RZ, UR7 ;  /* 0x00000007ff057e24 */ /* 0x000fe4000f8e00ff */
[----:B------:R-:W-:Y:S02]  /*11dd0*/  IMAD.U32 R6, RZ, RZ, UR8 ;  /* 0x00000008ff067e24 */ /* 0x000fe4000f8e00ff */
[----:B--2---:R-:W-:-:S02]  /*11de0*/  IMAD.U32 R7, RZ, RZ, UR9 ;  /* 0x00000009ff077e24 */ /* 0x004fc4000f8e00ff */
[----:B------:R-:W-:Y:S02]  /*11df0*/  IMAD.U32 R10, RZ, RZ, UR4 ;  /* 0x00000004ff0a7e24 */ /* 0x000fe4000f8e00ff */
[----:B------:R-:W-:Y:S02]  /*11e00*/  IMAD.U32 R11, RZ, RZ, UR5 ;  /* 0x00000005ff0b7e24 */ /* 0x000fe4000f8e00ff */
[----:B------:R-:W-:Y:S02]  /*11e10*/  IMAD.MOV.U32 R8, RZ, RZ, 0x70 ;  /* 0x00000070ff087424 */ /* 0x000fe400078e00ff */
[----:B------:R-:W-:Y:S02]  /*11e20*/  IMAD.MOV.U32 R12, RZ, RZ, 0x1 ;  /* 0x00000001ff0c7424 */ /* 0x000fe400078e00ff */
[----:B------:R-:W-:-:S07]  /*11e30*/  IMAD.MOV.U32 R13, RZ, RZ, RZ ;  /* 0x000000ffff0d7224 */ /* 0x000fce00078e00ff */
[----:B------:R-:W-:-:S07]  /*11e40*/  LEPC R20, `(.L_x_1468) ;  /* 0x000000001014794e */ /* 0x000fce0000000000 */
[----:B01-3--:R-:W-:Y:S05]  /*11e50*/  CALL.ABS.NOINC R2 ;  /* 0x0000000002007343 */ /* 0x00bfea0003c00000 */
.L_x_1468:
[----:B------:R-:W-:Y:S05]  /*11e60*/  BSYNC B6 ;  /* 0x0000000000067941 */ /* 0x000fea0003800000 */
.L_x_1467:
        /* <DEDUP_REMOVED lines=8> */
[----:B------:R3:W4:Y:S01]  /*11ef0*/  LDC.64 R2, c[0x4][R17] ;  /* 0x0100000011027b82 */ /* 0x0007220000000a00 */
[----:B------:R-:W-:Y:S02]  /*11f00*/  IMAD.U32 R4, RZ, RZ, UR6 ;  /* 0x00000006ff047e24 */ /* 0x000fe4000f8e00ff */
[----:B------:R-:W-:Y:S02]  /*11f10*/  IMAD.U32 R5, RZ, RZ, UR7 ;  /* 0x00000007ff057e24 */ /* 0x000fe4000f8e00ff */
[----:B------:R-:W-:Y:S02]  /*11f20*/  IMAD.U32 R6, RZ, RZ, UR8 ;  /* 0x00000008ff067e24 */ /* 0x000fe4000f8e00ff */
[----:B--2---:R-:W-:-:S02]  /*11f30*/  IMAD.U32 R7, RZ, RZ, UR9 ;  /* 0x00000009ff077e24 */ /* 0x004fc4000f8e00ff */
[----:B------:R-:W-:Y:S02]  /*11f40*/  IMAD.U32 R10, RZ, RZ, UR4 ;  /* 0x00000004ff0a7e24 */ /* 0x000fe4000f8e00ff */
[----:B------:R-:W-:Y:S02]  /*11f50*/  IMAD.U32 R11, RZ, RZ, UR5 ;  /* 0x00000005ff0b7e24 */ /* 0x000fe4000f8e00ff */
[----:B------:R-:W-:Y:S02]  /*11f60*/  IMAD.MOV.U32 R8, RZ, RZ, 0x70 ;  /* 0x00000070ff087424 */ /* 0x000fe400078e00ff */
[----:B------:R-:W-:Y:S02]  /*11f70*/  IMAD.MOV.U32 R12, RZ, RZ, 0x1 ;  /* 0x00000001ff0c7424 */ /* 0x000fe400078e00ff */
[----:B---3--:R-:W-:-:S07]  /*11f80*/  IMAD.MOV.U32 R13, RZ, RZ, RZ ;  /* 0x000000ffff0d7224 */ /* 0x008fce00078e00ff */
[----:B------:R-:W-:-:S07]  /*11f90*/  LEPC R20, `(.L_x_1471) ;  /* 0x000000001014794e */ /* 0x000fce0000000000 */
[----:B01--4-:R-:W-:Y:S05]  /*11fa0*/  CALL.ABS.NOINC R2 ;  /* 0x0000000002007343 */ /* 0x013fea0003c00000 */
.L_x_1471:
        /* <DEDUP_REMOVED lines=15> */
.L_x_1470:
[----:B------:R-:W-:Y:S05]  /*120a0*/  BSYNC B6 ;  /* 0x0000000000067941 */ /* 0x000fea0003800000 */
.L_x_1469:
[----:B------:R-:W-:Y:S01]  /*120b0*/  ULDC.64 UR4, c[0x0][0x9f8] ;  /* 0x00027e0000047ab9 */ /* 0x000fe20000000a00 */
[----:B------:R-:W3:Y:S01]  /*120c0*/  LDL R17, [R1+0x28] ;  /* 0x0000280001117983 */ /* 0x000ee20000100800 */
[----:B------:R-:W-:Y:S01]  /*120d0*/  ISETP.NE.U32.AND P0, PT, RZ, UR4, PT ;  /* 0x00000004ff007c0c */ /* 0x000fe2000bf05070 */
[----:B--2---:R-:W-:Y:S01]  /*120e0*/  IMAD.MOV.U32 R7, RZ, RZ, R19 ;  /* 0x000000ffff077224 */ /* 0x004fe200078e0013 */
[----:B------:R-:W-:Y:S02]  /*120f0*/  ULDC.64 UR6, c[0x0][0x208] ;  /* 0x0000820000067ab9 */ /* 0x000fe40000000a00 */
[----:B------:R-:W-:Y:S01]  /*12100*/  ISETP.NE.AND.EX P0, PT, RZ, UR5, PT, P0 ;  /* 0x00000005ff007c0c */ /* 0x000fe2000bf05300 */
[----:B------:R-:W-:-:S12]  /*12110*/  ULDC.64 UR4, c[0x0][0xa08] ;  /* 0x0002820000047ab9 */ /* 0x000fd80000000a00 */
[----:B------:R-:W2:Y:S02]  /*12120*/  @P0 LDC.64 R2, c[0x0][0x9f8] ;  /* 0x00027e00ff020b82 */ /* 0x000ea40000000a00 */
[----:B--2---:R-:W-:-:S05]  /*12130*/  @P0 IMAD.WIDE R2, R19, 0x4, R2 ;  /* 0x0000000413020825 */ /* 0x004fca00078e0202 */
[----:B------:R2:W4:Y:S02]  /*12140*/  @P0 LDG.E R7, desc[UR6][R2.64] ;  /* 0x0000000602070981 */ /* 0x000524000c1e1900 */
[----:B--2---:R-:W2:Y:S02]  /*12150*/  LDC.64 R2, c[0x0][0x418] ;  /* 0x00010600ff027b82 */ /* 0x004ea40000000a00 */
[----:B--2---:R-:W-:Y:S01]  /*12160*/  LOP3.LUT P0, RZ, R2, UR4, RZ, 0xfc, !PT ;  /* 0x0000000402ff7c12 */ /* 0x004fe2000f80fcff */
[----:B------:R-:W-:-:S03]  /*12170*/  UMOV UR4, 0xffffffff ;  /* 0xffffffff00047882 */ /* 0x000fc60000000000 */
[----:B------:R-:W-:Y:S01]  /*12180*/  LOP3.LUT P0, RZ, R3, UR5, RZ, 0xfc, P0 ;  /* 0x0000000503ff7c12 */ /* 0x000fe2000800fcff */
[----:B---3--:R-:W-:Y:S01]  /*12190*/  VIADD R0, R17, 0xffffffff ;  /* 0xffffffff11007836 */ /* 0x008fe20000000000 */
[----:B----4-:R-:W-:Y:S01]  /*121a0*/  SHF.R.S32.HI R8, RZ, 0x1f, R7 ;  /* 0x0000001fff087819 */ /* 0x010fe20000011407 */
[----:B------:R2:W-:Y:S01]  /*121b0*/  STL [R1+0xc], R7 ;  /* 0x00000c0701007387 */ /* 0x0005e20000100800 */
[----:B------:R-:W-:-:S03]  /*121c0*/  SEL R17, R7, RZ, !P0 ;  /* 0x000000ff07117207 */ /* 0x000fc60004000000 */
[----:B------:R2:W-:Y:S01]  /*121d0*/  STL [R1+0x1c], R8 ;  /* 0x00001c0801007387 */ /* 0x0005e20000100800 */
[----:B------:R-:W-:Y:S05]  /*121e0*/  BRA.DIV UR4, `(.L_x_1472) ;  /* 0x00000052041c7947 */ /* 0x000fea000b800000 */
[----:B------:R-:W3:Y:S02]  /*121f0*/  S2R R4, SR_TID.X ;  /* 0x0000000000047919 */ /* 0x000ee40000002100 */
[----:B---3--:R-:W-:-:S04]  /*12200*/  SHF.R.U32.HI R4, RZ, 0x5, R4 ;  /* 0x00000005ff047819 */ /* 0x008fc80000011604 */
[----:B------:R-:W-:-:S05]  /*12210*/  LOP3.LUT R4, R4, 0x3, RZ, 0xc0, !PT ;  /* 0x0000000304047812 */ /* 0x000fca00078ec0ff */
[----:B------:R3:W4:Y:S02]  /*12220*/  SHFL.IDX PT, R14, R4, RZ, 0x1f ;  /* 0x00001fff040e7589 */ /* 0x00072400000e0000 */
.L_x_1578:
[----:B---3--:R-:W3:Y:S01]  /*12230*/  LDL.LU R4, [R1+0x18] ;  /* 0x0000180001047983 */ /* 0x008ee20000300800 */
[----:B------:R-:W-:Y:S02]  /*12240*/  PLOP3.LUT P1, PT, PT, PT, PT, 0x8, 0x0 ;  /* 0x000000000000781c */ /* 0x000fe40003f2e170 */
[----:B----4-:R-:W-:Y:S01]  /*12250*/  ISETP.NE.AND P0, PT, R14, RZ, PT ;  /* 0x000000ff0e00720c */ /* 0x010fe20003f05270 */
[----:B------:R4:W-:Y:S01]  /*12260*/  STL [R1+0x8], R0 ;  /* 0x0000080001007387 */ /* 0x0009e20000100800 */
[----:B---3--:R-:W-:-:S09]  /*12270*/  LOP3.LUT R4, R4, 0xfffffffe, RZ, 0xc0, !PT ;  /* 0xfffffffe04047812 */ /* 0x008fd200078ec0ff */
[----:B------:R-:W-:-:S05]  /*12280*/  @P1 LOP3.LUT R4, R4, 0x1, RZ, 0xfc, !PT ;  /* 0x0000000104041812 */ /* 0x000fca00078efcff */
[----:B------:R4:W-:Y:S01]  /*12290*/  STL [R1+0x18], R4 ;  /* 0x0000180401007387 */ /* 0x0009e20000100800 */
[----:B------:R-:W-:Y:S05]  /*122a0*/  @P0 BRA `(.L_x_1473) ;  /* 0x00000004004c0947 */ /* 0x000fea0003800000 */
[----:B------:R-:W-:-:S03]  /*122b0*/  UMOV UR4, 0xffffffff ;  /* 0xffffffff00047882 */ /* 0x000fc60000000000 */
[----:B------:R-:W-:Y:S05]  /*122c0*/  BRA.DIV UR4, `(.L_x_1474) ;  /* 0x0000005204187947 */ /* 0x000fea000b800000 */
[----:B------:R-:W-:-:S13]  /*122d0*/  ELECT P6, URZ, PT ;  /* 0x00000000003f782f */ /* 0x000fda00038c0000 */
.L_x_1581:
[----:B------:R-:W-:Y:S05]  /*122e0*/  @!P6 BRA `(.L_x_1473) ;  /* 0x00000004003ce947 */ /* 0x000fea0003800000 */
[----:B------:R-:W-:-:S04]  /*122f0*/  ISETP.NE.U32.AND P0, PT, R2, RZ, PT ;  /* 0x000000ff0200720c */ /* 0x000fc80003f05070 */
[----:B------:R-:W-:-:S13]  /*12300*/  ISETP.NE.AND.EX P0, PT, R3, RZ, PT, P0 ;  /* 0x000000ff0300720c */ /* 0x000fda0003f05300 */
[----:B------:R-:W-:Y:S05]  /*12310*/  @!P0 BRA `(.L_x_1475) ;  /* 0x0000000000548947 */ /* 0x000fea0003800000 */
[----:B------:R-:W3:Y:S01]  /*12320*/  LDC R6, c[0x0][0x43c] ;  /* 0x00010f00ff067b82 */ /* 0x000ee20000000800 */
[----:B01----:R-:W-:Y:S01]  /*12330*/  IMAD.MOV.U32 R9, RZ, RZ, R0 ;  /* 0x000000ffff097224 */ /* 0x003fe200078e0000 */
[----:B------:R-:W-:Y:S01]  /*12340*/  ULDC.64 UR4, c[0x0][0x428] ;  /* 0x00010a0000047ab9 */ /* 0x000fe20000000a00 */
[----:B------:R-:W-:Y:S02]  /*12350*/  ULDC.64 UR6, c[0x0][0x208] ;  /* 0x0000820000067ab9 */ /* 0x000fe40000000a00 */
[----:B----4-:R-:W-:Y:S01]  /*12360*/  IMAD.MOV.U32 R0, RZ, RZ, R9 ;  /* 0x000000ffff007224 */ /* 0x010fe200078e0009 */
[----:B---3--:R-:W-:-:S13]  /*12370*/  ISETP.NE.AND P0, PT, R6, 0x1, PT ;  /* 0x000000010600780c */ /* 0x008fda0003f05270 */
[----:B------:R-:W0:Y:S02]  /*12380*/  @P0 LDC.64 R4, c[0x0][0x440] ;  /* 0x00011000ff040b82 */ /* 0x000e240000000a00 */
[----:B0-----:R-:W-:-:S05]  /*12390*/  @P0 IMAD.HI.U32 R4, R9, R4, RZ ;  /* 0x0000000409040227 */ /* 0x001fca00078e00ff */
[----:B------:R-:W-:-:S04]  /*123a0*/  @P0 SHF.R.U32.HI R0, RZ, R5, R4 ;  /* 0x00000005ff000219 */ /* 0x000fc80000011604 */
[--C-:B------:R-:W-:Y:S01]  /*123b0*/  SHF.R.S32.HI R5, RZ, 0x1f, R0.reuse ;  /* 0x0000001fff057819 */ /* 0x100fe20000011400 */
[----:B------:R-:W-:-:S04]  /*123c0*/  IMAD.MOV R4, RZ, RZ, -R0 ;  /* 0x000000ffff047224 */ /* 0x000fc800078e0a00 */
[----:B------:R-:W-:Y:S02]  /*123d0*/  IMAD R9, R6, R4, R9 ;  /* 0x0000000406097224 */ /* 0x000fe400078e0209 */
[----:B------:R-:W-:Y:S02]  /*123e0*/  IMAD R6, R8, UR4, RZ ;  /* 0x0000000408067c24 */ /* 0x000fe4000f8e02ff */
[----:B------:R-:W-:Y:S01]  /*123f0*/  IMAD.MOV.U32 R4, RZ, RZ, R0 ;  /* 0x000000ffff047224 */ /* 0x000fe200078e0000 */
[----:B------:R3:W-:Y:S01]  /*12400*/  STL [R1+0x8], R9 ;  /* 0x0000080901007387 */ /* 0x0007e20000100800 */
[C---:B------:R-:W-:Y:S02]  /*12410*/  IMAD R0, R7.reuse, UR5, R6 ;  /* 0x0000000507007c24 */ /* 0x040fe4000f8e0206 */
[----:B------:R-:W-:-:S04]  /*12420*/  IMAD.WIDE.U32 R4, R7, UR4, R4 ;  /* 0x0000000407047c25 */ /* 0x000fc8000f8e0004 */
[----:B------:R-:W-:Y:S01]  /*12430*/  IMAD.IADD R0, R5, 0x1, R0 ;  /* 0x0000000105007824 */ /* 0x000fe200078e0200 */
[----:B------:R-:W-:-:S04]  /*12440*/  LEA R2, P0, R4, R2, 0x2 ;  /* 0x0000000204027211 */ /* 0x000fc800078010ff */
[----:B------:R-:W-:-:S05]  /*12450*/  LEA.HI.X R3, R4, R3, R0, 0x2, P0 ;  /* 0x0000000304037211 */ /* 0x000fca00000f1400 */
[----:B------:R3:W5:Y:S04]  /*12460*/  LDG.E R17, desc[UR6][R2.64] ;  /* 0x0000000602117981 */ /* 0x000768000c1e1900 */
.L_x_1475:
[----:B--2---:R-:W2:Y:S04]  /*12470*/  LDL R7, [R1] ;  /* 0x0000000001077983 */ /* 0x004ea80000100800 */
[----:B----4-:R-:W2:Y:S04]  /*12480*/  LDL R0, [R1+0x4] ;  /* 0x0000040001007983 */ /* 0x010ea80000100800 */
[----:B---3--:R-:W3:Y:S01]  /*12490*/  LDL R2, [R1+0x10] ;  /* 0x0000100001027983 */ /* 0x008ee20000100800 */
[----:B--2---:R-:W-:Y:S01]  /*124a0*/  IMAD R0, R0, 0x8, R7 ;  /* 0x0000000800007824 */ /* 0x004fe200078e0207 */
[----:B---3--:R-:W-:-:S04]  /*124b0*/  SHF.L.U32 R2, R2, 0x1f, RZ ;  /* 0x0000001f02027819 */ /* 0x008fc800000006ff */
[----:B------:R-:W2:Y:S02]  /*124c0*/  SYNCS.PHASECHK.TRANS64.TRYWAIT P0, [R0+URZ+0x2a840], R2 ;  /* 0x02a84002000075a7 */ /* 0x000ea4000800017f */
[----:B--2---:R-:W-:Y:S05]  /*124d0*/  @!P0 BRA `(.L_x_1476) ;  /* 0x0000004c00b48947 */ /* 0x004fea0003800000 */
.L_x_1582:
        /* <DEDUP_REMOVED lines=11> */
.L_x_1477:
[----:B------:R-:W3:Y:S04]  /*12590*/  LDL R6, [R1] ;  /* 0x0000000001067983 */ /* 0x000ee80000100800 */
[----:B------:R-:W3:Y:S04]  /*125a0*/  LDL R5, [R1+0x4] ;  /* 0x0000040001057983 */ /* 0x000ee80000100800 */
[----:B------:R-:W4:Y:S04]  /*125b0*/  LDL R4, [R1+0x8] ;  /* 0x0000080001047983 */ /* 0x000f280000100800 */
[----:B------:R-:W4:Y:S04]  /*125c0*/  LDL R3, [R1+0x14] ;  /* 0x0000140001037983 */ /* 0x000f280000100800 */
[----:B--2---:R-:W2:Y:S01]  /*125d0*/  LDL.LU R2, [R1+0x18] ;  /* 0x0000180001027983 */ /* 0x004ea20000300800 */
[----:B------:R-:W-:Y:S01]  /*125e0*/  R2UR UR9, R0 ;  /* 0x00000000000972ca */ /* 0x000fe200000e0000 */
[----:B------:R-:W-:Y:S01]  /*125f0*/  UIADD3 UR4, UP0, UR36, 0x370, URZ ;  /* 0x0000037024047890 */ /* 0x000fe2000ff1e03f */
[----:B------:R-:W-:Y:S01]  /*12600*/  R2UR UR12, R18 ;  /* 0x00000000120c72ca */ /* 0x000fe200000e0000 */
[----:B------:R-:W-:Y:S01]  /*12610*/  UMOV UR10, URZ ;  /* 0x0000003f000a7c82 */ /* 0x000fe20008000000 */
[----:B-----5:R-:W-:Y:S01]  /*12620*/  R2UR UR13, R17 ;  /* 0x00000000110d72ca */ /* 0x020fe200000e0000 */
[----:B------:R-:W-:Y:S01]  /*12630*/  UMOV UR6, 0x0 ;  /* 0x0000000000067882 */ /* 0x000fe20000000000 */
[----:B------:R-:W-:Y:S01]  /*12640*/  PLOP3.LUT P0, PT, PT, PT, PT, 0x80, 0x0 ;  /* 0x000000000000781c */ /* 0x000fe20003f0f070 */
[----:B------:R-:W-:Y:S01]  /*12650*/  UMOV UR7, 0x14f00000 ;  /* 0x14f0000000077882 */ /* 0x000fe20000000000 */
[----:B------:R-:W-:-:S05]  /*12660*/  UMOV UR16, 0x40 ;  /* 0x0000004000107882 */ /* 0x000fca0000000000 */
[----:B------:R-:W-:Y:S01]  /*12670*/  UIADD3 UR9, UR9, 0x2a830, URZ ;  /* 0x0002a83009097890 */ /* 0x000fe2000fffe03f */
[----:B---3--:R-:W-:Y:S01]  /*12680*/  IMAD R0, R5, 0x9000, R6 ;  /* 0x0000900005007824 */ /* 0x008fe200078e0206 */
[----:B----4-:R-:W-:-:S04]  /*12690*/  R2UR UR11, R4 ;  /* 0x00000000040b72ca */ /* 0x010fc800000e0000 */
[----:B------:R-:W-:Y:S02]  /*126a0*/  R2UR UR8, R0 ;  /* 0x00000000000872ca */ /* 0x000fe400000e0000 */
[----:B------:R-:W-:Y:S02]  /*126b0*/  R2UR UR5, R3 ;  /* 0x00000000030572ca */ /* 0x000fe400000e0000 */
[----:B--2---:R-:W-:-:S04]  /*126c0*/  LOP3.LUT R2, R2, 0xfffffffe, RZ, 0xc0, !PT ;  /* 0xfffffffe02027812 */ /* 0x004fc800078ec0ff */
[----:B------:R-:W-:-:S05]  /*126d0*/  @P0 LOP3.LUT R2, R2, 0x1, RZ, 0xfc, !PT ;  /* 0x0000000102020812 */ /* 0x000fca00078efcff */
[----:B------:R-:W-:Y:S02]  /*126e0*/  UIADD3 UR14, UR8, 0x18400, URZ ;  /* 0x00018400080e7890 */ /* 0x000fe4000fffe03f */
[----:B------:R-:W-:Y:S01]  /*126f0*/  UIMAD UR11, UR11, 0x60, UR5 ;  /* 0x000000600b0b78a4 */ /* 0x000fe2000f8e0205 */
[----:B------:R3:W-:Y:S01]  /*12700*/  STL [R1+0x18], R2 ;  /* 0x0000180201007387 */ /* 0x0007e20000100800 */
[----:B------:R-:W-:Y:S02]  /*12710*/  UIADD3.X UR5, URZ, UR37, URZ, UP0, !UPT ;  /* 0x000000253f057290 */ /* 0x000fe400087fe43f */
[----:B------:R-:W-:Y:S02]  /*12720*/  UIADD3 UR15, UR8, 0x1b400, URZ ;  /* 0x0001b400080f7890 */ /* 0x000fe4000fffe03f */
[----:B------:R-:W-:-:S03]  /*12730*/  UIADD3 UR17, UR8, 0x1e400, URZ ;  /* 0x0001e40008117890 */ /* 0x000fc6000fffe03f */
[----:B------:R-:W-:Y:S01]  /*12740*/  UMOV UR8, UR14 ;  /* 0x0000000e00087c82 */ /* 0x000fe20008000000 */
[----:B------:R-:W-:Y:S01]  /*12750*/  UMOV UR14, 0x80 ;  /* 0x00000080000e7882 */ /* 0x000fe20000000000 */
[----:B------:R2:W-:Y:S02]  /*12760*/  UTMALDG.4D [UR8], [UR4], desc[UR6] ;  /* 0x00000608040075b4 */ /* 0x0005e40008019000 */
[----:B--2---:R-:W-:Y:S01]  /*12770*/  UMOV UR8, UR15 ;  /* 0x0000000f00087c82 */ /* 0x004fe20008000000 */
[----:B------:R-:W-:Y:S02]  /*12780*/  UMOV UR10, UR16 ;  /* 0x00000010000a7c82 */ /* 0x000fe40008000000 */
[----:B------:R2:W-:Y:S02]  /*12790*/  UTMALDG.4D [UR8], [UR4], desc[UR6] ;  /* 0x00000608040075b4 */ /* 0x0005e40008019000 */
[----:B--2---:R-:W-:Y:S01]  /*127a0*/  UMOV UR8, UR17 ;  /* 0x0000001100087c82 */ /* 0x004fe20008000000 */
[----:B------:R-:W-:-:S02]  /*127b0*/  UMOV UR10, UR14 ;  /* 0x0000000e000a7c82 */ /* 0x000fc40008000000 */
[----:B------:R3:W-:Y:S02]  /*127c0*/  UTMALDG.4D [UR8], [UR4], desc[UR6] ;  /* 0x00000608040075b4 */ /* 0x0007e40008019000 */
[----:B---3--:R-:W-:Y:S01]  /*127d0*/  NOP ;  /* 0x0000000000007918 */ /* 0x008fe20000000000 */
.L_x_1473:
[----:B----4-:R-:W3:Y:S04]  /*127e0*/  LDL R0, [R1] ;  /* 0x0000000001007983 */ /* 0x010ee80000100800 */
[----:B------:R-:W4:Y:S01]  /*127f0*/  LDL.LU R3, [R1+0x34] ;  /* 0x0000340001037983 */ /* 0x000f220000300800 */
[----:B------:R-:W-:Y:S05]  /*12800*/  WARPSYNC.ALL ;  /* 0x0000000000007948 */ /* 0x000fea0003800000 */
[----:B------:R-:W-:Y:S01]  /*12810*/  ULDC.64 UR4, c[0x0][0x298] ;  /* 0x0000a60000047ab9 */ /* 0x000fe20000000a00 */
[----:B------:R-:W-:Y:S01]  /*12820*/  BSSY B6, `(.L_x_1478) ;  /* 0x000001c000067945 */ /* 0x000fe20003800000 */
[----:B------:R-:W-:Y:S01]  /*12830*/  BAR.SYNC.DEFER_BLOCKING 0x8, 0x180 ;  /* 0x0206000000007b1d */ /* 0x000fe20000010000 */
[----:B---3--:R-:W-:Y:S01]  /*12840*/  VIADD R0, R0, 0xc400 ;  /* 0x0000c40000007836 */ /* 0x008fe20000000000 */
[----:B----4-:R-:W-:Y:S01]  /*12850*/  SHF.R.S32.HI R2, RZ, 0x1f, R3 ;  /* 0x0000001fff027819 */ /* 0x010fe20000011403 */
[----:B------:R-:W-:-:S03]  /*12860*/  IMAD.WIDE.U32 R4, R3, UR4, RZ ;  /* 0x0000000403047c25 */ /* 0x000fc6000f8e00ff */
[----:B------:R-:W-:Y:S01]  /*12870*/  LOP3.LUT P0, RZ, R0, 0x3ff, RZ, 0xc0, !PT ;  /* 0x000003ff00ff7812 */ /* 0x000fe2000780c0ff */
[----:B------:R-:W-:Y:S01]  /*12880*/  IMAD R2, R2, UR4, RZ ;  /* 0x0000000402027c24 */ /* 0x000fe2000f8e02ff */
[----:B------:R3:W-:Y:S03]  /*12890*/  STL.64 [R1+0x40], R4 ;  /* 0x0000400401007387 */ /* 0x0007e60000100a00 */
[----:B------:R-:W-:-:S04]  /*128a0*/  IMAD R2, R3, UR5, R2 ;  /* 0x0000000503027c24 */ /* 0x000fc8000f8e0202 */
[----:B------:R-:W-:-:S05]  /*128b0*/  IMAD.IADD R0, R5, 0x1, R2 ;  /* 0x0000000105007824 */ /* 0x000fca00078e0202 */
[----:B------:R3:W-:Y:S01]  /*128c0*/  STL [R1+0x34], R0 ;  /* 0x0000340001007387 */ /* 0x0007e20000100800 */
[----:B------:R-:W-:Y:S05]  /*128d0*/  @!P0 BRA `(.L_x_1479) ;  /* 0x0000000000408947 */ /* 0x000fea0003800000 */
[----:B------:R-:W-:Y:S01]  /*128e0*/  MOV R2, 0x0 ;  /* 0x0000000000027802 */ /* 0x000fe20000000f00 */
[----:B------:R-:W-:Y:S01]  /*128f0*/  ULDC.64 UR6, c[0x4][0xb8] ;  /* 0x01002e0000067ab9 */ /* 0x000fe20000000a00 */
[----:B------:R-:W-:Y:S01]  /*12900*/  ULDC.64 UR8, c[0x4][0xc0] ;  /* 0x0100300000087ab9 */ /* 0x000fe20000000a00 */
[----:B------:R-:W-:Y:S01]  /*12910*/  ULDC.64 UR4, c[0x4][0x20] ;  /* 0x0100080000047ab9 */ /* 0x000fe20000000a00 */
[----:B---3--:R-:W-:Y:S02]  /*12920*/  IMAD.U32 R4, RZ, RZ, UR6 ;  /* 0x00000006ff047e24 */ /* 0x008fe4000f8e00ff */
        /* <DEDUP_REMOVED lines=11> */
.L_x_1479:
[----:B------:R-:W-:Y:S05]  /*129e0*/  BSYNC B6 ;  /* 0x0000000000067941 */ /* 0x000fea0003800000 */
.L_x_1478:
[----:B---3--:R-:W3:Y:S01]  /*129f0*/  LDL.LU R0, [R1+0x34] ;  /* 0x0000340001007983 */ /* 0x008ee20000300800 */
[----:B--2---:R-:W2:Y:S01]  /*12a00*/  LDC R7, c[0x0][0x448] ;  /* 0x00011200ff077b82 */ /* 0x004ea20000000800 */
[----:B------:R-:W-:Y:S01]  /*12a10*/  ULDC.64 UR4, c[0x0][0x2d8] ;  /* 0x0000b60000047ab9 */ /* 0x000fe20000000a00 */
[----:B------:R-:W-:Y:S01]  /*12a20*/  ULDC.64 UR6, c[0x0][0x280] ;  /* 0x0000a00000067ab9 */ /* 0x000fe20000000a00 */
[----:B------:R-:W3:Y:S04]  /*12a30*/  LDL.LU.64 R2, [R1+0x40] ;  /* 0x0000400001027983 */ /* 0x000ee80000300a00 */
[----:B01----:R-:W4:Y:S01]  /*12a40*/  LDL R9, [R1+0x2c] ;  /* 0x00002c0001097983 */ /* 0x003f220000100800 */
[----:B------:R-:W0:Y:S01]  /*12a50*/  S2R R5, SR_TID.X ;  /* 0x0000000000057919 */ /* 0x000e220000002100 */
[----:B------:R-:W1:Y:S01]  /*12a60*/  S2R R6, SR_TID.X ;  /* 0x0000000000067919 */ /* 0x000e620000002100 */
[----:B------:R-:W1:Y:S01]  /*12a70*/  S2R R10, SR_TID.X ;  /* 0x00000000000a7919 */ /* 0x000e620000002100 */
[----:B0-----:R-:W-:-:S04]  /*12a80*/  LOP3.LUT R5, R5, 0x7f, RZ, 0xc0, !PT ;  /* 0x0000007f05057812 */ /* 0x001fc800078ec0ff */
[----:B------:R-:W-:Y:S01]  /*12a90*/  SHF.R.U32.HI R5, RZ, 0x3, R5 ;  /* 0x00000003ff057819 */ /* 0x000fe20000011605 */
[----:B-1----:R-:W-:-:S05]  /*12aa0*/  IMAD.SHL.U32 R8, R6, 0x10, RZ ;  /* 0x0000001006087824 */ /* 0x002fca00078e00ff */
[----:B------:R-:W-:Y:S01]  /*12ab0*/  LOP3.LUT R8, R5, 0x70, R8, 0xf8, !PT ;  /* 0x0000007005087812 */ /* 0x000fe200078ef808 */
[----:B------:R-:W-:-:S05]  /*12ac0*/  IMAD.SHL.U32 R10, R10, 0x8, RZ ;  /* 0x000000080a0a7824 */ /* 0x000fca00078e00ff */
[----:B------:R-:W-:-:S04]  /*12ad0*/  LOP3.LUT R10, R10, 0x38, RZ, 0xc0, !PT ;  /* 0x000000380a0a7812 */ /* 0x000fc800078ec0ff */
[C---:B------:R-:W-:Y:S02]  /*12ae0*/  LOP3.LUT R11, R10.reuse, 0x40, RZ, 0xfc, !PT ;  /* 0x000000400a0b7812 */ /* 0x040fe400078efcff */
[----:B------:R-:W-:Y:S01]  /*12af0*/  LOP3.LUT R10, R10, 0x80, RZ, 0xfc, !PT ;  /* 0x000000800a0a7812 */ /* 0x000fe200078efcff */
[----:B---3--:R-:W-:Y:S01]  /*12b00*/  IMAD.MOV.U32 R3, RZ, RZ, R0 ;  /* 0x000000ffff037224 */ /* 0x008fe200078e0000 */
[----:B------:R-:W-:-:S05]  /*12b10*/  SHF.R.S32.HI R0, RZ, 0x1f, R18 ;  /* 0x0000001fff007819 */ /* 0x000fca0000011412 */
[----:B------:R-:W-:Y:S02]  /*12b20*/  IMAD R0, R0, UR4, RZ ;  /* 0x0000000400007c24 */ /* 0x000fe4000f8e02ff */
[----:B------:R-:W-:-:S04]  /*12b30*/  IMAD.WIDE.U32 R2, R18, UR4, R2 ;  /* 0x0000000412027c25 */ /* 0x000fc8000f8e0002 */
[----:B------:R-:W-:Y:S01]  /*12b40*/  IMAD R0, R18, UR5, R0 ;  /* 0x0000000512007c24 */ /* 0x000fe2000f8e0200 */
[----:B------:R-:W-:Y:S02]  /*12b50*/  ULDC.64 UR4, c[0x0][0xa00] ;  /* 0x0002800000047ab9 */ /* 0x000fe40000000a00 */
[----:B------:R-:W-:Y:S01]  /*12b60*/  ISETP.NE.U32.AND P0, PT, RZ, UR4, PT ;  /* 0x00000004ff007c0c */ /* 0x000fe2000bf05070 */
[----:B------:R-:W-:Y:S01]  /*12b70*/  IMAD.IADD R3, R3, 0x1, R0 ;  /* 0x0000000103037824 */ /* 0x000fe200078e0200 */
[----:B------:R-:W-:Y:S02]  /*12b80*/  SHF.R.S32.HI R0, RZ, 0x1f, R19 ;  /* 0x0000001fff007819 */ /* 0x000fe40000011413 */
[----:B------:R-:W-:Y:S01]  /*12b90*/  ISETP.NE.AND.EX P0, PT, RZ, UR5, PT, P0 ;  /* 0x00000005ff007c0c */ /* 0x000fe2000bf05300 */
[----:B------:R-:W-:-:S03]  /*12ba0*/  ULDC.64 UR4, c[0x0][0x2e0] ;  /* 0x0000b80000047ab9 */ /* 0x000fc60000000a00 */
[----:B------:R-:W-:Y:S02]  /*12bb0*/  SEL R4, R0, RZ, !P0 ;  /* 0x000000ff00047207 */ /* 0x000fe40004000000 */
[----:B------:R-:W-:Y:S02]  /*12bc0*/  SEL R0, R19, RZ, !P0 ;  /* 0x000000ff13007207 */ /* 0x000fe40004000000 */
[----:B--2---:R-:W-:Y:S01]  /*12bd0*/  ISETP.NE.AND P0, PT, R7, 0x1, PT ;  /* 0x000000010700780c */ /* 0x004fe20003f05270 */
[----:B------:R-:W-:-:S12]  /*12be0*/  IMAD R4, R4, UR4, RZ ;  /* 0x0000000404047c24 */ /* 0x000fd8000f8e02ff */
[----:B------:R-:W0:Y:S08]  /*12bf0*/  @P0 LDC R5, c[0x0][0x44c] ;  /* 0x00011300ff050b82 */ /* 0x000e300000000800 */
[----:B------:R-:W1:Y:S01]  /*12c00*/  @P0 LDC R6, c[0x0][0x450] ;  /* 0x00011400ff060b82 */ /* 0x000e620000000800 */
[----:B------:R-:W-:-:S04]  /*12c10*/  IMAD.WIDE.U32 R2, R0, UR4, R2 ;  /* 0x0000000400027c25 */ /* 0x000fc8000f8e0002 */
[----:B------:R-:W-:Y:S01]  /*12c20*/  IMAD R0, R0, UR5, R4 ;  /* 0x0000000500007c24 */ /* 0x000fe2000f8e0204 */
[----:B------:R-:W-:-:S03]  /*12c30*/  ULDC.64 UR4, c[0x0][0x2d0] ;  /* 0x0000b40000047ab9 */ /* 0x000fc60000000a00 */
[----:B------:R-:W-:Y:S02]  /*12c40*/  IMAD.IADD R3, R3, 0x1, R0 ;  /* 0x0000000103037824 */ /* 0x000fe400078e0200 */
[----:B----4-:R-:W-:-:S04]  /*12c50*/  IMAD.IADD R0, R8, 0x1, R9 ;  /* 0x0000000108007824 */ /* 0x010fc800078e0209 */
[----:B0-----:R-:W-:-:S04]  /*12c60*/  @P0 IMAD.HI.U32 R5, R0, R5, RZ ;  /* 0x0000000500050227 */ /* 0x001fc800078e00ff */
[----:B------:R-:W-:Y:S01]  /*12c70*/  IMAD.MOV.U32 R4, RZ, RZ, R0 ;  /* 0x000000ffff047224 */ /* 0x000fe200078e0000 */
[----:B-1----:R-:W-:-:S05]  /*12c80*/  @P0 SHF.R.U32.HI R4, RZ, R6, R5 ;  /* 0x00000006ff040219 */ /* 0x002fca0000011605 */
[----:B------:R-:W-:-:S04]  /*12c90*/  IMAD.MOV R5, RZ, RZ, -R4 ;  /* 0x000000ffff057224 */ /* 0x000fc800078e0a04 */
[----:B------:R-:W-:Y:S01]  /*12ca0*/  IMAD R0, R7, R5, R0 ;  /* 0x0000000507007224 */ /* 0x000fe200078e0200 */
[----:B------:R-:W-:Y:S01]  /*12cb0*/  SHF.R.S32.HI R5, RZ, 0x1f, R4 ;  /* 0x0000001fff057819 */ /* 0x000fe20000011404 */
        /* <DEDUP_REMOVED lines=9> */
[----:B------:R-:W-:Y:S02]  /*12d50*/  ISETP.GE.AND P0, PT, R10, UR4, PT ;  /* 0x000000040a007c0c */ /* 0x000fe4000bf06270 */
[----:B------:R0:W5:Y:S01]  /*12d60*/  LDL R10, [R1+0x20] ;  /* 0x00002000010a7983 */ /* 0x0001620000100800 */
[----:B------:R-:W1:Y:S01]  /*12d70*/  S2R R5, SR_TID.X ;  /* 0x0000000000057919 */ /* 0x000e620000002100 */
[----:B------:R-:W-:Y:S01]  /*12d80*/  IMAD R0, R0, UR5, R4 ;  /* 0x0000000500007c24 */ /* 0x000fe2000f8e0204 */
[----:B------:R-:W-:-:S03]  /*12d90*/  LEA R4, P3, R2, UR6, 0x1 ;  /* 0x0000000602047c11 */ /* 0x000fc6000f8608ff */
[----:B------:R-:W-:Y:S01]  /*12da0*/  IMAD.IADD R0, R3, 0x1, R0 ;  /* 0x0000000103007824 */ /* 0x000fe200078e0200 */
[----:B------:R-:W-:-:S04]  /*12db0*/  ISETP.GE.AND P1, PT, R11, UR4, PT ;  /* 0x000000040b007c0c */ /* 0x000fc8000bf26270 */
[----:B------:R-:W-:Y:S01]  /*12dc0*/  LEA.HI.X R3, R2, UR7, R0, 0x1, P3 ;  /* 0x0000000702037c11 */ /* 0x000fe200098f0c00 */
[----:B-1----:R-:W-:-:S05]  /*12dd0*/  IMAD.SHL.U32 R8, R5, 0x8, RZ ;  /* 0x0000000805087824 */ /* 0x002fca00078e00ff */
[----:B------:R-:W-:-:S04]  /*12de0*/  LOP3.LUT R8, R8, 0x38, RZ, 0xc0, !PT ;  /* 0x0000003808087812 */ /* 0x000fc800078ec0ff */
[----:B------:R-:W-:Y:S01]  /*12df0*/  ISETP.GE.AND P2, PT, R8, UR4, PT ;  /* 0x0000000408007c0c */ /* 0x000fe2000bf46270 */
[----:B------:R-:W-:-:S03]  /*12e00*/  UMOV UR4, 0xffffffff ;  /* 0xffffffff00047882 */ /* 0x000fc60000000000 */
[----:B0-----:R-:W-:Y:S09]  /*12e10*/  BRA.DIV UR4, `(.L_x_1480) ;  /* 0x0000004604787947 */ /* 0x001ff2000b800000 */
[----:B------:R-:W0:Y:S01]  /*12e20*/  S2R R5, SR_TID.X ;  /* 0x0000000000057919 */ /* 0x000e220000002100 */
[----:B------:R-:W2:Y:S01]  /*12e30*/  LDL.LU R8, [R1+0x2c] ;  /* 0x00002c0001087983 */ /* 0x000ea20000300800 */
[----:B0-----:R-:W-:-:S04]  /*12e40*/  LOP3.LUT R5, R5, 0x7f, RZ, 0xc0, !PT ;  /* 0x0000007f05057812 */ /* 0x001fc800078ec0ff */
[----:B------:R-:W-:Y:S02]  /*12e50*/  SHF.R.U32.HI R6, RZ, 0x3, R5 ;  /* 0x00000003ff067819 */ /* 0x000fe40000011605 */
[----:B------:R-:W3:Y:S04]  /*12e60*/  LDL.LU R5, [R1+0x30] ;  /* 0x0000300001057983 */ /* 0x000ee80000300800 */
[----:B------:R-:W-:Y:S01]  /*12e70*/  SHFL.IDX PT, R9, R3, 0x1, 0x181f ;  /* 0x00381f0003097f89 */ /* 0x000fe200000e0000 */
[----:B------:R-:W-:Y:S01]  /*12e80*/  ULDC.64 UR4, c[0x0][0x208] ;  /* 0x0000820000047ab9 */ /* 0x000fe20000000a00 */
[----:B--2---:R-:W-:Y:S02]  /*12e90*/  IMAD.IADD R0, R6, 0x1, R8 ;  /* 0x0000000106007824 */ /* 0x004fe400078e0208 */
[----:B------:R-:W0:Y:S01]  /*12ea0*/  S2R R6, SR_TID.X ;  /* 0x0000000000067919 */ /* 0x000e220000002100 */
[----:B---3--:R-:W-:-:S02]  /*12eb0*/  IMAD R2, R5, R7, RZ ;  /* 0x0000000705027224 */ /* 0x008fc400078e02ff */
[----:B------:R-:W1:Y:S01]  /*12ec0*/  SHFL.IDX PT, R7, R4, RZ, 0x181f ;  /* 0x00181fff04077589 */ /* 0x000e6200000e0000 */
[----:B0-----:R-:W-:-:S03]  /*12ed0*/  IMAD.SHL.U32 R11, R6, 0x8, RZ ;  /* 0x00000008060b7824 */ /* 0x001fc600078e00ff */
[----:B------:R-:W0:Y:S01]  /*12ee0*/  SHFL.IDX PT, R6, R3, RZ, 0x181f ;  /* 0x00181fff03067589 */ /* 0x000e2200000e0000 */
[C---:B------:R-:W-:Y:S01]  /*12ef0*/  VIADD R5, R0.reuse, 0x10 ;  /* 0x0000001000057836 */ /* 0x040fe20000000000 */
[----:B------:R-:W-:-:S04]  /*12f00*/  ISETP.GE.AND P4, PT, R0, R2, PT ;  /* 0x000000020000720c */ /* 0x000fc80003f86270 */
[----:B------:R-:W-:Y:S02]  /*12f10*/  ISETP.GE.AND P3, PT, R5, R2, PT ;  /* 0x000000020500720c */ /* 0x000fe40003f66270 */
[----:B------:R-:W2:Y:S01]  /*12f20*/  SHFL.IDX PT, R5, R4, 0x1, 0x181f ;  /* 0x00381f0004057f89 */ /* 0x000ea200000e0000 */
[----:B------:R-:W-:-:S06]  /*12f30*/  LOP3.LUT R11, R11, 0x38, RZ, 0xc0, !PT ;  /* 0x000000380b0b7812 */ /* 0x000fcc00078ec0ff */
[----:B-1----:R-:W-:-:S05]  /*12f40*/  @!P4 LEA R7, P5, R11, R7, 0x1 ;  /* 0x000000070b07c211 */ /* 0x002fca00078a08ff */
[----:B0-----:R-:W-:-:S05]  /*12f50*/  @!P4 IMAD.X R6, RZ, RZ, R6, P5 ;  /* 0x000000ffff06c224 */ /* 0x001fca00028e0606 */
[----:B------:R-:W-:-:S04]  /*12f60*/  @!P4 LOP3.LUT R7, R7, R6, RZ, 0x3c, !PT ;  /* 0x000000060707c212 */ /* 0x000fc800078e3cff */
[----:B------:R-:W-:Y:S02]  /*12f70*/  @!P4 LOP3.LUT R6, R7, R6, RZ, 0x3c, !PT ;  /* 0x000000060706c212 */ /* 0x000fe400078e3cff */
[----:B--2---:R-:W-:Y:S02]  /*12f80*/  @!P3 LEA R8, P5, R11, R5, 0x1 ;  /* 0x000000050b08b211 */ /* 0x004fe400078a08ff */
[----:B------:R-:W-:-:S03]  /*12f90*/  @!P4 LOP3.LUT R7, R7, R6, RZ, 0x3c, !PT ;  /* 0x000000060707c212 */ /* 0x000fc600078e3cff */
[----:B------:R-:W-:Y:S02]  /*12fa0*/  @!P3 IMAD.X R5, RZ, RZ, R9, P5 ;  /* 0x000000ffff05b224 */ /* 0x000fe400028e0609 */
[----:B-----5:R-:W-:Y:S04]  /*12fb0*/  @!P4 LDGSTS.E.BYPASS.LTC128B.128 [R10+0xc400], desc[UR4][R6.64], !P2 ;  /* 0x0c400000060acfae */ /* 0x020fe8000d101d44 */
[----:B------:R-:W-:Y:S04]  /*12fc0*/  @!P4 LDGSTS.E.BYPASS.LTC128B.128 [R10+0x10400], desc[UR4][R6.64+0x80], !P1 ;  /* 0x10400080060acfae */ /* 0x000fe8000c901d44 */
[----:B------:R0:W-:Y:S02]  /*12fd0*/  @!P4 LDGSTS.E.BYPASS.LTC128B.128 [R10+0x14400], desc[UR4][R6.64+0x100], !P0 ;  /* 0x14400100060acfae */ /* 0x0001e4000c101d44 */
[----:B0-----:R-:W-:-:S02]  /*12fe0*/  @!P3 IMAD.MOV.U32 R6, RZ, RZ, R8 ;  /* 0x000000ffff06b224 */ /* 0x001fc400078e0008 */
[----:B------:R-:W-:Y:S02]  /*12ff0*/  @!P3 IMAD.MOV.U32 R7, RZ, RZ, R5 ;  /* 0x000000ffff07b224 */ /* 0x000fe400078e0005 */
[----:B------:R-:W-:-:S03]  /*13000*/  VIADD R5, R0, 0x20 ;  /* 0x0000002000057836 */ /* 0x000fc60000000000 */
[----:B------:R-:W-:Y:S04]  /*13010*/  @!P3 LDGSTS.E.BYPASS.LTC128B.128 [R10+0xcc00], desc[UR4][R6.64], !P2 ;  /* 0x0cc00000060abfae */ /* 0x000fe8000d101d44 */
[----:B------:R-:W-:Y:S04]  /*13020*/  @!P3 LDGSTS.E.BYPASS.LTC128B.128 [R10+0x10c00], desc[UR4][R6.64+0x80], !P1 ;  /* 0x10c00080060abfae */ /* 0x000fe8000c901d44 */
[----:B------:R0:W-:Y:S01]  /*13030*/  @!P3 LDGSTS.E.BYPASS.LTC128B.128 [R10+0x14c00], desc[UR4][R6.64+0x100], !P0 ;  /* 0x14c00100060abfae */ /* 0x0001e2000c101d44 */
[----:B------:R-:W-:-:S03]  /*13040*/  ISETP.GE.AND P3, PT, R5, R2, PT ;  /* 0x000000020500720c */ /* 0x000fc60003f66270 */
[----:B------:R-:W1:Y:S04]  /*13050*/  SHFL.IDX PT, R5, R4, 0x2, 0x181f ;  /* 0x00581f0004057f89 */ /* 0x000e6800000e0000 */
[----:B------:R-:W0:Y:S06]  /*13060*/  SHFL.IDX PT, R8, R3, 0x2, 0x181f ;  /* 0x00581f0003087f89 */ /* 0x000e2c00000e0000 */
        /* <DEDUP_REMOVED lines=43> */
[----:B-1----:R-:W1:Y:S01]  /*13320*/  SHFL.IDX PT, R6, R3, 0x6, 0x181f ;  /* 0x00d81f0003067f89 */ /* 0x002e6200000e0000 */
[----:B0-----:R-:W-:-:S03]  /*13330*/  @!P4 LEA R5, P3, R11, R5, 0x1 ;  /* 0x000000050b05c211 */ /* 0x001fc600078608ff */
[----:B------:R-:W0:Y:S04]  /*13340*/  SHFL.IDX PT, R3, R3, 0x7, 0x181f ;  /* 0x00f81f0003037f89 */ /* 0x000e2800000e0000 */
[----:B------:R-:W2:Y:S01]  /*13350*/  SHFL.IDX PT, R4, R4, 0x7, 0x181f ;  /* 0x00f81f0004047f89 */ /* 0x000ea200000e0000 */
[----:B-1----:R-:W-:-:S04]  /*13360*/  @!P4 IMAD.X R6, RZ, RZ, R6, P3 ;  /* 0x000000ffff06c224 */ /* 0x002fc800018e0606 */
[----:B------:R-:W-:Y:S02]  /*13370*/  @!P4 IMAD.MOV.U32 R7, RZ, RZ, R6 ;  /* 0x000000ffff07c224 */ /* 0x000fe400078e0006 */
[----:B------:R-:W-:-:S05]  /*13380*/  @!P4 IMAD.MOV.U32 R6, RZ, RZ, R5 ;  /* 0x000000ffff06c224 */ /* 0x000fca00078e0005 */
[----:B------:R1:W-:Y:S04]  /*13390*/  @!P4 LDGSTS.E.BYPASS.LTC128B.128 [R10+0xf400], desc[UR4][R6.64], !P2 ;  /* 0x0f400000060acfae */ /* 0x0003e8000d101d44 */
[----:B------:R1:W-:Y:S04]  /*133a0*/  @!P4 LDGSTS.E.BYPASS.LTC128B.128 [R10+0x13400], desc[UR4][R6.64+0x80], !P1 ;  /* 0x13400080060acfae */ /* 0x0003e8000c901d44 */
[----:B0-2---:R1:W-:Y:S02]  /*133b0*/  @!P4 LDGSTS.E.BYPASS.LTC128B.128 [R10+0x17400], desc[UR4][R6.64+0x100], !P0 ;  /* 0x17400100060acfae */ /* 0x0053e4000c101d44 */
.L_x_1599:
[----:B------:R-:W-:Y:S01]  /*133c0*/  VIADD R0, R0, 0x70 ;  /* 0x0000007000007836 */ /* 0x000fe20000000000 */
[----:B------:R-:W-:Y:S04]  /*133d0*/  BSSY B0, `(.L_x_1481) ;  /* 0x000000f000007945 */ /* 0x000fe80003800000 */
[----:B------:R-:W-:-:S13]  /*133e0*/  ISETP.GE.AND P3, PT, R0, R2, PT ;  /* 0x000000020000720c */ /* 0x000fda0003f66270 */
[----:B------:R-:W-:Y:S05]  /*133f0*/  @P3 BRA `(.L_x_1482) ;  /* 0x0000000000303947 */ /* 0x000fea0003800000 */
[----:B------:R-:W0:Y:S01]  /*13400*/  S2R R5, SR_TID.X ;  /* 0x0000000000057919 */ /* 0x000e220000002100 */
[----:B------:R-:W-:Y:S01]  /*13410*/  ULDC.64 UR4, c[0x0][0x208] ;  /* 0x0000820000047ab9 */ /* 0x000fe20000000a00 */
[----:B0-----:R-:W-:-:S05]  /*13420*/  IMAD.SHL.U32 R5, R5, 0x8, RZ ;  /* 0x0000000805057824 */ /* 0x001fca00078e00ff */
        /* <DEDUP_REMOVED lines=9> */
.L_x_1482:
[----:B------:R-:W-:Y:S05]  /*134c0*/  BSYNC B0 ;  /* 0x0000000000007941 */ /* 0x000fea0003800000 */
.L_x_1481:
[----:B01----:R-:W2:Y:S01]  /*134d0*/  LDL R10, [R1] ;  /* 0x00000000010a7983 */ /* 0x003ea20000100800 */
[----:B------:R-:W-:Y:S01]  /*134e0*/  PLOP3.LUT P0, PT, PT, PT, PT, 0x80, 0x0 ;  /* 0x000000000000781c */ /* 0x000fe20003f0f070 */
[----:B------:R-:W-:Y:S01]  /*134f0*/  NOP ;  /* 0x0000000000007918 */ /* 0x000fe20000000000 */
[----:B--2---:R-:W-:-:S11]  /*13500*/  VIADD R10, R10, 0x2a800 ;  /* 0x0002a8000a0a7836 */ /* 0x004fd60000000000 */
.L_x_1483:
[----:B------:R-:W2:Y:S01]  /*13510*/  LDL R2, [R1] ;  /* 0x0000000001027983 */ /* 0x000ea20000100800 */
        /* <DEDUP_REMOVED lines=18> */
.L_x_1600:
[----:B------:R-:W-:Y:S05]  /*13640*/  BSYNC B0 ;  /* 0x0000000000007941 */ /* 0x000fea0003800000 */
.L_x_1484:
[----:B------:R-:W2:Y:S04]  /*13650*/  LDL R3, [R1+0x28] ;  /* 0x0000280001037983 */ /* 0x000ea80000100800 */
[----:B0-----:R-:W3:Y:S01]  /*13660*/  LDL R2, [R1+0x24] ;  /* 0x0000240001027983 */ /* 0x001ee20000100800 */
[----:B------:R-:W-:Y:S01]  /*13670*/  BSSY B0, `(.L_x_1486) ;  /* 0x0000223000007945 */ /* 0x000fe20003800000 */
[----:B--2---:R-:W-:-:S05]  /*13680*/  VIADD R0, R3, 0xfffffffe ;  /* 0xfffffffe03007836 */ /* 0x004fca0000000000 */
[----:B---3--:R-:W-:-:S13]  /*13690*/  ISETP.GE.AND P0, PT, R0, R2, PT ;  /* 0x000000020000720c */ /* 0x008fda0003f06270 */
[----:B------:R-:W-:Y:S05]  /*136a0*/  @!P0 BRA `(.L_x_1487) ;  /* 0x00000020007c8947 */ /* 0x000fea0003800000 */
[----:B------:R-:W-:Y:S01]  /*136b0*/  LOP3.LUT R8, RZ, R2, RZ, 0x33, !PT ;  /* 0x00000002ff087212 */ /* 0x000fe200078e33ff */
[----:B------:R-:W-:Y:S01]  /*136c0*/  IMAD.MOV R2, RZ, RZ, -R3 ;  /* 0x000000ffff027224 */ /* 0x000fe200078e0a03 */
[----:B------:R-:W-:Y:S04]  /*136d0*/  BSSY B2, `(.L_x_1488) ;  /* 0x00000b9000027945 */ /* 0x000fe80003800000 */
[----:B------:R-:W-:-:S05]  /*136e0*/  VIADDMNMX R8, R2, 0x1, R8, !PT ;  /* 0x0000000102087846 */ /* 0x000fca0007800108 */
[----:B------:R-:W-:-:S05]  /*136f0*/  IMAD.IADD R2, R3, 0x1, R8 ;  /* 0x0000000103027824 */ /* 0x000fca00078e0208 */
[----:B------:R-:W-:-:S04]  /*13700*/  LOP3.LUT R2, R2, 0x1, RZ, 0xc0, !PT ;  /* 0x0000000102027812 */ /* 0x000fc800078ec0ff */
[----:B------:R-:W-:-:S13]  /*13710*/  ISETP.NE.U32.AND P0, PT, R2, 0x1, PT ;  /* 0x000000010200780c */ /* 0x000fda0003f05070 */
[----:B------:R-:W-:Y:S05]  /*13720*/  @P0 BRA `(.L_x_1489) ;  /* 0x0000000800cc0947 */ /* 0x000fea0003800000 */
[----:B------:R-:W2:Y:S04]  /*13730*/  LDL R5, [R1+0x18] ;  /* 0x0000180001057983 */ /* 0x000ea80000100800 */
[----:B------:R-:W3:Y:S04]  /*13740*/  LDL R4, [R1+0x4] ;  /* 0x0000040001047983 */ /* 0x000ee80000100800 */
[----:B------:R-:W4:Y:S01]  /*13750*/  LDL R3, [R1+0x10] ;  /* 0x0000100001037983 */ /* 0x000f220000100800 */
[----:B------:R-:W-:Y:S01]  /*13760*/  BSSY B1, `(.L_x_1490) ;  /* 0x00000ab000017945 */ /* 0x000fe20003800000 */
[----:B--2---:R-:W-:Y:S01]  /*13770*/  LOP3.LUT P1, RZ, R5, 0x1, RZ, 0xc0, !PT ;  /* 0x0000000105ff7812 */ /* 0x004fe2000782c0ff */
[----:B---3--:R-:W-:-:S05]  /*13780*/  VIADD R7, R4, 0x1 ;  /* 0x0000000104077836 */ /* 0x008fca0000000000 */
[----:B------:R-:W-:-:S04]  /*13790*/  ISETP.NE.AND P0, PT, R7, 0x2, PT ;  /* 0x000000020700780c */ /* 0x000fc80003f05270 */
[----:B------:R-:W-:Y:S02]  /*137a0*/  SEL R9, RZ, 0x1, P0 ;  /* 0x00000001ff097807 */ /* 0x000fe40000000000 */
[----:B------:R-:W-:Y:S02]  /*137b0*/  SEL R7, R7, RZ, P0 ;  /* 0x000000ff07077207 */ /* 0x000fe40000000000 */
[----:B----4-:R-:W-:Y:S01]  /*137c0*/  LOP3.LUT R9, R3, R9, RZ, 0x3c, !PT ;  /* 0x0000000903097212 */ /* 0x010fe200078e3cff */
[----:B------:R-:W-:Y:S06]  /*137d0*/  @!P1 BRA `(.L_x_1491) ;  /* 0x00000008008c9947 */ /* 0x000fec0003800000 */
[----:B------:R-:W-:Y:S01]  /*137e0*/  ULDC.64 UR4, c[0x0][0x418] ;  /* 0x0001060000047ab9 */ /* 0x000fe20000000a00 */
[----:B------:R-:W-:Y:S01]  /*137f0*/  IMAD.MOV.U32 R4, RZ, RZ, R17 ;  /* 0x000000ffff047224 */ /* 0x000fe200078e0011 */
[----:B------:R-:W-:-:S04]  /*13800*/  ISETP.NE.U32.AND P0, PT, RZ, UR4, PT ;  /* 0x00000004ff007c0c */ /* 0x000fc8000bf05070 */
[----:B------:R-:W-:-:S13]  /*13810*/  ISETP.NE.AND.EX P0, PT, RZ, UR5, PT, P0 ;  /* 0x00000005ff007c0c */ /* 0x000fda000bf05300 */
[----:B------:R-:W-:Y:S05]  /*13820*/  @!P0 BRA `(.L_x_1492) ;  /* 0x0000000000508947 */ /* 0x000fea0003800000 */
[----:B------:R-:W2:Y:S01]  /*13830*/  LDL R11, [R1+0x1c] ;  /* 0x00001c00010b7983 */ /* 0x000ea20000100800 */
[----:B------:R-:W0:Y:S01]  /*13840*/  LDC R5, c[0x0][0x43c] ;  /* 0x00010f00ff057b82 */ /* 0x000e220000000800 */
[----:B------:R-:W-:Y:S02]  /*13850*/  ULDC.64 UR6, c[0x0][0x428] ;  /* 0x00010a0000067ab9 */ /* 0x000fe40000000a00 */
[----:B------:R-:W3:Y:S01]  /*13860*/  LDL R6, [R1+0xc] ;  /* 0x00000c0001067983 */ /* 0x000ee20000100800 */
        /* <DEDUP_REMOVED lines=16> */
.L_x_1492:
[----:B------:R-:W2:Y:S01]  /*13970*/  LDL R2, [R1] ;  /* 0x0000000001027983 */ /* 0x000ea20000100800 */
[----:B------:R-:W-:Y:S01]  /*13980*/  BSSY B3, `(.L_x_1493) ;  /* 0x0000005000037945 */ /* 0x000fe20003800000 */
[----:B--2---:R-:W-:Y:S01]  /*13990*/  IMAD R3, R7, 0x8, R2 ;  /* 0x0000000807037824 */ /* 0x004fe200078e0202 */
[----:B------:R-:W-:-:S04]  /*139a0*/  SHF.L.U32 R2, R9, 0x1f, RZ ;  /* 0x0000001f09027819 */ /* 0x000fc800000006ff */
[----:B------:R-:W1:Y:S02]  /*139b0*/  SYNCS.PHASECHK.TRANS64.TRYWAIT P0, [R3+URZ+0x2a840], R2 ;  /* 0x02a84002030075a7 */ /* 0x000e64000800017f */
[----:B-1----:R-:W-:Y:S05]  /*139c0*/  @!P0 BRA `(.L_x_1494) ;  /* 0x00000044009c8947 */ /* 0x002fea0003800000 */
.L_x_1601:
[----:B------:R-:W-:Y:S05]  /*139d0*/  BSYNC B3 ;  /* 0x0000000000037941 */ /* 0x000fea0003800000 */
.L_x_1493:
        /* <DEDUP_REMOVED lines=12> */
.L_x_1496:
[----:B------:R-:W-:Y:S05]  /*13aa0*/  BSYNC B3 ;  /* 0x0000000000037941 */ /* 0x000fea0003800000 */
.L_x_1495:
[----:B------:R-:W2:Y:S04]  /*13ab0*/  LDL R5, [R1] ;  /* 0x0000000001057983 */ /* 0x000ea80000100800 */
        /* <DEDUP_REMOVED lines=12> */
.L_x_1497:
        /* <DEDUP_REMOVED lines=16> */
.L_x_1498:
        /* <DEDUP_REMOVED lines=15> */
.L_x_1499:
        /* <DEDUP_REMOVED lines=17> */
.L_x_1602:
[----:B------:R-:W-:Y:S05]  /*13e80*/  BSYNC B3 ;  /* 0x0000000000037941 */ /* 0x000fea0003800000 */
.L_x_1500:
[----:B------:R1:W5:Y:S01]  /*13e90*/  LDL R15, [R1+0x4] ;  /* 0x00000400010f7983 */ /* 0x0003620000100800 */
[----:B------:R-:W-:Y:S01]  /*13ea0*/  BSSY B3, `(.L_x_1502) ;  /* 0x000000d000037945 */ /* 0x000fe20003800000 */
[----:B------:R-:W-:Y:S02]  /*13eb0*/  IMAD.MOV.U32 R12, RZ, RZ, 0x0 ;  /* 0x00000000ff0c7424 */ /* 0x000fe400078e00ff */
[----:B------:R-:W-:Y:S01]  /*13ec0*/  IMAD.MOV.U32 R13, RZ, RZ, 0x14f00000 ;  /* 0x14f00000ff0d7424 */ /* 0x000fe200078e00ff */
[----:B------:R-:W-:Y:S06]  /*13ed0*/  @P1 BRA `(.L_x_1503) ;  /* 0x0000000000241947 */ /* 0x000fec0003800000 */
[----:B------:R-:W2:Y:S01]  /*13ee0*/  LDL R6, [R1] ;  /* 0x0000000001067983 */ /* 0x000ea20000100800 */
[----:B------:R-:W3:Y:S01]  /*13ef0*/  S2R R5, SR_TID.X ;  /* 0x0000000000057919 */ /* 0x000ee20000002100 */
[----:B0-----:R-:W-:Y:S01]  /*13f00*/  IMAD.MOV.U32 R3, RZ, RZ, 0x6000 ;  /* 0x00006000ff037424 */ /* 0x001fe200078e00ff */
[----:B---3--:R-:W-:-:S04]  /*13f10*/  LOP3.LUT R5, R5, 0x1f, RZ, 0xc0, !PT ;  /* 0x0000001f05057812 */ /* 0x008fc800078ec0ff */
[----:B------:R-:W-:Y:S01]  /*13f20*/  ISETP.NE.AND P0, PT, R5, RZ, PT ;  /* 0x000000ff0500720c */ /* 0x000fe20003f05270 */
[----:B--2--5:R-:W-:-:S04]  /*13f30*/  IMAD R2, R15, 0x8, R6 ;  /* 0x000000080f027824 */ /* 0x024fc800078e0206 */
[----:B------:R2:W-:Y:S08]  /*13f40*/  SYNCS.ARRIVE.TRANS64 RZ, [R2+URZ+0x2a850], R3 ;  /* 0x02a8500302ff79a7 */ /* 0x0005f0000800003f */
[----:B------:R-:W-:Y:S05]  /*13f50*/  @!P0 BRA `(.L_x_1503) ;  /* 0x0000000000048947 */ /* 0x000fea0003800000 */
[----:B------:R-:W-:Y:S01]  /*13f60*/  BPT.TRAP 0x1 ;  /* 0x000000040000795c */ /* 0x000fe20000300000 */
.L_x_1503:
[----:B------:R-:W-:Y:S05]  /*13f70*/  BSYNC B3 ;  /* 0x0000000000037941 */ /* 0x000fea0003800000 */
.L_x_1502:
[----:B0-2---:R-:W2:Y:S04]  /*13f80*/  LDL R2, [R1] ;  /* 0x0000000001027983 */ /* 0x005ea80000100800 */
[----:B------:R-:W3:Y:S04]  /*13f90*/  LDL R6, [R1+0x14] ;  /* 0x0000140001067983 */ /* 0x000ee80000100800 */
[----:B------:R-:W3:Y:S01]  /*13fa0*/  LDL.LU R3, [R1+0x8] ;  /* 0x0000080001037983 */ /* 0x000ee20000300800 */
[----:B------:R-:W-:Y:S01]  /*13fb0*/  R2UR UR10, R11 ;  /* 0x000000000b0a72ca */ /* 0x000fe200000e0000 */
[----:B------:R-:W-:Y:S01]  /*13fc0*/  UIADD3 UR4, UP0, UR36, 0x470, URZ ;  /* 0x0000047024047890 */ /* 0x000fe2000ff1e03f */
[----:B------:R-:W-:-:S02]  /*13fd0*/  R2UR UR6, R12 ;  /* 0x000000000c0672ca */ /* 0x000fc400000e0000 */
[----:B------:R-:W-:Y:S01]  /*13fe0*/  R2UR UR7, R13 ;  /* 0x000000000d0772ca */ /* 0x000fe200000e0000 */
[----:B------:R-:W-:Y:S01]  /*13ff0*/  UIADD3.X UR5, URZ, UR37, URZ, UP0, !UPT ;  /* 0x000000253f057290 */ /* 0x000fe200087fe43f */
[----:B------:R-:W-:Y:S01]  /*14000*/  PLOP3.LUT P0, PT, PT, PT, PT, 0x80, 0x0 ;  /* 0x000000000000781c */ /* 0x000fe20003f0f070 */
[C-C-:B--2--5:R-:W-:Y:S02]  /*14010*/  IMAD R5, R15.reuse, 0x8, R2.reuse ;  /* 0x000000080f057824 */ /* 0x164fe400078e0202 */
[----:B------:R-:W-:Y:S02]  /*14020*/  IMAD R2, R15, 0x6000, R2 ;  /* 0x000060000f027824 */ /* 0x000fe400078e0202 */
[----:B------:R-:W-:Y:S02]  /*14030*/  VIADD R5, R5, 0x2a850 ;  /* 0x0002a85005057836 */ /* 0x000fe40000000000 */
[----:B---3--:R-:W-:Y:S02]  /*14040*/  IMAD R3, R3, 0x60, R6 ;  /* 0x0000006003037824 */ /* 0x008fe400078e0206 */
[----:B------:R-:W-:-:S07]  /*14050*/  VIADD R6, R2, 0x400 ;  /* 0x0000040002067836 */ /* 0x000fce0000000000 */
.L_x_1504:
        /* <DEDUP_REMOVED lines=15> */
.L_x_1505:
        /* <DEDUP_REMOVED lines=12> */
.L_x_1491:
[----:B------:R-:W-:Y:S05]  /*14210*/  BSYNC B1 ;  /* 0x0000000000017941 */ /* 0x000fea0003800000 */
.L_x_1490:
[----:B0-----:R-:W2:Y:S04]  /*14220*/  LDL R0, [R1+0x28] ;  /* 0x0000280001007983 */ /* 0x001ea80000100800 */
[----:B------:R0:W-:Y:S04]  /*14230*/  STL [R1+0x4], R7 ;  /* 0x0000040701007387 */ /* 0x0001e80000100800 */
[----:B------:R0:W-:Y:S02]  /*14240*/  STL [R1+0x10], R9 ;  /* 0x0000100901007387 */ /* 0x0001e40000100800 */
[----:B0-2---:R-:W-:-:S07]  /*14250*/  VIADD R0, R0, 0xfffffffd ;  /* 0xfffffffd00007836 */ /* 0x005fce0000000000 */
.L_x_1489:
[----:B------:R-:W-:Y:S05]  /*14260*/  BSYNC B2 ;  /* 0x0000000000027941 */ /* 0x000fea0003800000 */
.L_x_1488:
[----:B------:R-:W2:Y:S01]  /*14270*/  LDL.LU R2, [R1+0x28] ;  /* 0x0000280001027983 */ /* 0x000ea20000300800 */
[----:B------:R-:W-:Y:S01]  /*14280*/  VIADD R8, R8, 0xfffffffe ;  /* 0xfffffffe08087836 */ /* 0x000fe20000000000 */
[----:B--2---:R-:W-:-:S04]  /*14290*/  LOP3.LUT R2, RZ, R2, RZ, 0x33, !PT ;  /* 0x00000002ff027212 */ /* 0x004fc800078e33ff */
[----:B------:R-:W-:-:S13]  /*142a0*/  ISETP.NE.AND P0, PT, R8, R2, PT ;  /* 0x000000020800720c */ /* 0x000fda0003f05270 */
[----:B------:R-:W-:Y:S05]  /*142b0*/  @!P0 BRA `(.L_x_1487) ;  /* 0x0000001400788947 */ /* 0x000fea0003800000 */
[----:B------:R-:W-:-:S07]  /*142c0*/  IMAD.MOV.U32 R9, RZ, RZ, R17 ;  /* 0x000000ffff097224 */ /* 0x000fce00078e0011 */
.L_x_1538:
[----:B--2---:R-:W2:Y:S04]  /*142d0*/  LDL R4, [R1+0x18] ;  /* 0x0000180001047983 */ /* 0x004ea80000100800 */
[----:B---3--:R-:W3:Y:S04]  /*142e0*/  LDL R3, [R1+0x4] ;  /* 0x0000040001037983 */ /* 0x008ee80000100800 */
[----:B------:R-:W4:Y:S01]  /*142f0*/  LDL R2, [R1+0x10] ;  /* 0x0000100001027983 */ /* 0x000f220000100800 */
[----:B------:R-:W-:Y:S05]  /*14300*/  YIELD ;  /* 0x0000000000007946 */ /* 0x000fea0003800000 */
[----:B------:R-:W-:Y:S01]  /*14310*/  BSSY B1, `(.L_x_1506) ;  /* 0x00000a8000017945 */ /* 0x000fe20003800000 */
[----:B--2---:R-:W-:Y:S01]  /*14320*/  LOP3.LUT P1, RZ, R4, 0x1, RZ, 0xc0, !PT ;  /* 0x0000000104ff7812 */ /* 0x004fe2000782c0ff */
[----:B---3--:R-:W-:-:S05]  /*14330*/  VIADD R4, R3, 0x1 ;  /* 0x0000000103047836 */ /* 0x008fca0000000000 */
[----:B------:R-:W-:-:S04]  /*14340*/  ISETP.NE.AND P0, PT, R4, 0x2, PT ;  /* 0x000000020400780c */ /* 0x000fc80003f05270 */
[----:B------:R-:W-:Y:S02]  /*14350*/  SEL R5, RZ, 0x1, P0 ;  /* 0x00000001ff057807 */ /* 0x000fe40000000000 */
[----:B------:R-:W-:Y:S02]  /*14360*/  SEL R4, R4, RZ, P0 ;  /* 0x000000ff04047207 */ /* 0x000fe40000000000 */
[----:B----4-:R-:W-:Y:S01]  /*14370*/  LOP3.LUT R5, R2, R5, RZ, 0x3c, !PT ;  /* 0x0000000502057212 */ /* 0x010fe200078e3cff */
[----:B0-----:R-:W-:Y:S06]  /*14380*/  @!P1 BRA `(.L_x_1507) ;  /* 0x0000000800809947 */ /* 0x001fec0003800000 */
        /* <DEDUP_REMOVED lines=20> */
[----:B------:R-:W-:-:S04]  /*144d0*/  IMAD.WIDE.U32 R2, R11, UR6, R2 ;  /* 0x000000060b027c25 */ /* 0x000fc8000f8e0002 */
[----:B------:R-:W-:Y:S01]  /*144e0*/  IMAD.IADD R3, R6, 0x1, R3 ;  /* 0x0000000106037824 */ /* 0x000fe200078e0203 */
[----:B------:R-:W-:-:S04]  /*144f0*/  LEA R6, P0, R2, UR4, 0x2 ;  /* 0x0000000402067c11 */ /* 0x000fc8000f8010ff */
[----:B------:R-:W-:-:S05]  /*14500*/  LEA.HI.X R7, R2, UR5, R3, 0x2, P0 ;  /* 0x0000000502077c11 */ /* 0x000fca00080f1403 */
[----:B------:R0:W5:Y:S04]  /*14510*/  LDG.E R9, desc[UR8][R6.64] ;  /* 0x0000000806097981 */ /* 0x000168000c1e1900 */
.L_x_1508:
[----:B------:R-:W2:Y:S01]  /*14520*/  LDL R2, [R1] ;  /* 0x0000000001027983 */ /* 0x000ea20000100800 */
[----:B------:R-:W-:Y:S01]  /*14530*/  BSSY B2, `(.L_x_1509) ;  /* 0x0000005000027945 */ /* 0x000fe20003800000 */
[----:B--2---:R-:W-:Y:S01]  /*14540*/  IMAD R3, R4, 0x8, R2 ;  /* 0x0000000804037824 */ /* 0x004fe200078e0202 */
[----:B------:R-:W-:-:S04]  /*14550*/  SHF.L.U32 R2, R5, 0x1f, RZ ;  /* 0x0000001f05027819 */ /* 0x000fc800000006ff */
[----:B------:R-:W2:Y:S02]  /*14560*/  SYNCS.PHASECHK.TRANS64.TRYWAIT P0, [R3+URZ+0x2a840], R2 ;  /* 0x02a84002030075a7 */ /* 0x000ea4000800017f */
[----:B--2---:R-:W-:Y:S05]  /*14570*/  @!P0 BRA `(.L_x_1510) ;  /* 0x0000003800d88947 */ /* 0x004fea0003800000 */
.L_x_1603:
[----:B------:R-:W-:Y:S05]  /*14580*/  BSYNC B2 ;  /* 0x0000000000027941 */ /* 0x000fea0003800000 */
.L_x_1509:
[----:B0-----:R-:W0:Y:S01]  /*14590*/  S2R R6, SR_TID.X ;  /* 0x0000000000067919 */ /* 0x001e220000002100 */
        /* <DEDUP_REMOVED lines=11> */
.L_x_1512:
[----:B------:R-:W-:Y:S05]  /*14650*/  BSYNC B2 ;  /* 0x0000000000027941 */ /* 0x000fea0003800000 */
.L_x_1511:
[----:B------:R-:W3:Y:S04]  /*14660*/  LDL R6, [R1] ;  /* 0x0000000001067983 */ /* 0x000ee80000100800 */
[----:B--2---:R-:W2:Y:S01]  /*14670*/  LDL R2, [R1+0x14] ;  /* 0x0000140001027983 */ /* 0x004ea20000100800 */
        /* <DEDUP_REMOVED lines=8> */
[----:B---3--:R-:W-:-:S02]  /*14700*/  IMAD R6, R4, 0x9000, R6 ;  /* 0x0000900004067824 */ /* 0x008fc400078e0206 */
[----:B--2---:R-:W-:Y:S02]  /*14710*/  IMAD R2, R8, 0x60, R2 ;  /* 0x0000006008027824 */ /* 0x004fe400078e0202 */
[----:B------:R-:W-:-:S08]  /*14720*/  VIADD R7, R6, 0x18400 ;  /* 0x0001840006077836 */ /* 0x000fd00000000000 */
.L_x_1513:
        /* <DEDUP_REMOVED lines=16> */
.L_x_1514:
        /* <DEDUP_REMOVED lines=15> */
.L_x_1515:
        /* <DEDUP_REMOVED lines=17> */
.L_x_1604:
[----:B------:R-:W-:Y:S05]  /*14a30*/  BSYNC B2 ;  /* 0x0000000000027941 */ /* 0x000fea0003800000 */
.L_x_1516:
[----:B------:R-:W-:Y:S01]  /*14a40*/  BSSY B2, `(.L_x_1518) ;  /* 0x000000b000027945 */ /* 0x000fe20003800000 */
[----:B------:R-:W-:Y:S02]  /*14a50*/  IMAD.MOV.U32 R12, RZ, RZ, 0x0 ;  /* 0x00000000ff0c7424 */ /* 0x000fe400078e00ff */
[----:B------:R-:W-:Y:S01]  /*14a60*/  IMAD.MOV.U32 R13, RZ, RZ, 0x14f00000 ;  /* 0x14f00000ff0d7424 */ /* 0x000fe200078e00ff */
[----:B------:R-:W-:Y:S06]  /*14a70*/  @P1 BRA `(.L_x_1519) ;  /* 0x00000000001c1947 */ /* 0x000fec0003800000 */
[----:B------:R-:W2:Y:S01]  /*14a80*/  S2R R6, SR_TID.X ;  /* 0x0000000000067919 */ /* 0x000ea20000002100 */
[----:B0-----:R-:W-:-:S04]  /*14a90*/  IMAD.MOV.U32 R3, RZ, RZ, 0x6000 ;  /* 0x00006000ff037424 */ /* 0x001fc800078e00ff */
[----:B------:R3:W-:Y:S01]  /*14aa0*/  SYNCS.ARRIVE.TRANS64 RZ, [R2+URZ+0x50], R3 ;  /* 0x0000500302ff79a7 */ /* 0x0007e2000800003f */
[----:B--2---:R-:W-:-:S04]  /*14ab0*/  LOP3.LUT R6, R6, 0x1f, RZ, 0xc0, !PT ;  /* 0x0000001f06067812 */ /* 0x004fc800078ec0ff */
[----:B------:R-:W-:-:S13]  /*14ac0*/  ISETP.NE.AND P0, PT, R6, RZ, PT ;  /* 0x000000ff0600720c */ /* 0x000fda0003f05270 */
[----:B---3--:R-:W-:Y:S05]  /*14ad0*/  @!P0 BRA `(.L_x_1519) ;  /* 0x0000000000048947 */ /* 0x008fea0003800000 */
[----:B------:R-:W-:Y:S01]  /*14ae0*/  BPT.TRAP 0x1 ;  /* 0x000000040000795c */ /* 0x000fe20000300000 */
.L_x_1519:
[----:B------:R-:W-:Y:S05]  /*14af0*/  BSYNC B2 ;  /* 0x0000000000027941 */ /* 0x000fea0003800000 */
.L_x_1518:
[----:B------:R-:W2:Y:S04]  /*14b00*/  LDL R15, [R1] ;  /* 0x00000000010f7983 */ /* 0x000ea80000100800 */
[----:B0-----:R-:W2:Y:S04]  /*14b10*/  LDL.LU R3, [R1+0x4] ;  /* 0x0000040001037983 */ /* 0x001ea80000300800 */
[----:B------:R-:W3:Y:S04]  /*14b20*/  LDL R7, [R1+0x14] ;  /* 0x0000140001077983 */ /* 0x000ee80000100800 */
        /* <DEDUP_REMOVED lines=11> */
.L_x_1520:
        /* <DEDUP_REMOVED lines=15> */
.L_x_1521:
        /* <DEDUP_REMOVED lines=12> */
.L_x_1507:
[----:B------:R-:W-:Y:S05]  /*14d90*/  BSYNC B1 ;  /* 0x0000000000017941 */ /* 0x000fea0003800000 */
.L_x_1506:
[----:B------:R-:W2:Y:S01]  /*14da0*/  LDL R2, [R1+0x18] ;  /* 0x0000180001027983 */ /* 0x000ea20000100800 */
[----:B------:R-:W-:Y:S01]  /*14db0*/  VIADD R3, R4, 0x1 ;  /* 0x0000000104037836 */ /* 0x000fe20000000000 */
[----:B------:R-:W-:Y:S01]  /*14dc0*/  BSSY B1, `(.L_x_1522) ;  /* 0x00000a9000017945 */ /* 0x000fe20003800000 */
[----:B------:R-:W-:-:S03]  /*14dd0*/  VIADD R6, R0, 0xffffffff ;  /* 0xffffffff00067836 */ /* 0x000fc60000000000 */
[----:B------:R-:W-:-:S04]  /*14de0*/  ISETP.NE.AND P0, PT, R3, 0x2, PT ;  /* 0x000000020300780c */ /* 0x000fc80003f05270 */
[----:B------:R-:W-:Y:S02]  /*14df0*/  SEL R12, R3, RZ, P0 ;  /* 0x000000ff030c7207 */ /* 0x000fe40000000000 */
[----:B--2---:R-:W-:Y:S02]  /*14e00*/  LOP3.LUT P1, RZ, R2, 0x1, RZ, 0xc0, !PT ;  /* 0x0000000102ff7812 */ /* 0x004fe4000782c0ff */
[----:B------:R-:W-:-:S04]  /*14e10*/  SEL R2, RZ, 0x1, P0 ;  /* 0x00000001ff027807 */ /* 0x000fc80000000000 */
[----:B------:R-:W-:-:S05]  /*14e20*/  LOP3.LUT R11, R5, R2, RZ, 0x3c, !PT ;  /* 0x00000002050b7212 */ /* 0x000fca00078e3cff */
[----:B------:R2:W-:Y:S04]  /*14e30*/  STL [R1+0x10], R11 ;  /* 0x0000100b01007387 */ /* 0x0005e80000100800 */
[----:B------:R2:W-:Y:S01]  /*14e40*/  STL [R1+0x4], R12 ;  /* 0x0000040c01007387 */ /* 0x0005e20000100800 */
[----:B------:R-:W-:Y:S05]  /*14e50*/  @!P1 BRA `(.L_x_1523) ;  /* 0x00000008007c9947 */ /* 0x000fea0003800000 */
[----:B------:R-:W-:Y:S01]  /*14e60*/  ULDC.64 UR4, c[0x0][0x418] ;  /* 0x0001060000047ab9 */ /* 0x000fe20000000a00 */
[----:B------:R-:W-:Y:S01]  /*14e70*/  IMAD.MOV.U32 R7, RZ, RZ, R6 ;  /* 0x000000ffff077224 */ /* 0x000fe200078e0006 */
[----:B------:R-:W-:-:S04]  /*14e80*/  ISETP.NE.U32.AND P0, PT, RZ, UR4, PT ;  /* 0x00000004ff007c0c */ /* 0x000fc8000bf05070 */
[----:B------:R-:W-:-:S13]  /*14e90*/  ISETP.NE.AND.EX P0, PT, RZ, UR5, PT, P0 ;  /* 0x00000005ff007c0c */ /* 0x000fda000bf05300 */
[----:B------:R-:W-:Y:S05]  /*14ea0*/  @!P0 BRA `(.L_x_1524) ;  /* 0x0000000000508947 */ /* 0x000fea0003800000 */
[----:B------:R-:W3:Y:S01]  /*14eb0*/  LDL R14, [R1+0x1c] ;  /* 0x00001c00010e7983 */ /* 0x000ee20000100800 */
[----:B0-----:R-:W0:Y:S01]  /*14ec0*/  LDC R8, c[0x0][0x43c] ;  /* 0x00010f00ff087b82 */ /* 0x001e220000000800 */
[----:B------:R-:W-:Y:S02]  /*14ed0*/  ULDC.64 UR6, c[0x0][0x428] ;  /* 0x00010a0000067ab9 */ /* 0x000fe40000000a00 */
[----:B------:R-:W4:Y:S01]  /*14ee0*/  LDL R13, [R1+0xc] ;  /* 0x00000c00010d7983 */ /* 0x000f220000100800 */
        /* <DEDUP_REMOVED lines=9> */
[----:B---3--:R-:W-:-:S04]  /*14f80*/  IMAD R8, R14, UR6, RZ ;  /* 0x000000060e087c24 */ /* 0x008fc8000f8e02ff */
[C---:B----4-:R-:W-:Y:S02]  /*14f90*/  IMAD R8, R13.reuse, UR7, R8 ;  /* 0x000000070d087c24 */ /* 0x050fe4000f8e0208 */
[----:B------:R-:W-:-:S04]  /*14fa0*/  IMAD.WIDE.U32 R2, R13, UR6, R2 ;  /* 0x000000060d027c25 */ /* 0x000fc8000f8e0002 */
[----:B------:R-:W-:Y:S01]  /*14fb0*/  IMAD.IADD R3, R8, 0x1, R3 ;  /* 0x0000000108037824 */ /* 0x000fe200078e0203 */
[----:B------:R-:W-:-:S04]  /*14fc0*/  LEA R8, P0, R2, UR4, 0x2 ;  /* 0x0000000402087c11 */ /* 0x000fc8000f8010ff */
[----:B------:R-:W-:-:S06]  /*14fd0*/  LEA.HI.X R9, R2, UR5, R3, 0x2, P0 ;  /* 0x0000000502097c11 */ /* 0x000fcc00080f1403 */
[----:B------:R3:W5:Y:S03]  /*14fe0*/  LDG.E R9, desc[UR8][R8.64] ;  /* 0x0000000808097981 */ /* 0x000766000c1e1900 */
.L_x_1524:
[----:B------:R-:W4:Y:S01]  /*14ff0*/  LDL R2, [R1] ;  /* 0x0000000001027983 */ /* 0x000f220000100800 */
[----:B------:R-:W-:Y:S01]  /*15000*/  SHF.L.U32 R3, R11, 0x1f, RZ ;  /* 0x0000001f0b037819 */ /* 0x000fe200000006ff */
[----:B------:R-:W-:Y:S01]  /*15010*/  BSSY B2, `(.L_x_1525) ;  /* 0x0000004000027945 */ /* 0x000fe20003800000 */
[----:B----4-:R-:W-:-:S04]  /*15020*/  IMAD R2, R12, 0x8, R2 ;  /* 0x000000080c027824 */ /* 0x010fc800078e0202 */
[----:B------:R-:W4:Y:S02]  /*15030*/  SYNCS.PHASECHK.TRANS64.TRYWAIT P0, [R2+URZ+0x2a840], R3 ;  /* 0x02a84003020075a7 */ /* 0x000f24000800017f */
[----:B----4-:R-:W-:Y:S05]  /*15040*/  @!P0 BRA `(.L_x_1526) ;  /* 0x00000030004c8947 */ /* 0x010fea0003800000 */
.L_x_1605:
[----:B------:R-:W-:Y:S05]  /*15050*/  BSYNC B2 ;  /* 0x0000000000027941 */ /* 0x000fea0003800000 */
.L_x_1525:
[----:B0--3--:R-:W0:Y:S01]  /*15060*/  S2R R8, SR_TID.X ;  /* 0x0000000000087919 */ /* 0x009e220000002100 */
        /* <DEDUP_REMOVED lines=9> */
[----:B---3--:R-:W-:Y:S05]  /*15100*/  @!P0 BRA `(.L_x_1528) ;  /* 0x0000000000048947 */ /* 0x008fea0003800000 */
[----:B------:R-:W-:Y:S01]  /*15110*/  BPT.TRAP 0x1 ;  /* 0x000000040000795c */ /* 0x000fe20000300000 */
.L_x_1528:
[----:B------:R-:W-:Y:S05]  /*15120*/  BSYNC B2 ;  /* 0x0000000000027941 */ /* 0x000fea0003800000 */
.L_x_1527:
[----:B------:R-:W3:Y:S04]  /*15130*/  LDL R8, [R1+0x4] ;  /* 0x0000040001087983 */ /* 0x000ee80000100800 */
[----:B--2---:R-:W2:Y:S04]  /*15140*/  LDL R11, [R1] ;  /* 0x00000000010b7983 */ /* 0x004ea80000100800 */
        /* <DEDUP_REMOVED lines=8> */
[C---:B---3--:R-:W-:Y:S02]  /*151d0*/  IMAD R3, R8.reuse, 0x8, R10 ;  /* 0x0000000808037824 */ /* 0x048fe400078e020a */
[----:B--2---:R-:W-:Y:S02]  /*151e0*/  IMAD R8, R8, 0x9000, R11 ;  /* 0x0000900008087824 */ /* 0x004fe400078e020b */
[----:B------:R-:W-:-:S02]  /*151f0*/  VIADD R3, R3, 0x30 ;  /* 0x0000003003037836 */ /* 0x000fc40000000000 */
[----:B----4-:R-:W-:Y:S02]  /*15200*/  IMAD R2, R7, 0x60, R2 ;  /* 0x0000006007027824 */ /* 0x010fe400078e0202 */
[----:B------:R-:W-:-:S07]  /*15210*/  VIADD R11, R8, 0x18400 ;  /* 0x00018400080b7836 */ /* 0x000fce0000000000 */
.L_x_1529:
        /* <DEDUP_REMOVED lines=16> */
.L_x_1530:
        /* <DEDUP_REMOVED lines=15> */
.L_x_1531:
        /* <DEDUP_REMOVED lines=15> */
.L_x_1606:
[----:B------:R-:W-:Y:S05]  /*15500*/  BSYNC B2 ;  /* 0x0000000000027941 */ /* 0x000fea0003800000 */
.L_x_1532:
[----:B------:R-:W-:Y:S01]  /*15510*/  BSSY B2, `(.L_x_1534) ;  /* 0x000000b000027945 */ /* 0x000fe20003800000 */
[----:B------:R-:W-:Y:S02]  /*15520*/  IMAD.MOV.U32 R12, RZ, RZ, 0x0 ;  /* 0x00000000ff0c7424 */ /* 0x000fe400078e00ff */
[----:B------:R-:W-:Y:S01]  /*15530*/  IMAD.MOV.U32 R13, RZ, RZ, 0x14f00000 ;  /* 0x14f00000ff0d7424 */ /* 0x000fe200078e00ff */
[----:B------:R-:W-:Y:S06]  /*15540*/  @P1 BRA `(.L_x_1535) ;  /* 0x00000000001c1947 */ /* 0x000fec0003800000 */
[----:B------:R-:W2:Y:S02]  /*15550*/  S2R R3, SR_TID.X ;  /* 0x0000000000037919 */ /* 0x000ea40000002100 */
[----:B--2---:R-:W-:Y:S01]  /*15560*/  LOP3.LUT R8, R3, 0x1f, RZ, 0xc0, !PT ;  /* 0x0000001f03087812 */ /* 0x004fe200078ec0ff */
[----:B------:R-:W-:-:S03]  /*15570*/  IMAD.MOV.U32 R3, RZ, RZ, 0x6000 ;  /* 0x00006000ff037424 */ /* 0x000fc600078e00ff */
[----:B------:R-:W-:Y:S01]  /*15580*/  ISETP.NE.AND P0, PT, R8, RZ, PT ;  /* 0x000000ff0800720c */ /* 0x000fe20003f05270 */
[----:B------:R2:W-:-:S12]  /*15590*/  SYNCS.ARRIVE.TRANS64 RZ, [R2+URZ+0x50], R3 ;  /* 0x0000500302ff79a7 */ /* 0x0005d8000800003f */
[----:B--2---:R-:W-:Y:S05]  /*155a0*/  @!P0 BRA `(.L_x_1535) ;  /* 0x0000000000048947 */ /* 0x004fea0003800000 */
[----:B------:R-:W-:Y:S01]  /*155b0*/  BPT.TRAP 0x1 ;  /* 0x000000040000795c */ /* 0x000fe20000300000 */
.L_x_1535:
[----:B------:R-:W-:Y:S05]  /*155c0*/  BSYNC B2 ;  /* 0x0000000000027941 */ /* 0x000fea0003800000 */
.L_x_1534:
[----:B------:R-:W2:Y:S04]  /*155d0*/  LDL R8, [R1] ;  /* 0x0000000001087983 */ /* 0x000ea80000100800 */
        /* <DEDUP_REMOVED lines=12> */
.L_x_1536:
        /* <DEDUP_REMOVED lines=15> */
.L_x_1537:
        /* <DEDUP_REMOVED lines=12> */
.L_x_1523:
[----:B------:R-:W-:Y:S05]  /*15850*/  BSYNC B1 ;  /* 0x0000000000017941 */ /* 0x000fea0003800000 */
.L_x_1522:
[----:B------:R-:W4:Y:S01]  /*15860*/  LDL R2, [R1+0x24] ;  /* 0x0000240001027983 */ /* 0x000f220000100800 */
[----:B------:R-:W-:Y:S01]  /*15870*/  VIADD R0, R0, 0xfffffffe ;  /* 0xfffffffe00007836 */ /* 0x000fe20000000000 */
[----:B----4-:R-:W-:-:S13]  /*15880*/  ISETP.GT.AND P0, PT, R6, R2, PT ;  /* 0x000000020600720c */ /* 0x010fda0003f04270 */
[----:B------:R-:W-:Y:S05]  /*15890*/  @P0 BRA `(.L_x_1538) ;  /* 0xffffffe8008c0947 */ /* 0x000fea000383ffff */
.L_x_1487:
[----:B------:R-:W-:Y:S05]  /*158a0*/  BSYNC B0 ;  /* 0x0000000000007941 */ /* 0x000fea0003800000 */
.L_x_1486:
[----:B------:R-:W4:Y:S01]  /*158b0*/  S2R R2, SR_TID.X ;  /* 0x0000000000027919 */ /* 0x000f220000002100 */
[----:B------:R-:W-:Y:S01]  /*158c0*/  BSSY B0, `(.L_x_1539) ;  /* 0x0000011000007945 */ /* 0x000fe20003800000 */
[----:B----4-:R-:W-:-:S04]  /*158d0*/  LOP3.LUT R3, R2, 0x7f, RZ, 0xc0, !PT ;  /* 0x0000007f02037812 */ /* 0x010fc800078ec0ff */
[----:B------:R-:W-:-:S13]  /*158e0*/  ISETP.NE.AND P0, PT, R3, RZ, PT ;  /* 0x000000ff0300720c */ /* 0x000fda0003f05270 */
[----:B------:R-:W-:Y:S05]  /*158f0*/  @P0 BRA `(.L_x_1540) ;  /* 0x0000000000340947 */ /* 0x000fea0003800000 */
[----:B------:R-:W4:Y:S01]  /*15900*/  S2R R2, SR_LANEID ;  /* 0x0000000000027919 */ /* 0x000f220000000000 */
[----:B------:R-:W-:Y:S01]  /*15910*/  VOTEU.ANY UR4, UPT, PT ;  /* 0x0000000000047886 */ /* 0x000fe200038e0100 */
[----:B------:R-:W5:Y:S01]  /*15920*/  LDC.64 R4, c[0x0][0xc60] ;  /* 0x00031800ff047b82 */ /* 0x000f620000000a00 */
[----:B------:R-:W4:Y:S01]  /*15930*/  FLO.U32 R0, UR4 ;  /* 0x0000000400007d00 */ /* 0x000f2200080e0000 */
[----:B------:R-:W-:Y:S01]  /*15940*/  ULDC.64 UR6, c[0x0][0x208] ;  /* 0x0000820000067ab9 */ /* 0x000fe20000000a00 */
[----:B----4-:R-:W-:-:S06]  /*15950*/  ISETP.EQ.U32.AND P0, PT, R0, R2, PT ;  /* 0x000000020000720c */ /* 0x010fcc0003f02070 */
[----:B------:R-:W5:Y:S07]  /*15960*/  POPC R2, UR4 ;  /* 0x0000000400027d09 */ /* 0x000f6e0008000000 */
[----:B-----5:R-:W4:Y:S04]  /*15970*/  @P0 ATOMG.E.ADD.STRONG.GPU PT, R2, desc[UR6][R4.64], R2 ;  /* 0x00000002040209a8 */ /* 0x020f2800081ee1c6 */
[----:B----4-:R4:W5:Y:S02]  /*15980*/  SHFL.IDX PT, R2, R2, R0, 0x1f ;  /* 0x00001f0002027589 */ /* 0x01096400000e0000 */
[----:B----4-:R-:W4:Y:S02]  /*15990*/  S2R R0, SR_LTMASK ;  /* 0x0000000000007919 */ /* 0x010f240000003900 */
[----:B----4-:R-:W-:-:S06]  /*159a0*/  LOP3.LUT R0, R0, UR4, RZ, 0xc0, !PT ;  /* 0x0000000400007c12 */ /* 0x010fcc000f8ec0ff */
[----:B------:R-:W5:Y:S02]  /*159b0*/  POPC R0, R0 ;  /* 0x0000000000007309 */ /* 0x000f640000000000 */
[----:B-----5:R-:W-:-:S07]  /*159c0*/  IADD3 R16, R2, UR38, R0 ;  /* 0x0000002602107c10 */ /* 0x020fce000fffe000 */
.L_x_1540:
[----:B------:R-:W-:Y:S05]  /*159d0*/  BSYNC B0 ;  /* 0x0000000000007941 */ /* 0x000fea0003800000 */
.L_x_1539:
[----:B------:R-:W4:Y:S01]  /*159e0*/  LDL R0, [R1+0x18] ;  /* 0x0000180001007983 */ /* 0x000f220000100800 */
[----:B------:R-:W-:Y:S01]  /*159f0*/  BSSY B0, `(.L_x_1541) ;  /* 0x000003e000007945 */ /* 0x000fe20003800000 */
[----:B----4-:R-:W-:-:S13]  /*15a00*/  LOP3.LUT P0, RZ, R0, 0x1, RZ, 0xc0, !PT ;  /* 0x0000000100ff7812 */ /* 0x010fda000780c0ff */
[----:B------:R-:W-:Y:S05]  /*15a10*/  @!P0 BRA `(.L_x_1542) ;  /* 0x0000000000ec8947 */ /* 0x000fea0003800000 */
[----:B------:R-:W4:Y:S04]  /*15a20*/  LDL R4, [R1] ;  /* 0x0000000001047983 */ /* 0x000f280000100800 */
[----:B------:R-:W4:Y:S04]  /*15a30*/  LDL R0, [R1+0x4] ;  /* 0x0000040001007983 */ /* 0x000f280000100800 */
[----:B------:R-:W5:Y:S01]  /*15a40*/  LDL R2, [R1+0x10] ;  /* 0x0000100001027983 */ /* 0x000f620000100800 */
[----:B------:R-:W-:Y:S01]  /*15a50*/  BSSY B1, `(.L_x_1543) ;  /* 0x0000006000017945 */ /* 0x000fe20003800000 */
[----:B------:R-:W-:Y:S01]  /*15a60*/  ISETP.NE.AND P1, PT, R3, RZ, PT ;  /* 0x000000ff0300720c */ /* 0x000fe20003f25270 */
[----:B----4-:R-:W-:Y:S01]  /*15a70*/  IMAD R0, R0, 0x8, R4 ;  /* 0x0000000800007824 */ /* 0x010fe200078e0204 */
[----:B-----5:R-:W-:-:S04]  /*15a80*/  SHF.L.U32 R2, R2, 0x1f, RZ ;  /* 0x0000001f02027819 */ /* 0x020fc800000006ff */
[----:B------:R-:W4:Y:S02]  /*15a90*/  SYNCS.PHASECHK.TRANS64.TRYWAIT P0, [R0+URZ+0x2a860], R2 ;  /* 0x02a86002000075a7 */ /* 0x000f24000800017f */
[----:B----4-:R-:W-:Y:S05]  /*15aa0*/  @!P0 BRA `(.L_x_1544) ;  /* 0x0000002400dc8947 */ /* 0x010fea0003800000 */
.L_x_1607:
[----:B------:R-:W-:Y:S05]  /*15ab0*/  BSYNC B1 ;  /* 0x0000000000017941 */ /* 0x000fea0003800000 */
.L_x_1543:
[----:B------:R-:W-:Y:S04]  /*15ac0*/  BSSY B1, `(.L_x_1545) ;  /* 0x0000009000017945 */ /* 0x000fe80003800000 */
[----:B------:R-:W-:Y:S05]  /*15ad0*/  @P1 BRA `(.L_x_1546) ;  /* 0x00000000001c1947 */ /* 0x000fea0003800000 */
[----:B------:R-:W5:Y:S01]  /*15ae0*/  S2R R3, SR_TID.X ;  /* 0x0000000000037919 */ /* 0x000f620000002100 */
[----:B----4-:R-:W-:-:S04]  /*15af0*/  IMAD.MOV.U32 R2, RZ, RZ, 0x6000 ;  /* 0x00006000ff027424 */ /* 0x010fc800078e00ff */
[----:B------:R4:W-:Y:S01]  /*15b00*/  SYNCS.ARRIVE.TRANS64 RZ, [R0+URZ+0x2a850], R2 ;  /* 0x02a8500200ff79a7 */ /* 0x0009e2000800003f */
[----:B-----5:R-:W-:-:S04]  /*15b10*/  LOP3.LUT R3, R3, 0x1f, RZ, 0xc0, !PT ;  /* 0x0000001f03037812 */ /* 0x020fc800078ec0ff */
[----:B------:R-:W-:-:S13]  /*15b20*/  ISETP.NE.AND P0, PT, R3, RZ, PT ;  /* 0x000000ff0300720c */ /* 0x000fda0003f05270 */
[----:B----4-:R-:W-:Y:S05]  /*15b30*/  @!P0 BRA `(.L_x_1546) ;  /* 0x0000000000048947 */ /* 0x010fea0003800000 */
[----:B------:R-:W-:Y:S01]  /*15b40*/  BPT.TRAP 0x1 ;  /* 0x000000040000795c */ /* 0x000fe20000300000 */
.L_x_1546:
[----:B------:R-:W-:Y:S05]  /*15b50*/  BSYNC B1 ;  /* 0x0000000000017941 */ /* 0x000fea0003800000 */
.L_x_1545:
[----:B------:R-:W5:Y:S04]  /*15b60*/  LDL.LU R5, [R1+0x14] ;  /* 0x0000140001057983 */ /* 0x000f680000300800 */
[----:B------:R-:W5:Y:S04]  /*15b70*/  LDL.LU R3, [R1+0x8] ;  /* 0x0000080001037983 */ /* 0x000f680000300800 */
[----:B------:R-:W2:Y:S04]  /*15b80*/  LDL R4, [R1] ;  /* 0x0000000001047983 */ /* 0x000ea80000100800 */
[----:B----4-:R-:W2:Y:S01]  /*15b90*/  LDL R2, [R1+0x4] ;  /* 0x0000040001027983 */ /* 0x010ea20000100800 */
[----:B------:R-:W-:Y:S01]  /*15ba0*/  UIADD3 UR4, UP0, UR36, 0x470, URZ ;  /* 0x0000047024047890 */ /* 0x000fe2000ff1e03f */
[----:B------:R-:W-:Y:S01]  /*15bb0*/  PLOP3.LUT P0, PT, PT, PT, PT, 0x80, 0x0 ;  /* 0x000000000000781c */ /* 0x000fe20003f0f070 */
[----:B------:R-:W-:Y:S01]  /*15bc0*/  VIADD R0, R0, 0x2a850 ;  /* 0x0002a85000007836 */ /* 0x000fe20000000000 */
[----:B------:R-:W-:Y:S01]  /*15bd0*/  UMOV UR6, 0x0 ;  /* 0x0000000000067882 */ /* 0x000fe20000000000 */
[----:B------:R-:W-:Y:S01]  /*15be0*/  UIADD3.X UR5, URZ, UR37, URZ, UP0, !UPT ;  /* 0x000000253f057290 */ /* 0x000fe200087fe43f */
[----:B------:R-:W-:Y:S01]  /*15bf0*/  UMOV UR7, 0x14f00000 ;  /* 0x14f0000000077882 */ /* 0x000fe20000000000 */
[----:B------:R-:W-:Y:S01]  /*15c00*/  UMOV UR10, URZ ;  /* 0x0000003f000a7c82 */ /* 0x000fe20008000000 */
[----:B-----5:R-:W-:-:S02]  /*15c10*/  IMAD R3, R3, 0x60, R5 ;  /* 0x0000006003037824 */ /* 0x020fc400078e0205 */
[----:B--2---:R-:W-:-:S04]  /*15c20*/  IMAD R2, R2, 0x6000, R4 ;  /* 0x0000600002027824 */ /* 0x004fc800078e0204 */
[----:B------:R-:W-:-:S07]  /*15c30*/  VIADD R4, R2, 0x400 ;  /* 0x0000040002047836 */ /* 0x000fce0000000000 */
.L_x_1547:
        /* <DEDUP_REMOVED lines=15> */
.L_x_1548:
        /* <DEDUP_REMOVED lines=9> */
[----:B----4-:R-:W-:Y:S05]  /*15dc0*/  @P0 BRA.U.ANY `(.L_x_1548) ;  /* 0xfffffffd00d80947 */ /* 0x010fea000393ffff */
.L_x_1542:
[----:B------:R-:W-:Y:S05]  /*15dd0*/  BSYNC B0 ;  /* 0x0000000000007941 */ /* 0x000fea0003800000 */
.L_x_1541:
[----:B------:R-:W4:Y:S04]  /*15de0*/  LDL.LU R5, [R1+0x4] ;  /* 0x0000040001057983 */ /* 0x000f280000300800 */
[----:B------:R-:W5:Y:S01]  /*15df0*/  LDL.LU R4, [R1+0x10] ;  /* 0x0000100001047983 */ /* 0x000f620000300800 */
[----:B----4-:R-:W-:-:S05]  /*15e00*/  VIADD R0, R5, 0x1 ;  /* 0x0000000105007836 */ /* 0x010fca0000000000 */
[----:B------:R-:W-:-:S04]  /*15e10*/  ISETP.NE.AND P0, PT, R0, 0x2, PT ;  /* 0x000000020000780c */ /* 0x000fc80003f05270 */
[----:B------:R-:W-:Y:S02]  /*15e20*/  SEL R2, RZ, 0x1, P0 ;  /* 0x00000001ff027807 */ /* 0x000fe40000000000 */
[----:B------:R-:W-:Y:S02]  /*15e30*/  SEL R0, R0, RZ, P0 ;  /* 0x000000ff00007207 */ /* 0x000fe40000000000 */
[----:B-----5:R-:W-:-:S03]  /*15e40*/  LOP3.LUT R4, R4, R2, RZ, 0x3c, !PT ;  /* 0x0000000204047212 */ /* 0x020fc600078e3cff */
[----:B------:R4:W-:Y:S04]  /*15e50*/  STL [R1+0x4], R0 ;  /* 0x0000040001007387 */ /* 0x0009e80000100800 */
[----:B------:R4:W-:Y:S02]  /*15e60*/  STL [R1+0x10], R4 ;  /* 0x0000100401007387 */ /* 0x0009e40000100800 */
.L_x_1466:
[----:B------:R-:W-:Y:S05]  /*15e70*/  BSYNC B7 ;  /* 0x0000000000077941 */ /* 0x000fea0003800000 */
.L_x_1464:
[----:B----4-:R-:W4:Y:S02]  /*15e80*/  LDL R0, [R1+0x18] ;  /* 0x0000180001007983 */ /* 0x010f240000100800 */
[----:B----4-:R-:W-:-:S13]  /*15e90*/  LOP3.LUT P0, RZ, R0, 0x2, RZ, 0xc0, !PT ;  /* 0x0000000200ff7812 */ /* 0x010fda000780c0ff */
[----:B------:R-:W-:Y:S05]  /*15ea0*/  @!P0 BRA `(.L_x_1549) ;  /* 0x0000000000288947 */ /* 0x000fea0003800000 */
[----:B------:R-:W-:Y:S05]  /*15eb0*/  WARPSYNC.ALL ;  /* 0x0000000000007948 */ /* 0x000fea0003800000 */
[----:B------:R-:W4:Y:S08]  /*15ec0*/  S2UR UR5, SR_CgaCtaId ;  /* 0x00000000000579c3 */ /* 0x000f300000008800 */
[----:B------:R-:W-:Y:S06]  /*15ed0*/  BAR.SYNC.DEFER_BLOCKING 0x5, 0x180 ;  /* 0x0146000000007b1d */ /* 0x000fec0000010000 */
[----:B------:R-:W-:-:S02]  /*15ee0*/  UMOV UR4, 0x400 ;  /* 0x0000040000047882 */ /* 0x000fc40000000000 */
[----:B----4-:R-:W-:-:S06]  /*15ef0*/  ULEA UR4, UR5, UR4, 0x18 ;  /* 0x0000000405047291 */ /* 0x010fcc000f8ec03f */
[----:B------:R-:W-:-:S05]  /*15f00*/  IMAD.U32 R0, RZ, RZ, UR4 ;  /* 0x00000004ff007e24 */ /* 0x000fca000f8e00ff */
[----:B------:R4:W0:Y:S04]  /*15f10*/  LDS.128 R16, [R0+0x2a8d0] ;  /* 0x02a8d00000107984 */ /* 0x0008280000000c00 */
[----:B------:R4:W-:Y:S01]  /*15f20*/  STL [R1], R0 ;  /* 0x0000000001007387 */ /* 0x0009e20000100800 */
[----:B------:R-:W-:Y:S06]  /*15f30*/  BAR.ARV 0x4, 0x180 ;  /* 0x0106000000007b1d */ /* 0x000fec0000002000 */
[----:B------:R-:W-:Y:S05]  /*15f40*/  BRA `(.L_x_1550) ;  /* 0x0000000800e47947 */ /* 0x000fea0003800000 */
.L_x_1549:
[----:B------:R-:W4:Y:S01]  /*15f50*/  S2R R0, SR_TID.X ;  /* 0x0000000000007919 */ /* 0x000f220000002100 */
[----:B------:R-:W-:Y:S01]  /*15f60*/  UMOV UR4, 0xffffffff ;  /* 0xffffffff00047882 */ /* 0x000fe20000000000 */
[----:B----4-:R-:W-:-:S04]  /*15f70*/  LOP3.LUT R6, R0, 0x1f, RZ, 0xc0, !PT ;  /* 0x0000001f00067812 */ /* 0x010fc800078ec0ff */
[----:B------:R-:W-:Y:S01]  /*15f80*/  ISETP.NE.AND P0, PT, R6, 0x1f, PT ;  /* 0x0000001f0600780c */ /* 0x000fe20003f05270 */
[----:B------:R-:W-:-:S12]  /*15f90*/  BRA.DIV UR4, `(.L_x_1551) ;  /* 0x0000002204b47947 */ /* 0x000fd8000b800000 */
[----:B------:R-:W-:Y:S01]  /*15fa0*/  IMAD.IADD R5, R19, 0x1, R6 ;  /* 0x0000000113057824 */ /* 0x000fe200078e0206 */
[----:B------:R-:W-:Y:S01]  /*15fb0*/  ULDC UR4, c[0x0][0xc3c] ;  /* 0x00030f0000047ab9 */ /* 0x000fe20000000800 */
[----:B------:R-:W-:-:S03]  /*15fc0*/  ULDC.64 UR6, c[0x0][0x208] ;  /* 0x0000820000067ab9 */ /* 0x000fc60000000a00 */
[----:B------:R-:W-:-:S13]  /*15fd0*/  ISETP.GE.OR P1, PT, R5, UR4, !P0 ;  /* 0x0000000405007c0c */ /* 0x000fda000c726670 */
[----:B------:R-:W4:Y:S02]  /*15fe0*/  @!P1 LDC.64 R2, c[0x0][0xc80] ;  /* 0x00032000ff029b82 */ /* 0x000f240000000a00 */
[----:B----4-:R-:W-:-:S06]  /*15ff0*/  @!P1 IMAD.WIDE R2, R5, 0x4, R2 ;  /* 0x0000000405029825 */ /* 0x010fcc00078e0202 */
[----:B------:R4:W5:Y:S01]  /*16000*/  @!P1 LDG.E R3, desc[UR6][R2.64] ;  /* 0x0000000602039981 */ /* 0x000962000c1e1900 */
[C---:B------:R-:W-:Y:S02]  /*16010*/  ISETP.GE.U32.AND P2, PT, R6.reuse, 0x2, PT ;  /* 0x000000020600780c */ /* 0x040fe40003f46070 */
[C---:B------:R-:W-:Y:S01]  /*16020*/  ISETP.GE.U32.AND P3, PT, R6.reuse, 0x4, PT ;  /* 0x000000040600780c */ /* 0x040fe20003f66070 */
[----:B------:R-:W-:Y:S01]  /*16030*/  SHFL.IDX PT, R0, R16, RZ, 0x1f ;  /* 0x00001fff10007589 */ /* 0x000fe200000e0000 */
[C---:B------:R-:W-:Y:S02]  /*16040*/  ISETP.GE.U32.AND P4, PT, R6.reuse, 0x8, PT ;  /* 0x000000080600780c */ /* 0x040fe40003f86070 */
[C---:B------:R-:W-:Y:S01]  /*16050*/  ISETP.GE.U32.AND P5, PT, R6.reuse, 0x10, PT ;  /* 0x000000100600780c */ /* 0x040fe20003fa6070 */
[----:B----4-:R-:W-:Y:S02]  /*16060*/  IMAD.MOV.U32 R2, RZ, RZ, RZ ;  /* 0x000000ffff027224 */ /* 0x010fe400078e00ff */
[----:B-----5:R-:W-:Y:S01]  /*16070*/  @!P1 IMAD.MOV.U32 R2, RZ, RZ, R3 ;  /* 0x000000ffff029224 */ /* 0x020fe200078e0003 */
[----:B------:R-:W-:-:S04]  /*16080*/  ISETP.NE.AND P1, PT, R6, RZ, PT ;  /* 0x000000ff0600720c */ /* 0x000fc80003f25270 */
[----:B------:R-:W4:Y:S02]  /*16090*/  SHFL.UP PT, R14, R2, 0x1, RZ ;  /* 0x04200000020e7989 */ /* 0x000f2400000e00ff */
[----:B----4-:R-:W-:-:S05]  /*160a0*/  SEL R5, R14, RZ, P1 ;  /* 0x000000ff0e057207 */ /* 0x010fca0000800000 */
[----:B------:R-:W-:Y:S02]  /*160b0*/  IMAD.IADD R3, R2, 0x1, R5 ;  /* 0x0000000102037824 */ /* 0x000fe400078e0205 */
[----:B------:R-:W-:Y:S04]  /*160c0*/  SHFL.IDX PT, R5, R16, 0x1, 0x1f ;  /* 0x00201f0010057f89 */ /* 0x000fe800000e0000 */
[----:B------:R-:W4:Y:S02]  /*160d0*/  SHFL.UP PT, R4, R3, 0x2, RZ ;  /* 0x0440000003047989 */ /* 0x000f2400000e00ff */
[----:B----4-:R-:W-:-:S05]  /*160e0*/  SEL R4, R4, RZ, P2 ;  /* 0x000000ff04047207 */ /* 0x010fca0001000000 */
[----:B------:R-:W-:-:S05]  /*160f0*/  IMAD.IADD R3, R3, 0x1, R4 ;  /* 0x0000000103037824 */ /* 0x000fca00078e0204 */
        /* <DEDUP_REMOVED lines=9> */
[----:B------:R4:W0:Y:S02]  /*16190*/  SHFL.IDX PT, R16, R3, 0x1f, 0x1f ;  /* 0x03e01f0003107f89 */ /* 0x00082400000e0000 */
.L_x_1617:
[----:B------:R-:W-:Y:S02]  /*161a0*/  ULDC UR4, c[0x0][0xc38] ;  /* 0x00030e0000047ab9 */ /* 0x000fe40000000800 */
[----:B------:R-:W-:-:S04]  /*161b0*/  IMAD.U32 R4, RZ, RZ, UR4 ;  /* 0x00000004ff047e24 */ /* 0x000fc8000f8e00ff */
[----:B0-----:R-:W-:-:S04]  /*161c0*/  IMAD R16, R16, R4, RZ ;  /* 0x0000000410107224 */ /* 0x001fc800078e02ff */
[----:B------:R-:W-:-:S05]  /*161d0*/  IMAD.IADD R5, R5, 0x1, R16 ;  /* 0x0000000105057824 */ /* 0x000fca00078e0210 */
[----:B------:R-:W-:-:S13]  /*161e0*/  ISETP.GT.AND P6, PT, R5, R0, PT ;  /* 0x000000000500720c */ /* 0x000fda0003fc4270 */
[----:B------:R-:W-:Y:S05]  /*161f0*/  @P6 BRA `(.L_x_1552) ;  /* 0x0000000000a06947 */ /* 0x000fea0003800000 */
.L_x_1557:
[----:B0-----:R-:W0:Y:S01]  /*16200*/  LDC R2, c[0x0][0xc3c] ;  /* 0x00030f00ff027b82 */ /* 0x001e220000000800 */
[----:B------:R-:W-:-:S05]  /*16210*/  VIADD R19, R19, 0x1f ;  /* 0x0000001f13137836 */ /* 0x000fca0000000000 */
[----:B0-----:R-:W-:-:S13]  /*16220*/  ISETP.GE.AND P6, PT, R19, R2, PT ;  /* 0x000000021300720c */ /* 0x001fda0003fc6270 */
[----:B------:R-:W-:Y:S05]  /*16230*/  @P6 BRA `(.L_x_1553) ;  /* 0x0000000400dc6947 */ /* 0x000fea0003800000 */
[----:B----4-:R-:W0:Y:S01]  /*16240*/  S2R R3, SR_TID.X ;  /* 0x0000000000037919 */ /* 0x010e220000002100 */
        /* <DEDUP_REMOVED lines=10> */
.L_x_1555:
[----:B------:R-:W-:Y:S05]  /*162f0*/  BSYNC B0 ;  /* 0x0000000000007941 */ /* 0x000fea0003800000 */
.L_x_1554:
        /* <DEDUP_REMOVED lines=17> */
[----:B------:R0:W4:Y:S02]  /*16410*/  SHFL.IDX PT, R16, R3, 0x1f, 0x1f ;  /* 0x03e01f0003107f89 */ /* 0x00012400000e0000 */
.L_x_1625:
[----:B------:R-:W-:Y:S02]  /*16420*/  ULDC UR4, c[0x0][0xc38] ;  /* 0x00030e0000047ab9 */ /* 0x000fe40000000800 */
[----:B------:R-:W-:-:S04]  /*16430*/  IMAD.U32 R4, RZ, RZ, UR4 ;  /* 0x00000004ff047e24 */ /* 0x000fc8000f8e00ff */
[----:B----4-:R-:W-:-:S04]  /*16440*/  IMAD R16, R16, R4, RZ ;  /* 0x0000000410107224 */ /* 0x010fc800078e02ff */
[----:B------:R-:W-:-:S05]  /*16450*/  IMAD.IADD R5, R16, 0x1, R5 ;  /* 0x0000000110057824 */ /* 0x000fca00078e0205 */
[----:B------:R-:W-:-:S13]  /*16460*/  ISETP.GT.AND P6, PT, R5, R0, PT ;  /* 0x000000000500720c */ /* 0x000fda0003fc4270 */
[----:B------:R-:W-:Y:S05]  /*16470*/  @!P6 BRA `(.L_x_1557) ;  /* 0xfffffffc0060e947 */ /* 0x000fea000383ffff */
.L_x_1552:
[----:B------:R-:W-:Y:S01]  /*16480*/  IMAD.IADD R16, R5, 0x1, -R16 ;  /* 0x0000000105107824 */ /* 0x000fe200078e0a10 */
[----:B------:R-:W-:-:S03]  /*16490*/  UMOV UR4, 0xffffffff ;  /* 0xffffffff00047882 */ /* 0x000fc60000000000 */
[----:B------:R-:W-:-:S05]  /*164a0*/  IMAD R5, R3, R4, R16 ;  /* 0x0000000403057224 */ /* 0x000fca00078e0210 */
[----:B------:R-:W-:Y:S01]  /*164b0*/  ISETP.GT.AND P6, PT, R5, R0, PT ;  /* 0x000000000500720c */ /* 0x000fe20003fc4270 */
[----:B------:R-:W-:-:S12]  /*164c0*/  BRA.DIV UR4, `(.L_x_1558) ;  /* 0x0000002604687947 */ /* 0x000fd8000b800000 */
[----:B------:R-:W-:-:S04]  /*164d0*/  VOTE.ANY R5, PT, !P6 ;  /* 0x0000000000057806 */ /* 0x000fc800070e0100 */
[----:B------:R-:W5:Y:S02]  /*164e0*/  POPC R6, R5 ;  /* 0x0000000500067309 */ /* 0x000f640000000000 */
[----:B-----5:R0:W0:Y:S02]  /*164f0*/  SHFL.IDX PT, R17, R2, R6, 0x1f ;  /* 0x00001f0602117589 */ /* 0x02002400000e0000 */
.L_x_1629:
[----:B------:R-:W-:Y:S01]  /*16500*/  ISETP.NE.AND P0, PT, R5, RZ, PT ;  /* 0x000000ff0500720c */ /* 0x000fe20003f05270 */
[----:B------:R-:W-:-:S12]  /*16510*/  IMAD.MOV.U32 R5, RZ, RZ, RZ ;  /* 0x000000ffff057224 */ /* 0x000fd800078e00ff */
[----:B------:R-:W-:Y:S05]  /*16520*/  @!P0 BRA `(.L_x_1559) ;  /* 0x0000000000148947 */ /* 0x000fea0003800000 */
[----:B------:R-:W-:Y:S01]  /*16530*/  UMOV UR4, 0xffffffff ;  /* 0xffffffff00047882 */ /* 0x000fe20000000000 */
[----:B--2---:R-:W-:Y:S02]  /*16540*/  VIADD R12, R6, 0xffffffff ;  /* 0xffffffff060c7836 */ /* 0x004fe40000000000 */
[----:B------:R-:W-:Y:S05]  /*16550*/  BRA.DIV UR4, `(.L_x_1560) ;  /* 0x00000026048c7947 */ /* 0x000fea000b800000 */
[----:B0---4-:R0:W2:Y:S02]  /*16560*/  SHFL.IDX PT, R3, R3, R12, 0x1f ;  /* 0x00001f0c03037589 */ /* 0x0110a400000e0000 */
.L_x_1632:
[----:B--2---:R-:W-:-:S07]  /*16570*/  IMAD.MOV.U32 R5, RZ, RZ, R3 ;  /* 0x000000ffff057224 */ /* 0x004fce00078e0003 */
.L_x_1559:
[----:B0---4-:R-:W0:Y:S01]  /*16580*/  LDC.64 R2, c[0x0][0xc90] ;  /* 0x00032400ff027b82 */ /* 0x011e220000000a00 */
[----:B------:R-:W-:Y:S01]  /*16590*/  IMAD.IADD R19, R6, 0x1, R19 ;  /* 0x0000000106137824 */ /* 0x000fe200078e0213 */
[----:B------:R-:W-:-:S03]  /*165a0*/  ULDC.64 UR4, c[0x0][0x208] ;  /* 0x0000820000047ab9 */ /* 0x000fc60000000a00 */
[----:B0-----:R-:W-:-:S05]  /*165b0*/  IMAD.WIDE R2, R19, 0x4, R2 ;  /* 0x0000000413027825 */ /* 0x001fca00078e0202 */
[----:B--23--:R-:W2:Y:S01]  /*165c0*/  LDG.E R7, desc[UR4][R2.64] ;  /* 0x0000000402077981 */ /* 0x00cea2000c1e1900 */
[----:B------:R-:W-:-:S04]  /*165d0*/  IMAD R16, R5, R4, R16 ;  /* 0x0000000405107224 */ /* 0x000fc800078e0210 */
[----:B------:R-:W-:Y:S02]  /*165e0*/  IMAD.IADD R0, R0, 0x1, -R16 ;  /* 0x0000000100007824 */ /* 0x000fe400078e0a10 */
[----:B--2---:R-:W-:-:S05]  /*165f0*/  IMAD R6, R17, R7, RZ ;  /* 0x0000000711067224 */ /* 0x004fca00078e02ff */
[----:B------:R-:W-:-:S04]  /*16600*/  IABS R8, R6 ;  /* 0x0000000600087213 */ /* 0x000fc80000000000 */
[----:B------:R-:W0:Y:S08]  /*16610*/  I2F.RP R2, R8 ;  /* 0x0000000800027306 */ /* 0x000e300000209400 */
        /* <DEDUP_REMOVED lines=9> */
[----:B------:R-:W-:-:S04]  /*166b0*/  IMAD.HI.U32 R2, R2, R3, RZ ;  /* 0x0000000302027227 */ /* 0x000fc800078e00ff */
[----:B------:R-:W-:-:S04]  /*166c0*/  IMAD.MOV R5, RZ, RZ, -R5 ;  /* 0x000000ffff057224 */ /* 0x000fc800078e0a05 */
        /* <DEDUP_REMOVED lines=11> */
[----:B------:R-:W-:Y:S02]  /*16780*/  IMAD R5, R7, R2, RZ ;  /* 0x0000000207057224 */ /* 0x000fe400078e02ff */
[----:B------:R-:W-:Y:S02]  /*16790*/  IMAD.MOV R2, RZ, RZ, -R2 ;  /* 0x000000ffff027224 */ /* 0x000fe400078e0a02 */
[----:B------:R-:W-:Y:S02]  /*167a0*/  IMAD.MOV R3, RZ, RZ, -R5 ;  /* 0x000000ffff037224 */ /* 0x000fe400078e0a05 */
[----:B------:R-:W-:-:S03]  /*167b0*/  IMAD R0, R6, R2, R0 ;  /* 0x0000000206007224 */ /* 0x000fc600078e0200 */
[----:B------:R-:W-:Y:S01]  /*167c0*/  VIADDMNMX R4, R3, R4, R7, PT ;  /* 0x0000000403047246 */ /* 0x000fe20003800107 */
[----:B------:R-:W-:-:S03]  /*167d0*/  IMAD.IADD R5, R0, 0x1, R5 ;  /* 0x0000000100057824 */ /* 0x000fc600078e0205 */
        /* <DEDUP_REMOVED lines=23> */
[----:B------:R-:W-:Y:S01]  /*16950*/  @!P1 LOP3.LUT R2, RZ, R4, RZ, 0x33, !PT ;  /* 0x00000004ff029212 */ /* 0x000fe200078e33ff */
[----:B------:R-:W-:-:S04]  /*16960*/  IMAD.MOV R4, RZ, RZ, -R4 ;  /* 0x000000ffff047224 */ /* 0x000fc800078e0a04 */
[----:B------:R-:W-:Y:S01]  /*16970*/  IMAD R18, R2, R4, R5 ;  /* 0x0000000402127224 */ /* 0x000fe200078e0205 */
[----:B------:R-:W-:-:S05]  /*16980*/  LOP3.LUT R2, RZ, R2, RZ, 0x33, !PT ;  /* 0x00000002ff027212 */ /* 0x000fca00078e33ff */
[----:B------:R-:W-:Y:S01]  /*16990*/  IMAD.IADD R17, R17, 0x1, R2 ;  /* 0x0000000111117824 */ /* 0x000fe200078e0202 */
[----:B------:R-:W-:Y:S06]  /*169a0*/  BRA `(.L_x_1561) ;  /* 0x00000000001c7947 */ /* 0x000fec0003800000 */
.L_x_1553:
[----:B------:R-:W-:Y:S01]  /*169b0*/  UMOV UR4, URZ ;  /* 0x0000003f00047c82 */ /* 0x000fe20008000000 */
[----:B------:R-:W-:Y:S01]  /*169c0*/  UMOV UR5, URZ ;  /* 0x0000003f00057c82 */ /* 0x000fe20008000000 */
[----:B------:R-:W-:Y:S01]  /*169d0*/  ULDC UR6, c[0x0][0xc3c] ;  /* 0x00030f0000067ab9 */ /* 0x000fe20000000800 */
[----:B------:R-:W-:Y:S02]  /*169e0*/  IMAD.MOV.U32 R16, RZ, RZ, R0 ;  /* 0x000000ffff107224 */ /* 0x000fe400078e0000 */
[----:B------:R-:W-:Y:S02]  /*169f0*/  IMAD.U32 R17, RZ, RZ, UR4 ;  /* 0x00000004ff117e24 */ /* 0x000fe4000f8e00ff */
[----:B------:R-:W-:Y:S02]  /*16a00*/  IMAD.U32 R18, RZ, RZ, UR5 ;  /* 0x00000005ff127e24 */ /* 0x000fe4000f8e00ff */
[----:B------:R-:W-:-:S07]  /*16a10*/  IMAD.U32 R19, RZ, RZ, UR6 ;  /* 0x00000006ff137e24 */ /* 0x000fce000f8e00ff */
.L_x_1561:
[----:B------:R0:W5:Y:S01]  /*16a20*/  LDL R2, [R1] ;  /* 0x0000000001027983 */ /* 0x0001620000100800 */
[----:B------:R-:W1:Y:S01]  /*16a30*/  S2R R0, SR_TID.X ;  /* 0x0000000000007919 */ /* 0x000e620000002100 */
[----:B------:R-:W-:Y:S05]  /*16a40*/  WARPSYNC.ALL ;  /* 0x0000000000007948 */ /* 0x000fea0003800000 */
[----:B-1----:R-:W-:Y:S01]  /*16a50*/  LOP3.LUT R0, R0, 0x1f, RZ, 0xc0, !PT ;  /* 0x0000001f00007812 */ /* 0x002fe200078ec0ff */
[----:B------:R-:W-:Y:S03]  /*16a60*/  BAR.SYNC.DEFER_BLOCKING 0x4, 0x180 ;  /* 0x0106000000007b1d */ /* 0x000fe60000010000 */
[----:B------:R-:W-:-:S13]  /*16a70*/  ISETP.NE.AND P0, PT, R0, RZ, PT ;  /* 0x000000ff0000720c */ /* 0x000fda0003f05270 */
[----:B----4-:R-:W5:Y:S01]  /*16a80*/  @!P0 S2R R3, SR_CgaCtaId ;  /* 0x0000000000038919 */ /* 0x010f620000008800 */
[----:B------:R-:W-:-:S04]  /*16a90*/  @!P0 MOV R0, 0x400 ;  /* 0x0000040000008802 */ /* 0x000fc80000000f00 */
[----:B-----5:R-:W-:-:S05]  /*16aa0*/  @!P0 LEA R2, R3, R0, 0x18 ;  /* 0x0000000003028211 */ /* 0x020fca00078ec0ff */
[----:B------:R0:W-:Y:S04]  /*16ab0*/  @!P0 STS.128 [R2+0x2a8d0], R16 ;  /* 0x02a8d01002008388 */ /* 0x0001e80000000c00 */
[----:B------:R0:W-:Y:S01]  /*16ac0*/  @!P0 STL [R1], R2 ;  /* 0x0000000201008387 */ /* 0x0001e20000100800 */
[----:B------:R-:W-:Y:S06]  /*16ad0*/  BAR.ARV 0x5, 0x180 ;  /* 0x0146000000007b1d */ /* 0x000fec0000002000 */
.L_x_1550:
[----:B------:R-:W-:Y:S02]  /*16ae0*/  ULDC UR4, c[0x0][0xc3c] ;  /* 0x00030f0000047ab9 */ /* 0x000fe40000000800 */
[----:B0-----:R-:W-:-:S13]  /*16af0*/  ISETP.GE.AND P0, PT, R19, UR4, PT ;  /* 0x0000000413007c0c */ /* 0x001fda000bf06270 */
[----:B------:R-:W-:Y:S05]  /*16b00*/  @!P0 BRA `(.L_x_1562) ;  /* 0xffffffa800008947 */ /* 0x000fea000383ffff */
[----:B------:R-:W-:Y:S05]  /*16b10*/  BSYNC B8 ;  /* 0x0000000000087941 */ /* 0x000fea0003800000 */
.L_x_1452:
[----:B----4-:R-:W4:Y:S01]  /*16b20*/  LDL.LU R0, [R1+0x38] ;  /* 0x0000380001007983 */ /* 0x010f220000300800 */
[----:B------:R-:W-:Y:S01]  /*16b30*/  BSSY B0, `(.L_x_1563) ;  /* 0x000000b000007945 */ /* 0x000fe20003800000 */
[----:B------:R-:W5:Y:S01]  /*16b40*/  S2R R5, SR_CgaCtaId ;  /* 0x0000000000057919 */ /* 0x000f620000008800 */
[----:B----4-:R-:W-:-:S05]  /*16b50*/  VIADD R0, R0, 0x1 ;  /* 0x0000000100007836 */ /* 0x010fca0000000000 */
[----:B0-----:R-:W-:-:S04]  /*16b60*/  LEA.HI R2, R0, R0, RZ, 0x1 ;  /* 0x0000000000027211 */ /* 0x001fc800078f08ff */
[----:B------:R-:W-:-:S05]  /*16b70*/  LOP3.LUT R3, R2, 0xfffffffe, RZ, 0xc0, !PT ;  /* 0xfffffffe02037812 */ /* 0x000fca00078ec0ff */
[----:B------:R-:W-:Y:S01]  /*16b80*/  IMAD.IADD R3, R0, 0x1, -R3 ;  /* 0x0000000100037824 */ /* 0x000fe200078e0a03 */
[----:B------:R-:W-:-:S04]  /*16b90*/  MOV R0, 0x400 ;  /* 0x0000040000007802 */ /* 0x000fc80000000f00 */
[----:B-----5:R-:W-:Y:S02]  /*16ba0*/  LEA R0, R5, R0, 0x18 ;  /* 0x0000000005007211 */ /* 0x020fe400078ec0ff */
[----:B------:R-:W-:-:S04]  /*16bb0*/  SHF.L.U32 R3, R3, 0x1f, RZ ;  /* 0x0000001f03037819 */ /* 0x000fc800000006ff */
[----:B------:R-:W0:Y:S02]  /*16bc0*/  SYNCS.PHASECHK.TRANS64.TRYWAIT P0, [R0+URZ+0x2a820], R3 ;  /* 0x02a82003000075a7 */ /* 0x000e24000800017f */
[----:B0-----:R-:W-:Y:S05]  /*16bd0*/  @!P0 BRA `(.L_x_1564) ;  /* 0x0000002000148947 */ /* 0x001fea0003800000 */
.L_x_1633:
[----:B------:R-:W-:Y:S05]  /*16be0*/  BSYNC B0 ;  /* 0x0000000000007941 */ /* 0x000fea0003800000 */
.L_x_1563:
[----:B------:R-:W-:-:S03]  /*16bf0*/  UMOV UR4, 0xffffffff ;  /* 0xffffffff00047882 */ /* 0x000fc60000000000 */
[----:B------:R-:W-:Y:S05]  /*16c00*/  BRA.DIV UR4, `(.L_x_1565) ;  /* 0x00000022041c7947 */ /* 0x000fea000b800000 */
[----:B------:R-:W4:Y:S02]  /*16c10*/  S2R R2, SR_TID.X ;  /* 0x0000000000027919 */ /* 0x000f240000002100 */
[----:B----4-:R-:W-:-:S04]  /*16c20*/  SHF.R.U32.HI R2, RZ, 0x5, R2 ;  /* 0x00000005ff027819 */ /* 0x010fc80000011602 */
[----:B------:R-:W-:-:S05]  /*16c30*/  LOP3.LUT R2, R2, 0x3, RZ, 0xc0, !PT ;  /* 0x0000000302027812 */ /* 0x000fca00078ec0ff */
[----:B------:R4:W0:Y:S02]  /*16c40*/  SHFL.IDX PT, R14, R2, RZ, 0x1f ;  /* 0x00001fff020e7589 */ /* 0x00082400000e0000 */
.L_x_1636:
[----:B0-----:R-:W-:Y:S01]  /*16c50*/  ISETP.NE.AND P0, PT, R14, RZ, PT ;  /* 0x000000ff0e00720c */ /* 0x001fe20003f05270 */
[----:B------:R-:W-:-:S12]  /*16c60*/  BSSY B0, `(.L_x_1566) ;  /* 0x0000029000007945 */ /* 0x000fd80003800000 */
[----:B------:R-:W-:Y:S05]  /*16c70*/  @P0 BRA `(.L_x_1567) ;  /* 0x00000000009c0947 */ /* 0x000fea0003800000 */
[----:B------:R-:W-:-:S03]  /*16c80*/  UMOV UR4, 0xffffffff ;  /* 0xffffffff00047882 */ /* 0x000fc60000000000 */
[----:B------:R-:W-:Y:S05]  /*16c90*/  BRA.DIV UR4, `(.L_x_1568) ;  /* 0x00000022042c7947 */ /* 0x000fea000b800000 */
[----:B------:R-:W-:-:S13]  /*16ca0*/  ELECT P6, URZ, PT ;  /* 0x00000000003f782f */ /* 0x000fda00038c0000 */
.L_x_1639:
[----:B------:R-:W-:Y:S05]  /*16cb0*/  @!P6 BRA `(.L_x_1567) ;  /* 0x00000000008ce947 */ /* 0x000fea0003800000 */
[----:B----4-:R-:W4:Y:S02]  /*16cc0*/  LDL R2, [R1+0x48] ;  /* 0x0000480001027983 */ /* 0x010f240000100800 */
[----:B----4-:R-:W-:-:S13]  /*16cd0*/  R2UR UR4, R2 ;  /* 0x00000000020472ca */ /* 0x010fda00000e0000 */
[----:B------:R-:W-:-:S06]  /*16ce0*/  ULOP3.LUT UR4, UR4, 0x2, URZ, 0xfc, !UPT ;  /* 0x0000000204047892 */ /* 0x000fcc000f8efc3f */
[----:B------:R-:W-:-:S05]  /*16cf0*/  IMAD.U32 R2, RZ, RZ, UR4 ;  /* 0x00000004ff027e24 */ /* 0x000fca000f8e00ff */
[----:B------:R-:W-:-:S13]  /*16d00*/  ISETP.NE.AND P2, PT, R2, 0x3, PT ;  /* 0x000000030200780c */ /* 0x000fda0003f45270 */
[----:B------:R-:W-:Y:S05]  /*16d10*/  @!P2 BRA `(.L_x_1569) ;  /* 0x000000000004a947 */ /* 0x000fea0003800000 */
[----:B------:R-:W-:Y:S01]  /*16d20*/  BPT.TRAP 0x1 ;  /* 0x000000040000795c */ /* 0x000fe20000300000 */
.L_x_1569:
[----:B------:R-:W4:Y:S04]  /*16d30*/  LDL R3, [R1+0x4] ;  /* 0x0000040001037983 */ /* 0x000f280000100800 */
[----:B--23--:R-:W2:Y:S01]  /*16d40*/  LDL.LU R7, [R1+0x10] ;  /* 0x0000100001077983 */ /* 0x00cea20000300800 */
        /* <DEDUP_REMOVED lines=12> */
.L_x_1640:
[----:B------:R-:W2:Y:S02]  /*16e10*/  SYNCS.PHASECHK.TRANS64.TRYWAIT P0, [R7+URZ], R2 ;  /* 0x00000002070075a7 */ /* 0x000ea4000800017f */
[----:B--2---:R-:W-:Y:S05]  /*16e20*/  @!P0 BRA `(.L_x_1571) ;  /* 0x0000001c00fc8947 */ /* 0x004fea0003800000 */
.L_x_1641:
[----:B------:R-:W-:Y:S05]  /*16e30*/  @!P2 BRA `(.L_x_1572) ;  /* 0x000000000004a947 */ /* 0x000fea0003800000 */
[----:B------:R-:W-:Y:S01]  /*16e40*/  BPT.TRAP 0x1 ;  /* 0x000000040000795c */ /* 0x000fe20000300000 */
.L_x_1572:
[----:B------:R-:W3:Y:S01]  /*16e50*/  LDL.LU R4, [R1+0x4] ;  /* 0x0000040001047983 */ /* 0x000ee20000300800 */
[----:B------:R-:W-:-:S04]  /*16e60*/  VIADD R0, R0, 0x2a860 ;  /* 0x0002a86000007836 */ /* 0x000fc80000000000 */
[----:B---3--:R-:W-:-:S04]  /*16e70*/  IMAD R4, R4, 0x8, R0 ;  /* 0x0000000804047824 */ /* 0x008fc800078e0200 */
[----:B------:R-:W3:Y:S02]  /*16e80*/  SYNCS.PHASECHK.TRANS64.TRYWAIT P0, [R4+URZ], R5 ;  /* 0x00000005040075a7 */ /* 0x000ee4000800017f */
[----:B---3--:R-:W-:Y:S05]  /*16e90*/  @!P0 BRA `(.L_x_1573) ;  /* 0x0000001c00f48947 */ /* 0x008fea0003800000 */
.L_x_1642:
[----:B------:R-:W-:-:S07]  /*16ea0*/  IMAD R3, R3, 0x8, R0 ;  /* 0x0000000803037824 */ /* 0x000fce00078e0200 */
.L_x_1574:
[----:B----4-:R4:W0:Y:S02]  /*16eb0*/  SYNCS.PHASECHK.TRANS64.TRYWAIT P0, [R3+URZ], R2 ;  /* 0x00000002030075a7 */ /* 0x010824000800017f */
[----:B0-----:R-:W-:Y:S05]  /*16ec0*/  @!P0 NANOSLEEP.SYNCS 0x989680 ;  /* 0x009896800000895d */ /* 0x001fea0003900000 */
[----:B------:R-:W0:Y:S02]  /*16ed0*/  @!P0 SYNCS.PHASECHK.TRANS64 P0, [R3+URZ], R2 ;  /* 0x00000002030085a7 */ /* 0x000e24000800007f */
[----:B0-----:R-:W-:Y:S05]  /*16ee0*/  @!P0 BRA `(.L_x_1574) ;  /* 0xfffffffc00f08947 */ /* 0x001fea000383ffff */
.L_x_1567:
[----:B------:R-:W-:Y:S05]  /*16ef0*/  BSYNC B0 ;  /* 0x0000000000007941 */ /* 0x000fea0003800000 */
.L_x_1566:
[----:B------:R-:W-:Y:S05]  /*16f00*/  EXIT ;  /* 0x000000000000794d */ /* 0x000fea0003800000 */
.L_x_1354:
[----:B0-----:R-:W-:-:S04]  /*16f10*/  IMAD.U32 R3, RZ, RZ, UR38 ;  /* 0x00000026ff037e24 */ /* 0x001fc8000f8e00ff */
[----:B------:R0:W1:Y:S03]  /*16f20*/  SYNCS.PHASECHK.TRANS64.TRYWAIT P1, [R3+URZ+0x2a800], R0 ;  /* 0x02a80000030075a7 */ /* 0x000066000802017f */
[----:B-1----:R-:W-:Y:S05]  /*16f30*/  @!P1 NANOSLEEP.SYNCS 0x989680 ;  /* 0x009896800000995d */ /* 0x002fea0003900000 */
[----:B------:R-:W1:Y:S02]  /*16f40*/  @!P1 SYNCS.PHASECHK.TRANS64 P1, [R3+URZ+0x2a800], R0 ;  /* 0x02a80000030095a7 */ /* 0x000e64000802007f */
[----:B-1----:R-:W-:Y:S05]  /*16f50*/  @!P1 BRA `(.L_x_1354) ;  /* 0xfffffffc00ec9947 */ /* 0x002fea000383ffff */
[----:B------:R-:W-:Y:S05]  /*16f60*/  BRA `(.L_x_1575) ;  /* 0xfffffea800cc7947 */ /* 0x000fea000383ffff */
.L_x_1358:
[----:B-1----:R1:W2:Y:S02]  /*16f70*/  SYNCS.PHASECHK.TRANS64.TRYWAIT P1, [R15+URZ+0x2a830], R0 ;  /* 0x02a830000f0075a7 */ /* 0x0022a4000802017f */
[----:B--2---:R-:W-:Y:S05]  /*16f80*/  @!P1 NANOSLEEP.SYNCS 0x989680 ;  /* 0x009896800000995d */ /* 0x004fea0003900000 */
[----:B------:R-:W2:Y:S02]  /*16f90*/  @!P1 SYNCS.PHASECHK.TRANS64 P1, [R15+URZ+0x2a830], R0 ;  /* 0x02a830000f0095a7 */ /* 0x000ea4000802007f */
[----:B--2---:R-:W-:Y:S05]  /*16fa0*/  @!P1 BRA `(.L_x_1358) ;  /* 0xfffffffc00f09947 */ /* 0x004fea000383ffff */
[----:B------:R-:W-:Y:S05]  /*16fb0*/  BRA `(.L_x_1357) ;  /* 0xfffffea800f07947 */ /* 0x000fea000383ffff */
.L_x_1374:
[----:B-1----:R-:W-:-:S04]  /*16fc0*/  IMAD.U32 R12, RZ, RZ, UR7 ;  /* 0x00000007ff0c7e24 */ /* 0x002fc8000f8e00ff */
[----:B------:R1:W2:Y:S03]  /*16fd0*/  SYNCS.PHASECHK.TRANS64.TRYWAIT P1, [R12+URZ+0x2a830], R11 ;  /* 0x02a8300b0c0075a7 */ /* 0x0002a6000802017f */
[----:B--2---:R-:W-:Y:S05]  /*16fe0*/  @!P1 NANOSLEEP.SYNCS 0x989680 ;  /* 0x009896800000995d */ /* 0x004fea0003900000 */
[----:B------:R-:W2:Y:S02]  /*16ff0*/  @!P1 SYNCS.PHASECHK.TRANS64 P1, [R12+URZ+0x2a830], R11 ;  /* 0x02a8300b0c0095a7 */ /* 0x000ea4000802007f */
[----:B--2---:R-:W-:Y:S05]  /*17000*/  @!P1 BRA `(.L_x_1374) ;  /* 0xfffffffc00ec9947 */ /* 0x004fea000383ffff */
[----:B------:R-:W-:Y:S05]  /*17010*/  BRA `(.L_x_1373) ;  /* 0xfffffedc00287947 */ /* 0x000fea000383ffff */
.L_x_1378:
[----:B01----:R-:W-:-:S04]  /*17020*/  IMAD.U32 R11, RZ, RZ, UR14 ;  /* 0x0000000eff0b7e24 */ /* 0x003fc8000f8e00ff */
[----:B------:R0:W1:Y:S03]  /*17030*/  SYNCS.PHASECHK.TRANS64.TRYWAIT P1, [R11+URZ+0x2a850], R0 ;  /* 0x02a850000b0075a7 */ /* 0x000066000802017f */
[----:B-1----:R-:W-:Y:S05]  /*17040*/  @!P1 NANOSLEEP.SYNCS 0x989680 ;  /* 0x009896800000995d */ /* 0x002fea0003900000 */
[----:B------:R-:W1:Y:S02]  /*17050*/  @!P1 SYNCS.PHASECHK.TRANS64 P1, [R11+URZ+0x2a850], R0 ;  /* 0x02a850000b0095a7 */ /* 0x000e64000802007f */
[----:B-1----:R-:W-:Y:S05]  /*17060*/  @!P1 BRA `(.L_x_1378) ;  /* 0xfffffffc00ec9947 */ /* 0x002fea000383ffff */
[----:B------:R-:W-:Y:S05]  /*17070*/  BRA `(.L_x_1377) ;  /* 0xfffffee400507947 */ /* 0x000fea000383ffff */
.L_x_1395:
[----:B-1----:R-:W-:-:S04]  /*17080*/  IMAD.U32 R8, RZ, RZ, UR6 ;  /* 0x00000006ff087e24 */ /* 0x002fc8000f8e00ff */
[----:B------:R1:W2:Y:S03]  /*17090*/  SYNCS.PHASECHK.TRANS64.TRYWAIT P1, [R8+URZ+0x2a830], R7 ;  /* 0x02a83007080075a7 */ /* 0x0002a6000802017f */
[----:B--2---:R-:W-:Y:S05]  /*170a0*/  @!P1 NANOSLEEP.SYNCS 0x989680 ;  /* 0x009896800000995d */ /* 0x004fea0003900000 */
[----:B------:R-:W2:Y:S02]  /*170b0*/  @!P1 SYNCS.PHASECHK.TRANS64 P1, [R8+URZ+0x2a830], R7 ;  /* 0x02a83007080095a7 */ /* 0x000ea4000802007f */
[----:B--2---:R-:W-:Y:S05]  /*170c0*/  @!P1 BRA `(.L_x_1395) ;  /* 0xfffffffc00ec9947 */ /* 0x004fea000383ffff */
[----:B------:R-:W-:Y:S05]  /*170d0*/  BRA `(.L_x_1394) ;  /* 0xffffff10007c7947 */ /* 0x000fea000383ffff */
.L_x_1399:
[----:B01----:R-:W-:-:S04]  /*170e0*/  IMAD.U32 R7, RZ, RZ, UR10 ;  /* 0x0000000aff077e24 */ /* 0x003fc8000f8e00ff */
[----:B------:R0:W1:Y:S03]  /*170f0*/  SYNCS.PHASECHK.TRANS64.TRYWAIT P1, [R7+URZ+0x2a850], R0 ;  /* 0x02a85000070075a7 */ /* 0x000066000802017f */
[----:B-1----:R-:W-:Y:S05]  /*17100*/  @!P1 NANOSLEEP.SYNCS 0x989680 ;  /* 0x009896800000995d */ /* 0x002fea0003900000 */
[----:B------:R-:W1:Y:S02]  /*17110*/  @!P1 SYNCS.PHASECHK.TRANS64 P1, [R7+URZ+0x2a850], R0 ;  /* 0x02a85000070095a7 */ /* 0x000e64000802007f */
[----:B-1----:R-:W-:Y:S05]  /*17120*/  @!P1 BRA `(.L_x_1399) ;  /* 0xfffffffc00ec9947 */ /* 0x002fea000383ffff */
[----:B------:R-:W-:Y:S05]  /*17130*/  BRA `(.L_x_1398) ;  /* 0xffffff1800a47947 */ /* 0x000fea000383ffff */
.L_x_1405:
[----:B-1----:R-:W-:-:S04]  /*17140*/  IMAD.U32 R8, RZ, RZ, UR6 ;  /* 0x00000006ff087e24 */ /* 0x002fc8000f8e00ff */
[----:B------:R1:W2:Y:S03]  /*17150*/  SYNCS.PHASECHK.TRANS64.TRYWAIT P1, [R8+URZ+0x2a830], R7 ;  /* 0x02a83007080075a7 */ /* 0x0002a6000802017f */
[----:B--2---:R-:W-:Y:S05]  /*17160*/  @!P1 NANOSLEEP.SYNCS 0x989680 ;  /* 0x009896800000995d */ /* 0x004fea0003900000 */
[----:B------:R-:W2:Y:S02]  /*17170*/  @!P1 SYNCS.PHASECHK.TRANS64 P1, [R8+URZ+0x2a830], R7 ;  /* 0x02a83007080095a7 */ /* 0x000ea4000802007f */
[----:B--2---:R-:W-:Y:S05]  /*17180*/  @!P1 BRA `(.L_x_1405) ;  /* 0xfffffffc00ec9947 */ /* 0x004fea000383ffff */
[----:B------:R-:W-:Y:S05]  /*17190*/  BRA `(.L_x_1404) ;  /* 0xffffff3000ec7947 */ /* 0x000fea000383ffff */
.L_x_1409:
[----:B01----:R-:W-:-:S04]  /*171a0*/  IMAD.U32 R7, RZ, RZ, UR10 ;  /* 0x0000000aff077e24 */ /* 0x003fc8000f8e00ff */
[----:B------:R0:W1:Y:S03]  /*171b0*/  SYNCS.PHASECHK.TRANS64.TRYWAIT P1, [R7+URZ+0x2a850], R0 ;  /* 0x02a85000070075a7 */ /* 0x000066000802017f */
[----:B-1----:R-:W-:Y:S05]  /*171c0*/  @!P1 NANOSLEEP.SYNCS 0x989680 ;  /* 0x009896800000995d */ /* 0x002fea0003900000 */
[----:B------:R-:W1:Y:S02]  /*171d0*/  @!P1 SYNCS.PHASECHK.TRANS64 P1, [R7+URZ+0x2a850], R0 ;  /* 0x02a85000070095a7 */ /* 0x000e64000802007f */
[----:B-1----:R-:W-:Y:S05]  /*171e0*/  @!P1 BRA `(.L_x_1409) ;  /* 0xfffffffc00ec9947 */ /* 0x002fea000383ffff */
[----:B------:R-:W-:Y:S05]  /*171f0*/  BRA `(.L_x_1408) ;  /* 0xffffff3c00147947 */ /* 0x000fea000383ffff */
.L_x_1422:
[----:B-1----:R-:W-:-:S04]  /*17200*/  IMAD.U32 R5, RZ, RZ, UR5 ;  /* 0x00000005ff057e24 */ /* 0x002fc8000f8e00ff */
[----:B------:R1:W2:Y:S03]  /*17210*/  SYNCS.PHASECHK.TRANS64.TRYWAIT P0, [R5+URZ+0x2a850], R0 ;  /* 0x02a85000050075a7 */ /* 0x0002a6000800017f */
[----:B--2---:R-:W-:Y:S05]  /*17220*/  @!P0 NANOSLEEP.SYNCS 0x989680 ;  /* 0x009896800000895d */ /* 0x004fea0003900000 */
[----:B------:R-:W2:Y:S02]  /*17230*/  @!P0 SYNCS.PHASECHK.TRANS64 P0, [R5+URZ+0x2a850], R0 ;  /* 0x02a85000050085a7 */ /* 0x000ea4000800007f */
[----:B--2---:R-:W-:Y:S05]  /*17240*/  @!P0 BRA `(.L_x_1422) ;  /* 0xfffffffc00ec8947 */ /* 0x004fea000383ffff */
[----:B------:R-:W-:Y:S05]  /*17250*/  BRA `(.L_x_1421) ;  /* 0xffffff6800807947 */ /* 0x000fea000383ffff */
.L_x_1472:
[----:B------:R-:W3:Y:S01]  /*17260*/  S2R R4, SR_TID.X ;  /* 0x0000000000047919 */ /* 0x000ee20000002100 */
[----:B------:R-:W-:Y:S01]  /*17270*/  BSSY B0, `(.L_x_1576) ;  /* 0x000000a000007945 */ /* 0x000fe20003800000 */
[----:B------:R-:W-:Y:S02]  /*17280*/  IMAD.MOV.U32 R12, RZ, RZ, RZ ;  /* 0x000000ffff0c7224 */ /* 0x000fe400078e00ff */
[----:B------:R-:W-:Y:S02]  /*17290*/  IMAD.MOV.U32 R11, RZ, RZ, 0x1f ;  /* 0x0000001fff0b7424 */ /* 0x000fe400078e00ff */
[----:B------:R-:W-:Y:S01]  /*172a0*/  IMAD.MOV.U32 R15, RZ, RZ, -0x1 ;  /* 0xffffffffff0f7424 */ /* 0x000fe200078e00ff */
[----:B---3--:R-:W-:-:S04]  /*172b0*/  SHF.R.U32.HI R4, RZ, 0x5, R4 ;  /* 0x00000005ff047819 */ /* 0x008fc80000011604 */
[----:B------:R-:W-:-:S05]  /*172c0*/  LOP3.LUT R4, R4, 0x3, RZ, 0xc0, !PT ;  /* 0x0000000304047812 */ /* 0x000fca00078ec0ff */
[----:B------:R-:W-:-:S07]  /*172d0*/  IMAD.MOV.U32 R13, RZ, RZ, R4 ;  /* 0x000000ffff0d7224 */ /* 0x000fce00078e0004 */
[----:B012---:R-:W-:Y:S05]  /*172e0*/  WARPSYNC.COLLECTIVE R15, `(.L_x_1577) ;  /* 0x000000000f087348 */ /* 0x007fea0003c00000 */
[----:B------:R3:W4:Y:S02]  /*172f0*/  SHFL.IDX P6, R14, R13, R12, R11 ;  /* 0x0000000c0d0e7389 */ /* 0x00072400000c000b */
[----:B01234-:R-:W-:Y:S01]  /*17300*/  ENDCOLLECTIVE ;  /* 0x000000000000791b */ /* 0x01ffe20003800000 */
.L_x_1577:
[----:B------:R-:W-:Y:S05]  /*17310*/  BSYNC B0 ;  /* 0x0000000000007941 */ /* 0x000fea0003800000 */
.L_x_1576:
[----:B------:R-:W-:Y:S05]  /*17320*/  BRA `(.L_x_1578) ;  /* 0xffffffac00c07947 */ /* 0x000fea000383ffff */
.L_x_1474:
[----:B------:R-:W-:Y:S01]  /*17330*/  BSSY B0, `(.L_x_1579) ;  /* 0x0000006000007945 */ /* 0x000fe20003800000 */
[----:B------:R-:W-:-:S07]  /*17340*/  IMAD.MOV.U32 R15, RZ, RZ, -0x1 ;  /* 0xffffffffff0f7424 */ /* 0x000fce00078e00ff */
[----:B012-4-:R-:W-:Y:S05]  /*17350*/  WARPSYNC.COLLECTIVE R15, `(.L_x_1580) ;  /* 0x000000000f0c7348 */ /* 0x017fea0003c00000 */
[----:B------:R-:W-:Y:S02]  /*17360*/  ELECT P6, UR62, PT ;  /* 0x00000000003e782f */ /* 0x000fe400038c0000 */
[----:B------:R-:W-:Y:S01]  /*17370*/  MOV R14, UR62 ;  /* 0x0000003e000e7c02 */ /* 0x000fe20008000f00 */
[----:B012-4-:R-:W-:Y:S10]  /*17380*/  ENDCOLLECTIVE ;  /* 0x000000000000791b */ /* 0x017ff40003800000 */
.L_x_1580:
[----:B------:R-:W-:Y:S05]  /*17390*/  BSYNC B0 ;  /* 0x0000000000007941 */ /* 0x000fea0003800000 */
.L_x_1579:
[----:B------:R-:W-:Y:S05]  /*173a0*/  BRA `(.L_x_1581) ;  /* 0xffffffac00cc7947 */ /* 0x000fea000383ffff */
.L_x_1476:
[----:B--2---:R2:W3:Y:S02]  /*173b0*/  SYNCS.PHASECHK.TRANS64.TRYWAIT P0, [R0+URZ+0x2a840], R2 ;  /* 0x02a84002000075a7 */ /* 0x0044e4000800017f */
[----:B---3--:R-:W-:Y:S05]  /*173c0*/  @!P0 NANOSLEEP.SYNCS 0x989680 ;  /* 0x009896800000895d */ /* 0x008fea0003900000 */
[----:B------:R-:W3:Y:S02]  /*173d0*/  @!P0 SYNCS.PHASECHK.TRANS64 P0, [R0+URZ+0x2a840], R2 ;  /* 0x02a84002000085a7 */ /* 0x000ee4000800007f */
[----:B---3--:R-:W-:Y:S05]  /*173e0*/  @!P0 BRA `(.L_x_1476) ;  /* 0xfffffffc00f08947 */ /* 0x008fea000383ffff */
[----:B------:R-:W-:Y:S05]  /*173f0*/  BRA `(.L_x_1582) ;  /* 0xffffffb000387947 */ /* 0x000fea000383ffff */
.L_x_1480:
[----:B------:R-:W2:Y:S01]  /*17400*/  LDL.LU R11, [R1+0x30] ;  /* 0x00003000010b7983 */ /* 0x000ea20000300800 */
[----:B------:R-:W-:Y:S01]  /*17410*/  IMAD.MOV.U32 R13, RZ, RZ, R3 ;  /* 0x000000ffff0d7224 */ /* 0x000fe200078e0003 */
[----:B------:R-:W-:Y:S01]  /*17420*/  LOP3.LUT R5, R5, 0x7f, RZ, 0xc0, !PT ;  /* 0x0000007f05057812 */ /* 0x000fe200078ec0ff */
[----:B------:R-:W-:Y:S02]  /*17430*/  IMAD.MOV.U32 R12, RZ, RZ, RZ ;  /* 0x000000ffff0c7224 */ /* 0x000fe400078e00ff */
[----:B------:R-:W-:Y:S01]  /*17440*/  IMAD.MOV.U32 R15, RZ, RZ, -0x1 ;  /* 0xffffffffff0f7424 */ /* 0x000fe200078e00ff */
[----:B------:R-:W-:-:S05]  /*17450*/  SHF.R.U32.HI R5, RZ, 0x3, R5 ;  /* 0x00000003ff057819 */ /* 0x000fca0000011605 */
[----:B------:R-:W-:-:S04]  /*17460*/  IMAD.IADD R0, R5, 0x1, R9 ;  /* 0x0000000105007824 */ /* 0x000fc800078e0209 */
[----:B------:R-:W-:Y:S02]  /*17470*/  VIADD R5, R0, 0x10 ;  /* 0x0000001000057836 */ /* 0x000fe40000000000 */
[----:B--2---:R-:W-:Y:S02]  /*17480*/  IMAD R2, R11, R7, RZ ;  /* 0x000000070b027224 */ /* 0x004fe400078e02ff */
[----:B------:R-:W-:-:S03]  /*17490*/  IMAD.MOV.U32 R11, RZ, RZ, 0x181f ;  /* 0x0000181fff0b7424 */ /* 0x000fc600078e00ff */
[----:B------:R-:W-:-:S13]  /*174a0*/  ISETP.GE.AND P3, PT, R0, R2, PT ;  /* 0x000000020000720c */ /* 0x000fda0003f66270 */
[----:B-----5:R-:W-:Y:S05]  /*174b0*/  WARPSYNC.COLLECTIVE R15, `(.L_x_1583) ;  /* 0x000000000f087348 */ /* 0x020fea0003c00000 */
[----:B------:R0:W1:Y:S02]  /*174c0*/  SHFL.IDX P6, R14, R13, R12, R11 ;  /* 0x0000000c0d0e7389 */ /* 0x00006400000c000b */
[----:B01---5:R-:W-:Y:S01]  /*174d0*/  ENDCOLLECTIVE ;  /* 0x000000000000791b */ /* 0x023fe20003800000 */
.L_x_1583:
[----:B------:R-:W-:Y:S02]  /*174e0*/  IMAD.MOV.U32 R13, RZ, RZ, R4 ;  /* 0x000000ffff0d7224 */ /* 0x000fe400078e0004 */
[----:B------:R-:W-:-:S07]  /*174f0*/  IMAD.MOV.U32 R6, RZ, RZ, R14 ;  /* 0x000000ffff067224 */ /* 0x000fce00078e000e */
[----:B------:R-:W-:Y:S05]  /*17500*/  WARPSYNC.COLLECTIVE R15, `(.L_x_1584) ;  /* 0x000000000f087348 */ /* 0x000fea0003c00000 */
[----:B------:R0:W1:Y:S02]  /*17510*/  SHFL.IDX P6, R14, R13, R12, R11 ;  /* 0x0000000c0d0e7389 */ /* 0x00006400000c000b */
[----:B01----:R-:W-:Y:S01]  /*17520*/  ENDCOLLECTIVE ;  /* 0x000000000000791b */ /* 0x003fe20003800000 */
.L_x_1584:
        /* <DEDUP_REMOVED lines=19> */
.L_x_1585:
[----:B------:R-:W-:Y:S02]  /*17660*/  IMAD.MOV.U32 R13, RZ, RZ, R4 ;  /* 0x000000ffff0d7224 */ /* 0x000fe400078e0004 */
[----:B------:R-:W-:-:S07]  /*17670*/  IMAD.MOV.U32 R9, RZ, RZ, R14 ;  /* 0x000000ffff097224 */ /* 0x000fce00078e000e */
[----:B------:R-:W-:Y:S05]  /*17680*/  WARPSYNC.COLLECTIVE R15, `(.L_x_1586) ;  /* 0x000000000f087348 */ /* 0x000fea0003c00000 */
[----:B------:R0:W1:Y:S02]  /*17690*/  SHFL.IDX P6, R14, R13, R12, R11 ;  /* 0x0000000c0d0e7389 */ /* 0x00006400000c000b */
[----:B01----:R-:W-:Y:S01]  /*176a0*/  ENDCOLLECTIVE ;  /* 0x000000000000791b */ /* 0x003fe20003800000 */
.L_x_1586:
[----:B------:R-:W-:Y:S01]  /*176b0*/  ULDC.64 UR4, c[0x0][0x208] ;  /* 0x0000820000047ab9 */ /* 0x000fe20000000a00 */
[----:B------:R-:W-:Y:S02]  /*176c0*/  IMAD.MOV.U32 R13, RZ, RZ, R3 ;  /* 0x000000ffff0d7224 */ /* 0x000fe400078e0003 */
[----:B------:R-:W-:Y:S02]  /*176d0*/  IMAD.MOV.U32 R12, RZ, RZ, 0x2 ;  /* 0x00000002ff0c7424 */ /* 0x000fe400078e00ff */
[----:B------:R-:W-:-:S05]  /*176e0*/  IMAD.MOV.U32 R5, RZ, RZ, R14 ;  /* 0x000000ffff057224 */ /* 0x000fca00078e000e */
[----:B------:R-:W-:-:S05]  /*176f0*/  @!P3 LEA R8, P5, R8, R5, 0x1 ;  /* 0x000000050808b211 */ /* 0x000fca00078a08ff */
[----:B------:R-:W-:Y:S02]  /*17700*/  @!P3 IMAD.X R5, RZ, RZ, R9, P5 ;  /* 0x000000ffff05b224 */ /* 0x000fe400028e0609 */
[----:B------:R-:W-:Y:S01]  /*17710*/  @!P3 IMAD.MOV.U32 R6, RZ, RZ, R8 ;  /* 0x000000ffff06b224 */ /* 0x000fe200078e0008 */
[----:B------:R-:W0:Y:S01]  /*17720*/  S2R R9, SR_TID.X ;  /* 0x0000000000097919 */ /* 0x000e220000002100 */
        /* <DEDUP_REMOVED lines=9> */
[----:B01----:R-:W-:Y:S05]  /*177c0*/  WARPSYNC.COLLECTIVE R15, `(.L_x_1587) ;  /* 0x000000000f087348 */ /* 0x003fea0003c00000 */
[----:B------:R2:W3:Y:S02]  /*177d0*/  SHFL.IDX P6, R14, R13, R12, R11 ;  /* 0x0000000c0d0e7389 */ /* 0x0004e400000c000b */
[----:B0123--:R-:W-:Y:S01]  /*177e0*/  ENDCOLLECTIVE ;  /* 0x000000000000791b */ /* 0x00ffe20003800000 */
.L_x_1587:
[----:B------:R-:W-:Y:S02]  /*177f0*/  IMAD.MOV.U32 R13, RZ, RZ, R4 ;  /* 0x000000ffff0d7224 */ /* 0x000fe400078e0004 */
[----:B------:R-:W-:-:S05]  /*17800*/  IMAD.SHL.U32 R9, R9, 0x8, RZ ;  /* 0x0000000809097824 */ /* 0x000fca00078e00ff */
[----:B------:R-:W-:Y:S01]  /*17810*/  LOP3.LUT R9, R9, 0x38, RZ, 0xc0, !PT ;  /* 0x0000003809097812 */ /* 0x000fe200078ec0ff */
[----:B------:R-:W-:-:S07]  /*17820*/  IMAD.MOV.U32 R8, RZ, RZ, R14 ;  /* 0x000000ffff087224 */ /* 0x000fce00078e000e */
[----:B------:R-:W-:Y:S05]  /*17830*/  WARPSYNC.COLLECTIVE R15, `(.L_x_1588) ;  /* 0x000000000f087348 */ /* 0x000fea0003c00000 */
[----:B------:R0:W1:Y:S02]  /*17840*/  SHFL.IDX P6, R14, R13, R12, R11 ;  /* 0x0000000c0d0e7389 */ /* 0x00006400000c000b */
[----:B01----:R-:W-:Y:S01]  /*17850*/  ENDCOLLECTIVE ;  /* 0x000000000000791b */ /* 0x003fe20003800000 */
.L_x_1588:
[----:B------:R-:W-:Y:S01]  /*17860*/  ULDC.64 UR4, c[0x0][0x208] ;  /* 0x0000820000047ab9 */ /* 0x000fe20000000a00 */
[----:B------:R-:W-:Y:S02]  /*17870*/  IMAD.MOV.U32 R13, RZ, RZ, R3 ;  /* 0x000000ffff0d7224 */ /* 0x000fe400078e0003 */
[----:B------:R-:W-:Y:S02]  /*17880*/  IMAD.MOV.U32 R12, RZ, RZ, 0x3 ;  /* 0x00000003ff0c7424 */ /* 0x000fe400078e00ff */
[----:B------:R-:W-:-:S05]  /*17890*/  IMAD.MOV.U32 R5, RZ, RZ, R14 ;  /* 0x000000ffff057224 */ /* 0x000fca00078e000e */
        /* <DEDUP_REMOVED lines=15> */
.L_x_1589:
[----:B------:R-:W-:Y:S02]  /*17990*/  IMAD.MOV.U32 R13, RZ, RZ, R4 ;  /* 0x000000ffff0d7224 */ /* 0x000fe400078e0004 */
[----:B------:R-:W-:-:S07]  /*179a0*/  IMAD.MOV.U32 R6, RZ, RZ, R14 ;  /* 0x000000ffff067224 */ /* 0x000fce00078e000e */
[----:B------:R-:W-:Y:S05]  /*179b0*/  WARPSYNC.COLLECTIVE R15, `(.L_x_1590) ;  /* 0x000000000f087348 */ /* 0x000fea0003c00000 */
[----:B------:R0:W1:Y:S02]  /*179c0*/  SHFL.IDX P6, R14, R13, R12, R11 ;  /* 0x0000000c0d0e7389 */ /* 0x00006400000c000b */
[----:B01----:R-:W-:Y:S01]  /*179d0*/  ENDCOLLECTIVE ;  /* 0x000000000000791b */ /* 0x003fe20003800000 */
.L_x_1590:
        /* <DEDUP_REMOVED lines=19> */
.L_x_1591:
[----:B------:R-:W-:Y:S02]  /*17b10*/  IMAD.MOV.U32 R13, RZ, RZ, R4 ;  /* 0x000000ffff0d7224 */ /* 0x000fe400078e0004 */
[----:B------:R-:W-:-:S07]  /*17b20*/  IMAD.MOV.U32 R6, RZ, RZ, R14 ;  /* 0x000000ffff067224 */ /* 0x000fce00078e000e */
[----:B------:R-:W-:Y:S05]  /*17b30*/  WARPSYNC.COLLECTIVE R15, `(.L_x_1592) ;  /* 0x000000000f087348 */ /* 0x000fea0003c00000 */
[----:B------:R0:W1:Y:S02]  /*17b40*/  SHFL.IDX P6, R14, R13, R12, R11 ;  /* 0x0000000c0d0e7389 */ /* 0x00006400000c000b */
[----:B01----:R-:W-:Y:S01]  /*17b50*/  ENDCOLLECTIVE ;  /* 0x000000000000791b */ /* 0x003fe20003800000 */
.L_x_1592:
        /* <DEDUP_REMOVED lines=19> */
.L_x_1593:
[----:B------:R-:W-:Y:S02]  /*17c90*/  IMAD.MOV.U32 R13, RZ, RZ, R4 ;  /* 0x000000ffff0d7224 */ /* 0x000fe400078e0004 */
[----:B------:R-:W-:-:S07]  /*17ca0*/  IMAD.MOV.U32 R6, RZ, RZ, R14 ;  /* 0x000000ffff067224 */ /* 0x000fce00078e000e */
[----:B------:R-:W-:Y:S05]  /*17cb0*/  WARPSYNC.COLLECTIVE R15, `(.L_x_1594) ;  /* 0x000000000f087348 */ /* 0x000fea0003c00000 */
[----:B------:R0:W1:Y:S02]  /*17cc0*/  SHFL.IDX P6, R14, R13, R12, R11 ;  /* 0x0000000c0d0e7389 */ /* 0x00006400000c000b */
[----:B01----:R-:W-:Y:S01]  /*17cd0*/  ENDCOLLECTIVE ;  /* 0x000000000000791b */ /* 0x003fe20003800000 */
.L_x_1594:
        /* <DEDUP_REMOVED lines=17> */
.L_x_1595:
[----:B------:R-:W-:-:S05]  /*17df0*/  VIADD R7, R0, 0x60 ;  /* 0x0000006000077836 */ /* 0x000fca0000000000 */
[----:B------:R-:W-:Y:S01]  /*17e00*/  ISETP.GE.AND P4, PT, R7, R2, PT ;  /* 0x000000020700720c */ /* 0x000fe20003f86270 */
[----:B------:R-:W-:Y:S02]  /*17e10*/  IMAD.MOV.U32 R13, RZ, RZ, R4 ;  /* 0x000000ffff0d7224 */ /* 0x000fe400078e0004 */
[----:B------:R-:W-:-:S10]  /*17e20*/  IMAD.MOV.U32 R6, RZ, RZ, R14 ;  /* 0x000000ffff067224 */ /* 0x000fd400078e000e */
[----:B------:R-:W-:Y:S05]  /*17e30*/  WARPSYNC.COLLECTIVE R15, `(.L_x_1596) ;  /* 0x000000000f087348 */ /* 0x000fea0003c00000 */
[----:B------:R0:W1:Y:S02]  /*17e40*/  SHFL.IDX P6, R14, R13, R12, R11 ;  /* 0x0000000c0d0e7389 */ /* 0x00006400000c000b */
[----:B01----:R-:W-:Y:S01]  /*17e50*/  ENDCOLLECTIVE ;  /* 0x000000000000791b */ /* 0x003fe20003800000 */
.L_x_1596:
        /* <DEDUP_REMOVED lines=17> */
.L_x_1597:
[----:B------:R-:W-:Y:S02]  /*17f70*/  IMAD.MOV.U32 R13, RZ, RZ, R4 ;  /* 0x000000ffff0d7224 */ /* 0x000fe400078e0004 */
[----:B------:R-:W-:-:S07]  /*17f80*/  IMAD.MOV.U32 R3, RZ, RZ, R14 ;  /* 0x000000ffff037224 */ /* 0x000fce00078e000e */
[----:B------:R-:W-:Y:S05]  /*17f90*/  WARPSYNC.COLLECTIVE R15, `(.L_x_1598) ;  /* 0x000000000f087348 */ /* 0x000fea0003c00000 */
[----:B------:R0:W1:Y:S02]  /*17fa0*/  SHFL.IDX P6, R14, R13, R12, R11 ;  /* 0x0000000c0d0e7389 */ /* 0x00006400000c000b */
[----:B01----:R-:W-:Y:S01]  /*17fb0*/  ENDCOLLECTIVE ;  /* 0x000000000000791b */ /* 0x003fe20003800000 */
.L_x_1598:
[----:B------:R-:W-:Y:S01]  /*17fc0*/  IMAD.MOV.U32 R4, RZ, RZ, R14 ;  /* 0x000000ffff047224 */ /* 0x000fe200078e000e */
[----:B------:R-:W-:Y:S06]  /*17fd0*/  BRA `(.L_x_1599) ;  /* 0xffffffb000f87947 */ /* 0x000fec000383ffff */
.L_x_1485:
[----:B0-----:R-:W2:Y:S02]  /*17fe0*/  LDL R2, [R1] ;  /* 0x0000000001027983 */ /* 0x001ea40000100800 */
[----:B--2---:R0:W1:Y:S02]  /*17ff0*/  SYNCS.PHASECHK.TRANS64.TRYWAIT P0, [R2+URZ+0x2a820], R0 ;  /* 0x02a82000020075a7 */ /* 0x004064000800017f */
[----:B-1----:R-:W-:Y:S05]  /*18000*/  @!P0 NANOSLEEP.SYNCS 0x989680 ;  /* 0x009896800000895d */ /* 0x002fea0003900000 */
[----:B------:R-:W1:Y:S02]  /*18010*/  @!P0 SYNCS.PHASECHK.TRANS64 P0, [R2+URZ+0x2a820], R0 ;  /* 0x02a82000020085a7 */ /* 0x000e64000800007f */
[----:B-1----:R-:W-:Y:S05]  /*18020*/  @!P0 BRA `(.L_x_1485) ;  /* 0xfffffffc00ec8947 */ /* 0x002fea000383ffff */
[----:B------:R-:W-:Y:S05]  /*18030*/  BRA `(.L_x_1600) ;  /* 0xffffffb400807947 */ /* 0x000fea000383ffff */
.L_x_1494:
[----:B-1----:R1:W2:Y:S02]  /*18040*/  SYNCS.PHASECHK.TRANS64.TRYWAIT P0, [R3+URZ+0x2a840], R2 ;  /* 0x02a84002030075a7 */ /* 0x0022a4000800017f */
[----:B--2---:R-:W-:Y:S05]  /*18050*/  @!P0 NANOSLEEP.SYNCS 0x989680 ;  /* 0x009896800000895d */ /* 0x004fea0003900000 */
[----:B------:R-:W2:Y:S02]  /*18060*/  @!P0 SYNCS.PHASECHK.TRANS64 P0, [R3+URZ+0x2a840], R2 ;  /* 0x02a84002030085a7 */ /* 0x000ea4000800007f */
[----:B--2---:R-:W-:Y:S05]  /*18070*/  @!P0 BRA `(.L_x_1494) ;  /* 0xfffffffc00f08947 */ /* 0x004fea000383ffff */
[----:B------:R-:W-:Y:S05]  /*18080*/  BRA `(.L_x_1601) ;  /* 0xffffffb800507947 */ /* 0x000fea000383ffff */
.L_x_1501:
[----:B0-----:R0:W1:Y:S02]  /*18090*/  SYNCS.PHASECHK.TRANS64.TRYWAIT P0, [R3+URZ+0x60], R2 ;  /* 0x00006002030075a7 */ /* 0x001064000800017f */
[----:B-1----:R-:W-:Y:S05]  /*180a0*/  @!P0 NANOSLEEP.SYNCS 0x989680 ;  /* 0x009896800000895d */ /* 0x002fea0003900000 */
[----:B------:R-:W1:Y:S02]  /*180b0*/  @!P0 SYNCS.PHASECHK.TRANS64 P0, [R3+URZ+0x60], R2 ;  /* 0x00006002030085a7 */ /* 0x000e64000800007f */
[----:B-1----:R-:W-:Y:S05]  /*180c0*/  @!P0 BRA `(.L_x_1501) ;  /* 0xfffffffc00f08947 */ /* 0x002fea000383ffff */
[----:B------:R-:W-:Y:S05]  /*180d0*/  BRA `(.L_x_1602) ;  /* 0xffffffbc00687947 */ /* 0x000fea000383ffff */
.L_x_1510:
[----:B--2---:R2:W3:Y:S02]  /*180e0*/  SYNCS.PHASECHK.TRANS64.TRYWAIT P0, [R3+URZ+0x2a840], R2 ;  /* 0x02a84002030075a7 */ /* 0x0044e4000800017f */
[----:B---3--:R-:W-:Y:S05]  /*180f0*/  @!P0 NANOSLEEP.SYNCS 0x989680 ;  /* 0x009896800000895d */ /* 0x008fea0003900000 */
[----:B------:R-:W3:Y:S02]  /*18100*/  @!P0 SYNCS.PHASECHK.TRANS64 P0, [R3+URZ+0x2a840], R2 ;  /* 0x02a84002030085a7 */ /* 0x000ee4000800007f */
[----:B---3--:R-:W-:Y:S05]  /*18110*/  @!P0 BRA `(.L_x_1510) ;  /* 0xfffffffc00f08947 */ /* 0x008fea000383ffff */
[----:B------:R-:W-:Y:S05]  /*18120*/  BRA `(.L_x_1603) ;  /* 0xffffffc400147947 */ /* 0x000fea000383ffff */
.L_x_1517:
[----:B0-----:R0:W2:Y:S02]  /*18130*/  SYNCS.PHASECHK.TRANS64.TRYWAIT P0, [R2+URZ+0x60], R3 ;  /* 0x00006003020075a7 */ /* 0x0010a4000800017f */
[----:B--2---:R-:W-:Y:S05]  /*18140*/  @!P0 NANOSLEEP.SYNCS 0x989680 ;  /* 0x009896800000895d */ /* 0x004fea0003900000 */
[----:B------:R-:W2:Y:S02]  /*18150*/  @!P0 SYNCS.PHASECHK.TRANS64 P0, [R2+URZ+0x60], R3 ;  /* 0x00006003020085a7 */ /* 0x000ea4000800007f */
[----:B--2---:R-:W-:Y:S05]  /*18160*/  @!P0 BRA `(.L_x_1517) ;  /* 0xfffffffc00f08947 */ /* 0x004fea000383ffff */
[----:B------:R-:W-:Y:S05]  /*18170*/  BRA `(.L_x_1604) ;  /* 0xffffffc8002c7947 */ /* 0x000fea000383ffff */
.L_x_1526:
[----:B----4-:R4:W0:Y:S02]  /*18180*/  SYNCS.PHASECHK.TRANS64.TRYWAIT P0, [R2+URZ+0x2a840], R3 ;  /* 0x02a84003020075a7 */ /* 0x010824000800017f */
[----:B0-----:R-:W-:Y:S05]  /*18190*/  @!P0 NANOSLEEP.SYNCS 0x989680 ;  /* 0x009896800000895d */ /* 0x001fea0003900000 */
[----:B------:R-:W0:Y:S02]  /*181a0*/  @!P0 SYNCS.PHASECHK.TRANS64 P0, [R2+URZ+0x2a840], R3 ;  /* 0x02a84003020085a7 */ /* 0x000e24000800007f */
[----:B0-----:R-:W-:Y:S05]  /*181b0*/  @!P0 BRA `(.L_x_1526) ;  /* 0xfffffffc00f08947 */ /* 0x001fea000383ffff */
[----:B------:R-:W-:Y:S05]  /*181c0*/  BRA `(.L_x_1605) ;  /* 0xffffffcc00a07947 */ /* 0x000fea000383ffff */
.L_x_1533:
[----:B0-----:R0:W2:Y:S02]  /*181d0*/  SYNCS.PHASECHK.TRANS64.TRYWAIT P0, [R2+URZ+0x60], R5 ;  /* 0x00006005020075a7 */ /* 0x0010a4000800017f */
[----:B--2---:R-:W-:Y:S05]  /*181e0*/  @!P0 NANOSLEEP.SYNCS 0x989680 ;  /* 0x009896800000895d */ /* 0x004fea0003900000 */
[----:B------:R-:W2:Y:S02]  /*181f0*/  @!P0 SYNCS.PHASECHK.TRANS64 P0, [R2+URZ+0x60], R5 ;  /* 0x00006005020085a7 */ /* 0x000ea4000800007f */
[----:B--2---:R-:W-:Y:S05]  /*18200*/  @!P0 BRA `(.L_x_1533) ;  /* 0xfffffffc00f08947 */ /* 0x004fea000383ffff */
[----:B------:R-:W-:Y:S05]  /*18210*/  BRA `(.L_x_1606) ;  /* 0xffffffd000b87947 */ /* 0x000fea000383ffff */
.L_x_1544:
[----:B----4-:R4:W0:Y:S02]  /*18220*/  SYNCS.PHASECHK.TRANS64.TRYWAIT P0, [R0+URZ+0x2a860], R2 ;  /* 0x02a86002000075a7 */ /* 0x010824000800017f */
[----:B0-----:R-:W-:Y:S05]  /*18230*/  @!P0 NANOSLEEP.SYNCS 0x989680 ;  /* 0x009896800000895d */ /* 0x001fea0003900000 */
[----:B------:R-:W0:Y:S02]  /*18240*/  @!P0 SYNCS.PHASECHK.TRANS64 P0, [R0+URZ+0x2a860], R2 ;  /* 0x02a86002000085a7 */ /* 0x000e24000800007f */
[----:B0-----:R-:W-:Y:S05]  /*18250*/  @!P0 BRA `(.L_x_1544) ;  /* 0xfffffffc00f08947 */ /* 0x001fea000383ffff */
[----:B------:R-:W-:Y:S05]  /*18260*/  BRA `(.L_x_1607) ;  /* 0xffffffd800107947 */ /* 0x000fea000383ffff */
.L_x_1551:
[----:B------:R-:W-:Y:S01]  /*18270*/  BSSY B0, `(.L_x_1608) ;  /* 0x0000008000007945 */ /* 0x000fe20003800000 */
[----:B------:R-:W-:Y:S02]  /*18280*/  IMAD.MOV.U32 R13, RZ, RZ, R16 ;  /* 0x000000ffff0d7224 */ /* 0x000fe400078e0010 */
[----:B--2---:R-:W-:Y:S02]  /*18290*/  IMAD.MOV.U32 R12, RZ, RZ, RZ ;  /* 0x000000ffff0c7224 */ /* 0x004fe400078e00ff */
[----:B------:R-:W-:Y:S02]  /*182a0*/  IMAD.MOV.U32 R11, RZ, RZ, 0x1f ;  /* 0x0000001fff0b7424 */ /* 0x000fe400078e00ff */
[----:B------:R-:W-:-:S07]  /*182b0*/  IMAD.MOV.U32 R15, RZ, RZ, -0x1 ;  /* 0xffffffffff0f7424 */ /* 0x000fce00078e00ff */
[----:B01-3--:R-:W-:Y:S05]  /*182c0*/  WARPSYNC.COLLECTIVE R15, `(.L_x_1609) ;  /* 0x000000000f087348 */ /* 0x00bfea0003c00000 */
[----:B------:R2:W4:Y:S02]  /*182d0*/  SHFL.IDX P6, R14, R13, R12, R11 ;  /* 0x0000000c0d0e7389 */ /* 0x00052400000c000b */
[----:B01234-:R-:W-:Y:S01]  /*182e0*/  ENDCOLLECTIVE ;  /* 0x000000000000791b */ /* 0x01ffe20003800000 */
.L_x_1609:
[----:B------:R-:W-:Y:S05]  /*182f0*/  BSYNC B0 ;  /* 0x0000000000007941 */ /* 0x000fea0003800000 */
.L_x_1608:
        /* <DEDUP_REMOVED lines=9> */
.L_x_1610:
[----:B------:R-:W-:Y:S01]  /*18390*/  ULDC UR4, c[0x0][0xc3c] ;  /* 0x00030f0000047ab9 */ /* 0x000fe20000000800 */
[----:B------:R-:W-:Y:S01]  /*183a0*/  ULDC.64 UR6, c[0x0][0x208] ;  /* 0x0000820000067ab9 */ /* 0x000fe20000000a00 */
        /* <DEDUP_REMOVED lines=17> */
.L_x_1611:
[----:B------:R-:W-:Y:S01]  /*184c0*/  IMAD.MOV.U32 R12, RZ, RZ, 0x2 ;  /* 0x00000002ff0c7424 */ /* 0x000fe200078e00ff */
[----:B------:R-:W-:-:S05]  /*184d0*/  SEL R7, R14, RZ, P1 ;  /* 0x000000ff0e077207 */ /* 0x000fca0000800000 */
[----:B------:R-:W-:-:S04]  /*184e0*/  IMAD.IADD R3, R2, 0x1, R7 ;  /* 0x0000000102037824 */ /* 0x000fc800078e0207 */
[----:B------:R-:W-:-:S07]  /*184f0*/  IMAD.MOV.U32 R13, RZ, RZ, R3 ;  /* 0x000000ffff0d7224 */ /* 0x000fce00078e0003 */
[----:B------:R-:W-:Y:S05]  /*18500*/  WARPSYNC.COLLECTIVE R15, `(.L_x_1612) ;  /* 0x000000000f087348 */ /* 0x000fea0003c00000 */
[----:B------:R0:W1:Y:S02]  /*18510*/  SHFL.UP P6, R14, R13, R12, R11 ;  /* 0x0400000c0d0e7389 */ /* 0x00006400000c000b */
[----:B01----:R-:W-:Y:S01]  /*18520*/  ENDCOLLECTIVE ;  /* 0x000000000000791b */ /* 0x003fe20003800000 */
.L_x_1612:
        /* <DEDUP_REMOVED lines=8> */
.L_x_1613:
        /* <DEDUP_REMOVED lines=8> */
.L_x_1614:
        /* <DEDUP_REMOVED lines=8> */
.L_x_1615:
        /* <DEDUP_REMOVED lines=9> */
.L_x_1616:
[----:B------:R-:W-:Y:S01]  /*18740*/  IMAD.MOV.U32 R16, RZ, RZ, R14 ;  /* 0x000000ffff107224 */ /* 0x000fe200078e000e */
[----:B------:R-:W-:Y:S06]  /*18750*/  BRA `(.L_x_1617) ;  /* 0xffffffd800907947 */ /* 0x000fec000383ffff */
.L_x_1556:
[----:B------:R-:W-:Y:S01]  /*18760*/  BSSY B0, `(.L_x_1618) ;  /* 0x0000008000007945 */ /* 0x000fe20003800000 */
[----:B-----5:R-:W-:Y:S02]  /*18770*/  IMAD.MOV.U32 R13, RZ, RZ, R2 ;  /* 0x000000ffff0d7224 */ /* 0x020fe400078e0002 */
[----:B--2---:R-:W-:Y:S02]  /*18780*/  IMAD.MOV.U32 R12, RZ, RZ, 0x1 ;  /* 0x00000001ff0c7424 */ /* 0x004fe400078e00ff */
[----:B------:R-:W-:Y:S02]  /*18790*/  IMAD.MOV.U32 R11, RZ, RZ, RZ ;  /* 0x000000ffff0b7224 */ /* 0x000fe400078e00ff */
[----:B------:R-:W-:-:S07]  /*187a0*/  IMAD.MOV.U32 R15, RZ, RZ, -0x1 ;  /* 0xffffffffff0f7424 */ /* 0x000fce00078e00ff */
[----:B01-3--:R-:W-:Y:S05]  /*187b0*/  WARPSYNC.COLLECTIVE R15, `(.L_x_1619) ;  /* 0x000000000f087348 */ /* 0x00bfea0003c00000 */
[----:B------:R2:W4:Y:S02]  /*187c0*/  SHFL.UP P6, R14, R13, R12, R11 ;  /* 0x0400000c0d0e7389 */ /* 0x00052400000c000b */
[----:B01234-:R-:W-:Y:S01]  /*187d0*/  ENDCOLLECTIVE ;  /* 0x000000000000791b */ /* 0x01ffe20003800000 */
.L_x_1619:
[----:B------:R-:W-:Y:S05]  /*187e0*/  BSYNC B0 ;  /* 0x0000000000007941 */ /* 0x000fea0003800000 */
.L_x_1618:
[----:B------:R-:W-:Y:S01]  /*187f0*/  SEL R3, R14, RZ, P1 ;  /* 0x000000ff0e037207 */ /* 0x000fe20000800000 */
[----:B------:R-:W-:Y:S02]  /*18800*/  IMAD.MOV.U32 R12, RZ, RZ, 0x2 ;  /* 0x00000002ff0c7424 */ /* 0x000fe400078e00ff */
[----:B------:R-:W-:Y:S02]  /*18810*/  IMAD.MOV.U32 R11, RZ, RZ, RZ ;  /* 0x000000ffff0b7224 */ /* 0x000fe400078e00ff */
[----:B------:R-:W-:Y:S02]  /*18820*/  IMAD.IADD R3, R2, 0x1, R3 ;  /* 0x0000000102037824 */ /* 0x000fe400078e0203 */
[----:B------:R-:W-:Y:S02]  /*18830*/  IMAD.MOV.U32 R15, RZ, RZ, -0x1 ;  /* 0xffffffffff0f7424 */ /* 0x000fe400078e00ff */
[----:B------:R-:W-:-:S07]  /*18840*/  IMAD.MOV.U32 R13, RZ, RZ, R3 ;  /* 0x000000ffff0d7224 */ /* 0x000fce00078e0003 */
[----:B------:R-:W-:Y:S05]  /*18850*/  WARPSYNC.COLLECTIVE R15, `(.L_x_1620) ;  /* 0x000000000f087348 */ /* 0x000fea0003c00000 */
[----:B------:R0:W1:Y:S02]  /*18860*/  SHFL.UP P6, R14, R13, R12, R11 ;  /* 0x0400000c0d0e7389 */ /* 0x00006400000c000b */
[----:B01----:R-:W-:Y:S01]  /*18870*/  ENDCOLLECTIVE ;  /* 0x000000000000791b */ /* 0x003fe20003800000 */
.L_x_1620:
[----:B------:R-:W-:Y:S01]  /*18880*/  IMAD.MOV.U32 R12, RZ, RZ, 0x4 ;  /* 0x00000004ff0c7424 */ /* 0x000fe200078e00ff */
[----:B------:R-:W-:-:S05]  /*18890*/  SEL R14, R14, RZ, P2 ;  /* 0x000000ff0e0e7207 */ /* 0x000fca0001000000 */
[----:B------:R-:W-:-:S04]  /*188a0*/  IMAD.IADD R3, R3, 0x1, R14 ;  /* 0x0000000103037824 */ /* 0x000fc800078e020e */
[----:B------:R-:W-:-:S07]  /*188b0*/  IMAD.MOV.U32 R13, RZ, RZ, R3 ;  /* 0x000000ffff0d7224 */ /* 0x000fce00078e0003 */
[----:B------:R-:W-:Y:S05]  /*188c0*/  WARPSYNC.COLLECTIVE R15, `(.L_x_1621) ;  /* 0x000000000f087348 */ /* 0x000fea0003c00000 */
[----:B------:R0:W1:Y:S02]  /*188d0*/  SHFL.UP P6, R14, R13, R12, R11 ;  /* 0x0400000c0d0e7389 */ /* 0x00006400000c000b */
[----:B01----:R-:W-:Y:S01]  /*188e0*/  ENDCOLLECTIVE ;  /* 0x000000000000791b */ /* 0x003fe20003800000 */
.L_x_1621:
[----:B------:R-:W-:Y:S01]  /*188f0*/  IMAD.MOV.U32 R12, RZ, RZ, 0x8 ;  /* 0x00000008ff0c7424 */ /* 0x000fe200078e00ff */
[----:B------:R-:W-:-:S05]  /*18900*/  SEL R14, R14, RZ, P3 ;  /* 0x000000ff0e0e7207 */ /* 0x000fca0001800000 */
[----:B------:R-:W-:-:S04]  /*18910*/  IMAD.IADD R3, R3, 0x1, R14 ;  /* 0x0000000103037824 */ /* 0x000fc800078e020e */
[----:B------:R-:W-:-:S07]  /*18920*/  IMAD.MOV.U32 R13, RZ, RZ, R3 ;  /* 0x000000ffff0d7224 */ /* 0x000fce00078e0003 */
[----:B------:R-:W-:Y:S05]  /*18930*/  WARPSYNC.COLLECTIVE R15, `(.L_x_1622) ;  /* 0x000000000f087348 */ /* 0x000fea0003c00000 */
[----:B------:R0:W1:Y:S02]  /*18940*/  SHFL.UP P6, R14, R13, R12, R11 ;  /* 0x0400000c0d0e7389 */ /* 0x00006400000c000b */
[----:B01----:R-:W-:Y:S01]  /*18950*/  ENDCOLLECTIVE ;  /* 0x000000000000791b */ /* 0x003fe20003800000 */
.L_x_1622:
[----:B------:R-:W-:Y:S01]  /*18960*/  IMAD.MOV.U32 R12, RZ, RZ, 0x10 ;  /* 0x00000010ff0c7424 */ /* 0x000fe200078e00ff */
[----:B------:R-:W-:-:S05]  /*18970*/  SEL R14, R14, RZ, P4 ;  /* 0x000000ff0e0e7207 */ /* 0x000fca0002000000 */
[----:B------:R-:W-:-:S04]  /*18980*/  IMAD.IADD R3, R3, 0x1, R14 ;  /* 0x0000000103037824 */ /* 0x000fc800078e020e */
[----:B------:R-:W-:-:S07]  /*18990*/  IMAD.MOV.U32 R13, RZ, RZ, R3 ;  /* 0x000000ffff0d7224 */ /* 0x000fce00078e0003 */
[----:B------:R-:W-:Y:S05]  /*189a0*/  WARPSYNC.COLLECTIVE R15, `(.L_x_1623) ;  /* 0x000000000f087348 */ /* 0x000fea0003c00000 */
[----:B------:R0:W1:Y:S02]  /*189b0*/  SHFL.UP P6, R14, R13, R12, R11 ;  /* 0x0400000c0d0e7389 */ /* 0x00006400000c000b */
[----:B01----:R-:W-:Y:S01]  /*189c0*/  ENDCOLLECTIVE ;  /* 0x000000000000791b */ /* 0x003fe20003800000 */
.L_x_1623:
[----:B------:R-:W-:Y:S02]  /*189d0*/  IMAD.MOV.U32 R12, RZ, RZ, 0x1f ;  /* 0x0000001fff0c7424 */ /* 0x000fe400078e00ff */
[----:B------:R-:W-:Y:S01]  /*189e0*/  IMAD.MOV.U32 R11, RZ, RZ, 0x1f ;  /* 0x0000001fff0b7424 */ /* 0x000fe200078e00ff */
[----:B------:R-:W-:-:S05]  /*189f0*/  SEL R14, R14, RZ, P5 ;  /* 0x000000ff0e0e7207 */ /* 0x000fca0002800000 */
[----:B------:R-:W-:-:S04]  /*18a00*/  IMAD.IADD R3, R3, 0x1, R14 ;  /* 0x0000000103037824 */ /* 0x000fc800078e020e */
[----:B------:R-:W-:-:S07]  /*18a10*/  IMAD.MOV.U32 R13, RZ, RZ, R3 ;  /* 0x000000ffff0d7224 */ /* 0x000fce00078e0003 */
[----:B------:R-:W-:Y:S05]  /*18a20*/  WARPSYNC.COLLECTIVE R15, `(.L_x_1624) ;  /* 0x000000000f087348 */ /* 0x000fea0003c00000 */
[----:B------:R0:W1:Y:S02]  /*18a30*/  SHFL.IDX P6, R14, R13, R12, R11 ;  /* 0x0000000c0d0e7389 */ /* 0x00006400000c000b */
[----:B01----:R-:W-:Y:S01]  /*18a40*/  ENDCOLLECTIVE ;  /* 0x000000000000791b */ /* 0x003fe20003800000 */
.L_x_1624:
[----:B------:R-:W-:Y:S01]  /*18a50*/  IMAD.MOV.U32 R16, RZ, RZ, R14 ;  /* 0x000000ffff107224 */ /* 0x000fe200078e000e */
[----:B------:R-:W-:Y:S06]  /*18a60*/  BRA `(.L_x_1625) ;  /* 0xffffffd8006c7947 */ /* 0x000fec000383ffff */
.L_x_1558:
[----:B------:R-:W-:Y:S01]  /*18a70*/  BSSY B0, `(.L_x_1626) ;  /* 0x0000006000007945 */ /* 0x000fe20003800000 */
[----:B------:R-:W-:Y:S01]  /*18a80*/  PLOP3.LUT P6, PT, P6, PT, PT, 0x8, 0x0 ;  /* 0x000000000000781c */ /* 0x000fe200037ce170 */
[----:B------:R-:W-:-:S12]  /*18a90*/  IMAD.MOV.U32 R15, RZ, RZ, -0x1 ;  /* 0xffffffffff0f7424 */ /* 0x000fd800078e00ff */
[----:B01234-:R-:W-:Y:S05]  /*18aa0*/  WARPSYNC.COLLECTIVE R15, `(.L_x_1627) ;  /* 0x000000000f087348 */ /* 0x01ffea0003c00000 */
[----:B------:R-:W-:Y:S01]  /*18ab0*/  VOTE.ANY R14, PT, P6 ;  /* 0x00000000000e7806 */ /* 0x000fe200030e0100 */
[----:B01234-:R-:W-:Y:S06]  /*18ac0*/  ENDCOLLECTIVE ;  /* 0x000000000000791b */ /* 0x01ffec0003800000 */
.L_x_1627:
[----:B------:R-:W-:Y:S05]  /*18ad0*/  BSYNC B0 ;  /* 0x0000000000007941 */ /* 0x000fea0003800000 */
.L_x_1626:
        /* <DEDUP_REMOVED lines=9> */
.L_x_1628:
[----:B------:R-:W-:Y:S01]  /*18b70*/  IMAD.MOV.U32 R17, RZ, RZ, R14 ;  /* 0x000000ffff117224 */ /* 0x000fe200078e000e */
[----:B------:R-:W-:Y:S06]  /*18b80*/  BRA `(.L_x_1629) ;  /* 0xffffffd8005c7947 */ /* 0x000fec000383ffff */
.L_x_1560:
[----:B------:R-:W-:Y:S01]  /*18b90*/  BSSY B0, `(.L_x_1630) ;  /* 0x0000007000007945 */ /* 0x000fe20003800000 */
[----:B------:R-:W-:Y:S02]  /*18ba0*/  IMAD.MOV.U32 R13, RZ, RZ, R3 ;  /* 0x000000ffff0d7224 */ /* 0x000fe400078e0003 */
[----:B------:R-:W-:Y:S02]  /*18bb0*/  IMAD.MOV.U32 R11, RZ, RZ, 0x1f ;  /* 0x0000001fff0b7424 */ /* 0x000fe400078e00ff */
[----:B------:R-:W-:-:S07]  /*18bc0*/  IMAD.MOV.U32 R15, RZ, RZ, -0x1 ;  /* 0xffffffffff0f7424 */ /* 0x000fce00078e00ff */
[----:B01-34-:R-:W-:Y:S05]  /*18bd0*/  WARPSYNC.COLLECTIVE R15, `(.L_x_1631) ;  /* 0x000000000f087348 */ /* 0x01bfea0003c00000 */
[----:B------:R2:W0:Y:S02]  /*18be0*/  SHFL.IDX P6, R14, R13, R12, R11 ;  /* 0x0000000c0d0e7389 */ /* 0x00042400000c000b */
[----:B01234-:R-:W-:Y:S01]  /*18bf0*/  ENDCOLLECTIVE ;  /* 0x000000000000791b */ /* 0x01ffe20003800000 */
.L_x_1631:
[----:B------:R-:W-:Y:S05]  /*18c00*/  BSYNC B0 ;  /* 0x0000000000007941 */ /* 0x000fea0003800000 */
.L_x_1630:
[----:B------:R-:W-:Y:S01]  /*18c10*/  IMAD.MOV.U32 R3, RZ, RZ, R14 ;  /* 0x000000ffff037224 */ /* 0x000fe200078e000e */
[----:B------:R-:W-:Y:S06]  /*18c20*/  BRA `(.L_x_1632) ;  /* 0xffffffd800507947 */ /* 0x000fec000383ffff */
.L_x_1564:
[----:B0-----:R0:W4:Y:S02]  /*18c30*/  SYNCS.PHASECHK.TRANS64.TRYWAIT P0, [R0+URZ+0x2a820], R3 ;  /* 0x02a82003000075a7 */ /* 0x001124000800017f */
[----:B----4-:R-:W-:Y:S05]  /*18c40*/  @!P0 NANOSLEEP.SYNCS 0x989680 ;  /* 0x009896800000895d */ /* 0x010fea0003900000 */
[----:B------:R-:W4:Y:S02]  /*18c50*/  @!P0 SYNCS.PHASECHK.TRANS64 P0, [R0+URZ+0x2a820], R3 ;  /* 0x02a82003000085a7 */ /* 0x000f24000800007f */
[----:B----4-:R-:W-:Y:S05]  /*18c60*/  @!P0 BRA `(.L_x_1564) ;  /* 0xfffffffc00f08947 */ /* 0x010fea000383ffff */
[----:B------:R-:W-:Y:S05]  /*18c70*/  BRA `(.L_x_1633) ;  /* 0xffffffdc00d87947 */ /* 0x000fea000383ffff */
.L_x_1565:
[----:B------:R-:W4:Y:S01]  /*18c80*/  S2R R2, SR_TID.X ;  /* 0x0000000000027919 */ /* 0x000f220000002100 */
[----:B------:R-:W-:Y:S01]  /*18c90*/  BSSY B0, `(.L_x_1634) ;  /* 0x000000a000007945 */ /* 0x000fe20003800000 */
[----:B--2---:R-:W-:Y:S02]  /*18ca0*/  IMAD.MOV.U32 R12, RZ, RZ, RZ ;  /* 0x000000ffff0c7224 */ /* 0x004fe400078e00ff */
[----:B------:R-:W-:Y:S02]  /*18cb0*/  IMAD.MOV.U32 R11, RZ, RZ, 0x1f ;  /* 0x0000001fff0b7424 */ /* 0x000fe400078e00ff */
[----:B------:R-:W-:Y:S01]  /*18cc0*/  IMAD.MOV.U32 R15, RZ, RZ, -0x1 ;  /* 0xffffffffff0f7424 */ /* 0x000fe200078e00ff */
[----:B----4-:R-:W-:-:S04]  /*18cd0*/  SHF.R.U32.HI R2, RZ, 0x5, R2 ;  /* 0x00000005ff027819 */ /* 0x010fc80000011602 */
[----:B------:R-:W-:-:S05]  /*18ce0*/  LOP3.LUT R2, R2, 0x3, RZ, 0xc0, !PT ;  /* 0x0000000302027812 */ /* 0x000fca00078ec0ff */
[----:B------:R-:W-:-:S07]  /*18cf0*/  IMAD.MOV.U32 R13, RZ, RZ, R2 ;  /* 0x000000ffff0d7224 */ /* 0x000fce00078e0002 */
[----:B01-3--:R-:W-:Y:S05]  /*18d00*/  WARPSYNC.COLLECTIVE R15, `(.L_x_1635) ;  /* 0x000000000f087348 */ /* 0x00bfea0003c00000 */
[----:B------:R2:W4:Y:S02]  /*18d10*/  SHFL.IDX P6, R14, R13, R12, R11 ;  /* 0x0000000c0d0e7389 */ /* 0x00052400000c000b */
[----:B01234-:R-:W-:Y:S01]  /*18d20*/  ENDCOLLECTIVE ;  /* 0x000000000000791b */ /* 0x01ffe20003800000 */
.L_x_1635:
[----:B------:R-:W-:Y:S05]  /*18d30*/  BSYNC B0 ;  /* 0x0000000000007941 */ /* 0x000fea0003800000 */
.L_x_1634:
[----:B------:R-:W-:Y:S05]  /*18d40*/  BRA `(.L_x_1636) ;  /* 0xffffffdc00c07947 */ /* 0x000fea000383ffff */
.L_x_1568:
[----:B------:R-:W-:Y:S01]  /*18d50*/  BSSY B1, `(.L_x_1637) ;  /* 0x0000006000017945 */ /* 0x000fe20003800000 */
[----:B------:R-:W-:-:S07]  /*18d60*/  IMAD.MOV.U32 R15, RZ, RZ, -0x1 ;  /* 0xffffffffff0f7424 */ /* 0x000fce00078e00ff */
[----:B-1234-:R-:W-:Y:S05]  /*18d70*/  WARPSYNC.COLLECTIVE R15, `(.L_x_1638) ;  /* 0x000000000f0c7348 */ /* 0x01efea0003c00000 */
[----:B------:R-:W-:Y:S02]  /*18d80*/  ELECT P6, UR62, PT ;  /* 0x00000000003e782f */ /* 0x000fe400038c0000 */
[----:B------:R-:W-:Y:S01]  /*18d90*/  MOV R14, UR62 ;  /* 0x0000003e000e7c02 */ /* 0x000fe20008000f00 */
[----:B-1234-:R-:W-:Y:S10]  /*18da0*/  ENDCOLLECTIVE ;  /* 0x000000000000791b */ /* 0x01eff40003800000 */
.L_x_1638:
[----:B------:R-:W-:Y:S05]  /*18db0*/  BSYNC B1 ;  /* 0x0000000000017941 */ /* 0x000fea0003800000 */
.L_x_1637:
[----:B------:R-:W-:Y:S05]  /*18dc0*/  BRA `(.L_x_1639) ;  /* 0xffffffdc00b87947 */ /* 0x000fea000383ffff */
.L_x_1570:
[----:B0-----:R0:W2:Y:S02]  /*18dd0*/  SYNCS.PHASECHK.TRANS64.TRYWAIT P0, [R6+URZ], R5 ;  /* 0x00000005060075a7 */ /* 0x0010a4000800017f */
[----:B--2---:R-:W-:Y:S05]  /*18de0*/  @!P0 NANOSLEEP.SYNCS 0x989680 ;  /* 0x009896800000895d */ /* 0x004fea0003900000 */
[----:B------:R-:W2:Y:S02]  /*18df0*/  @!P0 SYNCS.PHASECHK.TRANS64 P0, [R6+URZ], R5 ;  /* 0x00000005060085a7 */ /* 0x000ea4000800007f */
[----:B--2---:R-:W-:Y:S05]  /*18e00*/  @!P0 BRA `(.L_x_1570) ;  /* 0xfffffffc00f08947 */ /* 0x004fea000383ffff */
[----:B------:R-:W-:Y:S05]  /*18e10*/  BRA `(.L_x_1640) ;  /* 0xffffffdc00fc7947 */ /* 0x000fea000383ffff */
.L_x_1571:
[----:B--2---:R2:W3:Y:S02]  /*18e20*/  SYNCS.PHASECHK.TRANS64.TRYWAIT P0, [R7+URZ], R2 ;  /* 0x00000002070075a7 */ /* 0x0044e4000800017f */
[----:B---3--:R-:W-:Y:S05]  /*18e30*/  @!P0 NANOSLEEP.SYNCS 0x989680 ;  /* 0x009896800000895d */ /* 0x008fea0003900000 */
[----:B------:R-:W3:Y:S02]  /*18e40*/  @!P0 SYNCS.PHASECHK.TRANS64 P0, [R7+URZ], R2 ;  /* 0x00000002070085a7 */ /* 0x000ee4000800007f */
[----:B---3--:R-:W-:Y:S05]  /*18e50*/  @!P0 BRA `(.L_x_1571) ;  /* 0xfffffffc00f08947 */ /* 0x008fea000383ffff */
[----:B------:R-:W-:Y:S05]  /*18e60*/  BRA `(.L_x_1641) ;  /* 0xffffffdc00f07947 */ /* 0x000fea000383ffff */
.L_x_1573:
[----:B---3--:R3:W4:Y:S02]  /*18e70*/  SYNCS.PHASECHK.TRANS64.TRYWAIT P0, [R4+URZ], R5 ;  /* 0x00000005040075a7 */ /* 0x008724000800017f */
[----:B----4-:R-:W-:Y:S05]  /*18e80*/  @!P0 NANOSLEEP.SYNCS 0x989680 ;  /* 0x009896800000895d */ /* 0x010fea0003900000 */
[----:B------:R-:W4:Y:S02]  /*18e90*/  @!P0 SYNCS.PHASECHK.TRANS64 P0, [R4+URZ], R5 ;  /* 0x00000005040085a7 */ /* 0x000f24000800007f */
[----:B----4-:R-:W-:Y:S05]  /*18ea0*/  @!P0 BRA `(.L_x_1573) ;  /* 0xfffffffc00f08947 */ /* 0x010fea000383ffff */
[----:B------:R-:W-:Y:S05]  /*18eb0*/  BRA `(.L_x_1642) ;  /* 0xffffffdc00f87947 */ /* 0x000fea000383ffff */
.L_x_1643:
        /* <DEDUP_REMOVED lines=12> */
.L_x_3198:


//--------------------- .text._ZN7cutlass13device_kernelIN5flash11enable_sm90INS1_16FlashAttnFwdSm90INS1_25CollectiveMainloopFwdSm90ILi2EN4cute5tupleIJNS5_1CILi1EEES8_S8_EEENS6_IJNS7_ILi128EEENS7_ILi96EEENS7_ILi192EEEEEELi128ENS_10bfloat16_tEfNS_4arch4Sm90ELb0ELb1ELb1ELb1ELb0ELb1ELb0ELb1ELb1ELb1ELb0ELb0EEENS1_21CollectiveEpilogueFwdINS6_IJSA_SA_SB_EEES9_SE_SG_Li256ELb1ELb1ELb0ELb0EEENS1_36VarlenDynamicPersistentTileSchedulerILi128ELi96ELi256ELi128ELb0ELb1ELb1ELb1ELb0ELb1EEEEEEEEEvNT_6ParamsE --------------------------
	.section	.text._ZN7cutlass13device_kernelIN5flash11enable_sm90INS1_16FlashAttnFwdSm90INS1_25CollectiveMainloopFwdSm90ILi2EN4cute5tupleIJNS5_1CILi1EEES8_S8_EEENS6_IJNS7_ILi128EEENS7_ILi96EEENS7_ILi192EEEEEELi128ENS_10bfloat16_tEfNS_4arch4Sm90ELb0ELb1ELb1ELb1ELb0ELb1ELb0ELb1ELb1ELb1ELb0ELb0EEENS1_21CollectiveEpilogueFwdINS6_IJSA_SA_SB_EEES9_SE_SG_Li256ELb1ELb1ELb0ELb0EEENS1_36VarlenDynamicPersistentTileSchedulerILi128ELi96ELi256ELi128ELb0ELb1ELb1ELb1ELb0ELb1EEEEEEEEEvNT_6ParamsE,"ax",@progbits
	.align	128
.text._ZN7cutlass13device_kernelIN5flash11enable_sm90INS1_16FlashAttnFwdSm90INS1_25CollectiveMainloopFwdSm90ILi2EN4cute5tupleIJNS5_1CILi1EEES8_S8_EEENS6_IJNS7_ILi128EEENS7_ILi96EEENS7_ILi192EEEEEELi128ENS_10bfloat16_tEfNS_4arch4Sm90ELb0ELb1ELb1ELb1ELb0ELb1ELb0ELb1ELb1ELb1ELb0ELb0EEENS1_21CollectiveEpilogueFwdINS6_IJSA_SA_SB_EEES9_SE_SG_Li256ELb1ELb1ELb0ELb0EEENS1_36VarlenDynamicPersistentTileSchedulerILi128ELi96ELi256ELi128ELb0ELb1ELb1ELb1ELb0ELb1EEEEEEEEEvNT_6ParamsE:
        .type           _ZN7cutlass13device_kernelIN5flash11enable_sm90INS1_16FlashAttnFwdSm90INS1_25CollectiveMainloopFwdSm90ILi2EN4cute5tupleIJNS5_1CILi1EEES8_S8_EEENS6_IJNS7_ILi128EEENS7_ILi96EEENS7_ILi192EEEEEELi128ENS_10bfloat16_tEfNS_4arch4Sm90ELb0ELb1ELb1ELb1ELb0ELb1ELb0ELb1ELb1ELb1ELb0ELb0EEENS1_21CollectiveEpilogueFwdINS6_IJSA_SA_SB_EEES9_SE_SG_Li256ELb1ELb1ELb0ELb0EEENS1_36VarlenDynamicPersistentTileSchedulerILi128ELi96ELi256ELi128ELb0ELb1ELb1ELb1ELb0ELb1EEEEEEEEEvNT_6ParamsE,@function
        .size           _ZN7cutlass13device_kernelIN5flash11enable_sm90INS1_16FlashAttnFwdSm90INS1_25CollectiveMainloopFwdSm90ILi2EN4cute5tupleIJNS5_1CILi1EEES8_S8_EEENS6_IJNS7_ILi128EEENS7_ILi96EEENS7_ILi192EEEEEELi128ENS_10bfloat16_tEfNS_4arch4Sm90ELb0ELb1ELb1ELb1ELb0ELb1ELb0ELb1ELb1ELb1ELb0ELb0EEENS1_21CollectiveEpilogueFwdINS6_IJSA_SA_SB_EEES9_SE_SG_Li256ELb1ELb1ELb0ELb0EEENS1_36VarlenDynamicPersistentTileSchedulerILi128ELi96ELi256ELi128ELb0ELb1ELb1ELb1ELb0ELb1EEEEEEEEEvNT_6ParamsE,(.L_x_3199 - _ZN7cutlass13device_kernelIN5flash11enable_sm90INS1_16FlashAttnFwdSm90INS1_25CollectiveMainloopFwdSm90ILi2EN4cute5tupleIJNS5_1CILi1EEES8_S8_EEENS6_IJNS7_ILi128EEENS7_ILi96EEENS7_ILi192EEEEEELi128ENS_10bfloat16_tEfNS_4arch4Sm90ELb0ELb1ELb1ELb1ELb0ELb1ELb0ELb1ELb1ELb1ELb0ELb0EEENS1_21CollectiveEpilogueFwdINS6_IJSA_SA_SB_EEES9_SE_SG_Li256ELb1ELb1ELb0ELb0EEENS1_36VarlenDynamicPersistentTileSchedulerILi128ELi96ELi256ELi128ELb0ELb1ELb1ELb1ELb0ELb1EEEEEEEEEvNT_6ParamsE)
        .other          _ZN7cutlass13device_kernelIN5flash11enable_sm90INS1_16FlashAttnFwdSm90INS1_25CollectiveMainloopFwdSm90ILi2EN4cute5tupleIJNS5_1CILi1EEES8_S8_EEENS6_IJNS7_ILi128EEENS7_ILi96EEENS7_ILi192EEEEEELi128ENS_10bfloat16_tEfNS_4arch4Sm90ELb0ELb1ELb1ELb1ELb0ELb1ELb0ELb1ELb1ELb1ELb0ELb0EEENS1_21CollectiveEpilogueFwdINS6_IJSA_SA_SB_EEES9_SE_SG_Li256ELb1ELb1ELb0ELb0EEENS1_36VarlenDynamicPersistentTileSchedulerILi128ELi96ELi256ELi128ELb0ELb1ELb1ELb1ELb0ELb1EEEEEEEEEvNT_6ParamsE,@"STO_CUDA_ENTRY STV_DEFAULT"
_ZN7cutlass13device_kernelIN5flash11enable_sm90INS1_16FlashAttnFwdSm90INS1_25CollectiveMainloopFwdSm90ILi2EN4cute5tupleIJNS5_1CILi1EEES8_S8_EEENS6_IJNS7_ILi128EEENS7_ILi96EEENS7_ILi192EEEEEELi128ENS_10bfloat16_tEfNS_4arch4Sm90ELb0ELb1ELb1ELb1ELb0ELb1ELb0ELb1ELb1ELb1ELb0ELb0EEENS1_21CollectiveEpilogueFwdINS6_IJSA_SA_SB_EEES9_SE_SG_Li256ELb1ELb1ELb0ELb0EEENS1_36VarlenDynamicPersistentTileSchedulerILi128ELi96ELi256ELi128ELb0ELb1ELb1ELb1ELb0ELb1EEEEEEEEEvNT_6ParamsE:
        /* <DEDUP_REMOVED lines=24> */
.L_x_1645:
[----:B------:R-:W-:Y:S05]  /*0180*/  BSYNC B0 ;  /* 0x0000000000007941 */ /* 0x000fea0003800000 */
.L_x_1644:
        /* <DEDUP_REMOVED lines=41> */
.L_x_1646:
        /* <DEDUP_REMOVED lines=22> */
.L_x_1647:
        /* <DEDUP_REMOVED lines=18> */
.L_x_1648:
        /* <DEDUP_REMOVED lines=22> */
.L_x_1649:
        /* <DEDUP_REMOVED lines=22> */
.L_x_1650:
[----:B------:R-:W-:Y:S01]  /*0960*/  PLOP3.LUT P0, PT, PT, PT, UP0, 0x80, 0x0 ;  /* 0x000000000000781c */ /* 0x000fe20003f0f008 */
[----:B------:R-:W-:Y:S01]  /*0970*/  UMOV UR60, 0x1 ;  /* 0x00000001003c7882 */ /* 0x000fe20000000000 */
[----:B------:R-:W-:Y:S01]  /*0980*/  NOP ;  /* 0x0000000000007918 */ /* 0x000fe20000000000 */
[----:B------:R-:W-:Y:S01]  /*0990*/  USEL UR60, UR60, 0x2, !UP0 ;  /* 0x000000023c3c7887 */ /* 0x000fe2000c000000 */
[----:B------:R-:W-:Y:S01]  /*09a0*/  BSSY B9, `(.L_x_1651) ;  /* 0x0002a13000097945 */ /* 0x000fe20003800000 */
[----:B012-4-:R-:W-:Y:S08]  /*09b0*/  BAR.SYNC.DEFER_BLOCKING 0x0 ;  /* 0x0000000000007b1d */ /* 0x017ff00000010000 */
[----:B------:R-:W-:Y:S05]  /*09c0*/  @!P0 BRA `(.L_x_1652) ;  /* 0x0000021c007c8947 */ /* 0x000fea0003800000 */
.L_x_1653:
[----:B------:R-:W-:-:S08]  /*09d0*/  NOP ;  /* 0x0000000000007918 */ /* 0x000fd00000000000 */
[----:B------:R-:W0:Y:S02]  /*09e0*/  USETMAXREG.TRY_ALLOC.CTAPOOL UP0, 0xf0 ;  /* 0x000000f0000079c8 */ /* 0x000e240008000600 */
[----:B0-----:R-:W-:-:S13]  /*09f0*/  PLOP3.LUT P0, PT, PT, PT, UP0, 0x80, 0x0 ;  /* 0x000000000000781c */ /* 0x001fda0003f0f008 */
[----:B------:R-:W-:Y:S05]  /*0a00*/  @!P0 BRA `(.L_x_1653) ;  /* 0xfffffffc00f08947 */ /* 0x000fea000383ffff */
[----:B------:R-:W0:Y:S08]  /*0a10*/  S2UR UR5, SR_CgaCtaId ;  /* 0x00000000000579c3 */ /* 0x000e300000008800 */
[----:B------:R-:W-:Y:S06]  /*0a20*/  BAR.ARV 0x8, 0x180 ;  /* 0x0206000000007b1d */ /* 0x000fec0000002000 */
[----:B------:R-:W-:-:S02]  /*0a30*/  UMOV UR4, 0x400 ;  /* 0x0000040000047882 */ /* 0x000fc40000000000 */
[----:B------:R-:W-:Y:S01]  /*0a40*/  BAR.SYNC.DEFER_BLOCKING 0x5, 0x180 ;  /* 0x0146000000007b1d */ /* 0x000fe20000010000 */
[----:B0-----:R-:W-:-:S06]  /*0a50*/  ULEA UR4, UR5, UR4, 0x18 ;  /* 0x0000000405047291 */ /* 0x001fcc000f8ec03f */
[----:B------:R-:W-:Y:S01]  /*0a60*/  IMAD.U32 R16, RZ, RZ, UR4 ;  /* 0x00000004ff107e24 */ /* 0x000fe2000f8e00ff */
[----:B------:R-:W-:-:S04]  /*0a70*/  ULDC UR4, c[0x0][0xc3c] ;  /* 0x00030f0000047ab9 */ /* 0x000fc80000000800 */
[----:B------:R-:W0:Y:S01]  /*0a80*/  LDS.128 R24, [R16+0x2a8d0] ;  /* 0x02a8d00010187984 */ /* 0x000e220000000c00 */
[----:B------:R-:W-:Y:S06]  /*0a90*/  BAR.ARV 0x4, 0x180 ;  /* 0x0106000000007b1d */ /* 0x000fec0000002000 */
[----:B0-----:R-:W-:-:S13]  /*0aa0*/  ISETP.GE.AND P0, PT, R27, UR4, PT ;  /* 0x000000041b007c0c */ /* 0x001fda000bf06270 */
[----:B------:R-:W-:Y:S05]  /*0ab0*/  @P0 BRA `(.L_x_1654) ;  /* 0x000002a000040947 */ /* 0x000fea0003800000 */
[----:B------:R-:W-:Y:S01]  /*0ac0*/  VIADD R4, R4, 0xffffff80 ;  /* 0xffffff8004047836 */ /* 0x000fe20000000000 */
[----:B------:R-:W-:Y:S01]  /*0ad0*/  R2UR UR4, R16 ;  /* 0x00000000100472ca */ /* 0x000fe200000e0000 */
[----:B------:R-:W-:Y:S01]  /*0ae0*/  ULOP3.LUT UR5, UR60, 0x1, URZ, 0xfc, !UPT ;  /* 0x000000013c057892 */ /* 0x000fe2000f8efc3f */
[----:B------:R-:W-:Y:S01]  /*0af0*/  IMAD.MOV.U32 R187, RZ, RZ, RZ ;  /* 0x000000ffffbb7224 */ /* 0x000fe200078e00ff */
[----:B------:R-:W-:Y:S02]  /*0b00*/  CS2R R22, SRZ ;  /* 0x0000000000167805 */ /* 0x000fe4000001ff00 */
[----:B------:R-:W-:Y:S01]  /*0b10*/  SHF.R.S32.HI R3, RZ, 0x1f, R4 ;  /* 0x0000001fff037819 */ /* 0x000fe20000011404 */
[----:B------:R-:W-:Y:S02]  /*0b20*/  IMAD.MOV.U32 R17, RZ, RZ, RZ ;  /* 0x000000ffff117224 */ /* 0x000fe400078e00ff */
[----:B------:R-:W-:Y:S01]  /*0b30*/  IMAD.MOV.U32 R167, RZ, RZ, RZ ;  /* 0x000000ffffa77224 */ /* 0x000fe200078e00ff */
[----:B------:R-:W-:-:S02]  /*0b40*/  LEA.HI R5, R3, R4, RZ, 0x7 ;  /* 0x0000000403057211 */ /* 0x000fc400078f38ff */
[-C--:B------:R-:W-:Y:S02]  /*0b50*/  LEA.HI R0, R3, R4.reuse, RZ, 0x4 ;  /* 0x0000000403007211 */ /* 0x080fe400078f20ff */
[----:B------:R-:W-:Y:S01]  /*0b60*/  LOP3.LUT R201, R5, 0xffffff80, RZ, 0xc0, !PT ;  /* 0xffffff8005c97812 */ /* 0x000fe200078ec0ff */
[----:B------:R-:W-:Y:S01]  /*0b70*/  UIADD3 UR4, UR4, 0xc400, URZ ;  /* 0x0000c40004047890 */ /* 0x000fe2000fffe03f */
[----:B------:R-:W-:Y:S02]  /*0b80*/  SHF.R.S32.HI R7, RZ, 0x4, R0 ;  /* 0x00000004ff077819 */ /* 0x000fe40000011400 */
[----:B------:R-:W-:Y:S01]  /*0b90*/  SHF.R.S32.HI R224, RZ, 0x7, R5 ;  /* 0x00000007ffe07819 */ /* 0x000fe20000011405 */
[----:B------:R-:W-:Y:S01]  /*0ba0*/  IMAD.IADD R201, R4, 0x1, -R201 ;  /* 0x0000000104c97824 */ /* 0x000fe200078e0ac9 */
[----:B------:R-:W-:Y:S02]  /*0bb0*/  LEA.HI R190, R3, R4, RZ, 0x3 ;  /* 0x0000000403be7211 */ /* 0x000fe400078f18ff */
[----:B------:R-:W-:-:S02]  /*0bc0*/  LEA.HI R5, R5, R224, RZ, 0x1 ;  /* 0x000000e005057211 */ /* 0x000fc400078f08ff */
[----:B------:R-:W-:Y:S02]  /*0bd0*/  SHF.R.S32.HI R6, RZ, 0x1f, R201 ;  /* 0x0000001fff067819 */ /* 0x000fe400000114c9 */
[----:B------:R-:W-:Y:S02]  /*0be0*/  LOP3.LUT R11, R5, 0x3fffffe, RZ, 0xc0, !PT ;  /* 0x03fffffe050b7812 */ /* 0x000fe400078ec0ff */
[CC--:B------:R-:W-:Y:S02]  /*0bf0*/  LEA.HI R8, R6.reuse, R201.reuse, RZ, 0x2 ;  /* 0x000000c906087211 */ /* 0x0c0fe400078f10ff */
[----:B------:R-:W-:Y:S01]  /*0c00*/  LEA.HI R6, R6, R201, RZ, 0x5 ;  /* 0x000000c906067211 */ /* 0x000fe200078f28ff */
[----:B------:R-:W-:Y:S01]  /*0c10*/  IMAD.IADD R11, R224, 0x1, -R11 ;  /* 0x00000001e00b7824 */ /* 0x000fe200078e0a0b */
[--C-:B------:R-:W-:Y:S02]  /*0c20*/  SHF.R.S32.HI R9, RZ, 0x2, R8.reuse ;  /* 0x00000002ff097819 */ /* 0x100fe40000011408 */
[----:B------:R-:W-:-:S02]  /*0c30*/  SHF.R.S32.HI R2, RZ, 0x1f, R8 ;  /* 0x0000001fff027819 */ /* 0x000fc40000011408 */
[----:B------:R-:W-:Y:S02]  /*0c40*/  SHF.R.S32.HI R6, RZ, 0x5, R6 ;  /* 0x00000005ff067819 */ /* 0x000fe40000011406 */
[----:B------:R-:W-:Y:S02]  /*0c50*/  LEA.HI R10, R2, R9, RZ, 0x3 ;  /* 0x00000009020a7211 */ /* 0x000fe400078f18ff */
[----:B------:R-:W-:Y:S02]  /*0c60*/  LEA.HI R2, R0, R7, RZ, 0x1 ;  /* 0x0000000700027211 */ /* 0x000fe400078f08ff */
[----:B------:R-:W-:Y:S02]  /*0c70*/  LOP3.LUT R10, R10, 0xfffffff8, RZ, 0xc0, !PT ;  /* 0xfffffff80a0a7812 */ /* 0x000fe400078ec0ff */
[----:B------:R-:W-:Y:S02]  /*0c80*/  LOP3.LUT R2, R2, 0x1ffffffe, RZ, 0xc0, !PT ;  /* 0x1ffffffe02027812 */ /* 0x000fe400078ec0ff */
[----:B------:R-:W-:Y:S01]  /*0c90*/  LOP3.LUT R180, R8, 0x7ffffffc, RZ, 0xc0, !PT ;  /* 0x7ffffffc08b47812 */ /* 0x000fe200078ec0ff */
[----:B------:R-:W-:-:S02]  /*0ca0*/  IMAD.IADD R9, R9, 0x1, -R10 ;  /* 0x0000000109097824 */ /* 0x000fc400078e0a0a */
[----:B------:R-:W-:Y:S01]  /*0cb0*/  IMAD.IADD R7, R7, 0x1, -R2 ;  /* 0x0000000107077824 */ /* 0x000fe200078e0a02 */
[CC--:B------:R-:W-:Y:S01]  /*0cc0*/  LEA.HI R2, R3.reuse, R4.reuse, RZ, 0x5 ;  /* 0x0000000403027211 */ /* 0x0c0fe200078f28ff */
[----:B------:R-:W-:Y:S01]  /*0cd0*/  IMAD R10, R6, 0x10, R9 ;  /* 0x00000010060a7824 */ /* 0x000fe200078e0209 */
[----:B------:R-:W-:Y:S01]  /*0ce0*/  LEA.HI R6, R3, R4, RZ, 0x2 ;  /* 0x0000000403067211 */ /* 0x000fe200078f10ff */
[----:B------:R-:W-:Y:S01]  /*0cf0*/  IMAD.IADD R180, R201, 0x1, -R180 ;  /* 0x00000001c9b47824 */ /* 0x000fe200078e0ab4 */
[----:B------:R-:W-:Y:S01]  /*0d00*/  LOP3.LUT R3, R0, 0x3fffff0, RZ, 0xc0, !PT ;  /* 0x03fffff000037812 */ /* 0x000fe200078ec0ff */
[----:B------:R-:W-:Y:S01]  /*0d10*/  IMAD R225, R11, 0x40, R10 ;  /* 0x000000400be17824 */ /* 0x000fe200078e020a */
[----:B------:R-:W-:Y:S02]  /*0d20*/  LOP3.LUT R189, R6, 0xfffffffc, RZ, 0xc0, !PT ;  /* 0xfffffffc06bd7812 */ /* 0x000fe400078ec0ff */
[--C-:B------:R-:W-:Y:S01]  /*0d30*/  SHF.R.S32.HI R162, RZ, 0x2, R6.reuse ;  /* 0x00000002ffa27819 */ /* 0x100fe20000011406 */
[C---:B------:R-:W-:Y:S01]  /*0d40*/  IMAD.IADD R3, R4.reuse, 0x1, -R3 ;  /* 0x0000000104037824 */ /* 0x040fe200078e0a03 */
[----:B------:R-:W-:Y:S01]  /*0d50*/  SHF.R.S32.HI R5, RZ, 0x1f, R6 ;  /* 0x0000001fff057819 */ /* 0x000fe20000011406 */
[----:B------:R-:W-:Y:S01]  /*0d60*/  IMAD.IADD R189, R4, 0x1, -R189 ;  /* 0x0000000104bd7824 */ /* 0x000fe200078e0abd */
[----:B------:R-:W-:Y:S01]  /*0d70*/  SHF.R.S32.HI R2, RZ, 0x5, R2 ;  /* 0x00000005ff027819 */ /* 0x000fe20000011402 */
[----:B------:R-:W-:Y:S01]  /*0d80*/  VIADD R188, R162, 0x40 ;  /* 0x00000040a2bc7836 */ /* 0x000fe20000000000 */
[----:B------:R-:W-:Y:S01]  /*0d90*/  LEA.HI R5, R5, R162, RZ, 0x3 ;  /* 0x000000a205057211 */ /* 0x000fe200078f18ff */
[----:B------:R-:W-:Y:S01]  /*0da0*/  IMAD.SHL.U32 R160, R189, 0x4, RZ ;  /* 0x00000004bda07824 */ /* 0x000fe200078e00ff */
[----:B------:R-:W-:Y:S01]  /*0db0*/  LOP3.LUT R9, R190, 0xfffffff8, RZ, 0xc0, !PT ;  /* 0xfffffff8be097812 */ /* 0x000fe200078ec0ff */
[----:B------:R-:W-:Y:S01]  /*0dc0*/  IMAD R0, R2, 0x10, R3 ;  /* 0x0000001002007824 */ /* 0x000fe200078e0203 */
[----:B------:R-:W-:Y:S01]  /*0dd0*/  LOP3.LUT R5, R5, 0xfffffff8, RZ, 0xc0, !PT ;  /* 0xfffffff805057812 */ /* 0x000fe200078ec0ff */
[----:B------:R-:W-:Y:S01]  /*0de0*/  VIADD R169, R160, 0x20 ;  /* 0x00000020a0a97836 */ /* 0x000fe20000000000 */
[----:B------:R-:W-:Y:S01]  /*0df0*/  SHF.R.S32.HI R3, RZ, 0x1f, R188 ;  /* 0x0000001fff037819 */ /* 0x000fe200000114bc */
[----:B------:R-:W-:Y:S01]  /*0e00*/  IMAD R226, R0, 0x8, R7 ;  /* 0x0000000800e27824 */ /* 0x000fe200078e0207 */
[----:B------:R-:W-:Y:S01]  /*0e10*/  SHF.R.S32.HI R190, RZ, 0x3, R190 ;  /* 0x00000003ffbe7819 */ /* 0x000fe200000114be */
[----:B------:R-:W-:Y:S01]  /*0e20*/  IMAD.IADD R165, R160, 0x1, R169 ;  /* 0x00000001a0a57824 */ /* 0x000fe200078e02a9 */
[----:B------:R-:W-:Y:S01]  /*0e30*/  LEA.HI R3, R3, R188, RZ, 0x3 ;  /* 0x000000bc03037211 */ /* 0x000fe200078f18ff */
[----:B------:R-:W-:Y:S01]  /*0e40*/  IMAD.IADD R200, R162, 0x1, -R5 ;  /* 0x00000001a2c87824 */ /* 0x000fe200078e0a05 */
[----:B------:R-:W-:Y:S01]  /*0e50*/  SHF.R.S32.HI R196, RZ, 0x1f, R169 ;  /* 0x0000001fffc47819 */ /* 0x000fe200000114a9 */
[----:B------:R-:W-:Y:S01]  /*0e60*/  VIADD R168, R160, 0x40 ;  /* 0x00000040a0a87836 */ /* 0x000fe20000000000 */
[----:B------:R-:W-:Y:S01]  /*0e70*/  SHF.R.S32.HI R0, RZ, 0x1f, R165 ;  /* 0x0000001fff007819 */ /* 0x000fe200000114a5 */
[----:B------:R-:W-:-:S02]  /*0e80*/  IMAD.SHL.U32 R174, R200, 0x40, RZ ;  /* 0x00000040c8ae7824 */ /* 0x000fc400078e00ff */
[----:B------:R-:W-:Y:S01]  /*0e90*/  IMAD.SHL.U32 R3, R3, 0x40, RZ ;  /* 0x0000004003037824 */ /* 0x000fe200078e00ff */
[-C--:B------:R-:W-:Y:S01]  /*0ea0*/  LEA.HI R191, R0, R165.reuse, RZ, 0x3 ;  /* 0x000000a500bf7211 */ /* 0x080fe200078f18ff */
[----:B------:R-:W-:Y:S01]  /*0eb0*/  IMAD.IADD R166, R160, 0x1, R168 ;  /* 0x00000001a0a67824 */ /* 0x000fe200078e02a8 */
[----:B------:R-:W-:Y:S01]  /*0ec0*/  LEA.HI R0, R0, R165, RZ, 0x6 ;  /* 0x000000a500007211 */ /* 0x000fe200078f30ff */
[----:B------:R-:W-:Y:S01]  /*0ed0*/  IMAD.SHL.U32 R176, R2, 0x200, RZ ;  /* 0x0000020002b07824 */ /* 0x000fe200078e00ff */
[----:B------:R-:W-:Y:S01]  /*0ee0*/  LOP3.LUT R174, R174, 0x1c0, RZ, 0xc0, !PT ;  /* 0x000001c0aeae7812 */ /* 0x000fe200078ec0ff */
[----:B------:R-:W-:Y:S01]  /*0ef0*/  IMAD.SHL.U32 R173, R188, 0x40, RZ ;  /* 0x00000040bcad7824 */ /* 0x000fe200078e00ff */
[----:B------:R-:W-:Y:S01]  /*0f00*/  LOP3.LUT R178, R3, 0xfffffe00, RZ, 0xc0, !PT ;  /* 0xfffffe0003b27812 */ /* 0x000fe200078ec0ff */
[----:B------:R-:W-:Y:S01]  /*0f10*/  IMAD.SHL.U32 R2, R0, 0x80, RZ ;  /* 0x0000008000027824 */ /* 0x000fe200078e00ff */
[----:B------:R-:W-:Y:S01]  /*0f20*/  SHF.R.U32.HI R175, RZ, 0x3, R174 ;  /* 0x00000003ffaf7819 */ /* 0x000fe200000116ae */
[----:B------:R-:W-:Y:S01]  /*0f30*/  IMAD.IADD R184, R4, 0x1, -R9 ;  /* 0x0000000104b87824 */ /* 0x000fe200078e0a09 */
[----:B------:R-:W-:Y:S01]  /*0f40*/  LOP3.LUT R0, R174, 0x38, R191, 0xf8, !PT ;  /* 0x00000038ae007812 */ /* 0x000fe200078ef8bf */
[----:B------:R-:W-:Y:S01]  /*0f50*/  IMAD.SHL.U32 R18, R189, 0x8, RZ ;  /* 0x00000008bd127824 */ /* 0x000fe200078e00ff */
[----:B------:R-:W-:Y:S01]  /*0f60*/  SHF.R.S32.HI R3, RZ, 0x1f, R166 ;  /* 0x0000001fff037819 */ /* 0x000fe200000114a6 */
[----:B------:R-:W-:Y:S01]  /*0f70*/  IMAD.SHL.U32 R182, R184, 0x8, RZ ;  /* 0x00000008b8b67824 */ /* 0x000fe200078e00ff */
[----:B------:R-:W-:Y:S01]  /*0f80*/  LOP3.LUT R5, R2, 0xffffe000, RZ, 0xc0, !PT ;  /* 0xffffe00002057812 */ /* 0x000fe200078ec0ff */
[----:B------:R-:W-:Y:S01]  /*0f90*/  IMAD.U32 R2, RZ, RZ, UR4 ;  /* 0x00000004ff027e24 */ /* 0x000fe2000f8e00ff */
[----:B------:R-:W-:Y:S01]  /*0fa0*/  LOP3.LUT R0, R0, R175, RZ, 0x3c, !PT ;  /* 0x000000af00007212 */ /* 0x000fe200078e3cff */
[----:B------:R-:W-:Y:S01]  /*0fb0*/  VIADD R171, R160, 0x10 ;  /* 0x00000010a0ab7836 */ /* 0x000fe20000000000 */
[-C--:B------:R-:W-:Y:S01]  /*0fc0*/  LEA.HI R4, R3, R166.reuse, RZ, 0x6 ;  /* 0x000000a603047211 */ /* 0x080fe200078f30ff */
[----:B------:R-:W-:Y:S01]  /*0fd0*/  VIADD R183, R182, 0x40 ;  /* 0x00000040b6b77836 */ /* 0x000fe20000000000 */
[----:B------:R-:W-:Y:S01]  /*0fe0*/  LOP3.LUT R173, R173, 0x1c0, RZ, 0xc0, !PT ;  /* 0x000001c0adad7812 */ /* 0x000fe200078ec0ff */
[----:B------:R0:W-:Y:S01]  /*0ff0*/  STL [R1+0x40], R2 ;  /* 0x0000400201007387 */ /* 0x0001e20000100800 */
[----:B------:R-:W-:Y:S01]  /*1000*/  LEA.HI R3, R3, R166, RZ, 0x3 ;  /* 0x000000a603037211 */ /* 0x000fe200078f18ff */
[----:B------:R-:W-:Y:S01]  /*1010*/  IMAD.SHL.U32 R6, R4, 0x80, RZ ;  /* 0x0000008004067824 */ /* 0x000fe200078e00ff */
[----:B------:R-:W-:Y:S01]  /*1020*/  IADD3 R222, R0, R5, R176 ;  /* 0x0000000500de7210 */ /* 0x000fe20007ffe0b0 */
[----:B------:R-:W-:Y:S01]  /*1030*/  IMAD.U32 R0, RZ, RZ, UR5 ;  /* 0x00000005ff007e24 */ /* 0x000fe2000f8e00ff */
[----:B------:R-:W-:Y:S01]  /*1040*/  LEA.HI R0, R189, R189, RZ, 0x1 ;  /* 0x000000bdbd007211 */ /* 0x000fe200078f08ff */
[C---:B------:R-:W-:Y:S01]  /*1050*/  VIADD R170, R160.reuse, 0x30 ;  /* 0x00000030a0aa7836 */ /* 0x040fe20000000000 */
[----:B------:R-:W-:Y:S01]  /*1060*/  SHF.R.U32.HI R223, RZ, 0x3, R173 ;  /* 0x00000003ffdf7819 */ /* 0x000fe200000116ad */
[----:B------:R-:W-:Y:S01]  /*1070*/  VIADD R172, R160, 0x50 ;  /* 0x00000050a0ac7836 */ /* 0x000fe20000000000 */
[----:B------:R-:W-:Y:S01]  /*1080*/  LOP3.LUT R10, R173, 0x38, R191, 0xf8, !PT ;  /* 0x00000038ad0a7812 */ /* 0x000fe200078ef8bf */
[----:B------:R-:W-:Y:S01]  /*1090*/  IMAD.SHL.U32 R226, R226, 0x8, RZ ;  /* 0x00000008e2e27824 */ /* 0x000fe200078e00ff */
[----:B------:R-:W-:-:S02]  /*10a0*/  LOP3.LUT R4, R174, 0x38, R3, 0xf8, !PT ;  /* 0x00000038ae047812 */ /* 0x000fc400078ef803 */
[----:B------:R-:W-:Y:S02]  /*10b0*/  LOP3.LUT R12, R173, 0x38, R3, 0xf8, !PT ;  /* 0x00000038ad0c7812 */ /* 0x000fe400078ef803 */
[----:B------:R-:W-:Y:S02]  /*10c0*/  LOP3.LUT R0, R0, 0x1ffffffe, RZ, 0xc0, !PT ;  /* 0x1ffffffe00007812 */ /* 0x000fe400078ec0ff */
[----:B------:R-:W-:Y:S02]  /*10d0*/  LOP3.LUT R10, R10, R223, RZ, 0x3c, !PT ;  /* 0x000000df0a0a7212 */ /* 0x000fe400078e3cff */
[----:B------:R-:W-:Y:S01]  /*10e0*/  LOP3.LUT R7, R6, 0xffffe000, RZ, 0xc0, !PT ;  /* 0xffffe00006077812 */ /* 0x000fe200078ec0ff */
[----:B------:R-:W-:Y:S01]  /*10f0*/  IMAD.IADD R0, R189, 0x1, -R0 ;  /* 0x00000001bd007824 */ /* 0x000fe200078e0a00 */
[----:B------:R-:W-:Y:S02]  /*1100*/  LOP3.LUT R4, R4, R175, RZ, 0x3c, !PT ;  /* 0x000000af04047212 */ /* 0x000fe400078e3cff */
[----:B------:R-:W-:Y:S01]  /*1110*/  LOP3.LUT R12, R12, R223, RZ, 0x3c, !PT ;  /* 0x000000df0c0c7212 */ /* 0x000fe200078e3cff */
[----:B------:R-:W-:Y:S01]  /*1120*/  IMAD R181, R0, 0x8, R225 ;  /* 0x0000000800b57824 */ /* 0x000fe200078e02e1 */
[----:B0-----:R-:W-:-:S02]  /*1130*/  LOP3.LUT R2, R173, 0x38, R18, 0xf8, !PT ;  /* 0x00000038ad027812 */ /* 0x001fc400078ef812 */
[----:B------:R-:W-:Y:S02]  /*1140*/  IADD3 R10, R10, R5, R178 ;  /* 0x000000050a0a7210 */ /* 0x000fe40007ffe0b2 */
[-C--:B------:R-:W-:Y:S02]  /*1150*/  IADD3 R4, R4, R7.reuse, R176 ;  /* 0x0000000704047210 */ /* 0x080fe40007ffe0b0 */
[----:B------:R-:W-:Y:S02]  /*1160*/  IADD3 R12, R12, R7, R178 ;  /* 0x000000070c0c7210 */ /* 0x000fe40007ffe0b2 */
[----:B------:R-:W-:Y:S02]  /*1170*/  LOP3.LUT R2, R178, R2, R223, 0xf6, !PT ;  /* 0x00000002b2027212 */ /* 0x000fe400078ef6df */
[----:B------:R-:W-:Y:S02]  /*1180*/  SHF.R.S32.HI R228, RZ, 0x1f, R182 ;  /* 0x0000001fffe47819 */ /* 0x000fe400000114b6 */
[----:B------:R-:W-:-:S02]  /*1190*/  SHF.R.S32.HI R197, RZ, 0x1f, R171 ;  /* 0x0000001fffc57819 */ /* 0x000fc400000114ab */
[----:B------:R-:W-:Y:S02]  /*11a0*/  SHF.R.S32.HI R227, RZ, 0x1f, R183 ;  /* 0x0000001fffe37819 */ /* 0x000fe400000114b7 */
[----:B------:R-:W-:Y:S02]  /*11b0*/  SHF.R.S32.HI R195, RZ, 0x1f, R170 ;  /* 0x0000001fffc37819 */ /* 0x000fe400000114aa */
[----:B------:R-:W-:Y:S02]  /*11c0*/  SHF.R.S32.HI R194, RZ, 0x1f, R168 ;  /* 0x0000001fffc27819 */ /* 0x000fe400000114a8 */
[----:B------:R-:W-:Y:S02]  /*11d0*/  SHF.R.S32.HI R193, RZ, 0x1f, R172 ;  /* 0x0000001fffc17819 */ /* 0x000fe400000114ac */
[----:B------:R-:W-:Y:S02]  /*11e0*/  SHF.R.S32.HI R191, RZ, 0x3, R191 ;  /* 0x00000003ffbf7819 */ /* 0x000fe400000114bf */
[----:B------:R-:W-:-:S02]  /*11f0*/  SHF.R.S32.HI R192, RZ, 0x3, R3 ;  /* 0x00000003ffc07819 */ /* 0x000fc40000011403 */
[----:B------:R-:W-:Y:S02]  /*1200*/  LEA R206, R2, UR4, 0x1 ;  /* 0x0000000402ce7c11 */ /* 0x000fe4000f8e08ff */
[----:B------:R-:W-:Y:S02]  /*1210*/  LEA R222, R222, UR4, 0x1 ;  /* 0x00000004dede7c11 */ /* 0x000fe4000f8e08ff */
[----:B------:R-:W-:Y:S02]  /*1220*/  LEA R204, R10, UR4, 0x1 ;  /* 0x000000040acc7c11 */ /* 0x000fe4000f8e08ff */
[----:B------:R-:W-:Y:S02]  /*1230*/  LEA R205, R4, UR4, 0x1 ;  /* 0x0000000404cd7c11 */ /* 0x000fe4000f8e08ff */
[----:B------:R-:W-:-:S07]  /*1240*/  LEA R203, R12, UR4, 0x1 ;  /* 0x000000040ccb7c11 */ /* 0x000fce000f8e08ff */
.L_x_1940:
[----:B------:R-:W-:Y:S01]  /*1250*/  ULDC.64 UR4, c[0x0][0xa28] ;  /* 0x00028a0000047ab9 */ /* 0x000fe20000000a00 */
[----:B0-2---:R-:W0:Y:S01]  /*1260*/  LDC.64 R4, c[0x0][0xa08] ;  /* 0x00028200ff047b82 */ /* 0x005e220000000a00 */
[----:B------:R-:W-:Y:S01]  /*1270*/  ISETP.NE.U32.AND P0, PT, RZ, UR4, PT ;  /* 0x00000004ff007c0c */ /* 0x000fe2000bf05070 */
[----:B------:R-:W-:Y:S01]  /*1280*/  IMAD.MOV.U32 R0, RZ, RZ, RZ ;  /* 0x000000ffff007224 */ /* 0x000fe200078e00ff */
[----:B------:R-:W-:Y:S01]  /*1290*/  ULDC.64 UR6, c[0x0][0x208] ;  /* 0x0000820000067ab9 */ /* 0x000fe20000000a00 */
[----:B------:R-:W-:Y:S01]  /*12a0*/  IMAD.MOV.U32 R28, RZ, RZ, RZ ;  /* 0x000000ffff1c7224 */ /* 0x000fe200078e00ff */
[----:B------:R-:W-:Y:S01]  /*12b0*/  ISETP.NE.AND.EX P0, PT, RZ, UR5, PT, P0 ;  /* 0x00000005ff007c0c */ /* 0x000fe2000bf05300 */
[----:B------:R-:W-:Y:S02]  /*12c0*/  ULDC.64 UR4, c[0x0][0xa18] ;  /* 0x0002860000047ab9 */ /* 0x000fe40000000a00 */
[----:B------:R-:W-:-:S04]  /*12d0*/  ISETP.NE.U32.AND P1, PT, RZ, UR4, PT ;  /* 0x00000004ff007c0c */ /* 0x000fc8000bf25070 */
[----:B------:R-:W-:Y:S01]  /*12e0*/  ISETP.NE.AND.EX P1, PT, RZ, UR5, PT, P1 ;  /* 0x00000005ff007c0c */ /* 0x000fe2000bf25310 */
[----:B------:R-:W-:Y:S02]  /*12f0*/  ULDC.64 UR4, c[0x0][0xa08] ;  /* 0x0002820000047ab9 */ /* 0x000fe40000000a00 */
[----:B------:R-:W-:-:S03]  /*1300*/  ISETP.NE.U32.AND P3, PT, RZ, UR4, PT ;  /* 0x00000004ff007c0c */ /* 0x000fc6000bf65070 */
[----:B---34-:R-:W1:Y:S01]  /*1310*/  @P0 LDC.64 R2, c[0x0][0xa28] ;  /* 0x00028a00ff020b82 */ /* 0x018e620000000a00 */
[----:B------:R-:W-:Y:S01]  /*1320*/  ISETP.NE.AND.EX P3, PT, RZ, UR5, PT, P3 ;  /* 0x00000005ff007c0c */ /* 0x000fe2000bf65330 */
[----:B0-----:R-:W-:-:S06]  /*1330*/  IMAD.WIDE R8, R27, 0x4, R4 ;  /* 0x000000041b087825 */ /* 0x001fcc00078e0204 */
[----:B------:R-:W0:Y:S01]  /*1340*/  @P1 LDC.64 R6, c[0x0][0xa18] ;  /* 0x00028600ff061b82 */ /* 0x000e220000000a00 */
[----:B------:R-:W-:Y:S02]  /*1350*/  ULDC UR4, c[0x0][0x288] ;  /* 0x0000a20000047ab9 */ /* 0x000fe40000000800 */
[----:B------:R-:W-:Y:S01]  /*1360*/  IMAD.U32 R163, RZ, RZ, UR4 ;  /* 0x00000004ffa37e24 */ /* 0x000fe2000f8e00ff */
[----:B------:R-:W-:Y:S02]  /*1370*/  ULDC.64 UR4, c[0x0][0x418] ;  /* 0x0001060000047ab9 */ /* 0x000fe40000000a00 */
[----:B------:R-:W-:Y:S01]  /*1380*/  UISETP.NE.U32.AND UP0, UPT, UR4, URZ, UPT ;  /* 0x0000003f0400728c */ /* 0x000fe2000bf05070 */
[----:B------:R2:W5:Y:S03]  /*1390*/  @P3 LDG.E R28, desc[UR6][R8.64] ;  /* 0x00000006081c3981 */ /* 0x000566000c1e1900 */
[----:B------:R-:W-:-:S03]  /*13a0*/  UISETP.NE.AND.EX UP0, UPT, UR5, URZ, UPT, UP0 ;  /* 0x0000003f0500728c */ /* 0x000fc6000bf05300 */
[----:B------:R-:W-:Y:S01]  /*13b0*/  ULDC.64 UR4, c[0x0][0xa20] ;  /* 0x0002880000047ab9 */ /* 0x000fe20000000a00 */
[----:B-1----:R-:W-:Y:S01]  /*13c0*/  @P0 IMAD.WIDE R2, R27, 0x4, R2 ;  /* 0x000000041b020825 */ /* 0x002fe200078e0202 */
[----:B------:R-:W-:-:S04]  /*13d0*/  ISETP.NE.U32.AND P2, PT, RZ, UR4, PT ;  /* 0x00000004ff007c0c */ /* 0x000fc8000bf45070 */
[----:B------:R2:W5:Y:S01]  /*13e0*/  @P0 LDG.E R0, desc[UR6][R2.64] ;  /* 0x0000000602000981 */ /* 0x000562000c1e1900 */
[----:B0-----:R-:W-:-:S05]  /*13f0*/  @P1 IMAD.WIDE R4, R27, 0x4, R6 ;  /* 0x000000041b041825 */ /* 0x001fca00078e0206 */
[----:B------:R2:W5:Y:S01]  /*1400*/  @P1 LDG.E R163, desc[UR6][R4.64] ;  /* 0x0000000604a31981 */ /* 0x000562000c1e1900 */
[----:B------:R-:W-:Y:S02]  /*1410*/  ULDC UR6, c[0x0][0x424] ;  /* 0x0001090000067ab9 */ /* 0x000fe40000000800 */
[----:B------:R-:W-:Y:S01]  /*1420*/  USEL UR4, UR6, 0x1, UP0 ;  /* 0x0000000106047887 */ /* 0x000fe20008000000 */
[----:B------:R-:W-:Y:S02]  /*1430*/  ISETP.NE.AND.EX P2, PT, RZ, UR5, PT, P2 ;  /* 0x00000005ff007c0c */ /* 0x000fe4000bf45320 */
[----:B------:R-:W-:Y:S01]  /*1440*/  ULDC UR6, c[0x0][0x2f0] ;  /* 0x0000bc0000067ab9 */ /* 0x000fe20000000800 */
[----:B------:R-:W-:Y:S01]  /*1450*/  ULDC UR7, c[0x0][0x348] ;  /* 0x0000d20000077ab9 */ /* 0x000fe20000000800 */
[----:B------:R-:W-:Y:S01]  /*1460*/  UIMAD UR6, UR4, UR6, URZ ;  /* 0x00000006040672a4 */ /* 0x000fe2000f8e023f */
[----:B------:R-:W-:Y:S02]  /*1470*/  IMAD.MOV.U32 R185, RZ, RZ, R26 ;  /* 0x000000ffffb97224 */ /* 0x000fe400078e001a */
[----:B------:R-:W-:Y:S01]  /*1480*/  IMAD.MOV.U32 R186, RZ, RZ, R27 ;  /* 0x000000ffffba7224 */ /* 0x000fe200078e001b */
[----:B--2---:R-:W-:Y:S08]  /*1490*/  @P1 BRA `(.L_x_1655) ;  /* 0x0000000000281947 */ /* 0x004ff00003800000 */
[----:B------:R-:W-:Y:S02]  /*14a0*/  ULDC.64 UR4, c[0x0][0xa00] ;  /* 0x0002800000047ab9 */ /* 0x000fe40000000a00 */
[----:B------:R-:W-:-:S04]  /*14b0*/  ISETP.NE.U32.AND P0, PT, RZ, UR4, PT ;  /* 0x00000004ff007c0c */ /* 0x000fc8000bf05070 */
[----:B------:R-:W-:-:S13]  /*14c0*/  ISETP.NE.AND.EX P0, PT, RZ, UR5, PT, P0 ;  /* 0x00000005ff007c0c */ /* 0x000fda000bf05300 */
[----:B------:R-:W-:Y:S05]  /*14d0*/  @!P0 BRA `(.L_x_1655) ;  /* 0x0000000000188947 */ /* 0x000fea0003800000 */
[----:B------:R-:W0:Y:S01]  /*14e0*/  LDC.64 R2, c[0x0][0xa00] ;  /* 0x00028000ff027b82 */ /* 0x000e220000000a00 */
[----:B------:R-:W-:Y:S01]  /*14f0*/  ULDC.64 UR4, c[0x0][0x208] ;  /* 0x0000820000047ab9 */ /* 0x000fe20000000a00 */
[----:B0-----:R-:W-:-:S05]  /*1500*/  IMAD.WIDE R2, R27, 0x4, R2 ;  /* 0x000000041b027825 */ /* 0x001fca00078e0202 */
[----:B-----5:R-:W2:Y:S04]  /*1510*/  LDG.E R163, desc[UR4][R2.64] ;  /* 0x0000000402a37981 */ /* 0x020ea8000c1e1900 */
[----:B------:R-:W2:Y:S02]  /*1520*/  LDG.E R4, desc[UR4][R2.64+0x4] ;  /* 0x0000040402047981 */ /* 0x000ea4000c1e1900 */
[----:B--2---:R-:W-:-:S07]  /*1530*/  IMAD.IADD R163, R4, 0x1, -R163 ;  /* 0x0000000104a37824 */ /* 0x004fce00078e0aa3 */
.L_x_1655:
[----:B------:R-:W-:Y:S02]  /*1540*/  IMAD.U32 R24, RZ, RZ, UR7 ;  /* 0x00000007ff187e24 */ /* 0x000fe4000f8e00ff */
[----:B------:R-:W-:Y:S01]  /*1550*/  IMAD.U32 R29, RZ, RZ, UR6 ;  /* 0x00000006ff1d7e24 */ /* 0x000fe2000f8e00ff */
[----:B------:R-:W-:Y:S06]  /*1560*/  @!P2 BRA `(.L_x_1656) ;  /* 0x000000000014a947 */ /* 0x000fec0003800000 */
[----:B------:R-:W0:Y:S01]  /*1570*/  LDC.64 R2, c[0x0][0xa20] ;  /* 0x00028800ff027b82 */ /* 0x000e220000000a00 */
[----:B------:R-:W-:Y:S01]  /*1580*/  ULDC.64 UR4, c[0x0][0x208] ;  /* 0x0000820000047ab9 */ /* 0x000fe20000000a00 */
[----:B0-----:R-:W-:-:S05]  /*1590*/  IMAD.WIDE R2, R27, 0x4, R2 ;  /* 0x000000041b027825 */ /* 0x001fca00078e0202 */
[----:B------:R0:W5:Y:S01]  /*15a0*/  LDG.E R29, desc[UR4][R2.64] ;  /* 0x00000004021d7981 */ /* 0x000162000c1e1900 */
[----:B------:R-:W-:Y:S05]  /*15b0*/  BRA `(.L_x_1657) ;  /* 0x0000000000147947 */ /* 0x000fea0003800000 */
.L_x_1656:
[----:B------:R-:W-:Y:S05]  /*15c0*/  @!P3 BRA `(.L_x_1657) ;  /* 0x000000000010b947 */ /* 0x000fea0003800000 */
[----:B------:R-:W-:Y:S02]  /*15d0*/  ULDC.64 UR4, c[0x0][0x208] ;  /* 0x0000820000047ab9 */ /* 0x000fe40000000a00 */
[----:B------:R-:W2:Y:S04]  /*15e0*/  LDG.E R2, desc[UR4][R8.64] ;  /* 0x0000000408027981 */ /* 0x000ea8000c1e1900 */
[----:B------:R-:W2:Y:S02]  /*15f0*/  LDG.E R29, desc[UR4][R8.64+0x4] ;  /* 0x00000404081d7981 */ /* 0x000ea4000c1e1900 */
[----:B--2---:R-:W-:-:S07]  /*1600*/  IMAD.IADD R29, R29, 0x1, -R2 ;  /* 0x000000011d1d7824 */ /* 0x004fce00078e0a02 */
.L_x_1657:
[----:B------:R-:W-:Y:S01]  /*1610*/  ULDC.64 UR4, c[0x0][0xa10] ;  /* 0x0002840000047ab9 */ /* 0x000fe20000000a00 */
[----:B------:R-:W-:Y:S01]  /*1620*/  ULDC.64 UR6, c[0x0][0x208] ;  /* 0x0000820000067ab9 */ /* 0x000fe20000000a00 */
[----:B------:R-:W-:Y:S01]  /*1630*/  ISETP.NE.U32.AND P0, PT, RZ, UR4, PT ;  /* 0x00000004ff007c0c */ /* 0x000fe2000bf05070 */
[----:B------:R-:W1:Y:S03]  /*1640*/  LDC R8, c[0x0][0x448] ;  /* 0x00011200ff087b82 */ /* 0x000e660000000800 */
[----:B------:R-:W-:Y:S01]  /*1650*/  ISETP.NE.AND.EX P0, PT, RZ, UR5, PT, P0 ;  /* 0x00000005ff007c0c */ /* 0x000fe2000bf05300 */
[----:B------:R-:W-:Y:S02]  /*1660*/  ULDC.64 UR4, c[0x0][0xa30] ;  /* 0x00028c0000047ab9 */ /* 0x000fe40000000a00 */
[----:B------:R-:W-:Y:S01]  /*1670*/  ISETP.NE.U32.AND P1, PT, RZ, UR4, PT ;  /* 0x00000004ff007c0c */ /* 0x000fe2000bf25070 */
[----:B-----5:R-:W-:Y:S01]  /*1680*/  IMAD.MOV.U32 R147, RZ, RZ, R29 ;  /* 0x000000ffff937224 */ /* 0x020fe200078e001d */
[----:B------:R-:W2:Y:S02]  /*1690*/  LDC.64 R10, c[0x0][0x9e0] ;  /* 0x00027800ff0a7b82 */ /* 0x000ea40000000a00 */
[----:B------:R-:W-:-:S06]  /*16a0*/  ISETP.NE.AND.EX P1, PT, RZ, UR5, PT, P1 ;  /* 0x00000005ff007c0c */ /* 0x000fcc000bf25310 */
[----:B0-----:R-:W0:Y:S08]  /*16b0*/  @P0 LDC.64 R2, c[0x0][0xa10] ;  /* 0x00028400ff020b82 */ /* 0x001e300000000a00 */
[----:B------:R-:W3:Y:S01]  /*16c0*/  @P1 LDC.64 R4, c[0x0][0xa30] ;  /* 0x00028c00ff041b82 */ /* 0x000ee20000000a00 */
[----:B0-----:R-:W-:-:S05]  /*16d0*/  @P0 IMAD.WIDE R2, R27, 0x4, R2 ;  /* 0x000000041b020825 */ /* 0x001fca00078e0202 */
[----:B------:R-:W4:Y:S04]  /*16e0*/  @P0 LDG.E R6, desc[UR6][R2.64] ;  /* 0x0000000602060981 */ /* 0x000f28000c1e1900 */
[----:B------:R0:W4:Y:S01]  /*16f0*/  @P0 LDG.E R7, desc[UR6][R2.64+0x4] ;  /* 0x0000040602070981 */ /* 0x000122000c1e1900 */
[----:B---3--:R-:W-:-:S05]  /*1700*/  @P1 IMAD.WIDE R4, R27, 0x4, R4 ;  /* 0x000000041b041825 */ /* 0x008fca00078e0204 */
[----:B------:R3:W5:Y:S01]  /*1710*/  @P1 LDG.E R147, desc[UR6][R4.64] ;  /* 0x0000000604931981 */ /* 0x000762000c1e1900 */
[----:B-1----:R-:W-:Y:S01]  /*1720*/  ISETP.NE.AND P1, PT, R8, 0x1, PT ;  /* 0x000000010800780c */ /* 0x002fe20003f25270 */
[----:B------:R-:W-:Y:S01]  /*1730*/  IMAD.SHL.U32 R177, R25, 0x80, RZ ;  /* 0x0000008019b17824 */ /* 0x000fe200078e00ff */
[----:B--2---:R-:W-:-:S03]  /*1740*/  ISETP.GE.AND P2, PT, R11, 0x1, PT ;  /* 0x000000010b00780c */ /* 0x004fc60003f46270 */
[----:B0-----:R-:W-:-:S08]  /*1750*/  VIADD R2, R177, 0x7f ;  /* 0x0000007fb1027836 */ /* 0x001fd00000000000 */
[----:B------:R-:W0:Y:S08]  /*1760*/  @P1 LDC R9, c[0x0][0x44c] ;  /* 0x00011300ff091b82 */ /* 0x000e300000000800 */
[----:B------:R-:W1:Y:S01]  /*1770*/  @P1 LDC R8, c[0x0][0x450] ;  /* 0x00011400ff081b82 */ /* 0x000e620000000800 */
[----:B0-----:R-:W-:-:S05]  /*1780*/  @P1 IMAD.HI.U32 R3, R2, R9, RZ ;  /* 0x0000000902031227 */ /* 0x001fca00078e00ff */
[----:B-1----:R-:W-:Y:S01]  /*1790*/  @P1 SHF.R.U32.HI R2, RZ, R8, R3 ;  /* 0x00000008ff021219 */ /* 0x002fe20000011603 */
[----:B----4-:R-:W-:Y:S02]  /*17a0*/  @P0 IMAD.IADD R24, R7, 0x1, -R6 ;  /* 0x0000000107180824 */ /* 0x010fe400078e0a06 */
[----:B------:R-:W-:-:S04]  /*17b0*/  IMAD.IADD R7, R29, 0x1, -R0 ;  /* 0x000000011d077824 */ /* 0x000fc800078e0a00 */
[----:B------:R-:W-:-:S04]  /*17c0*/  IMAD.IADD R164, R7, 0x1, R24 ;  /* 0x0000000107a47824 */ /* 0x000fc800078e0218 */
[C---:B------:R-:W-:Y:S01]  /*17d0*/  VIADD R0, R164.reuse, 0x5f ;  /* 0x0000005fa4007836 */ /* 0x040fe20000000000 */
[----:B------:R-:W-:-:S03]  /*17e0*/  IADD3 R3, R164, 0x1, -R163 ;  /* 0x00000001a4037810 */ /* 0x000fc60007ffe8a3 */
[----:B------:R-:W-:-:S04]  /*17f0*/  IMAD.HI R0, R0, 0x2aaaaaab, RZ ;  /* 0x2aaaaaab00007827 */ /* 0x000fc800078e02ff */
[----:B------:R-:W-:Y:S01]  /*1800*/  IMAD.IADD R3, R3, 0x1, R2 ;  /* 0x0000000103037824 */ /* 0x000fe200078e0202 */
[----:B------:R-:W-:-:S04]  /*1810*/  SHF.R.U32.HI R153, RZ, 0x1f, R0 ;  /* 0x0000001fff997819 */ /* 0x000fc80000011600 */
[----:B------:R-:W-:Y:S01]  /*1820*/  LEA.HI.SX32 R153, R0, R153, 0x1c ;  /* 0x0000009900997211 */ /* 0x000fe200078fe2ff */
[----:B------:R-:W-:Y:S01]  /*1830*/  IMAD.IADD R0, R3, 0x1, R10 ;  /* 0x0000000103007824 */ /* 0x000fe200078e020a */
[----:B---3--:R-:W-:Y:S06]  /*1840*/  @!P2 BRA `(.L_x_1658) ;  /* 0x000000000048a947 */ /* 0x008fec0003800000 */
[C---:B------:R-:W-:Y:S01]  /*1850*/  ISETP.GT.AND P0, PT, R3.reuse, RZ, PT ;  /* 0x000000ff0300720c */ /* 0x040fe20003f04270 */
[----:B------:R-:W-:Y:S01]  /*1860*/  BSSY B0, `(.L_x_1659) ;  /* 0x000000e000007945 */ /* 0x000fe20003800000 */
[----:B------:R-:W-:-:S11]  /*1870*/  VIADD R2, R3, 0xffffffff ;  /* 0xffffffff03027836 */ /* 0x000fd60000000000 */
        /* <DEDUP_REMOVED lines=8> */
.L_x_1660:
[----:B------:R-:W-:-:S13]  /*1900*/  ISETP.NE.AND P0, PT, R11, 0x1, PT ;  /* 0x000000010b00780c */ /* 0x000fda0003f05270 */
[----:B------:R-:W0:Y:S02]  /*1910*/  @P0 LDC.64 R4, c[0x0][0x9e8] ;  /* 0x00027a00ff040b82 */ /* 0x000e240000000a00 */
[----:B0-----:R-:W-:-:S05]  /*1920*/  @P0 IMAD.HI.U32 R4, R2, R4, RZ ;  /* 0x0000000402040227 */ /* 0x001fca00078e00ff */
[----:B------:R-:W-:-:S07]  /*1930*/  @P0 SHF.R.U32.HI R2, RZ, R5, R4 ;  /* 0x00000005ff020219 */ /* 0x000fce0000011604 */
.L_x_1661:
[----:B------:R-:W-:Y:S05]  /*1940*/  BSYNC B0 ;  /* 0x0000000000007941 */ /* 0x000fea0003800000 */
.L_x_1659:
[----:B------:R-:W-:-:S05]  /*1950*/  IMAD R3, R2, R11, R11 ;  /* 0x0000000b02037224 */ /* 0x000fca00078e020b */
[----:B------:R-:W-:-:S07]  /*1960*/  VIMNMX R0, R0, R3, PT ;  /* 0x0000000300007248 */ /* 0x000fce0003fe0100 */
.L_x_1658:
[----:B------:R-:W0:Y:S01]  /*1970*/  @P1 LDC R2, c[0x0][0x44c] ;  /* 0x00011300ff021b82 */ /* 0x000e220000000800 */
[----:B------:R-:W-:Y:S01]  /*1980*/  IMAD.MOV.U32 R3, RZ, RZ, R177 ;  /* 0x000000ffff037224 */ /* 0x000fe200078e00b1 */
[----:B------:R-:W-:Y:S01]  /*1990*/  ULDC UR4, c[0x0][0x9dc] ;  /* 0x0002770000047ab9 */ /* 0x000fe20000000800 */
[----:B------:R-:W-:-:S05]  /*19a0*/  IMAD.IADD R152, R164, 0x1, -R163 ;  /* 0x00000001a4987824 */ /* 0x000fca00078e0aa3 */
[----:B------:R-:W1:Y:S01]  /*19b0*/  @P1 LDC R5, c[0x0][0x450] ;  /* 0x00011400ff051b82 */ /* 0x000e620000000800 */
[----:B0-----:R-:W-:-:S05]  /*19c0*/  @P1 IMAD.HI.U32 R2, R177, R2, RZ ;  /* 0x00000002b1021227 */ /* 0x001fca00078e00ff */
[----:B-1----:R-:W-:-:S05]  /*19d0*/  @P1 SHF.R.U32.HI R3, RZ, R5, R2 ;  /* 0x00000005ff031219 */ /* 0x002fca0000011602 */
[----:B------:R-:W-:-:S04]  /*19e0*/  IMAD.IADD R2, R152, 0x1, R3 ;  /* 0x0000000198027824 */ /* 0x000fc800078e0203 */
[----:B------:R-:W-:Y:S01]  /*19f0*/  VIADD R3, R2, -UR4 ;  /* 0x8000000402037c36 */ /* 0x000fe20008000000 */
[----:B------:R-:W-:Y:S06]  /*1a00*/  @!P2 BRA `(.L_x_1662) ;  /* 0x000000000044a947 */ /* 0x000fec0003800000 */
[----:B------:R-:W-:Y:S01]  /*1a10*/  ISETP.GT.AND P0, PT, R2, -0x1, PT ;  /* 0xffffffff0200780c */ /* 0x000fe20003f04270 */
[----:B------:R-:W-:-:S12]  /*1a20*/  BSSY B0, `(.L_x_1663) ;  /* 0x000000d000007945 */ /* 0x000fd80003800000 */
        /* <DEDUP_REMOVED lines=8> */
.L_x_1664:
[----:B------:R-:W-:-:S13]  /*1ab0*/  ISETP.NE.AND P0, PT, R11, 0x1, PT ;  /* 0x000000010b00780c */ /* 0x000fda0003f05270 */
[----:B------:R-:W0:Y:S02]  /*1ac0*/  @P0 LDC.64 R4, c[0x0][0x9e8] ;  /* 0x00027a00ff040b82 */ /* 0x000e240000000a00 */
[----:B0-----:R-:W-:-:S05]  /*1ad0*/  @P0 IMAD.HI.U32 R4, R2, R4, RZ ;  /* 0x0000000402040227 */ /* 0x001fca00078e00ff */
[----:B------:R-:W-:-:S07]  /*1ae0*/  @P0 SHF.R.U32.HI R2, RZ, R5, R4 ;  /* 0x00000005ff020219 */ /* 0x000fce0000011604 */
.L_x_1665:
[----:B------:R-:W-:Y:S05]  /*1af0*/  BSYNC B0 ;  /* 0x0000000000007941 */ /* 0x000fea0003800000 */
.L_x_1663:
[----:B------:R-:W-:-:S05]  /*1b00*/  IMAD R2, R2, R11, RZ ;  /* 0x0000000b02027224 */ /* 0x000fca00078e02ff */
[----:B------:R-:W-:-:S07]  /*1b10*/  VIMNMX R3, R3, R2, !PT ;  /* 0x0000000203037248 */ /* 0x000fce0007fe0100 */
.L_x_1662:
[----:B------:R-:W-:Y:S01]  /*1b20*/  VIADD R0, R0, 0x5f ;  /* 0x0000005f00007836 */ /* 0x000fe20000000000 */
[----:B------:R-:W-:Y:S01]  /*1b30*/  PLOP3.LUT P2, PT, PT, PT, PT, 0x80, 0x0 ;  /* 0x000000000000781c */ /* 0x000fe20003f4f070 */
[----:B------:R-:W-:-:S04]  /*1b40*/  IMAD.HI R2, R3, 0x2aaaaaab, RZ ;  /* 0x2aaaaaab03027827 */ /* 0x000fc800078e02ff */
[----:B------:R-:W-:Y:S01]  /*1b50*/  IMAD.HI R0, R0, 0x2aaaaaab, RZ ;  /* 0x2aaaaaab00007827 */ /* 0x000fe200078e02ff */
[----:B------:R-:W-:-:S04]  /*1b60*/  SHF.R.U32.HI R5, RZ, 0x1f, R2 ;  /* 0x0000001fff057819 */ /* 0x000fc80000011602 */
[----:B------:R-:W-:Y:S02]  /*1b70*/  SHF.R.U32.HI R3, RZ, 0x1f, R0 ;  /* 0x0000001fff037819 */ /* 0x000fe40000011600 */
[----:B------:R-:W-:Y:S02]  /*1b80*/  LEA.HI.SX32 R5, R2, R5, 0x1c ;  /* 0x0000000502057211 */ /* 0x000fe400078fe2ff */
[----:B------:R-:W-:Y:S02]  /*1b90*/  LEA.HI.SX32 R0, R0, R3, 0x1c ;  /* 0x0000000300007211 */ /* 0x000fe400078fe2ff */
[----:B------:R-:W-:Y:S02]  /*1ba0*/  VIMNMX R5, RZ, R5, !PT ;  /* 0x00000005ff057248 */ /* 0x000fe40007fe0100 */
[----:B------:R-:W-:-:S03]  /*1bb0*/  VIMNMX R0, R153, R0, PT ;  /* 0x0000000099007248 */ /* 0x000fc60003fe0100 */
[--C-:B------:R-:W-:Y:S02]  /*1bc0*/  IMAD R5, R5, 0x60, -R7.reuse ;  /* 0x0000006005057824 */ /* 0x100fe400078e0a07 */
[----:B------:R-:W-:-:S03]  /*1bd0*/  IMAD R3, R0, 0x60, -R7 ;  /* 0x0000006000037824 */ /* 0x000fc600078e0a07 */
[----:B------:R-:W-:Y:S02]  /*1be0*/  VIMNMX R5, RZ, R5, !PT ;  /* 0x00000005ff057248 */ /* 0x000fe40007fe0100 */
[----:B------:R-:W-:-:S03]  /*1bf0*/  VIMNMX R0, R3, R24, PT ;  /* 0x0000001803007248 */ /* 0x000fc60003fe0100 */
[----:B------:R-:W-:Y:S01]  /*1c00*/  IMAD.WIDE.U32 R2, R5, -0x55555555, RZ ;  /* 0xaaaaaaab05027825 */ /* 0x000fe200078e00ff */
[----:B------:R-:W-:-:S04]  /*1c10*/  ISETP.GT.AND P0, PT, R0, R5, PT ;  /* 0x000000050000720c */ /* 0x000fc80003f04270 */
[----:B------:R-:W-:-:S05]  /*1c20*/  SHF.R.U32.HI R127, RZ, 0x6, R3 ;  /* 0x00000006ff7f7819 */ /* 0x000fca0000011603 */
[----:B------:R-:W-:-:S04]  /*1c30*/  IMAD.MOV.U32 R2, RZ, RZ, R127 ;  /* 0x000000ffff027224 */ /* 0x000fc800078e007f */
[----:B------:R-:W-:-:S04]  /*1c40*/  @P0 VIADD R0, R0, 0x5f ;  /* 0x0000005f00000836 */ /* 0x000fc80000000000 */
[----:B------:R-:W-:-:S05]  /*1c50*/  @P0 IMAD.HI R0, R0, 0x2aaaaaab, RZ ;  /* 0x2aaaaaab00000827 */ /* 0x000fca00078e02ff */
[----:B------:R-:W-:-:S04]  /*1c60*/  @P0 SHF.R.U32.HI R3, RZ, 0x1f, R0 ;  /* 0x0000001fff030819 */ /* 0x000fc80000011600 */
[----:B------:R-:W-:-:S04]  /*1c70*/  @P0 LEA.HI.SX32 R2, R0, R3, 0x1c ;  /* 0x0000000300020211 */ /* 0x000fc800078fe2ff */
[----:B------:R-:W-:-:S13]  /*1c80*/  ISETP.GT.AND P0, PT, R2, R127, PT ;  /* 0x0000007f0200720c */ /* 0x000fda0003f04270 */
[----:B------:R-:W-:Y:S05]  /*1c90*/  @!P0 BRA `(.L_x_1666) ;  /* 0x0000009000788947 */ /* 0x000fea0003800000 */
        /* <DEDUP_REMOVED lines=20> */
.L_x_1668:
[----:B------:R-:W-:Y:S05]  /*1de0*/  BSYNC B6 ;  /* 0x0000000000067941 */ /* 0x000fea0003800000 */
.L_x_1667:
        /* <DEDUP_REMOVED lines=20> */
.L_x_1670:
[----:B------:R-:W-:Y:S05]  /*1f30*/  BSYNC B6 ;  /* 0x0000000000067941 */ /* 0x000fea0003800000 */
.L_x_1669:
[----:B------:R-:W-:Y:S01]  /*1f40*/  ULDC.64 UR4, c[0x0][0x9f8] ;  /* 0x00027e0000047ab9 */ /* 0x000fe20000000a00 */
[----:B------:R-:W-:Y:S01]  /*1f50*/  ULDC.64 UR6, c[0x0][0x208] ;  /* 0x0000820000067ab9 */ /* 0x000fe20000000a00 */
[----:B------:R-:W-:Y:S01]  /*1f60*/  ISETP.NE.U32.AND P0, PT, RZ, UR4, PT ;  /* 0x00000004ff007c0c */ /* 0x000fe2000bf05070 */
[----:B------:R-:W2:Y:S01]  /*1f70*/  LDL.LU R20, [R1+0xc] ;  /* 0x00000c0001147983 */ /* 0x000ea20000300800 */
[----:B------:R-:W0:Y:S02]  /*1f80*/  LDC.64 R90, c[0x0][0x300] ;  /* 0x0000c000ff5a7b82 */ /* 0x000e240000000a00 */
[----:B------:R-:W-:Y:S01]  /*1f90*/  ISETP.NE.AND.EX P0, PT, RZ, UR5, PT, P0 ;  /* 0x00000005ff007c0c */ /* 0x000fe2000bf05300 */
[----:B------:R-:W-:Y:S01]  /*1fa0*/  ULDC.64 UR4, c[0x0][0x330] ;  /* 0x0000cc0000047ab9 */ /* 0x000fe20000000a00 */
[----:B------:R-:W-:Y:S01]  /*1fb0*/  SHF.R.S32.HI R8, RZ, 0x1f, R26 ;  /* 0x0000001fff087819 */ /* 0x000fe2000001141a */
[C---:B------:R-:W-:Y:S01]  /*1fc0*/  VIADD R0, R18.reuse, 0x80 ;  /* 0x0000008012007836 */ /* 0x040fe20000000000 */
[----:B------:R-:W-:Y:S01]  /*1fd0*/  SHF.R.S32.HI R19, RZ, 0x1f, R18 ;  /* 0x0000001fff137819 */ /* 0x000fe20000011412 */
[----:B------:R-:W-:Y:S01]  /*1fe0*/  VIADD R3, R18, 0xa0 ;  /* 0x000000a012037836 */ /* 0x000fe20000000000 */
[----:B------:R-:W1:Y:S08]  /*1ff0*/  LDC.64 R102, c[0x0][0x3f8] ;  /* 0x0000fe00ff667b82 */ /* 0x000e700000000a00 */
[----:B------:R-:W3:Y:S01]  /*2000*/  @P0 LDC.64 R4, c[0x0][0x9f8] ;  /* 0x00027e00ff040b82 */ /* 0x000ee20000000a00 */
[----:B------:R-:W-:-:S02]  /*2010*/  IMAD.IADD R121, R28, 0x1, R29 ;  /* 0x000000011c797824 */ /* 0x000fc400078e021d */
[----:B------:R-:W-:Y:S01]  /*2020*/  VIADD R85, R18, 0x60 ;  /* 0x0000006012557836 */ /* 0x000fe20000000000 */
[----:B------:R-:W-:-:S04]  /*2030*/  SHF.R.S32.HI R149, RZ, 0x1f, R162 ;  /* 0x0000001fff957819 */ /* 0x000fc800000114a2 */
[----:B------:R-:W4:Y:S08]  /*2040*/  LDC R21, c[0x0][0x3f4] ;  /* 0x0000fd00ff157b82 */ /* 0x000f300000000800 */
[----:B------:R-:W4:Y:S01]  /*2050*/  LDC.64 R96, c[0x0][0x408] ;  /* 0x00010200ff607b82 */ /* 0x000f220000000a00 */
[----:B---3--:R-:W-:-:S05]  /*2060*/  @P0 IMAD.WIDE R4, R27, 0x4, R4 ;  /* 0x000000041b040825 */ /* 0x008fca00078e0204 */
[----:B------:R3:W2:Y:S01]  /*2070*/  @P0 LDG.E R27, desc[UR6][R4.64] ;  /* 0x00000006041b0981 */ /* 0x0006a2000c1e1900 */
[----:B------:R-:W-:Y:S01]  /*2080*/  ULDC UR6, c[0x0][0x2f4] ;  /* 0x0000bd0000067ab9 */ /* 0x000fe20000000800 */
[----:B------:R-:W-:Y:S01]  /*2090*/  IMAD R7, R8, UR4, RZ ;  /* 0x0000000408077c24 */ /* 0x000fe2000f8e02ff */
[----:B------:R-:W-:Y:S01]  /*20a0*/  ISETP.GE.AND P1, PT, R165, UR6, PT ;  /* 0x00000006a5007c0c */ /* 0x000fe2000bf26270 */
[----:B------:R-:W-:Y:S01]  /*20b0*/  IMAD.WIDE.U32 R88, R26, UR4, R18 ;  /* 0x000000041a587c25 */ /* 0x000fe2000f8e0012 */
[----:B------:R-:W-:Y:S01]  /*20c0*/  ISETP.GE.AND P0, PT, R18, UR6, PT ;  /* 0x0000000612007c0c */ /* 0x000fe2000bf06270 */
[----:B------:R-:W4:Y:S01]  /*20d0*/  S2R R154, SR_TID.X ;  /* 0x00000000009a7919 */ /* 0x000f220000002100 */
[----:B------:R-:W-:Y:S01]  /*20e0*/  ISETP.GE.AND P3, PT, R0, UR6, PT ;  /* 0x0000000600007c0c */ /* 0x000fe2000bf66270 */
[----:B------:R-:W-:Y:S01]  /*20f0*/  IMAD R7, R26, UR5, R7 ;  /* 0x000000051a077c24 */ /* 0x000fe2000f8e0207 */
[----:B------:R-:W-:Y:S01]  /*2100*/  ISETP.GE.AND P2, PT, R3, UR6, PT ;  /* 0x0000000603007c0c */ /* 0x000fe2000bf46270 */
[----:B------:R-:W-:Y:S01]  /*2110*/  ULDC.64 UR4, c[0x0][0xa08] ;  /* 0x0002820000047ab9 */ /* 0x000fe20000000a00 */
[----:B---3--:R-:W-:Y:S01]  /*2120*/  SEL R4, RZ, 0xffffffff, P1 ;  /* 0xffffffffff047807 */ /* 0x008fe20000800000 */
[----:B------:R-:W-:Y:S01]  /*2130*/  IMAD.IADD R89, R89, 0x1, R7 ;  /* 0x0000000159597824 */ /* 0x000fe200078e0207 */
[----:B------:R-:W-:Y:S01]  /*2140*/  SHF.R.S32.HI R0, RZ, 0x1f, R121 ;  /* 0x0000001fff007819 */ /* 0x000fe20000011479 */
[----:B-1----:R-:W-:Y:S01]  /*2150*/  IMAD.WIDE.U32 R100, R162, R102, R18 ;  /* 0x00000066a2647225 */ /* 0x002fe200078e0012 */
[----:B------:R-:W-:-:S02]  /*2160*/  SEL R3, RZ, 0x1, P0 ;  /* 0x00000001ff037807 */ /* 0x000fc40000000000 */
[----:B------:R-:W-:Y:S01]  /*2170*/  ISETP.GE.AND P0, PT, R166, UR6, PT ;  /* 0x00000006a6007c0c */ /* 0x000fe2000bf06270 */
[----:B------:R-:W-:Y:S01]  /*2180*/  IMAD.SHL.U32 R4, R4, 0x2, RZ ;  /* 0x0000000204047824 */ /* 0x000fe200078e00ff */
[----:B------:R-:W-:Y:S01]  /*2190*/  ISETP.GE.AND P1, PT, R85, UR6, PT ;  /* 0x0000000655007c0c */ /* 0x000fe2000bf26270 */
[-C--:B0-----:R-:W-:Y:S01]  /*21a0*/  IMAD R10, R0, R90.reuse, RZ ;  /* 0x0000005a000a7224 */ /* 0x081fe200078e02ff */
[----:B------:R-:W-:Y:S01]  /*21b0*/  SEL R6, RZ, 0x4, P0 ;  /* 0x00000004ff067807 */ /* 0x000fe20000000000 */
[----:B------:R-:W-:Y:S01]  /*21c0*/  ULDC.64 UR6, c[0x0][0x308] ;  /* 0x0000c20000067ab9 */ /* 0x000fe20000000a00 */
[----:B------:R-:W-:Y:S01]  /*21d0*/  LOP3.LUT R3, R4, 0x2, R3, 0xe2, !PT ;  /* 0x0000000204037812 */ /* 0x000fe200078ee203 */
[C---:B------:R-:W-:Y:S01]  /*21e0*/  IMAD.WIDE.U32 R4, R121.reuse, R90, RZ ;  /* 0x0000005a79047225 */ /* 0x040fe200078e00ff */
[----:B------:R-:W-:Y:S02]  /*21f0*/  SEL R7, RZ, 0x8, P1 ;  /* 0x00000008ff077807 */ /* 0x000fe40000800000 */
[----:B------:R-:W-:Y:S01]  /*2200*/  ISETP.NE.U32.AND P0, PT, RZ, UR4, PT ;  /* 0x00000004ff007c0c */ /* 0x000fe2000bf05070 */
[----:B------:R-:W-:Y:S01]  /*2210*/  IMAD R9, R121, R91, R10 ;  /* 0x0000005b79097224 */ /* 0x000fe200078e020a */
[----:B------:R-:W-:Y:S01]  /*2220*/  LOP3.LUT R3, R7, R3, R6, 0xfe, !PT ;  /* 0x0000000307037212 */ /* 0x000fe200078efe06 */
[----:B------:R-:W-:Y:S01]  /*2230*/  IMAD R7, R8, UR6, RZ ;  /* 0x0000000608077c24 */ /* 0x000fe2000f8e02ff */
[----:B------:R-:W-:Y:S01]  /*2240*/  SEL R6, RZ, 0x10, P3 ;  /* 0x00000010ff067807 */ /* 0x000fe20001800000 */
[----:B------:R-:W-:Y:S01]  /*2250*/  IMAD.IADD R5, R5, 0x1, R9 ;  /* 0x0000000105057824 */ /* 0x000fe200078e0209 */
[----:B------:R-:W-:Y:S01]  /*2260*/  ISETP.NE.AND.EX P0, PT, RZ, UR5, PT, P0 ;  /* 0x00000005ff007c0c */ /* 0x000fe2000bf05300 */
[C---:B------:R-:W-:Y:S01]  /*2270*/  IMAD R7, R26.reuse, UR7, R7 ;  /* 0x000000071a077c24 */ /* 0x040fe2000f8e0207 */
[----:B------:R-:W-:Y:S01]  /*2280*/  LOP3.LUT R11, R3, R6, RZ, 0xfc, !PT ;  /* 0x00000006030b7212 */ /* 0x000fe200078efcff */
[----:B------:R-:W-:Y:S01]  /*2290*/  IMAD.WIDE.U32 R4, R26, UR6, R4 ;  /* 0x000000061a047c25 */ /* 0x000fe2000f8e0004 */
[----:B------:R-:W-:Y:S01]  /*22a0*/  ULDC.64 UR4, c[0x0][0x310] ;  /* 0x0000c40000047ab9 */ /* 0x000fe20000000a00 */
[----:B------:R-:W-:-:S02]  /*22b0*/  SHF.R.S32.HI R161, RZ, 0x1f, R160 ;  /* 0x0000001fffa17819 */ /* 0x000fc400000114a0 */
[----:B------:R-:W-:Y:S01]  /*22c0*/  IMAD.IADD R5, R5, 0x1, R7 ;  /* 0x0000000105057824 */ /* 0x000fe200078e0207 */
[-C--:B----4-:R-:W-:Y:S01]  /*22d0*/  ISETP.GE.AND P1, PT, R165, R21.reuse, PT ;  /* 0x00000015a500720c */ /* 0x090fe20003f26270 */
[----:B------:R-:W-:Y:S01]  /*22e0*/  IMAD R7, R149, R96, RZ ;  /* 0x0000006095077224 */ /* 0x000fe200078e02ff */
[----:B------:R-:W-:Y:S01]  /*22f0*/  ISETP.GE.AND P4, PT, R166, R21, PT ;  /* 0x00000015a600720c */ /* 0x000fe20003f86270 */
[----:B------:R-:W-:Y:S01]  /*2300*/  IMAD.WIDE.U32 R98, R162, R102, R160 ;  /* 0x00000066a2627225 */ /* 0x000fe200078e00a0 */
[----:B------:R-:W-:Y:S02]  /*2310*/  LOP3.LUT P3, RZ, R200, 0x4, RZ, 0xc0, !PT ;  /* 0x00000004c8ff7812 */ /* 0x000fe4000786c0ff */
[----:B------:R-:W-:Y:S01]  /*2320*/  SHF.L.U64.HI R138, R90, 0x6, R91 ;  /* 0x000000065a8a7819 */ /* 0x000fe2000001025b */
[----:B------:R-:W-:Y:S01]  /*2330*/  IMAD R7, R162, R97, R7 ;  /* 0x00000061a2077224 */ /* 0x000fe200078e0207 */
[----:B------:R-:W-:Y:S01]  /*2340*/  SHF.L.U64.HI R105, R96, 0x6, R97 ;  /* 0x0000000660697819 */ /* 0x000fe20000010261 */
[----:B------:R-:W-:Y:S01]  /*2350*/  IMAD.WIDE.U32 R92, R162, R96, R160 ;  /* 0x00000060a25c7225 */ /* 0x000fe200078e00a0 */
[----:B------:R-:W-:-:S02]  /*2360*/  SHF.L.U64.HI R107, R102, 0x6, R103 ;  /* 0x00000006666b7819 */ /* 0x000fc40000010267 */
[----:B------:R-:W-:Y:S01]  /*2370*/  SHF.R.S32.HI R151, RZ, 0x1f, R188 ;  /* 0x0000001fff977819 */ /* 0x000fe200000114bc */
[----:B------:R-:W-:Y:S01]  /*2380*/  IMAD.WIDE.U32 R94, R162, R96, R18 ;  /* 0x00000060a25e7225 */ /* 0x000fe200078e0012 */
[----:B------:R-:W-:-:S03]  /*2390*/  LEA.HI R154, R154, 0x8, RZ, 0x19 ;  /* 0x000000089a9a7811 */ /* 0x000fc600078fc8ff */
[----:B------:R-:W-:Y:S02]  /*23a0*/  IMAD.IADD R93, R93, 0x1, R7 ;  /* 0x000000015d5d7824 */ /* 0x000fe400078e0207 */
[----:B------:R-:W-:Y:S01]  /*23b0*/  IMAD.IADD R95, R7, 0x1, R95 ;  /* 0x00000001075f7824 */ /* 0x000fe200078e025f */
[----:B------:R-:W-:Y:S01]  /*23c0*/  SEL R7, R21, RZ, P4 ;  /* 0x000000ff15077207 */ /* 0x000fe20002000000 */
[----:B------:R-:W-:Y:S02]  /*23d0*/  IMAD.MOV.U32 R128, RZ, RZ, 0x20 ;  /* 0x00000020ff807424 */ /* 0x000fe400078e00ff */
[----:B------:R-:W-:Y:S02]  /*23e0*/  IMAD R129, R91, 0x60, RZ ;  /* 0x000000605b817824 */ /* 0x000fe400078e02ff */
[----:B------:R-:W-:Y:S01]  /*23f0*/  IMAD.IADD R10, R166, 0x1, R7 ;  /* 0x00000001a60a7824 */ /* 0x000fe200078e0207 */
[----:B------:R-:W-:Y:S01]  /*2400*/  SEL R128, R128, 0xffffffe0, !P3 ;  /* 0xffffffe080807807 */ /* 0x000fe20005800000 */
[----:B------:R-:W-:-:S02]  /*2410*/  IMAD.SHL.U32 R139, R90, 0x40, RZ ;  /* 0x000000405a8b7824 */ /* 0x000fc400078e00ff */
[----:B------:R-:W-:Y:S02]  /*2420*/  IMAD R133, R97, 0x60, RZ ;  /* 0x0000006061857824 */ /* 0x000fe400078e02ff */
[----:B------:R-:W-:Y:S02]  /*2430*/  IMAD.SHL.U32 R106, R96, 0x40, RZ ;  /* 0x00000040606a7824 */ /* 0x000fe400078e00ff */
[----:B-----5:R-:W-:-:S04]  /*2440*/  IMAD.WIDE.U32 R92, R147, R96, R92 ;  /* 0x00000060935c7225 */ /* 0x020fc800078e005c */
[----:B------:R-:W-:-:S04]  /*2450*/  IMAD.WIDE.U32 R94, R147, R96, R94 ;  /* 0x00000060935e7225 */ /* 0x000fc800078e005e */
[----:B------:R-:W-:Y:S02]  /*2460*/  IMAD.SHL.U32 R108, R102, 0x40, RZ ;  /* 0x00000040666c7824 */ /* 0x000fe400078e00ff */
[----:B------:R-:W-:Y:S01]  /*2470*/  IMAD.SHL.U32 R126, R21, 0x2, RZ ;  /* 0x00000002157e7824 */ /* 0x000fe200078e00ff */
[----:B--2---:R-:W-:-:S04]  /*2480*/  LOP3.LUT R20, R20, 0xfffffffe, RZ, 0xc0, !PT ;  /* 0xfffffffe14147812 */ /* 0x004fc800078ec0ff */
[----:B------:R-:W-:Y:S02]  /*2490*/  @P4 LOP3.LUT R20, R20, 0x1, RZ, 0xfc, !PT ;  /* 0x0000000114144812 */ /* 0x000fe400078efcff */
[----:B------:R-:W-:-:S03]  /*24a0*/  IADD3 R120, P4, R162, R121, RZ ;  /* 0x00000079a2787210 */ /* 0x000fc60007f9e0ff */
[----:B------:R0:W-:Y:S02]  /*24b0*/  STL [R1+0xc], R20 ;  /* 0x00000c1401007387 */ /* 0x0001e40000100800 */
[----:B------:R-:W-:Y:S01]  /*24c0*/  IMAD.X R121, R0, 0x1, R149, P4 ;  /* 0x0000000100797824 */ /* 0x000fe200020e0695 */
[----:B------:R-:W-:-:S04]  /*24d0*/  SEL R0, RZ, 0x20, P2 ;  /* 0x00000020ff007807 */ /* 0x000fc80001000000 */
[C---:B------:R-:W-:Y:S02]  /*24e0*/  LOP3.LUT R0, R11.reuse, R0, RZ, 0xfc, !PT ;  /* 0x000000000b007212 */ /* 0x040fe400078efcff */
[----:B------:R-:W-:Y:S02]  /*24f0*/  LOP3.LUT R11, R11, 0x1, RZ, 0xc0, !PT ;  /* 0x000000010b0b7812 */ /* 0x000fe400078ec0ff */
[----:B------:R-:W-:-:S04]  /*2500*/  SHF.R.S32.HI R3, RZ, 0x1f, R27 ;  /* 0x0000001fff037819 */ /* 0x000fc8000001141b */
[----:B------:R-:W-:Y:S02]  /*2510*/  SEL R6, R3, RZ, !P0 ;  /* 0x000000ff03067207 */ /* 0x000fe40004000000 */
[----:B------:R-:W-:-:S03]  /*2520*/  SEL R3, R27, RZ, !P0 ;  /* 0x000000ff1b037207 */ /* 0x000fc60004000000 */
[----:B------:R-:W-:Y:S02]  /*2530*/  IMAD R8, R6, UR4, RZ ;  /* 0x0000000406087c24 */ /* 0x000fe4000f8e02ff */
[----:B------:R-:W-:-:S04]  /*2540*/  IMAD.WIDE.U32 R86, R3, UR4, R4 ;  /* 0x0000000403567c25 */ /* 0x000fc8000f8e0004 */
[-C--:B------:R-:W-:Y:S02]  /*2550*/  IMAD R4, R149, R90.reuse, RZ ;  /* 0x0000005a95047224 */ /* 0x080fe400078e02ff */
[----:B------:R-:W-:Y:S01]  /*2560*/  IMAD R9, R3, UR5, R8 ;  /* 0x0000000503097c24 */ /* 0x000fe2000f8e0208 */
[----:B------:R-:W-:Y:S01]  /*2570*/  ULDC.64 UR4, c[0x0][0x338] ;  /* 0x0000ce0000047ab9 */ /* 0x000fe20000000a00 */
[C---:B------:R-:W-:Y:S02]  /*2580*/  IMAD R13, R162.reuse, R91, R4 ;  /* 0x0000005ba20d7224 */ /* 0x040fe400078e0204 */
[----:B------:R-:W-:-:S04]  /*2590*/  IMAD.WIDE.U32 R4, R162, R90, R18 ;  /* 0x0000005aa2047225 */ /* 0x000fc800078e0012 */
[----:B------:R-:W-:Y:S01]  /*25a0*/  IMAD R6, R6, UR4, RZ ;  /* 0x0000000406067c24 */ /* 0x000fe2000f8e02ff */
[----:B------:R-:W-:Y:S01]  /*25b0*/  IADD3 R27, P0, R86, R4, RZ ;  /* 0x00000004561b7210 */ /* 0x000fe20007f1e0ff */
[----:B------:R-:W-:Y:S01]  /*25c0*/  IMAD.IADD R84, R87, 0x1, R9 ;  /* 0x0000000157547824 */ /* 0x000fe200078e0209 */
[----:B------:R-:W-:Y:S01]  /*25d0*/  SEL R4, R21, RZ, P1 ;  /* 0x000000ff15047207 */ /* 0x000fe20000800000 */
[----:B------:R-:W-:-:S03]  /*25e0*/  IMAD.WIDE.U32 R88, R3, UR4, R88 ;  /* 0x0000000403587c25 */ /* 0x000fc6000f8e0058 */
[----:B------:R-:W-:Y:S01]  /*25f0*/  IADD3.X R26, R84, R5, R13, P0, !PT ;  /* 0x00000005541a7210 */ /* 0x000fe200007fe40d */
[----:B------:R-:W-:Y:S01]  /*2600*/  IMAD R29, R3, UR5, R6 ;  /* 0x00000005031d7c24 */ /* 0x000fe2000f8e0206 */
[----:B------:R-:W-:Y:S01]  /*2610*/  ISETP.GE.AND P0, PT, R18, R21, PT ;  /* 0x000000151200720c */ /* 0x000fe20003f06270 */
[----:B------:R-:W-:Y:S01]  /*2620*/  IMAD R3, R149, R102, RZ ;  /* 0x0000006695037224 */ /* 0x000fe200078e02ff */
[----:B------:R-:W-:Y:S01]  /*2630*/  SHF.R.S32.HI R13, RZ, 0x1f, R10 ;  /* 0x0000001fff0d7819 */ /* 0x000fe2000001140a */
[----:B------:R-:W-:-:S03]  /*2640*/  IMAD.WIDE.U32 R90, R90, 0x60, RZ ;  /* 0x000000605a5a7825 */ /* 0x000fc600078e00ff */
[-C--:B------:R-:W-:Y:S01]  /*2650*/  LEA.HI R12, R13, R10.reuse, RZ, 0x3 ;  /* 0x0000000a0d0c7211 */ /* 0x080fe200078f18ff */
[----:B------:R-:W-:Y:S01]  /*2660*/  IMAD R5, R162, R103, R3 ;  /* 0x00000067a2057224 */ /* 0x000fe200078e0203 */
[----:B------:R-:W-:Y:S01]  /*2670*/  SEL R3, R21, RZ, P0 ;  /* 0x000000ff15037207 */ /* 0x000fe20000000000 */
[----:B------:R-:W-:Y:S01]  /*2680*/  IMAD.IADD R129, R91, 0x1, R129 ;  /* 0x000000015b817824 */ /* 0x000fe200078e0281 */
[----:B------:R-:W-:Y:S01]  /*2690*/  LEA.HI R10, R13, R10, RZ, 0x6 ;  /* 0x0000000a0d0a7211 */ /* 0x000fe200078f30ff */
[----:B------:R-:W-:Y:S01]  /*26a0*/  IMAD.IADD R99, R99, 0x1, R5 ;  /* 0x0000000163637824 */ /* 0x000fe200078e0205 */
[----:B------:R-:W-:Y:S01]  /*26b0*/  SHF.R.S32.HI R112, RZ, 0x3, R12 ;  /* 0x00000003ff707819 */ /* 0x000fe2000001140c */
[----:B------:R-:W-:Y:S02]  /*26c0*/  IMAD.IADD R3, R18, 0x1, R3 ;  /* 0x0000000112037824 */ /* 0x000fe400078e0203 */
[----:B------:R-:W-:Y:S02]  /*26d0*/  IMAD.IADD R101, R5, 0x1, R101 ;  /* 0x0000000105657824 */ /* 0x000fe400078e0265 */
[----:B------:R-:W-:Y:S01]  /*26e0*/  IMAD.IADD R5, R165, 0x1, R4 ;  /* 0x00000001a5057824 */ /* 0x000fe200078e0204 */
[----:B------:R-:W-:Y:S01]  /*26f0*/  SHF.R.S32.HI R4, RZ, 0x1f, R3 ;  /* 0x0000001fff047819 */ /* 0x000fe20000011403 */
[----:B------:R-:W-:-:S03]  /*2700*/  IMAD.WIDE.U32 R98, R147, R102, R98 ;  /* 0x0000006693627225 */ /* 0x000fc600078e0062 */
[----:B------:R-:W-:Y:S01]  /*2710*/  SHF.R.S32.HI R6, RZ, 0x1f, R5 ;  /* 0x0000001fff067819 */ /* 0x000fe20000011405 */
[----:B------:R-:W-:Y:S01]  /*2720*/  IMAD.WIDE.U32 R100, R147, R102, R100 ;  /* 0x0000006693647225 */ /* 0x000fe200078e0064 */
[CC--:B------:R-:W-:Y:S02]  /*2730*/  LEA.HI R14, R4.reuse, R3.reuse, RZ, 0x3 ;  /* 0x00000003040e7211 */ /* 0x0c0fe400078f18ff */
[----:B------:R-:W-:Y:S02]  /*2740*/  LEA.HI R3, R4, R3, RZ, 0x6 ;  /* 0x0000000304037211 */ /* 0x000fe400078f30ff */
[----:B------:R-:W-:Y:S02]  /*2750*/  LEA.HI R4, R6, R5, RZ, 0x6 ;  /* 0x0000000506047211 */ /* 0x000fe400078f30ff */
[----:B------:R-:W-:Y:S02]  /*2760*/  SHF.R.S32.HI R3, RZ, 0x6, R3 ;  /* 0x00000006ff037819 */ /* 0x000fe40000011403 */
[----:B------:R-:W-:-:S02]  /*2770*/  SHF.R.S32.HI R7, RZ, 0x6, R4 ;  /* 0x00000006ff077819 */ /* 0x000fc40000011404 */
[----:B------:R-:W-:Y:S01]  /*2780*/  LOP3.LUT R4, R174, 0x38, R14, 0xf8, !PT ;  /* 0x00000038ae047812 */ /* 0x000fe200078ef80e */
[C---:B------:R-:W-:Y:S01]  /*2790*/  IMAD R146, R3.reuse, 0x1800, R176 ;  /* 0x0000180003927824 */ /* 0x040fe200078e02b0 */
[----:B------:R-:W-:Y:S01]  /*27a0*/  LEA.HI R5, R6, R5, RZ, 0x3 ;  /* 0x0000000506057211 */ /* 0x000fe200078f18ff */
[----:B------:R-:W-:Y:S01]  /*27b0*/  IMAD R144, R3, 0x1800, R178 ;  /* 0x0000180003907824 */ /* 0x000fe200078e02b2 */
[-C--:B------:R-:W-:Y:S01]  /*27c0*/  LOP3.LUT R3, R4, R175.reuse, RZ, 0x3c, !PT ;  /* 0x000000af04037212 */ /* 0x080fe200078e3cff */
[C---:B------:R-:W-:Y:S01]  /*27d0*/  IMAD R145, R7.reuse, 0x1800, R176 ;  /* 0x0000180007917824 */ /* 0x040fe200078e02b0 */
[C---:B------:R-:W-:Y:S01]  /*27e0*/  LOP3.LUT R6, R174.reuse, 0x38, R5, 0xf8, !PT ;  /* 0x00000038ae067812 */ /* 0x040fe200078ef805 */
[----:B------:R-:W-:Y:S01]  /*27f0*/  IMAD R142, R7, 0x1800, R178 ;  /* 0x00001800078e7824 */ /* 0x000fe200078e02b2 */
[----:B------:R-:W-:Y:S01]  /*2800*/  LOP3.LUT R4, R174, 0x38, R12, 0xf8, !PT ;  /* 0x00000038ae047812 */ /* 0x000fe200078ef80c */
[----:B------:R-:W-:Y:S01]  /*2810*/  IMAD.IADD R146, R146, 0x1, R3 ;  /* 0x0000000192927824 */ /* 0x000fe200078e0203 */
[----:B------:R-:W-:-:S02]  /*2820*/  LOP3.LUT R6, R6, R175, RZ, 0x3c, !PT ;  /* 0x000000af06067212 */ /* 0x000fc400078e3cff */
[----:B------:R-:W-:Y:S02]  /*2830*/  SHF.R.S32.HI R3, RZ, 0x6, R10 ;  /* 0x00000006ff037819 */ /* 0x000fe4000001140a */
[----:B------:R-:W-:Y:S01]  /*2840*/  LOP3.LUT R4, R4, R175, RZ, 0x3c, !PT ;  /* 0x000000af04047212 */ /* 0x000fe200078e3cff */
[----:B------:R-:W-:Y:S01]  /*2850*/  IMAD.IADD R145, R145, 0x1, R6 ;  /* 0x0000000191917824 */ /* 0x000fe200078e0206 */
[----:B------:R-:W-:Y:S01]  /*2860*/  LOP3.LUT R6, R173, 0x38, R5, 0xf8, !PT ;  /* 0x00000038ad067812 */ /* 0x000fe200078ef805 */
[----:B------:R-:W-:Y:S01]  /*2870*/  IMAD R143, R3, 0x1800, R176 ;  /* 0x00001800038f7824 */ /* 0x000fe200078e02b0 */
[----:B------:R-:W-:Y:S01]  /*2880*/  LOP3.LUT R8, R173, 0x38, R14, 0xf8, !PT ;  /* 0x00000038ad087812 */ /* 0x000fe200078ef80e */
[----:B------:R-:W-:Y:S01]  /*2890*/  IMAD R141, R3, 0x1800, R178 ;  /* 0x00001800038d7824 */ /* 0x000fe200078e02b2 */
[----:B------:R-:W-:Y:S01]  /*28a0*/  SHF.R.S32.HI R3, RZ, 0x1f, R147 ;  /* 0x0000001fff037819 */ /* 0x000fe20000011493 */
[----:B------:R-:W-:Y:S01]  /*28b0*/  IMAD.IADD R143, R143, 0x1, R4 ;  /* 0x000000018f8f7824 */ /* 0x000fe200078e0204 */
[----:B------:R-:W-:-:S02]  /*28c0*/  LOP3.LUT R7, R6, R223, RZ, 0x3c, !PT ;  /* 0x000000df06077212 */ /* 0x000fc400078e3cff */
[----:B------:R-:W-:Y:S01]  /*28d0*/  LOP3.LUT R9, R8, R223, RZ, 0x3c, !PT ;  /* 0x000000df08097212 */ /* 0x000fe200078e3cff */
[----:B------:R-:W-:Y:S01]  /*28e0*/  IMAD R4, R3, R96, RZ ;  /* 0x0000006003047224 */ /* 0x000fe200078e02ff */
[----:B------:R-:W-:Y:S01]  /*28f0*/  LOP3.LUT R8, R173, 0x38, R12, 0xf8, !PT ;  /* 0x00000038ad087812 */ /* 0x000fe200078ef80c */
[----:B------:R-:W-:Y:S01]  /*2900*/  IMAD.IADD R142, R142, 0x1, R7 ;  /* 0x000000018e8e7824 */ /* 0x000fe200078e0207 */
[----:B------:R-:W-:Y:S01]  /*2910*/  SHF.R.S32.HI R116, RZ, 0x3, R14 ;  /* 0x00000003ff747819 */ /* 0x000fe2000001140e */
[----:B------:R-:W-:Y:S01]  /*2920*/  IMAD R7, R147, R97, R4 ;  /* 0x0000006193077224 */ /* 0x000fe200078e0204 */
[----:B------:R-:W-:Y:S01]  /*2930*/  LOP3.LUT R8, R8, R223, RZ, 0x3c, !PT ;  /* 0x000000df08087212 */ /* 0x000fe200078e3cff */
[----:B------:R-:W-:Y:S01]  /*2940*/  IMAD R4, R3, R102, RZ ;  /* 0x0000006603047224 */ /* 0x000fe200078e02ff */
[----:B------:R-:W-:Y:S01]  /*2950*/  LOP3.LUT R14, R14, 0xfffffff8, RZ, 0xc0, !PT ;  /* 0xfffffff80e0e7812 */ /* 0x000fe200078ec0ff */
[----:B------:R-:W-:Y:S01]  /*2960*/  IMAD R3, R103, 0x60, RZ ;  /* 0x0000006067037824 */ /* 0x000fe200078e02ff */
[----:B------:R-:W-:Y:S01]  /*2970*/  LOP3.LUT R13, R5, 0xfffffff8, RZ, 0xc0, !PT ;  /* 0xfffffff8050d7812 */ /* 0x000fe200078ec0ff */
[----:B------:R-:W-:Y:S01]  /*2980*/  IMAD R15, R147, R103, R4 ;  /* 0x00000067930f7224 */ /* 0x000fe200078e0204 */
[----:B------:R-:W-:Y:S01]  /*2990*/  LOP3.LUT R4, R174, 0x18, R18, 0xf8, !PT ;  /* 0x00000018ae047812 */ /* 0x000fe200078ef812 */
[----:B------:R-:W-:Y:S01]  /*29a0*/  IMAD.WIDE.U32 R96, R96, 0x60, RZ ;  /* 0x0000006060607825 */ /* 0x000fe200078e00ff */
[----:B------:R-:W-:-:S02]  /*29b0*/  LOP3.LUT R12, R12, 0xfffffff8, RZ, 0xc0, !PT ;  /* 0xfffffff80c0c7812 */ /* 0x000fc400078ec0ff */
[----:B------:R-:W-:Y:S01]  /*29c0*/  LOP3.LUT R25, R4, R175, RZ, 0x3c, !PT ;  /* 0x000000af04197212 */ /* 0x000fe200078e3cff */
[----:B------:R-:W-:Y:S01]  /*29d0*/  IMAD.WIDE.U32 R102, R102, 0x60, RZ ;  /* 0x0000006066667825 */ /* 0x000fe200078e00ff */
[----:B------:R-:W-:Y:S02]  /*29e0*/  SHF.R.S32.HI R113, RZ, 0x3, R5 ;  /* 0x00000003ff717819 */ /* 0x000fe40000011405 */
[----:B------:R-:W-:Y:S01]  /*29f0*/  SHF.R.S32.HI R111, RZ, 0x1f, R14 ;  /* 0x0000001fff6f7819 */ /* 0x000fe2000001140e */
[----:B------:R-:W-:Y:S01]  /*2a00*/  IMAD.IADD R25, R176, 0x1, R25 ;  /* 0x00000001b0197824 */ /* 0x000fe200078e0219 */
[----:B------:R-:W-:Y:S01]  /*2a10*/  SHF.R.S32.HI R110, RZ, 0x1f, R13 ;  /* 0x0000001fff6e7819 */ /* 0x000fe2000001140d */
[----:B------:R-:W-:Y:S01]  /*2a20*/  IMAD.IADD R144, R144, 0x1, R9 ;  /* 0x0000000190907824 */ /* 0x000fe200078e0209 */
[----:B------:R-:W-:Y:S01]  /*2a30*/  SHF.R.S32.HI R109, RZ, 0x1f, R12 ;  /* 0x0000001fff6d7819 */ /* 0x000fe2000001140c */
[----:B------:R-:W-:Y:S01]  /*2a40*/  IMAD.IADD R141, R141, 0x1, R8 ;  /* 0x000000018d8d7824 */ /* 0x000fe200078e0208 */
[C---:B------:R-:W-:Y:S01]  /*2a50*/  LOP3.LUT R10, R0.reuse, 0x2, RZ, 0xc0, !PT ;  /* 0x00000002000a7812 */ /* 0x040fe200078ec0ff */
[----:B------:R-:W-:Y:S01]  /*2a60*/  IMAD.IADD R21, R93, 0x1, R7 ;  /* 0x000000015d157824 */ /* 0x000fe200078e0207 */
[C---:B------:R-:W-:Y:S01]  /*2a70*/  LOP3.LUT R9, R0.reuse, 0x4, RZ, 0xc0, !PT ;  /* 0x0000000400097812 */ /* 0x040fe200078ec0ff */
[----:B0-----:R-:W-:Y:S01]  /*2a80*/  IMAD.IADD R20, R7, 0x1, R95 ;  /* 0x0000000107147824 */ /* 0x001fe200078e025f */
[C---:B------:R-:W-:Y:S01]  /*2a90*/  LOP3.LUT R8, R0.reuse, 0x8, RZ, 0xc0, !PT ;  /* 0x0000000800087812 */ /* 0x040fe200078ec0ff */
[----:B------:R-:W-:Y:S01]  /*2aa0*/  IMAD.IADD R104, R99, 0x1, R15 ;  /* 0x0000000163687824 */ /* 0x000fe200078e020f */
[C---:B------:R-:W-:Y:S01]  /*2ab0*/  LOP3.LUT R7, R0.reuse, 0x10, RZ, 0xc0, !PT ;  /* 0x0000001000077812 */ /* 0x040fe200078ec0ff */
[----:B------:R-:W-:Y:S01]  /*2ac0*/  IMAD.IADD R133, R97, 0x1, R133 ;  /* 0x0000000161857824 */ /* 0x000fe200078e0285 */
[----:B------:R-:W-:Y:S01]  /*2ad0*/  LOP3.LUT R6, R0, 0x20, RZ, 0xc0, !PT ;  /* 0x0000002000067812 */ /* 0x000fe200078ec0ff */
[----:B------:R-:W-:-:S02]  /*2ae0*/  IMAD.IADD R132, R103, 0x1, R3 ;  /* 0x0000000167847824 */ /* 0x000fc400078e0203 */
[----:B------:R-:W-:Y:S02]  /*2af0*/  IMAD.IADD R140, R128, 0x1, R25 ;  /* 0x00000001808c7824 */ /* 0x000fe400078e0219 */
[----:B------:R-:W-:Y:S02]  /*2b00*/  IMAD.IADD R15, R15, 0x1, R101 ;  /* 0x000000010f0f7824 */ /* 0x000fe400078e0265 */
[----:B------:R-:W-:-:S07]  /*2b10*/  IMAD.IADD R5, R89, 0x1, R29 ;  /* 0x0000000159057824 */ /* 0x000fce00078e021d */
.L_x_1770:
        /* <DEDUP_REMOVED lines=11> */
[-C--:B------:R-:W-:Y:S01]  /*2bd0*/  IADD3 R0, P3, P4, R27, R124.reuse, R139 ;  /* 0x0000007c1b007210 */ /* 0x080fe20007c7e08b */
[----:B------:R-:W-:Y:S01]  /*2be0*/  IMAD R39, R39, 0x2, R118 ;  /* 0x0000000227277824 */ /* 0x000fe200078e0276 */
[----:B------:R-:W-:Y:S01]  /*2bf0*/  IADD3 R3, P5, R27, R124, RZ ;  /* 0x0000007c1b037210 */ /* 0x000fe20007fbe0ff */
[----:B------:R-:W-:-:S04]  /*2c00*/  IMAD.IADD R80, R125, 0x1, R29 ;  /* 0x000000017d507824 */ /* 0x000fc800078e021d */
[----:B------:R-:W-:Y:S01]  /*2c10*/  IMAD.X R4, R80, 0x1, R26, P5 ;  /* 0x0000000150047824 */ /* 0x000fe200028e061a */
[----:B------:R-:W-:Y:S02]  /*2c20*/  IADD3.X R2, R26, R80, R138, P3, P4 ;  /* 0x000000501a027210 */ /* 0x000fe40001fe848a */
[----:B------:R-:W-:Y:S02]  /*2c30*/  ISETP.GT.AND P3, PT, R31, R127, PT ;  /* 0x0000007f1f00720c */ /* 0x000fe40003f64270 */
[CC--:B0-----:R-:W-:Y:S02]  /*2c40*/  LEA R40, P2, R3.reuse, R114.reuse, 0x1 ;  /* 0x0000007203287211 */ /* 0x0c1fe400078408ff */
[----:B------:R-:W-:Y:S02]  /*2c50*/  LEA R36, P5, R0, R114, 0x1 ;  /* 0x0000007200247211 */ /* 0x000fe400078a08ff */
[----:B------:R-:W-:Y:S01]  /*2c60*/  LEA.HI.X R41, R3, R115, R4, 0x1, P2 ;  /* 0x0000007303297211 */ /* 0x000fe200010f0c04 */
[----:B------:R-:W-:Y:S01]  /*2c70*/  IMAD R3, R17, 0x4800, R140 ;  /* 0x0000480011037824 */ /* 0x000fe200078e028c */
[----:B-1----:R-:W-:-:S02]  /*2c80*/  ISETP.GE.AND P2, PT, R119, 0x1, PT ;  /* 0x000000017700780c */ /* 0x002fc40003f46270 */
[----:B------:R-:W-:Y:S01]  /*2c90*/  LEA.HI.X R37, R0, R115, R2, 0x1, P5 ;  /* 0x0000007300257211 */ /* 0x000fe200028f0c02 */
[----:B------:R-:W-:Y:S02]  /*2ca0*/  IMAD R38, R3, 0x2, R118 ;  /* 0x0000000203267824 */ /* 0x000fe400078e0276 */
[----:B------:R-:W-:Y:S01]  /*2cb0*/  IMAD.MOV.U32 R2, RZ, RZ, R31 ;  /* 0x000000ffff027224 */ /* 0x000fe200078e001f */
[----:B--2---:R-:W-:-:S04]  /*2cc0*/  LOP3.LUT R30, R30, 0xfffffffd, RZ, 0xc0, !PT ;  /* 0xfffffffd1e1e7812 */ /* 0x004fc800078ec0ff */
[----:B------:R-:W-:-:S05]  /*2cd0*/  @P3 LOP3.LUT R30, R30, 0x2, RZ, 0xfc, !PT ;  /* 0x000000021e1e3812 */ /* 0x000fca00078efcff */
[----:B------:R0:W-:Y:S01]  /*2ce0*/  STL [R1+0xc], R30 ;  /* 0x00000c1e01007387 */ /* 0x0001e20000100800 */
[----:B------:R-:W-:Y:S05]  /*2cf0*/  @!P2 BRA `(.L_x_1672) ;  /* 0x0000007400e8a947 */ /* 0x000fea0003800000 */
[----:B------:R-:W-:Y:S01]  /*2d00*/  ULDC.U8 UR4, c[0x0][0x410] ;  /* 0x0001040000047ab9 */ /* 0x000fe20000000000 */
[-C--:B------:R-:W-:Y:S01]  /*2d10*/  IMAD R3, R132, R31.reuse, RZ ;  /* 0x0000001f84037224 */ /* 0x080fe200078e02ff */
[----:B------:R-:W-:Y:S01]  /*2d20*/  ISETP.NE.AND P2, PT, RZ, UR4, PT ;  /* 0x00000004ff007c0c */ /* 0x000fe2000bf45270 */
[-C--:B------:R-:W-:Y:S02]  /*2d30*/  IMAD R29, R133, R31.reuse, RZ ;  /* 0x0000001f851d7224 */ /* 0x080fe400078e02ff */
        /* <DEDUP_REMOVED lines=38> */
[----:B------:R-:W-:Y:S01]  /*2fa0*/  CS2R R114, SRZ ;  /* 0x0000000000727805 */ /* 0x000fe2000001ff00 */
[----:B------:R-:W-:Y:S01]  /*2fb0*/  ULDC.64 UR8, c[0x0][0x208] ;  /* 0x0000820000087ab9 */ /* 0x000fe20000000a00 */
        /* <DEDUP_REMOVED lines=26> */
.L_x_1675:
[----:B------:R-:W-:Y:S05]  /*3160*/  BSYNC B1 ;  /* 0x0000000000017941 */ /* 0x000fea0003800000 */
.L_x_1674:
        /* <DEDUP_REMOVED lines=22> */
[----:B------:R-:W-:Y:S01]  /*32d0*/  IADD3 R76, P2, P5, R92, R76, R106 ;  /* 0x0000004c5c4c7210 */ /* 0x000fe20007d5e06a */
[----:B------:R-:W-:-:S03]  /*32e0*/  ULDC.64 UR8, c[0x0][0x208] ;  /* 0x0000820000087ab9 */ /* 0x000fc60000000a00 */
        /* <DEDUP_REMOVED lines=33> */
.L_x_1677:
[----:B------:R-:W-:Y:S05]  /*3500*/  BSYNC B1 ;  /* 0x0000000000017941 */ /* 0x000fea0003800000 */
.L_x_1676:
        /* <DEDUP_REMOVED lines=57> */
[----:B------:R-:W-:Y:S01]  /*38a0*/  ULOP3.LUT UR4, UR60, 0x1, URZ, 0xfc, !UPT ;  /* 0x000000013c047892 */ /* 0x000fe2000f8efc3f */
        /* <DEDUP_REMOVED lines=41> */
.L_x_1678:
[----:B------:R-:W-:Y:S01]  /*3b40*/  IMAD R3, R17, 0x8, R16 ;  /* 0x0000000811037824 */ /* 0x000fe200078e0210 */
[----:B------:R-:W-:Y:S01]  /*3b50*/  SHF.L.U32 R0, R167, 0x1f, RZ ;  /* 0x0000001fa7007819 */ /* 0x000fe200000006ff */
[----:B------:R-:W-:Y:S03]  /*3b60*/  BSSY B1, `(.L_x_1679) ;  /* 0x0000003000017945 */ /* 0x000fe60003800000 */
[----:B------:R-:W1:Y:S02]  /*3b70*/  SYNCS.PHASECHK.TRANS64.TRYWAIT P5, [R3+URZ+0x2a890], R0 ;  /* 0x02a89000030075a7 */ /* 0x000e6400080a017f */
[----:B-1----:R-:W-:Y:S05]  /*3b80*/  @!P5 BRA `(.L_x_1680) ;  /* 0x0000026c00d8d947 */ /* 0x002fea0003800000 */
.L_x_2117:
[----:B------:R-:W-:Y:S05]  /*3b90*/  BSYNC B1 ;  /* 0x0000000000017941 */ /* 0x000fea0003800000 */
.L_x_1679:
        /* <DEDUP_REMOVED lines=9> */
[----:B------:R-:W-:Y:S01]  /*3c30*/  SHF.R.U64 R124, R124, 0x10, R125 ;  /* 0x000000107c7c7819 */ /* 0x000fe2000000127d */
[----:B--2---:R-:W-:Y:S01]  /*3c40*/  IMAD.U32 R202, R29, 0x10000, RZ ;  /* 0x000100001dca7824 */ /* 0x004fe200078e00ff */
[----:B------:R-:W-:Y:S02]  /*3c50*/  SHF.R.U64 R122, R122, 0x10, R123 ;  /* 0x000000107a7a7819 */ /* 0x000fe4000000127b */
[----:B------:R-:W-:Y:S02]  /*3c60*/  PRMT R124, R137, 0x5432, R124 ;  /* 0x00005432897c7816 */ /* 0x000fe4000000007c */
[----:B------:R-:W-:Y:S02]  /*3c70*/  PRMT R122, R78, 0x5432, R122 ;  /* 0x000054324e7a7816 */ /* 0x000fe4000000007a */
[----:B------:R-:W-:Y:S02]  /*3c80*/  LOP3.LUT R198, R29, 0xffff0000, RZ, 0xc0, !PT ;  /* 0xffff00001dc67812 */ /* 0x000fe400078ec0ff */
[C---:B------:R-:W-:Y:S01]  /*3c90*/  LOP3.LUT R159, R124.reuse, 0xffff0000, RZ, 0xc0, !PT ;  /* 0xffff00007c9f7812 */ /* 0x040fe200078ec0ff */
[----:B------:R-:W-:Y:S01]  /*3ca0*/  IMAD.U32 R124, R124, 0x10000, RZ ;  /* 0x000100007c7c7824 */ /* 0x000fe200078e00ff */
[C---:B------:R-:W-:Y:S01]  /*3cb0*/  LOP3.LUT R179, R122.reuse, 0xffff0000, RZ, 0xc0, !PT ;  /* 0xffff00007ab37812 */ /* 0x040fe200078ec0ff */
[----:B------:R-:W-:Y:S01]  /*3cc0*/  IMAD.U32 R122, R122, 0x10000, RZ ;  /* 0x000100007a7a7824 */ /* 0x000fe200078e00ff */
[----:B------:R-:W-:Y:S01]  /*3cd0*/  SHF.R.U32.HI R125, RZ, 0x10, R125 ;  /* 0x00000010ff7d7819 */ /* 0x000fe2000001167d */
[C---:B------:R-:W-:Y:S01]  /*3ce0*/  FMUL.FTZ R29, R198.reuse, R159 ;  /* 0x0000009fc61d7220 */ /* 0x040fe20000410000 */
[----:B------:R-:W-:Y:S01]  /*3cf0*/  SHF.R.U32.HI R123, RZ, 0x10, R123 ;  /* 0x00000010ff7b7819 */ /* 0x000fe2000001167b */
[-C--:B------:R-:W-:Y:S01]  /*3d00*/  FMUL.FTZ R198, R198, R179.reuse ;  /* 0x000000b3c6c67220 */ /* 0x080fe20000410000 */
[----:B------:R-:W-:Y:S01]  /*3d10*/  PRMT R125, R210, 0x5410, R125 ;  /* 0x00005410d27d7816 */ /* 0x000fe2000000007d */
[C---:B------:R-:W-:Y:S01]  /*3d20*/  FFMA.FTZ R29, R202.reuse, R179, -R29 ;  /* 0x000000b3ca1d7223 */ /* 0x040fe2000001081d */
[----:B------:R-:W-:Y:S01]  /*3d30*/  PRMT R123, R211, 0x5410, R123 ;  /* 0x00005410d37b7816 */ /* 0x000fe2000000007b */
[----:B------:R-:W-:Y:S01]  /*3d40*/  FFMA.FTZ R198, R202, R159, R198 ;  /* 0x0000009fcac67223 */ /* 0x000fe200000100c6 */
[C---:B------:R-:W-:Y:S01]  /*3d50*/  LOP3.LUT R159, R30.reuse, 0xffff0000, RZ, 0xc0, !PT ;  /* 0xffff00001e9f7812 */ /* 0x040fe200078ec0ff */
[C---:B------:R-:W-:Y:S01]  /*3d60*/  IMAD.U32 R210, R125.reuse, 0x10000, RZ ;  /* 0x000100007dd27824 */ /* 0x040fe200078e00ff */
[----:B------:R-:W-:Y:S01]  /*3d70*/  LOP3.LUT R125, R125, 0xffff0000, RZ, 0xc0, !PT ;  /* 0xffff00007d7d7812 */ /* 0x000fe200078ec0ff */
[C---:B------:R-:W-:Y:S01]  /*3d80*/  IMAD.U32 R212, R123.reuse, 0x10000, RZ ;  /* 0x000100007bd47824 */ /* 0x040fe200078e00ff */
[----:B------:R-:W-:Y:S01]  /*3d90*/  LOP3.LUT R123, R123, 0xffff0000, RZ, 0xc0, !PT ;  /* 0xffff00007b7b7812 */ /* 0x000fe200078ec0ff */
[----:B------:R-:W-:Y:S01]  /*3da0*/  IMAD.U32 R179, R30, 0x10000, RZ ;  /* 0x000100001eb37824 */ /* 0x000fe200078e00ff */
[C---:B------:R-:W-:Y:S01]  /*3db0*/  LOP3.LUT R30, R31.reuse, 0xffff0000, RZ, 0xc0, !PT ;  /* 0xffff00001f1e7812 */ /* 0x040fe200078ec0ff */
[----:B------:R-:W-:-:S02]  /*3dc0*/  IMAD.U32 R202, R31, 0x10000, RZ ;  /* 0x000100001fca7824 */ /* 0x000fc400078e00ff */
[C---:B------:R-:W-:Y:S01]  /*3dd0*/  FMUL.FTZ R214, R159.reuse, R210 ;  /* 0x000000d29fd67220 */ /* 0x040fe20000410000 */
[C---:B------:R-:W-:Y:S02]  /*3de0*/  IMAD.U32 R31, R28.reuse, 0x10000, RZ ;  /* 0x000100001c1f7824 */ /* 0x040fe400078e00ff */
[-C--:B------:R-:W-:Y:S01]  /*3df0*/  FMUL.FTZ R216, R159, R212.reuse ;  /* 0x000000d49fd87220 */ /* 0x080fe20000410000 */
[----:B------:R-:W-:Y:S01]  /*3e00*/  LOP3.LUT R28, R28, 0xffff0000, RZ, 0xc0, !PT ;  /* 0xffff00001c1c7812 */ /* 0x000fe200078ec0ff */
        /* <DEDUP_REMOVED lines=15> */
.L_x_1686:
[----:B------:R-:W-:Y:S05]  /*3f00*/  BSYNC B3 ;  /* 0x0000000000037941 */ /* 0x000fea0003800000 */
.L_x_1685:
[----:B------:R-:W-:Y:S02]  /*3f10*/  ULDC.64 UR4, c[0x0][0x208] ;  /* 0x0000820000047ab9 */ /* 0x000fe40000000a00 */
[----:B--2---:R2:W-:Y:S03]  /*3f20*/  STG.E.128 desc[UR4][R40.64], R28 ;  /* 0x0000001c28007986 */ /* 0x0045e6000c101d04 */
.L_x_1684:
[----:B------:R-:W-:Y:S05]  /*3f30*/  BSYNC B2 ;  /* 0x0000000000027941 */ /* 0x000fea0003800000 */
.L_x_1683:
        /* <DEDUP_REMOVED lines=52> */
.L_x_1690:
[----:B------:R-:W-:Y:S05]  /*4280*/  BSYNC B3 ;  /* 0x0000000000037941 */ /* 0x000fea0003800000 */
.L_x_1689:
[----:B------:R-:W-:Y:S02]  /*4290*/  ULDC.64 UR4, c[0x0][0x208] ;  /* 0x0000820000047ab9 */ /* 0x000fe40000000a00 */
[----:B--2---:R3:W-:Y:S03]  /*42a0*/  STG.E.128 desc[UR4][R40.64+0x40], R28 ;  /* 0x0000401c28007986 */ /* 0x0047e6000c101d04 */
.L_x_1688:
[----:B------:R-:W-:Y:S05]  /*42b0*/  BSYNC B2 ;  /* 0x0000000000027941 */ /* 0x000fea0003800000 */
.L_x_1687:
        /* <DEDUP_REMOVED lines=52> */
.L_x_1694:
[----:B------:R-:W-:Y:S05]  /*4600*/  BSYNC B3 ;  /* 0x0000000000037941 */ /* 0x000fea0003800000 */
.L_x_1693:
[----:B------:R-:W-:Y:S02]  /*4610*/  ULDC.64 UR4, c[0x0][0x208] ;  /* 0x0000820000047ab9 */ /* 0x000fe40000000a00 */
[----:B--2---:R4:W-:Y:S03]  /*4620*/  STG.E.128 desc[UR4][R40.64+0x80], R28 ;  /* 0x0000801c28007986 */ /* 0x0049e6000c101d04 */
.L_x_1692:
[----:B------:R-:W-:Y:S05]  /*4630*/  BSYNC B2 ;  /* 0x0000000000027941 */ /* 0x000fea0003800000 */
.L_x_1691:
        /* <DEDUP_REMOVED lines=52> */
.L_x_1698:
[----:B------:R-:W-:Y:S05]  /*4980*/  BSYNC B3 ;  /* 0x0000000000037941 */ /* 0x000fea0003800000 */
.L_x_1697:
[----:B------:R-:W-:Y:S02]  /*4990*/  ULDC.64 UR4, c[0x0][0x208] ;  /* 0x0000820000047ab9 */ /* 0x000fe40000000a00 */
[----:B--2---:R0:W-:Y:S03]  /*49a0*/  STG.E.128 desc[UR4][R40.64+0xc0], R28 ;  /* 0x0000c01c28007986 */ /* 0x0041e6000c101d04 */
.L_x_1696:
[----:B------:R-:W-:Y:S05]  /*49b0*/  BSYNC B2 ;  /* 0x0000000000027941 */ /* 0x000fea0003800000 */
.L_x_1695:
[----:B------:R-:W-:Y:S01]  /*49c0*/  ISETP.NE.AND P3, PT, R7, RZ, PT ;  /* 0x000000ff0700720c */ /* 0x000fe20003f65270 */
[----:B------:R-:W-:-:S12]  /*49d0*/  BSSY B2, `(.L_x_1699) ;  /* 0x0000037000027945 */ /* 0x000fd80003800000 */
[----:B------:R-:W-:Y:S05]  /*49e0*/  @!P3 BRA `(.L_x_1700) ;  /* 0x0000000000d4b947 */ /* 0x000fea0003800000 */
[----:B0-234-:R0:W2:Y:S01]  /*49f0*/  LDS.128 R28, [R39+0x6000] ;  /* 0x00600000271c7984 */ /* 0x01d0a20000000c00 */
[----:B------:R-:W-:Y:S01]  /*4a00*/  ISETP.GE.AND P3, PT, R168, R119, PT ;  /* 0x00000077a800720c */ /* 0x000fe20003f66270 */
[----:B------:R-:W-:-:S12]  /*4a10*/  BSSY B3, `(.L_x_1701) ;  /* 0x0000030000037945 */ /* 0x000fd80003800000 */
[----:B0-----:R-:W-:Y:S05]  /*4a20*/  @P3 BRA `(.L_x_1702) ;  /* 0x0000000000b83947 */ /* 0x001fea0003800000 */
[--C-:B------:R-:W-:Y:S02]  /*4a30*/  SHF.R.U64 R68, R68, 0x10, R69.reuse ;  /* 0x0000001044447819 */ /* 0x100fe40000001245 */
[----:B------:R-:W-:Y:S02]  /*4a40*/  SHF.R.U32.HI R69, RZ, 0x10, R69 ;  /* 0x00000010ff457819 */ /* 0x000fe40000011645 */
[--C-:B------:R-:W-:Y:S02]  /*4a50*/  SHF.R.U32.HI R71, RZ, 0x10, R67.reuse ;  /* 0x00000010ff477819 */ /* 0x100fe40000011643 */
[----:B------:R-:W-:Y:S01]  /*4a60*/  SHF.R.U64 R70, R66, 0x10, R67 ;  /* 0x0000001042467819 */ /* 0x000fe20000001243 */
[----:B--2---:R-:W-:Y:S01]  /*4a70*/  IMAD.U32 R66, R30, 0x10000, RZ ;  /* 0x000100001e427824 */ /* 0x004fe200078e00ff */
[----:B------:R-:W-:Y:S02]  /*4a80*/  PRMT R230, R230, 0x5410, R69 ;  /* 0x00005410e6e67816 */ /* 0x000fe40000000045 */
[----:B------:R-:W-:-:S02]  /*4a90*/  PRMT R232, R232, 0x5410, R71 ;  /* 0x00005410e8e87816 */ /* 0x000fc40000000047 */
[----:B------:R-:W-:Y:S01]  /*4aa0*/  PRMT R231, R231, 0x5410, R68 ;  /* 0x00005410e7e77816 */ /* 0x000fe20000000044 */
[----:B------:R-:W-:Y:S01]  /*4ab0*/  IMAD.U32 R68, R230, 0x10000, RZ ;  /* 0x00010000e6447824 */ /* 0x000fe200078e00ff */
[----:B------:R-:W-:Y:S01]  /*4ac0*/  LOP3.LUT R67, R30, 0xffff0000, RZ, 0xc0, !PT ;  /* 0xffff00001e437812 */ /* 0x000fe200078ec0ff */
[----:B------:R-:W-:Y:S01]  /*4ad0*/  IMAD.U32 R71, R232, 0x10000, RZ ;  /* 0x00010000e8477824 */ /* 0x000fe200078e00ff */
[----:B------:R-:W-:Y:S01]  /*4ae0*/  PRMT R233, R233, 0x5410, R70 ;  /* 0x00005410e9e97816 */ /* 0x000fe20000000046 */
[C---:B------:R-:W-:Y:S01]  /*4af0*/  IMAD.U32 R70, R29.reuse, 0x10000, RZ ;  /* 0x000100001d467824 */ /* 0x040fe200078e00ff */
[----:B------:R-:W-:Y:S01]  /*4b00*/  LOP3.LUT R69, R29, 0xffff0000, RZ, 0xc0, !PT ;  /* 0xffff00001d457812 */ /* 0x000fe200078ec0ff */
[----:B------:R-:W-:Y:S01]  /*4b10*/  FMUL.FTZ R81, R67, R68 ;  /* 0x0000004443517220 */ /* 0x000fe20000410000 */
[----:B------:R-:W-:Y:S01]  /*4b20*/  LOP3.LUT R73, R231, 0xffff0000, RZ, 0xc0, !PT ;  /* 0xffff0000e7497812 */ /* 0x000fe200078ec0ff */
[----:B------:R-:W-:Y:S01]  /*4b30*/  IMAD.U32 R29, R28, 0x10000, RZ ;  /* 0x000100001c1d7824 */ /* 0x000fe200078e00ff */
[----:B------:R-:W-:Y:S01]  /*4b40*/  LOP3.LUT R72, R233, 0xffff0000, RZ, 0xc0, !PT ;  /* 0xffff0000e9487812 */ /* 0x000fe200078ec0ff */
[----:B------:R-:W-:Y:S01]  /*4b50*/  FMUL.FTZ R67, R67, R71 ;  /* 0x0000004743437220 */ /* 0x000fe20000410000 */
[----:B------:R-:W-:Y:S01]  /*4b60*/  LOP3.LUT R30, R31, 0xffff0000, RZ, 0xc0, !PT ;  /* 0xffff00001f1e7812 */ /* 0x000fe200078ec0ff */
[----:B------:R-:W-:Y:S01]  /*4b70*/  FMUL.FTZ R75, R69, R73 ;  /* 0x00000049454b7220 */ /* 0x000fe20000410000 */
[----:B------:R-:W-:Y:S01]  /*4b80*/  LOP3.LUT R230, R230, 0xffff0000, RZ, 0xc0, !PT ;  /* 0xffff0000e6e67812 */ /* 0x000fe200078ec0ff */
[----:B------:R-:W-:Y:S01]  /*4b90*/  IMAD.U32 R231, R231, 0x10000, RZ ;  /* 0x00010000e7e77824 */ /* 0x000fe200078e00ff */
[----:B------:R-:W-:Y:S01]  /*4ba0*/  LOP3.LUT R232, R232, 0xffff0000, RZ, 0xc0, !PT ;  /* 0xffff0000e8e87812 */ /* 0x000fe200078ec0ff */
[----:B------:R-:W-:Y:S01]  /*4bb0*/  FMUL.FTZ R74, R69, R72 ;  /* 0x00000048454a7220 */ /* 0x000fe20000410000 */
[----:B------:R-:W-:Y:S01]  /*4bc0*/  LOP3.LUT R28, R28, 0xffff0000, RZ, 0xc0, !PT ;  /* 0xffff00001c1c7812 */ /* 0x000fe200078ec0ff */
[----:B------:R-:W-:Y:S01]  /*4bd0*/  FFMA.FTZ R71, R66, R71, -R81 ;  /* 0x0000004742477223 */ /* 0x000fe20000010851 */
[----:B------:R-:W-:-:S02]  /*4be0*/  IMAD.U32 R233, R233, 0x10000, RZ ;  /* 0x00010000e9e97824 */ /* 0x000fc400078e00ff */
[----:B------:R-:W-:Y:S01]  /*4bf0*/  FFMA.FTZ R66, R66, R68, R67 ;  /* 0x0000004442427223 */ /* 0x000fe20000010043 */
[C---:B------:R-:W-:Y:S01]  /*4c00*/  FMUL.FTZ R68, R30.reuse, R230 ;  /* 0x000000e61e447220 */ /* 0x040fe20000410000 */
[----:B------:R-:W-:Y:S01]  /*4c10*/  FMUL.FTZ R67, R30, R232 ;  /* 0x000000e81e437220 */ /* 0x000fe20000410000 */
[----:B------:R-:W-:Y:S01]  /*4c20*/  FFMA.FTZ R69, R70, R72, -R75 ;  /* 0x0000004846457223 */ /* 0x000fe2000001084b */
[----:B------:R-:W-:Y:S01]  /*4c30*/  FMUL.FTZ R30, R28, R231 ;  /* 0x000000e71c1e7220 */ /* 0x000fe20000410000 */
[----:B------:R-:W-:Y:S01]  /*4c40*/  FFMA.FTZ R70, R70, R73, R74 ;  /* 0x0000004946467223 */ /* 0x000fe2000001004a */
[-C--:B------:R-:W-:Y:S01]  /*4c50*/  FMUL.FTZ R28, R28, R233.reuse ;  /* 0x000000e91c1c7220 */ /* 0x080fe20000410000 */
[----:B------:R-:W-:Y:S02]  /*4c60*/  IMAD.U32 R31, R31, 0x10000, RZ ;  /* 0x000100001f1f7824 */ /* 0x000fe400078e00ff */
[C---:B------:R-:W-:Y:S01]  /*4c70*/  FFMA.FTZ R30, R29.reuse, R233, -R30 ;  /* 0x000000e91d1e7223 */ /* 0x040fe2000001081e */
[----:B------:R-:W-:Y:S01]  /*4c80*/  F2FP.BF16.F32.PACK_AB R66, R66, R71 ;  /* 0x000000474242723e */ /* 0x000fe200000010ff */
[----:B------:R-:W-:Y:S01]  /*4c90*/  FFMA.FTZ R29, R29, R231, R28 ;  /* 0x000000e71d1d7223 */ /* 0x000fe2000001001c */
[C---:B------:R-:W-:Y:S01]  /*4ca0*/  FFMA.FTZ R68, R31.reuse, R232, -R68 ;  /* 0x000000e81f447223 */ /* 0x040fe20000010844 */
[----:B------:R-:W-:Y:S01]  /*4cb0*/  FFMA.FTZ R67, R31, R230, R67 ;  /* 0x000000e61f437223 */ /* 0x000fe20000010043 */
[----:B------:R-:W-:-:S02]  /*4cc0*/  F2FP.BF16.F32.PACK_AB R69, R70, R69 ;  /* 0x000000454645723e */ /* 0x000fc400000010ff */
[----:B------:R-:W-:Y:S01]  /*4cd0*/  F2FP.BF16.F32.PACK_AB R28, R29, R30 ;  /* 0x0000001e1d1c723e */ /* 0x000fe200000010ff */
[----:B------:R-:W-:Y:S01]  /*4ce0*/  IMAD.MOV.U32 R30, RZ, RZ, R66 ;  /* 0x000000ffff1e7224 */ /* 0x000fe200078e0042 */
[----:B------:R-:W-:Y:S01]  /*4cf0*/  F2FP.BF16.F32.PACK_AB R31, R67, R68 ;  /* 0x00000044431f723e */ /* 0x000fe200000010ff */
[----:B------:R-:W-:-:S07]  /*4d00*/  IMAD.MOV.U32 R29, RZ, RZ, R69 ;  /* 0x000000ffff1d7224 */ /* 0x000fce00078e0045 */
.L_x_1702:
[----:B------:R-:W-:Y:S05]  /*4d10*/  BSYNC B3 ;  /* 0x0000000000037941 */ /* 0x000fea0003800000 */
.L_x_1701:
[----:B------:R-:W-:Y:S02]  /*4d20*/  ULDC.64 UR4, c[0x0][0x208] ;  /* 0x0000820000047ab9 */ /* 0x000fe40000000a00 */
[----:B--2---:R0:W-:Y:S03]  /*4d30*/  STG.E.128 desc[UR4][R40.64+0x100], R28 ;  /* 0x0001001c28007986 */ /* 0x0041e6000c101d04 */
.L_x_1700:
[----:B------:R-:W-:Y:S05]  /*4d40*/  BSYNC B2 ;  /* 0x0000000000027941 */ /* 0x000fea0003800000 */
.L_x_1699:
[----:B------:R-:W-:-:S13]  /*4d50*/  ISETP.NE.AND P3, PT, R6, RZ, PT ;  /* 0x000000ff0600720c */ /* 0x000fda0003f65270 */
[----:B------:R-:W-:Y:S05]  /*4d60*/  @!P3 BRA `(.L_x_1682) ;  /* 0x0000000000d0b947 */ /* 0x000fea0003800000 */
[----:B0-234-:R0:W2:Y:S01]  /*4d70*/  LDS.128 R28, [R38+0x6000] ;  /* 0x00600000261c7984 */ /* 0x01d0a20000000c00 */
[----:B------:R-:W-:Y:S01]  /*4d80*/  ISETP.GE.AND P3, PT, R172, R119, PT ;  /* 0x00000077ac00720c */ /* 0x000fe20003f66270 */
[----:B------:R-:W-:-:S12]  /*4d90*/  BSSY B2, `(.L_x_1703) ;  /* 0x000002f000027945 */ /* 0x000fd80003800000 */
[----:B0-----:R-:W-:Y:S05]  /*4da0*/  @P3 BRA `(.L_x_1704) ;  /* 0x0000000000b43947 */ /* 0x001fea0003800000 */
[----:B------:R-:W-:Y:S02]  /*4db0*/  SHF.R.U64 R67, R64, 0x10, R65 ;  /* 0x0000001040437819 */ /* 0x000fe40000001241 */
[----:B------:R-:W-:Y:S01]  /*4dc0*/  SHF.R.U64 R68, R62, 0x10, R63 ;  /* 0x000000103e447819 */ /* 0x000fe2000000123f */
[----:B--2---:R-:W-:Y:S01]  /*4dd0*/  IMAD.U32 R62, R30, 0x10000, RZ ;  /* 0x000100001e3e7824 */ /* 0x004fe200078e00ff */
[----:B------:R-:W-:Y:S01]  /*4de0*/  SHF.R.U32.HI R64, RZ, 0x10, R65 ;  /* 0x00000010ff407819 */ /* 0x000fe20000011641 */
[----:B------:R-:W-:Y:S01]  /*4df0*/  IMAD.U32 R65, R29, 0x10000, RZ ;  /* 0x000100001d417824 */ /* 0x000fe200078e00ff */
        /* <DEDUP_REMOVED lines=10> */
[----:B------:R-:W-:Y:S01]  /*4ea0*/  FMUL.FTZ R73, R63, R69 ;  /* 0x000000453f497220 */ /* 0x000fe20000410000 */
[----:B------:R-:W-:Y:S01]  /*4eb0*/  LOP3.LUT R66, R199, 0xffff0000, RZ, 0xc0, !PT ;  /* 0xffff0000c7427812 */ /* 0x000fe200078ec0ff */
[----:B------:R-:W-:Y:S01]  /*4ec0*/  FMUL.FTZ R63, R63, R67 ;  /* 0x000000433f3f7220 */ /* 0x000fe20000410000 */
[----:B------:R-:W-:Y:S01]  /*4ed0*/  LOP3.LUT R30, R31, 0xffff0000, RZ, 0xc0, !PT ;  /* 0xffff00001f1e7812 */ /* 0x000fe200078ec0ff */
[C---:B------:R-:W-:Y:S01]  /*4ee0*/  FMUL.FTZ R70, R64.reuse, R68 ;  /* 0x0000004440467220 */ /* 0x040fe20000410000 */
[----:B------:R-:W-:Y:S01]  /*4ef0*/  LOP3.LUT R209, R209, 0xffff0000, RZ, 0xc0, !PT ;  /* 0xffff0000d1d17812 */ /* 0x000fe200078ec0ff */
[----:B------:R-:W-:Y:S01]  /*4f00*/  FMUL.FTZ R71, R64, R66 ;  /* 0x0000004240477220 */ /* 0x000fe20000410000 */
[----:B------:R-:W-:Y:S01]  /*4f10*/  LOP3.LUT R207, R207, 0xffff0000, RZ, 0xc0, !PT ;  /* 0xffff0000cfcf7812 */ /* 0x000fe200078ec0ff */
[----:B------:R-:W-:Y:S01]  /*4f20*/  IMAD.U32 R208, R208, 0x10000, RZ ;  /* 0x00010000d0d07824 */ /* 0x000fe200078e00ff */
[----:B------:R-:W-:Y:S01]  /*4f30*/  LOP3.LUT R64, R28, 0xffff0000, RZ, 0xc0, !PT ;  /* 0xffff00001c407812 */ /* 0x000fe200078ec0ff */
[----:B------:R-:W-:-:S02]  /*4f40*/  IMAD.U32 R199, R199, 0x10000, RZ ;  /* 0x00010000c7c77824 */ /* 0x000fc400078e00ff */
[C---:B------:R-:W-:Y:S01]  /*4f50*/  FFMA.FTZ R71, R65.reuse, R68, R71 ;  /* 0x0000004441477223 */ /* 0x040fe20000010047 */
[----:B------:R-:W-:Y:S02]  /*4f60*/  IMAD.U32 R29, R28, 0x10000, RZ ;  /* 0x000100001c1d7824 */ /* 0x000fe400078e00ff */
[----:B------:R-:W-:Y:S01]  /*4f70*/  FFMA.FTZ R28, R65, R66, -R70 ;  /* 0x00000042411c7223 */ /* 0x000fe20000010846 */
[C---:B------:R-:W-:Y:S01]  /*4f80*/  FFMA.FTZ R73, R62.reuse, R67, -R73 ;  /* 0x000000433e497223 */ /* 0x040fe20000010849 */
[----:B------:R-:W-:Y:S01]  /*4f90*/  FFMA.FTZ R62, R62, R69, R63 ;  /* 0x000000453e3e7223 */ /* 0x000fe2000001003f */
[C---:B------:R-:W-:Y:S01]  /*4fa0*/  FMUL.FTZ R66, R30.reuse, R209 ;  /* 0x000000d11e427220 */ /* 0x040fe20000410000 */
[----:B------:R-:W-:Y:S01]  /*4fb0*/  FMUL.FTZ R68, R30, R207 ;  /* 0x000000cf1e447220 */ /* 0x000fe20000410000 */
[----:B------:R-:W-:Y:S02]  /*4fc0*/  IMAD.U32 R31, R31, 0x10000, RZ ;  /* 0x000100001f1f7824 */ /* 0x000fe400078e00ff */
[CC--:B------:R-:W-:Y:S01]  /*4fd0*/  FMUL.FTZ R30, R64.reuse, R208.reuse ;  /* 0x000000d0401e7220 */ /* 0x0c0fe20000410000 */
[----:B------:R-:W-:Y:S01]  /*4fe0*/  FMUL.FTZ R63, R64, R199 ;  /* 0x000000c7403f7220 */ /* 0x000fe20000410000 */
[----:B------:R-:W-:Y:S01]  /*4ff0*/  F2FP.BF16.F32.PACK_AB R62, R62, R73 ;  /* 0x000000493e3e723e */ /* 0x000fe200000010ff */
[----:B------:R-:W-:Y:S01]  /*5000*/  FFMA.FTZ R66, R31, R207, -R66 ;  /* 0x000000cf1f427223 */ /* 0x000fe20000010842 */
[C---:B------:R-:W-:Y:S01]  /*5010*/  FFMA.FTZ R30, R29.reuse, R199, -R30 ;  /* 0x000000c71d1e7223 */ /* 0x040fe2000001081e */
[----:B------:R-:W-:Y:S01]  /*5020*/  FFMA.FTZ R63, R29, R208, R63 ;  /* 0x000000d01d3f7223 */ /* 0x000fe2000001003f */
[----:B------:R-:W-:Y:S01]  /*5030*/  FFMA.FTZ R31, R31, R209, R68 ;  /* 0x000000d11f1f7223 */ /* 0x000fe20000010044 */
[----:B------:R-:W-:-:S03]  /*5040*/  F2FP.BF16.F32.PACK_AB R29, R71, R28 ;  /* 0x0000001c471d723e */ /* 0x000fc600000010ff */
[----:B------:R-:W-:Y:S01]  /*5050*/  F2FP.BF16.F32.PACK_AB R28, R63, R30 ;  /* 0x0000001e3f1c723e */ /* 0x000fe200000010ff */
[----:B------:R-:W-:Y:S01]  /*5060*/  IMAD.MOV.U32 R30, RZ, RZ, R62 ;  /* 0x000000ffff1e7224 */ /* 0x000fe200078e003e */
[----:B------:R-:W-:-:S07]  /*5070*/  F2FP.BF16.F32.PACK_AB R31, R31, R66 ;  /* 0x000000421f1f723e */ /* 0x000fce00000010ff */
.L_x_1704:
[----:B------:R-:W-:Y:S05]  /*5080*/  BSYNC B2 ;  /* 0x0000000000027941 */ /* 0x000fea0003800000 */
.L_x_1703:
[----:B------:R-:W-:Y:S02]  /*5090*/  ULDC.64 UR4, c[0x0][0x208] ;  /* 0x0000820000047ab9 */ /* 0x000fe40000000a00 */
[----:B--2---:R0:W-:Y:S03]  /*50a0*/  STG.E.128 desc[UR4][R40.64+0x140], R28 ;  /* 0x0001401c28007986 */ /* 0x0041e6000c101d04 */
.L_x_1682:
[----:B------:R-:W-:Y:S05]  /*50b0*/  BSYNC B1 ;  /* 0x0000000000017941 */ /* 0x000fea0003800000 */
.L_x_1681:
        /* <DEDUP_REMOVED lines=8> */
[----:B------:R-:W-:Y:S02]  /*5140*/  SHF.R.U64 R62, R60, 0x10, R61 ;  /* 0x000000103c3e7819 */ /* 0x000fe4000000123d */
[--C-:B------:R-:W-:Y:S01]  /*5150*/  SHF.R.U64 R66, R58, 0x10, R59.reuse ;  /* 0x000000103a427819 */ /* 0x100fe2000000123b */
[----:B--2---:R-:W-:Y:S01]  /*5160*/  IMAD.U32 R58, R30, 0x10000, RZ ;  /* 0x000100001e3a7824 */ /* 0x004fe200078e00ff */
        /* <DEDUP_REMOVED lines=13> */
[C---:B------:R-:W-:Y:S01]  /*5240*/  IMAD.U32 R30, R31.reuse, 0x10000, RZ ;  /* 0x000100001f1e7824 */ /* 0x040fe200078e00ff */
[----:B------:R-:W-:Y:S01]  /*5250*/  LOP3.LUT R40, R31, 0xffff0000, RZ, 0xc0, !PT ;  /* 0xffff00001f287812 */ /* 0x000fe200078ec0ff */
[----:B------:R-:W-:-:S02]  /*5260*/  IMAD.U32 R31, R29, 0x10000, RZ ;  /* 0x000100001d1f7824 */ /* 0x000fc400078e00ff */
[C---:B------:R-:W-:Y:S01]  /*5270*/  FMUL.FTZ R64, R41.reuse, R62 ;  /* 0x0000003e29407220 */ /* 0x040fe20000410000 */
[C---:B------:R-:W-:Y:S02]  /*5280*/  IMAD.U32 R29, R28.reuse, 0x10000, RZ ;  /* 0x000100001c1d7824 */ /* 0x040fe400078e00ff */
[-C--:B------:R-:W-:Y:S01]  /*5290*/  FMUL.FTZ R41, R41, R60.reuse ;  /* 0x0000003c29297220 */ /* 0x080fe20000410000 */
[----:B------:R-:W-:Y:S01]  /*52a0*/  LOP3.LUT R229, R229, 0xffff0000, RZ, 0xc0, !PT ;  /* 0xffff0000e5e57812 */ /* 0x000fe200078ec0ff */
[----:B------:R-:W-:Y:S01]  /*52b0*/  IMAD.U32 R213, R213, 0x10000, RZ ;  /* 0x00010000d5d57824 */ /* 0x000fe200078e00ff */
[----:B------:R-:W-:Y:S01]  /*52c0*/  LOP3.LUT R217, R217, 0xffff0000, RZ, 0xc0, !PT ;  /* 0xffff0000d9d97812 */ /* 0x000fe200078ec0ff */
[C---:B------:R-:W-:Y:S01]  /*52d0*/  FFMA.FTZ R64, R31.reuse, R60, -R64 ;  /* 0x0000003c1f407223 */ /* 0x040fe20000010840 */
[----:B------:R-:W-:Y:S01]  /*52e0*/  LOP3.LUT R28, R28, 0xffff0000, RZ, 0xc0, !PT ;  /* 0xffff00001c1c7812 */ /* 0x000fe200078ec0ff */
[----:B------:R-:W-:Y:S01]  /*52f0*/  FFMA.FTZ R41, R31, R62, R41 ;  /* 0x0000003e1f297223 */ /* 0x000fe20000010029 */
[C---:B------:R-:W-:Y:S01]  /*5300*/  FMUL.FTZ R31, R40.reuse, R229 ;  /* 0x000000e5281f7220 */ /* 0x040fe20000410000 */
[----:B------:R-:W-:Y:S01]  /*5310*/  FMUL.FTZ R60, R40, R217 ;  /* 0x000000d9283c7220 */ /* 0x000fe20000410000 */
[C---:B------:R-:W-:Y:S01]  /*5320*/  FMUL.FTZ R65, R59.reuse, R63 ;  /* 0x0000003f3b417220 */ /* 0x040fe20000410000 */
[C---:B------:R-:W-:Y:S01]  /*5330*/  FMUL.FTZ R40, R28.reuse, R221 ;  /* 0x000000dd1c287220 */ /* 0x040fe20000410000 */
[----:B------:R-:W-:Y:S01]  /*5340*/  FMUL.FTZ R28, R28, R213 ;  /* 0x000000d51c1c7220 */ /* 0x000fe20000410000 */
[-C--:B------:R-:W-:Y:S01]  /*5350*/  FMUL.FTZ R59, R59, R61.reuse ;  /* 0x0000003d3b3b7220 */ /* 0x080fe20000410000 */
[C---:B------:R-:W-:Y:S01]  /*5360*/  FFMA.FTZ R65, R58.reuse, R61, -R65 ;  /* 0x0000003d3a417223 */ /* 0x040fe20000010841 */
[C---:B------:R-:W-:Y:S01]  /*5370*/  FFMA.FTZ R40, R29.reuse, R213, -R40 ;  /* 0x000000d51d287223 */ /* 0x040fe20000010828 */
[----:B------:R-:W-:Y:S01]  /*5380*/  FFMA.FTZ R29, R29, R221, R28 ;  /* 0x000000dd1d1d7223 */ /* 0x000fe2000001001c */
        /* <DEDUP_REMOVED lines=8> */
.L_x_1709:
[----:B------:R-:W-:Y:S05]  /*5410*/  BSYNC B2 ;  /* 0x0000000000027941 */ /* 0x000fea0003800000 */
.L_x_1708:
[----:B------:R-:W-:Y:S02]  /*5420*/  ULDC.64 UR4, c[0x0][0x208] ;  /* 0x0000820000047ab9 */ /* 0x000fe40000000a00 */
[----:B--2---:R0:W-:Y:S03]  /*5430*/  STG.E.128 desc[UR4][R36.64], R28 ;  /* 0x0000001c24007986 */ /* 0x0041e6000c101d04 */
.L_x_1707:
[----:B------:R-:W-:Y:S05]  /*5440*/  BSYNC B1 ;  /* 0x0000000000017941 */ /* 0x000fea0003800000 */
.L_x_1706:
        /* <DEDUP_REMOVED lines=22> */
[----:B------:R-:W-:Y:S01]  /*55b0*/  LOP3.LUT R56, R157, 0xffff0000, RZ, 0xc0, !PT ;  /* 0xffff00009d387812 */ /* 0x000fe200078ec0ff */
        /* <DEDUP_REMOVED lines=8> */
[----:B------:R-:W-:Y:S01]  /*5640*/  LOP3.LUT R220, R220, 0xffff0000, RZ, 0xc0, !PT ;  /* 0xffff0000dcdc7812 */ /* 0x000fe200078ec0ff */
[-C--:B------:R-:W-:Y:S01]  /*5650*/  FMUL.FTZ R41, R41, R57.reuse ;  /* 0x0000003929297220 */ /* 0x080fe20000410000 */
[----:B------:R-:W-:Y:S01]  /*5660*/  LOP3.LUT R158, R158, 0xffff0000, RZ, 0xc0, !PT ;  /* 0xffff00009e9e7812 */ /* 0x000fe200078ec0ff */
[----:B------:R-:W-:Y:S02]  /*5670*/  IMAD.U32 R157, R157, 0x10000, RZ ;  /* 0x000100009d9d7824 */ /* 0x000fe400078e00ff */
[C---:B------:R-:W-:Y:S01]  /*5680*/  FFMA.FTZ R61, R30.reuse, R56, -R61 ;  /* 0x000000381e3d7223 */ /* 0x040fe2000001083d */
[----:B------:R-:W-:Y:S01]  /*5690*/  FFMA.FTZ R58, R30, R58, R31 ;  /* 0x0000003a1e3a7223 */ /* 0x000fe2000001001f */
[----:B------:R-:W-:Y:S01]  /*56a0*/  FFMA.FTZ R63, R40, R57, -R63 ;  /* 0x00000039283f7223 */ /* 0x000fe2000001083f */
[----:B------:R-:W-:Y:S01]  /*56b0*/  FMUL.FTZ R30, R28, R219 ;  /* 0x000000db1c1e7220 */ /* 0x000fe20000410000 */
[----:B------:R-:W-:Y:S01]  /*56c0*/  FFMA.FTZ R40, R40, R59, R41 ;  /* 0x0000003b28287223 */ /* 0x000fe20000010029 */
[C---:B------:R-:W-:Y:S01]  /*56d0*/  FMUL.FTZ R31, R55.reuse, R220 ;  /* 0x000000dc371f7220 */ /* 0x040fe20000410000 */
[-C--:B------:R-:W-:Y:S01]  /*56e0*/  FMUL.FTZ R28, R28, R157.reuse ;  /* 0x0000009d1c1c7220 */ /* 0x080fe20000410000 */
        /* <DEDUP_REMOVED lines=10> */
[----:B------:R-:W-:-:S07]  /*5790*/  IMAD.MOV.U32 R30, RZ, RZ, R40 ;  /* 0x000000ffff1e7224 */ /* 0x000fce00078e0028 */
.L_x_1713:
[----:B------:R-:W-:Y:S05]  /*57a0*/  BSYNC B2 ;  /* 0x0000000000027941 */ /* 0x000fea0003800000 */
.L_x_1712:
[----:B------:R-:W-:Y:S02]  /*57b0*/  ULDC.64 UR4, c[0x0][0x208] ;  /* 0x0000820000047ab9 */ /* 0x000fe40000000a00 */
[----:B--2---:R0:W-:Y:S03]  /*57c0*/  STG.E.128 desc[UR4][R36.64+0x40], R28 ;  /* 0x0000401c24007986 */ /* 0x0041e6000c101d04 */
.L_x_1711:
[----:B------:R-:W-:Y:S05]  /*57d0*/  BSYNC B1 ;  /* 0x0000000000017941 */ /* 0x000fea0003800000 */
.L_x_1710:
        /* <DEDUP_REMOVED lines=53> */
.L_x_1717:
[----:B------:R-:W-:Y:S05]  /*5b30*/  BSYNC B2 ;  /* 0x0000000000027941 */ /* 0x000fea0003800000 */
.L_x_1716:
[----:B------:R-:W-:Y:S02]  /*5b40*/  ULDC.64 UR4, c[0x0][0x208] ;  /* 0x0000820000047ab9 */ /* 0x000fe40000000a00 */
[----:B--2---:R0:W-:Y:S03]  /*5b50*/  STG.E.128 desc[UR4][R36.64+0x80], R28 ;  /* 0x0000801c24007986 */ /* 0x0041e6000c101d04 */
.L_x_1715:
[----:B------:R-:W-:Y:S05]  /*5b60*/  BSYNC B1 ;  /* 0x0000000000017941 */ /* 0x000fea0003800000 */
.L_x_1714:
        /* <DEDUP_REMOVED lines=10> */
[----:B------:R-:W-:Y:S02]  /*5c10*/  SHF.R.U32.HI R53, RZ, 0x10, R47 ;  /* 0x00000010ff357819 */ /* 0x000fe4000001162f */
[----:B------:R-:W-:Y:S02]  /*5c20*/  PRMT R150, R150, 0x5410, R49 ;  /* 0x0000541096967816 */ /* 0x000fe40000000031 */
[----:B------:R-:W-:Y:S02]  /*5c30*/  PRMT R136, R136, 0x5410, R53 ;  /* 0x0000541088887816 */ /* 0x000fe40000000035 */
[----:B------:R-:W-:Y:S01]  /*5c40*/  SHF.R.U64 R50, R46, 0x10, R47 ;  /* 0x000000102e327819 */ /* 0x000fe2000000122f */
[----:B------:R-:W-:Y:S01]  /*5c50*/  IMAD.U32 R46, R31, 0x10000, RZ ;  /* 0x000100001f2e7824 */ /* 0x000fe200078e00ff */
[----:B------:R-:W-:Y:S01]  /*5c60*/  LOP3.LUT R41, R30, 0xffff0000, RZ, 0xc0, !PT ;  /* 0xffff00001e297812 */ /* 0x000fe200078ec0ff */
[----:B------:R-:W-:Y:S01]  /*5c70*/  IMAD.U32 R49, R136, 0x10000, RZ ;  /* 0x0001000088317824 */ /* 0x000fe200078e00ff */
[----:B------:R-:W-:Y:S01]  /*5c80*/  PRMT R148, R148, 0x5410, R51 ;  /* 0x0000541094947816 */ /* 0x000fe20000000033 */
[----:B------:R-:W-:Y:S01]  /*5c90*/  IMAD.U32 R51, R150, 0x10000, RZ ;  /* 0x0001000096337824 */ /* 0x000fe200078e00ff */
[----:B------:R-:W-:Y:S01]  /*5ca0*/  PRMT R137, R137, 0x5410, R50 ;  /* 0x0000541089897816 */ /* 0x000fe20000000032 */
[----:B------:R-:W-:Y:S01]  /*5cb0*/  IMAD.U32 R30, R29, 0x10000, RZ ;  /* 0x000100001d1e7824 */ /* 0x000fe200078e00ff */
[----:B------:R-:W-:Y:S01]  /*5cc0*/  LOP3.LUT R47, R31, 0xffff0000, RZ, 0xc0, !PT ;  /* 0xffff00001f2f7812 */ /* 0x000fe200078ec0ff */
[----:B------:R-:W-:Y:S01]  /*5cd0*/  FMUL.FTZ R55, R41, R51 ;  /* 0x0000003329377220 */ /* 0x000fe20000410000 */
[----:B------:R-:W-:Y:S01]  /*5ce0*/  LOP3.LUT R31, R29, 0xffff0000, RZ, 0xc0, !PT ;  /* 0xffff00001d1f7812 */ /* 0x000fe200078ec0ff */
[-C--:B------:R-:W-:Y:S01]  /*5cf0*/  FMUL.FTZ R41, R41, R49.reuse ;  /* 0x0000003129297220 */ /* 0x080fe20000410000 */
[----:B------:R-:W-:Y:S01]  /*5d00*/  LOP3.LUT R50, R148, 0xffff0000, RZ, 0xc0, !PT ;  /* 0xffff000094327812 */ /* 0x000fe200078ec0ff */
[----:B------:R-:W-:Y:S01]  /*5d10*/  FFMA.FTZ R55, R40, R49, -R55 ;  /* 0x0000003128377223 */ /* 0x000fe20000010837 */
[----:B------:R-:W-:Y:S01]  /*5d20*/  LOP3.LUT R48, R137, 0xffff0000, RZ, 0xc0, !PT ;  /* 0xffff000089307812 */ /* 0x000fe200078ec0ff */
[----:B------:R-:W-:Y:S01]  /*5d30*/  IMAD.U32 R29, R28, 0x10000, RZ ;  /* 0x000100001c1d7824 */ /* 0x000fe200078e00ff */
[----:B------:R-:W-:Y:S01]  /*5d40*/  LOP3.LUT R150, R150, 0xffff0000, RZ, 0xc0, !PT ;  /* 0xffff000096967812 */ /* 0x000fe200078ec0ff */
[C---:B------:R-:W-:Y:S01]  /*5d50*/  FMUL.FTZ R53, R31.reuse, R50 ;  /* 0x000000321f357220 */ /* 0x040fe20000410000 */
[----:B------:R-:W-:Y:S01]  /*5d60*/  LOP3.LUT R136, R136, 0xffff0000, RZ, 0xc0, !PT ;  /* 0xffff000088887812 */ /* 0x000fe200078ec0ff */
[----:B------:R-:W-:Y:S01]  /*5d70*/  FFMA.FTZ R40, R40, R51, R41 ;  /* 0x0000003328287223 */ /* 0x000fe20000010029 */
[----:B------:R-:W-:Y:S01]  /*5d80*/  FMUL.FTZ R31, R31, R48 ;  /* 0x000000301f1f7220 */ /* 0x000fe20000410000 */
[----:B------:R-:W-:Y:S01]  /*5d90*/  LOP3.LUT R28, R28, 0xffff0000, RZ, 0xc0, !PT ;  /* 0xffff00001c1c7812 */ /* 0x000fe200078ec0ff */
[----:B------:R-:W-:Y:S01]  /*5da0*/  FMUL.FTZ R41, R47, R150 ;  /* 0x000000962f297220 */ /* 0x000fe20000410000 */
[----:B------:R-:W-:-:S02]  /*5db0*/  IMAD.U32 R148, R148, 0x10000, RZ ;  /* 0x0001000094947824 */ /* 0x000fc400078e00ff */
[----:B------:R-:W-:Y:S01]  /*5dc0*/  FMUL.FTZ R47, R47, R136 ;  /* 0x000000882f2f7220 */ /* 0x000fe20000410000 */
[----:B------:R-:W-:Y:S02]  /*5dd0*/  IMAD.U32 R137, R137, 0x10000, RZ ;  /* 0x0001000089897824 */ /* 0x000fe400078e00ff */
[C---:B------:R-:W-:Y:S01]  /*5de0*/  FFMA.FTZ R53, R30.reuse, R48, -R53 ;  /* 0x000000301e357223 */ /* 0x040fe20000010835 */
[----:B------:R-:W-:Y:S01]  /*5df0*/  FFMA.FTZ R50, R30, R50, R31 ;  /* 0x000000321e327223 */ /* 0x000fe2000001001f */
[----:B------:R-:W-:Y:S01]  /*5e00*/  FFMA.FTZ R41, R46, R136, -R41 ;  /* 0x000000882e297223 */ /* 0x000fe20000010829 */
[C---:B------:R-:W-:Y:S01]  /*5e10*/  FMUL.FTZ R30, R28.reuse, R148 ;  /* 0x000000941c1e7220 */ /* 0x040fe20000410000 */
[----:B------:R-:W-:Y:S01]  /*5e20*/  FMUL.FTZ R31, R28, R137 ;  /* 0x000000891c1f7220 */ /* 0x000fe20000410000 */
[----:B------:R-:W-:Y:S01]  /*5e30*/  FFMA.FTZ R46, R46, R150, R47 ;  /* 0x000000962e2e7223 */ /* 0x000fe2000001002f */
[----:B------:R-:W-:Y:S01]  /*5e40*/  F2FP.BF16.F32.PACK_AB R40, R40, R55 ;  /* 0x000000372828723e */ /* 0x000fe200000010ff */
[C---:B------:R-:W-:Y:S01]  /*5e50*/  FFMA.FTZ R30, R29.reuse, R137, -R30 ;  /* 0x000000891d1e7223 */ /* 0x040fe2000001081e */
[----:B------:R-:W-:Y:S01]  /*5e60*/  FFMA.FTZ R31, R29, R148, R31 ;  /* 0x000000941d1f7223 */ /* 0x000fe2000001001f */
[----:B------:R-:W-:-:S02]  /*5e70*/  F2FP.BF16.F32.PACK_AB R29, R50, R53 ;  /* 0x00000035321d723e */ /* 0x000fc400000010ff */
[----:B------:R-:W-:Y:S02]  /*5e80*/  F2FP.BF16.F32.PACK_AB R41, R46, R41 ;  /* 0x000000292e29723e */ /* 0x000fe400000010ff */
[----:B------:R-:W-:Y:S01]  /*5e90*/  F2FP.BF16.F32.PACK_AB R28, R31, R30 ;  /* 0x0000001e1f1c723e */ /* 0x000fe200000010ff */
[----:B------:R-:W-:Y:S02]  /*5ea0*/  IMAD.MOV.U32 R30, RZ, RZ, R40 ;  /* 0x000000ffff1e7224 */ /* 0x000fe400078e0028 */
[----:B------:R-:W-:-:S07]  /*5eb0*/  IMAD.MOV.U32 R31, RZ, RZ, R41 ;  /* 0x000000ffff1f7224 */ /* 0x000fce00078e0029 */
.L_x_1721:
[----:B------:R-:W-:Y:S05]  /*5ec0*/  BSYNC B2 ;  /* 0x0000000000027941 */ /* 0x000fea0003800000 */
.L_x_1720:
[----:B------:R-:W-:Y:S02]  /*5ed0*/  ULDC.64 UR4, c[0x0][0x208] ;  /* 0x0000820000047ab9 */ /* 0x000fe40000000a00 */
[----:B--2---:R0:W-:Y:S03]  /*5ee0*/  STG.E.128 desc[UR4][R36.64+0xc0], R28 ;  /* 0x0000c01c24007986 */ /* 0x0041e6000c101d04 */
.L_x_1719:
[----:B------:R-:W-:Y:S05]  /*5ef0*/  BSYNC B1 ;  /* 0x0000000000017941 */ /* 0x000fea0003800000 */
.L_x_1718:
        /* <DEDUP_REMOVED lines=53> */
.L_x_1725:
[----:B------:R-:W-:Y:S05]  /*6250*/  BSYNC B2 ;  /* 0x0000000000027941 */ /* 0x000fea0003800000 */
.L_x_1724:
[----:B------:R-:W-:Y:S02]  /*6260*/  ULDC.64 UR4, c[0x0][0x208] ;  /* 0x0000820000047ab9 */ /* 0x000fe40000000a00 */
[----:B--2---:R0:W-:Y:S03]  /*6270*/  STG.E.128 desc[UR4][R36.64+0x100], R28 ;  /* 0x0001001c24007986 */ /* 0x0041e6000c101d04 */
.L_x_1723:
[----:B------:R-:W-:Y:S05]  /*6280*/  BSYNC B1 ;  /* 0x0000000000017941 */ /* 0x000fea0003800000 */
.L_x_1722:
        /* <DEDUP_REMOVED lines=52> */
.L_x_1727:
[----:B------:R-:W-:Y:S05]  /*65d0*/  BSYNC B1 ;  /* 0x0000000000017941 */ /* 0x000fea0003800000 */
.L_x_1726:
[----:B------:R-:W-:Y:S02]  /*65e0*/  ULDC.64 UR4, c[0x0][0x208] ;  /* 0x0000820000047ab9 */ /* 0x000fe40000000a00 */
[----:B--2---:R0:W-:Y:S01]  /*65f0*/  STG.E.128 desc[UR4][R36.64+0x140], R28 ;  /* 0x0001401c24007986 */ /* 0x0041e2000c101d04 */
[----:B------:R-:W-:Y:S05]  /*6600*/  BRA `(.L_x_1705) ;  /* 0x0000004000887947 */ /* 0x000fea0003800000 */
.L_x_1673:
        /* <DEDUP_REMOVED lines=20> */
[----:B------:R-:W-:Y:S01]  /*6750*/  CS2R R36, SRZ ;  /* 0x0000000000247805 */ /* 0x000fe2000001ff00 */
[----:B------:R-:W-:Y:S01]  /*6760*/  IMAD.X R30, R0, 0x1, R15, P2 ;  /* 0x00000001001e7824 */ /* 0x000fe200010e060f */
[----:B------:R-:W-:Y:S02]  /*6770*/  LEA R52, P2, R29, UR4, 0x1 ;  /* 0x000000041d347c11 */ /* 0x000fe4000f8408ff */
[----:B------:R-:W-:-:S02]  /*6780*/  CS2R R50, SRZ ;  /* 0x0000000000327805 */ /* 0x000fc4000001ff00 */
[----:B------:R-:W-:Y:S01]  /*6790*/  CS2R R48, SRZ ;  /* 0x0000000000307805 */ /* 0x000fe2000001ff00 */
[----:B------:R-:W-:Y:S01]  /*67a0*/  ULDC.64 UR6, c[0x0][0x208] ;  /* 0x0000820000067ab9 */ /* 0x000fe20000000a00 */
        /* <DEDUP_REMOVED lines=22> */
.L_x_1729:
[----:B------:R-:W-:Y:S05]  /*6910*/  BSYNC B1 ;  /* 0x0000000000017941 */ /* 0x000fea0003800000 */
.L_x_1728:
        /* <DEDUP_REMOVED lines=24> */
[----:B------:R-:W-:Y:S01]  /*6aa0*/  CS2R R72, SRZ ;  /* 0x0000000000487805 */ /* 0x000fe2000001ff00 */
[----:B------:R-:W-:Y:S01]  /*6ab0*/  ULDC.64 UR8, c[0x0][0x208] ;  /* 0x0000820000087ab9 */ /* 0x000fe20000000a00 */
        /* <DEDUP_REMOVED lines=22> */
.L_x_1731:
[----:B------:R-:W-:Y:S05]  /*6c20*/  BSYNC B1 ;  /* 0x0000000000017941 */ /* 0x000fea0003800000 */
.L_x_1730:
[----:B------:R-:W-:Y:S01]  /*6c30*/  IMAD.MOV.U32 R0, RZ, RZ, R28 ;  /* 0x000000ffff007224 */ /* 0x000fe200078e001c */
[----:B------:R-:W-:Y:S01]  /*6c40*/  PRMT R221, R221, 0x5410, R81 ;  /* 0x00005410dddd7816 */ /* 0x000fe20000000051 */
[----:B------:R-:W-:Y:S01]  /*6c50*/  IMAD.MOV.U32 R3, RZ, RZ, R29 ;  /* 0x000000ffff037224 */ /* 0x000fe200078e001d */
[----:B------:R-:W-:Y:S01]  /*6c60*/  ULOP3.LUT UR4, UR60, 0x1, URZ, 0xfc, !UPT ;  /* 0x000000013c047892 */ /* 0x000fe2000f8efc3f */
        /* <DEDUP_REMOVED lines=80> */
[----:B------:R-:W-:-:S02]  /*7170*/  IMAD.MOV.U32 R3, RZ, RZ, R72 ;  /* 0x000000ffff037224 */ /* 0x000fc400078e0048 */
[----:B------:R-:W-:Y:S01]  /*7180*/  IMAD.MOV.U32 R0, RZ, RZ, R73 ;  /* 0x000000ffff007224 */ /* 0x000fe200078e0049 */
[----:B------:R-:W-:-:S04]  /*7190*/  PRMT R216, R77, 0x5410, R76 ;  /* 0x000054104dd87816 */ /* 0x000fc8000000004c */
[----:B------:R-:W-:Y:S01]  /*71a0*/  PRMT R217, R3, 0x5410, R0 ;  /* 0x0000541003d97816 */ /* 0x000fe20000000000 */
[----:B------:R-:W-:Y:S06]  /*71b0*/  @!P2 BRA `(.L_x_1732) ;  /* 0x000000000004a947 */ /* 0x000fec0003800000 */
[----:B------:R-:W-:Y:S01]  /*71c0*/  BPT.TRAP 0x1 ;  /* 0x000000040000795c */ /* 0x000fe20000300000 */
.L_x_1732:
[----:B------:R-:W-:Y:S01]  /*71d0*/  IMAD R3, R17, 0x8, R16 ;  /* 0x0000000811037824 */ /* 0x000fe200078e0210 */
[----:B------:R-:W-:Y:S01]  /*71e0*/  SHF.L.U32 R0, R167, 0x1f, RZ ;  /* 0x0000001fa7007819 */ /* 0x000fe200000006ff */
[----:B------:R-:W0:Y:S01]  /*71f0*/  LDC R148, c[0x0][0x2f4] ;  /* 0x0000bd00ff947b82 */ /* 0x000e220000000800 */
[----:B------:R-:W-:Y:S02]  /*7200*/  BSSY B1, `(.L_x_1733) ;  /* 0x0000004000017945 */ /* 0x000fe40003800000 */
[----:B------:R-:W1:Y:S05]  /*7210*/  SYNCS.PHASECHK.TRANS64.TRYWAIT P5, [R3+URZ+0x2a890], R0 ;  /* 0x02a89000030075a7 */ /* 0x000e6a00080a017f */
[----:B------:R-:W2:Y:S01]  /*7220*/  LDC.64 R122, c[0x0][0x300] ;  /* 0x0000c000ff7a7b82 */ /* 0x000ea20000000a00 */
[----:B-1----:R-:W-:Y:S05]  /*7230*/  @!P5 BRA `(.L_x_1734) ;  /* 0x000002380040d947 */ /* 0x002fea0003800000 */
.L_x_2118:
[----:B------:R-:W-:Y:S05]  /*7240*/  BSYNC B1 ;  /* 0x0000000000017941 */ /* 0x000fea0003800000 */
.L_x_1733:
[----:B------:R-:W-:Y:S01]  /*7250*/  BSSY B1, `(.L_x_1735) ;  /* 0x0000194000017945 */ /* 0x000fe20003800000 */
[----:B0-----:R-:W-:Y:S02]  /*7260*/  IMAD.IADD R150, R148, 0x1, -R126 ;  /* 0x0000000194967824 */ /* 0x001fe400078e0a7e */
[----:B------:R-:W-:Y:S01]  /*7270*/  IMAD.MOV.U32 R125, RZ, RZ, R80 ;  /* 0x000000ffff7d7224 */ /* 0x000fe200078e0050 */
[----:B------:R-:W-:Y:S06]  /*7280*/  @P4 BRA `(.L_x_1736) ;  /* 0x0000001800404947 */ /* 0x000fec0003800000 */
        /* <DEDUP_REMOVED lines=8> */
[----:B------:R-:W-:Y:S03]  /*7310*/  BSSY B3, `(.L_x_1739) ;  /* 0x000007c000037945 */ /* 0x000fe60003800000 */
[----:B------:R-:W-:-:S04]  /*7320*/  SHF.R.S32.HI R77, RZ, 0x1f, R76 ;  /* 0x0000001fff4d7819 */ /* 0x000fc8000001144c */
[----:B------:R-:W-:-:S04]  /*7330*/  LEA.HI R77, R77, R76, RZ, 0x4 ;  /* 0x0000004c4d4d7211 */ /* 0x000fc800078f20ff */
[----:B------:R-:W-:-:S05]  /*7340*/  LEA.HI.SX32 R78, R77, R116, 0x1c ;  /* 0x000000744d4e7211 */ /* 0x000fca00078fe2ff */
[----:B------:R-:W-:-:S05]  /*7350*/  IMAD.SHL.U32 R77, R78, 0x8, RZ ;  /* 0x000000084e4d7824 */ /* 0x000fca00078e00ff */
[----:B------:R-:W-:-:S13]  /*7360*/  ISETP.GE.AND P4, PT, R77, R148, PT ;  /* 0x000000944d00720c */ /* 0x000fda0003f86270 */
[--C-:B------:R-:W-:Y:S02]  /*7370*/  @!P4 SHF.R.S32.HI R76, RZ, 0x1f, R77.reuse ;  /* 0x0000001fff4cc819 */ /* 0x100fe4000001144d */
[-CC-:B------:R-:W-:Y:S02]  /*7380*/  @!P4 IADD3 R79, P5, P6, R86, R130.reuse, R77.reuse ;  /* 0x00000082564fc210 */ /* 0x180fe40007ebe04d */
[----:B------:R-:W-:Y:S02]  /*7390*/  LOP3.LUT R77, R174, 0x38, R77, 0xf8, !PT ;  /* 0x00000038ae4d7812 */ /* 0x000fe400078ef84d */
[----:B------:R-:W-:Y:S02]  /*73a0*/  @!P4 IADD3.X R76, R84, R179, R76, P5, P6 ;  /* 0x000000b3544cc210 */ /* 0x000fe40002fec44c */
[----:B------:R-:W-:Y:S02]  /*73b0*/  IADD3 R80, P5, P6, R86, R130, R14 ;  /* 0x0000008256507210 */ /* 0x000fe40007ebe00e */
[----:B------:R-:W-:-:S02]  /*73c0*/  LOP3.LUT R77, R77, R175, RZ, 0x3c, !PT ;  /* 0x000000af4d4d7212 */ /* 0x000fc400078e3cff */
[----:B------:R-:W-:Y:S02]  /*73d0*/  IADD3.X R81, R84, R179, R111, P5, P6 ;  /* 0x000000b354517210 */ /* 0x000fe40002fec46f */
[----:B------:R-:W-:-:S04]  /*73e0*/  LEA R134, P5, R80, R114, 0x1 ;  /* 0x0000007250867211 */ /* 0x000fc800078a08ff */
[----:B------:R-:W-:Y:S02]  /*73f0*/  LEA.HI.X R135, R80, R115, R81, 0x1, P5 ;  /* 0x0000007350877211 */ /* 0x000fe400028f0c51 */
[----:B------:R-:W-:-:S04]  /*7400*/  @!P4 LEA R136, P5, R79, R114, 0x1 ;  /* 0x000000724f88c211 */ /* 0x000fc800078a08ff */
[----:B------:R-:W-:Y:S02]  /*7410*/  @!P4 LEA.HI.X R137, R79, R115, R76, 0x1, P5 ;  /* 0x000000734f89c211 */ /* 0x000fe400028f0c4c */
[----:B------:R-:W-:Y:S02]  /*7420*/  SHF.R.S32.HI R76, RZ, 0x1f, R78 ;  /* 0x0000001fff4c7819 */ /* 0x000fe4000001144e */
[----:B------:R-:W-:Y:S02]  /*7430*/  ISETP.GE.AND P5, PT, R18, R119, PT ;  /* 0x000000771200720c */ /* 0x000fe40003fa6270 */
[----:B------:R-:W-:-:S04]  /*7440*/  LEA.HI R76, R76, R78, RZ, 0x3 ;  /* 0x0000004e4c4c7211 */ /* 0x000fc800078f18ff */
[----:B------:R-:W-:-:S05]  /*7450*/  SHF.R.S32.HI R76, RZ, 0x3, R76 ;  /* 0x00000003ff4c7819 */ /* 0x000fca000001144c */
        /* <DEDUP_REMOVED lines=10> */
[----:B0-----:R-:W-:Y:S01]  /*7500*/  IMAD.U32 R210, R81, 0x10000, RZ ;  /* 0x0001000051d27824 */ /* 0x001fe200078e00ff */
[----:B------:R-:W-:Y:S02]  /*7510*/  SHF.R.U32.HI R208, RZ, 0x10, R37 ;  /* 0x00000010ffd07819 */ /* 0x000fe40000011625 */
[C---:B------:R-:W-:Y:S02]  /*7520*/  PRMT R207, R199.reuse, 0x5410, R207 ;  /* 0x00005410c7cf7816 */ /* 0x040fe400000000cf */
[----:B------:R-:W-:Y:S01]  /*7530*/  PRMT R208, R199, 0x5432, R208 ;  /* 0x00005432c7d07816 */ /* 0x000fe200000000d0 */
[----:B--2---:R-:W-:Y:S01]  /*7540*/  IMAD.U32 R199, R77, 0x10000, RZ ;  /* 0x000100004dc77824 */ /* 0x004fe200078e00ff */
[----:B------:R-:W-:Y:S01]  /*7550*/  SHF.R.U64 R36, R36, 0x10, R37 ;  /* 0x0000001024247819 */ /* 0x000fe20000001225 */
[C---:B------:R-:W-:Y:S01]  /*7560*/  IMAD.U32 R209, R207.reuse, 0x10000, RZ ;  /* 0x00010000cfd17824 */ /* 0x040fe200078e00ff */
[----:B------:R-:W-:Y:S01]  /*7570*/  SHF.R.U64 R37, R48, 0x10, R49 ;  /* 0x0000001030257819 */ /* 0x000fe20000001231 */
[----:B------:R-:W-:Y:S01]  /*7580*/  IMAD.U32 R202, R208, 0x10000, RZ ;  /* 0x00010000d0ca7824 */ /* 0x000fe200078e00ff */
[----:B------:R-:W-:Y:S01]  /*7590*/  LOP3.LUT R207, R207, 0xffff0000, RZ, 0xc0, !PT ;  /* 0xffff0000cfcf7812 */ /* 0x000fe200078ec0ff */
[C---:B------:R-:W-:Y:S01]  /*75a0*/  FMUL.FTZ R211, R210.reuse, R209 ;  /* 0x000000d1d2d37220 */ /* 0x040fe20000410000 */
[----:B------:R-:W-:Y:S01]  /*75b0*/  LOP3.LUT R49, R81, 0xffff0000, RZ, 0xc0, !PT ;  /* 0xffff000051317812 */ /* 0x000fe200078ec0ff */
[-C--:B------:R-:W-:Y:S01]  /*75c0*/  FMUL.FTZ R210, R210, R202.reuse ;  /* 0x000000cad2d27220 */ /* 0x080fe20000410000 */
[----:B------:R-:W-:Y:S01]  /*75d0*/  LOP3.LUT R208, R208, 0xffff0000, RZ, 0xc0, !PT ;  /* 0xffff0000d0d07812 */ /* 0x000fe200078ec0ff */
[----:B------:R-:W-:Y:S01]  /*75e0*/  FFMA.FTZ R202, R199, R202, -R211 ;  /* 0x000000cac7ca7223 */ /* 0x000fe200000108d3 */
[----:B------:R-:W-:Y:S01]  /*75f0*/  LOP3.LUT R48, R77, 0xffff0000, RZ, 0xc0, !PT ;  /* 0xffff00004d307812 */ /* 0x000fe200078ec0ff */
[----:B------:R-:W-:Y:S01]  /*7600*/  FMUL.FTZ R77, R49, R207 ;  /* 0x000000cf314d7220 */ /* 0x000fe20000410000 */
[----:B------:R-:W-:Y:S01]  /*7610*/  FFMA.FTZ R199, R199, R209, R210 ;  /* 0x000000d1c7c77223 */ /* 0x000fe200000100d2 */
[----:B------:R-:W-:Y:S01]  /*7620*/  FMUL.FTZ R49, R49, R208 ;  /* 0x000000d031317220 */ /* 0x000fe20000410000 */
[----:B------:R-:W-:-:S02]  /*7630*/  IMAD.U32 R210, R83, 0x10000, RZ ;  /* 0x0001000053d27824 */ /* 0x000fc400078e00ff */
[C---:B------:R-:W-:Y:S01]  /*7640*/  FFMA.FTZ R77, R48.reuse, R208, -R77 ;  /* 0x000000d0304d7223 */ /* 0x040fe2000001084d */
[----:B------:R-:W-:Y:S01]  /*7650*/  PRMT R208, R235, 0x5432, R36 ;  /* 0x00005432ebd07816 */ /* 0x000fe20000000024 */
[----:B------:R-:W-:Y:S01]  /*7660*/  FFMA.FTZ R48, R48, R207, R49 ;  /* 0x000000cf30307223 */ /* 0x000fe20000010031 */
[----:B------:R-:W-:Y:S01]  /*7670*/  SHF.R.U32.HI R36, RZ, 0x10, R51 ;  /* 0x00000010ff247819 */ /* 0x000fe20000011633 */
[----:B------:R-:W-:Y:S01]  /*7680*/  IMAD.U32 R81, R79, 0x10000, RZ ;  /* 0x000100004f517824 */ /* 0x000fe200078e00ff */
[----:B------:R-:W-:Y:S02]  /*7690*/  SHF.R.U32.HI R49, RZ, 0x10, R39 ;  /* 0x00000010ff317819 */ /* 0x000fe40000011627 */
[----:B------:R-:W-:Y:S02]  /*76a0*/  PRMT R36, R232, 0x5410, R36 ;  /* 0x00005410e8247816 */ /* 0x000fe40000000024 */
[----:B------:R-:W-:Y:S02]  /*76b0*/  PRMT R49, R230, 0x5410, R49 ;  /* 0x00005410e6317816 */ /* 0x000fe40000000031 */
[----:B------:R-:W-:Y:S01]  /*76c0*/  PRMT R37, R233, 0x5410, R37 ;  /* 0x00005410e9257816 */ /* 0x000fe20000000025 */
[----:B------:R-:W-:Y:S01]  /*76d0*/  IMAD.U32 R209, R36, 0x10000, RZ ;  /* 0x0001000024d17824 */ /* 0x000fe200078e00ff */
[----:B------:R-:W-:Y:S01]  /*76e0*/  SHF.R.U64 R38, R38, 0x10, R39 ;  /* 0x0000001026267819 */ /* 0x000fe20000001227 */
[C---:B------:R-:W-:Y:S01]  /*76f0*/  IMAD.U32 R207, R49.reuse, 0x10000, RZ ;  /* 0x0001000031cf7824 */ /* 0x040fe200078e00ff */
[----:B------:R-:W-:Y:S01]  /*7700*/  LOP3.LUT R49, R49, 0xffff0000, RZ, 0xc0, !PT ;  /* 0xffff000031317812 */ /* 0x000fe200078ec0ff */
[C---:B------:R-:W-:Y:S01]  /*7710*/  FMUL.FTZ R211, R210.reuse, R209 ;  /* 0x000000d1d2d37220 */ /* 0x040fe20000410000 */
[----:B------:R-:W-:Y:S01]  /*7720*/  LOP3.LUT R39, R37, 0xffff0000, RZ, 0xc0, !PT ;  /* 0xffff000025277812 */ /* 0x000fe200078ec0ff */
[-C--:B------:R-:W-:Y:S01]  /*7730*/  FMUL.FTZ R210, R210, R207.reuse ;  /* 0x000000cfd2d27220 */ /* 0x080fe20000410000 */
[----:B------:R-:W-:Y:S01]  /*7740*/  SHF.R.U64 R50, R50, 0x10, R51 ;  /* 0x0000001032327819 */ /* 0x000fe20000001233 */
[C---:B------:R-:W-:Y:S01]  /*7750*/  FFMA.FTZ R207, R81.reuse, R207, -R211 ;  /* 0x000000cf51cf7223 */ /* 0x040fe200000108d3 */
[----:B------:R-:W-:Y:S01]  /*7760*/  PRMT R38, R234, 0x5432, R38 ;  /* 0x00005432ea267816 */ /* 0x000fe20000000026 */
[----:B------:R-:W-:Y:S01]  /*7770*/  FFMA.FTZ R81, R81, R209, R210 ;  /* 0x000000d151517223 */ /* 0x000fe200000100d2 */
[----:B------:R-:W-:-:S02]  /*7780*/  LOP3.LUT R209, R36, 0xffff0000, RZ, 0xc0, !PT ;  /* 0xffff000024d17812 */ /* 0x000fc400078ec0ff */
[----:B------:R-:W-:Y:S02]  /*7790*/  LOP3.LUT R210, R83, 0xffff0000, RZ, 0xc0, !PT ;  /* 0xffff000053d27812 */ /* 0x000fe400078ec0ff */
[----:B------:R-:W-:Y:S02]  /*77a0*/  LOP3.LUT R36, R79, 0xffff0000, RZ, 0xc0, !PT ;  /* 0xffff00004f247812 */ /* 0x000fe400078ec0ff */
[----:B------:R-:W-:Y:S01]  /*77b0*/  PRMT R50, R231, 0x5410, R50 ;  /* 0x00005410e7327816 */ /* 0x000fe20000000032 */
[C---:B------:R-:W-:Y:S01]  /*77c0*/  FMUL.FTZ R83, R210.reuse, R209 ;  /* 0x000000d1d2537220 */ /* 0x040fe20000410000 */
[----:B------:R-:W-:Y:S01]  /*77d0*/  FMUL.FTZ R79, R210, R49 ;  /* 0x00000031d24f7220 */ /* 0x000fe20000410000 */
[----:B------:R-:W-:Y:S01]  /*77e0*/  IMAD.U32 R210, R208, 0x10000, RZ ;  /* 0x00010000d0d27824 */ /* 0x000fe200078e00ff */
[----:B------:R-:W-:Y:S01]  /*77f0*/  F2FP.BF16.F32.PACK_AB R48, R48, R199 ;  /* 0x000000c73030723e */ /* 0x000fe200000010ff */
[C---:B------:R-:W-:Y:S01]  /*7800*/  FFMA.FTZ R49, R36.reuse, R49, -R83 ;  /* 0x0000003124317223 */ /* 0x040fe20000010853 */
[----:B------:R-:W-:Y:S01]  /*7810*/  FFMA.FTZ R36, R36, R209, R79 ;  /* 0x000000d124247223 */ /* 0x000fe2000001004f */
[C---:B------:R-:W-:Y:S01]  /*7820*/  IMAD.U32 R209, R80.reuse, 0x10000, RZ ;  /* 0x0001000050d17824 */ /* 0x040fe200078e00ff */
[----:B------:R-:W-:Y:S01]  /*7830*/  LOP3.LUT R80, R80, 0xffff0000, RZ, 0xc0, !PT ;  /* 0xffff000050507812 */ /* 0x000fe200078ec0ff */
[----:B------:R-:W-:Y:S01]  /*7840*/  IMAD.U32 R83, R37, 0x10000, RZ ;  /* 0x0001000025537824 */ /* 0x000fe200078e00ff */
[----:B------:R-:W-:Y:S01]  /*7850*/  LOP3.LUT R37, R208, 0xffff0000, RZ, 0xc0, !PT ;  /* 0xffff0000d0257812 */ /* 0x000fe200078ec0ff */
[C---:B------:R-:W-:Y:S01]  /*7860*/  IMAD.U32 R79, R76.reuse, 0x10000, RZ ;  /* 0x000100004c4f7824 */ /* 0x040fe200078e00ff */
[----:B------:R-:W-:Y:S01]  /*7870*/  LOP3.LUT R76, R76, 0xffff0000, RZ, 0xc0, !PT ;  /* 0xffff00004c4c7812 */ /* 0x000fe200078ec0ff */
[C---:B------:R-:W-:Y:S01]  /*7880*/  FMUL.FTZ R211, R209.reuse, R83 ;  /* 0x00000053d1d37220 */ /* 0x040fe20000410000 */
[C---:B------:R-:W-:Y:S01]  /*7890*/  FMUL.FTZ R51, R80.reuse, R39 ;  /* 0x0000002750337220 */ /* 0x040fe20000410000 */
[-C--:B------:R-:W-:Y:S01]  /*78a0*/  FMUL.FTZ R209, R209, R210.reuse ;  /* 0x000000d2d1d17220 */ /* 0x080fe20000410000 */
[-C--:B------:R-:W-:Y:S01]  /*78b0*/  FMUL.FTZ R80, R80, R37.reuse ;  /* 0x0000002550507220 */ /* 0x080fe20000410000 */
[C---:B------:R-:W-:Y:S01]  /*78c0*/  FFMA.FTZ R211, R79.reuse, R210, -R211 ;  /* 0x000000d24fd37223 */ /* 0x040fe200000108d3 */
[C---:B------:R-:W-:Y:S01]  /*78d0*/  FFMA.FTZ R37, R76.reuse, R37, -R51 ;  /* 0x000000254c257223 */ /* 0x040fe20000010833 */
[----:B------:R-:W-:Y:S01]  /*78e0*/  FFMA.FTZ R209, R79, R83, R209 ;  /* 0x000000534fd17223 */ /* 0x000fe200000100d1 */
[----:B------:R-:W-:Y:S01]  /*78f0*/  FFMA.FTZ R39, R76, R39, R80 ;  /* 0x000000274c277223 */ /* 0x000fe20000010050 */
[C---:B------:R-:W-:Y:S01]  /*7900*/  IMAD.U32 R83, R82.reuse, 0x10000, RZ ;  /* 0x0001000052537824 */ /* 0x040fe200078e00ff */
[----:B------:R-:W-:Y:S01]  /*7910*/  LOP3.LUT R82, R82, 0xffff0000, RZ, 0xc0, !PT ;  /* 0xffff000052527812 */ /* 0x000fe200078ec0ff */
[C---:B------:R-:W-:Y:S01]  /*7920*/  IMAD.U32 R76, R50.reuse, 0x10000, RZ ;  /* 0x00010000324c7824 */ /* 0x040fe200078e00ff */
[----:B------:R-:W-:Y:S01]  /*7930*/  LOP3.LUT R50, R50, 0xffff0000, RZ, 0xc0, !PT ;  /* 0xffff000032327812 */ /* 0x000fe200078ec0ff */
[C---:B------:R-:W-:Y:S01]  /*7940*/  IMAD.U32 R79, R38.reuse, 0x10000, RZ ;  /* 0x00010000264f7824 */ /* 0x040fe200078e00ff */
[----:B------:R-:W-:Y:S01]  /*7950*/  LOP3.LUT R38, R38, 0xffff0000, RZ, 0xc0, !PT ;  /* 0xffff000026267812 */ /* 0x000fe200078ec0ff */
[----:B------:R-:W-:Y:S01]  /*7960*/  FMUL.FTZ R80, R83, R76 ;  /* 0x0000004c53507220 */ /* 0x000fe20000410000 */
[----:B------:R-:W-:-:S02]  /*7970*/  IMAD.U32 R51, R78, 0x10000, RZ ;  /* 0x000100004e337824 */ /* 0x000fc400078e00ff */
[-C--:B------:R-:W-:Y:S01]  /*7980*/  FMUL.FTZ R83, R83, R79.reuse ;  /* 0x0000004f53537220 */ /* 0x080fe20000410000 */
[----:B------:R-:W-:Y:S01]  /*7990*/  LOP3.LUT R78, R78, 0xffff0000, RZ, 0xc0, !PT ;  /* 0xffff00004e4e7812 */ /* 0x000fe200078ec0ff */
[C---:B------:R-:W-:Y:S02]  /*79a0*/  FFMA.FTZ R80, R51.reuse, R79, -R80 ;  /* 0x0000004f33507223 */ /* 0x040fe40000010850 */
[----:B------:R-:W-:Y:S01]  /*79b0*/  FFMA.FTZ R83, R51, R76, R83 ;  /* 0x0000004c33537223 */ /* 0x000fe20000010053 */
[C---:B------:R-:W-:Y:S01]  /*79c0*/  FMUL.FTZ R51, R82.reuse, R50 ;  /* 0x0000003252337220 */ /* 0x040fe20000410000 */
[-C--:B------:R-:W-:Y:S01]  /*79d0*/  FMUL.FTZ R82, R82, R38.reuse ;  /* 0x0000002652527220 */ /* 0x080fe20000410000 */
[----:B------:R-:W-:Y:S02]  /*79e0*/  F2FP.BF16.F32.PACK_AB R49, R49, R207 ;  /* 0x000000cf3131723e */ /* 0x000fe400000010ff */
[C---:B------:R-:W-:Y:S01]  /*79f0*/  FFMA.FTZ R51, R78.reuse, R38, -R51 ;  /* 0x000000264e337223 */ /* 0x040fe20000010833 */
[----:B------:R-:W-:Y:S01]  /*7a00*/  FFMA.FTZ R82, R78, R50, R82 ;  /* 0x000000324e527223 */ /* 0x000fe20000010052 */
[----:B------:R-:W-:Y:S01]  /*7a10*/  F2FP.BF16.F32.PACK_AB R36, R36, R81 ;  /* 0x000000512424723e */ /* 0x000fe200000010ff */
[----:B------:R-:W-:Y:S01]  /*7a20*/  IMAD.MOV.U32 R81, RZ, RZ, R48 ;  /* 0x000000ffff517224 */ /* 0x000fe200078e0030 */
        /* <DEDUP_REMOVED lines=8> */
[----:B------:R-:W-:Y:S02]  /*7ab0*/  IMAD.MOV.U32 R78, RZ, RZ, R51 ;  /* 0x000000ffff4e7224 */ /* 0x000fe400078e0033 */
[----:B------:R-:W-:-:S07]  /*7ac0*/  IMAD.MOV.U32 R83, RZ, RZ, R36 ;  /* 0x000000ffff537224 */ /* 0x000fce00078e0024 */
.L_x_1740:
[----:B------:R-:W-:Y:S05]  /*7ad0*/  BSYNC B3 ;  /* 0x0000000000037941 */ /* 0x000fea0003800000 */
.L_x_1739:
[----:B------:R-:W-:Y:S02]  /*7ae0*/  ULDC.64 UR4, c[0x0][0x208] ;  /* 0x0000820000047ab9 */ /* 0x000fe40000000a00 */
[----:B--2---:R2:W-:Y:S04]  /*7af0*/  STG.E.128 desc[UR4][R134.64], R76 ;  /* 0x0000004c86007986 */ /* 0x0045e8000c101d04 */
[----:B0-----:R2:W-:Y:S02]  /*7b00*/  @!P4 STG.E.128 desc[UR4][R136.64], R80 ;  /* 0x000000508800c986 */ /* 0x0015e4000c101d04 */
.L_x_1738:
[----:B------:R-:W-:Y:S05]  /*7b10*/  BSYNC B2 ;  /* 0x0000000000027941 */ /* 0x000fea0003800000 */
.L_x_1737:
[----:B------:R-:W-:Y:S01]  /*7b20*/  ISETP.NE.AND P4, PT, R10, RZ, PT ;  /* 0x000000ff0a00720c */ /* 0x000fe20003f85270 */
[----:B------:R-:W-:-:S12]  /*7b30*/  BSSY B2, `(.L_x_1741) ;  /* 0x0000082000027945 */ /* 0x000fd80003800000 */
[----:B------:R-:W-:Y:S05]  /*7b40*/  @!P4 BRA `(.L_x_1742) ;  /* 0x000000080000c947 */ /* 0x000fea0003800000 */
[----:B------:R-:W-:Y:S01]  /*7b50*/  SEL R36, R126, R150, !P1 ;  /* 0x000000967e247207 */ /* 0x000fe20004800000 */
        /* <DEDUP_REMOVED lines=12> */
[----:B--2---:R-:W-:Y:S02]  /*7c20*/  LEA R76, P5, R48, R114, 0x1 ;  /* 0x00000072304c7211 */ /* 0x004fe400078a08ff */
[----:B------:R-:W-:-:S02]  /*7c30*/  LOP3.LUT R37, R37, R175, RZ, 0x3c, !PT ;  /* 0x000000af25257212 */ /* 0x000fc400078e3cff */
        /* <DEDUP_REMOVED lines=20> */
[----:B------:R-:W-:Y:S01]  /*7d80*/  PRMT R80, R237, 0x5432, R80 ;  /* 0x00005432ed507816 */ /* 0x000fe20000000050 */
[----:B------:R-:W-:Y:S01]  /*7d90*/  IMAD.U32 R199, R51, 0x10000, RZ ;  /* 0x0001000033c77824 */ /* 0x000fe200078e00ff */
[----:B------:R-:W-:Y:S02]  /*7da0*/  PRMT R134, R233, 0x5432, R134 ;  /* 0x00005432e9867816 */ /* 0x000fe40000000086 */
[----:B------:R-:W-:Y:S01]  /*7db0*/  LOP3.LUT R37, R37, 0xffff0000, RZ, 0xc0, !PT ;  /* 0xffff000025257812 */ /* 0x000fe200078ec0ff */
[C---:B------:R-:W-:Y:S01]  /*7dc0*/  IMAD.U32 R83, R80.reuse, 0x10000, RZ ;  /* 0x0001000050537824 */ /* 0x040fe200078e00ff */
[----:B------:R-:W-:Y:S01]  /*7dd0*/  LOP3.LUT R80, R80, 0xffff0000, RZ, 0xc0, !PT ;  /* 0xffff000050507812 */ /* 0x000fe200078ec0ff */
[----:B------:R-:W-:Y:S01]  /*7de0*/  IMAD.U32 R82, R134, 0x10000, RZ ;  /* 0x0001000086527824 */ /* 0x000fe200078e00ff */
[----:B------:R-:W-:Y:S01]  /*7df0*/  SHF.R.U64 R46, R46, 0x10, R47 ;  /* 0x000000102e2e7819 */ /* 0x000fe2000000122f */
[CC--:B------:R-:W-:Y:S01]  /*7e00*/  FMUL.FTZ R136, R135.reuse, R83.reuse ;  /* 0x0000005387887220 */ /* 0x0c0fe20000410000 */
[----:B------:R-:W-:Y:S01]  /*7e10*/  SHF.R.U64 R44, R44, 0x10, R45 ;  /* 0x000000102c2c7819 */ /* 0x000fe2000000122d */
[-C--:B------:R-:W-:Y:S01]  /*7e20*/  FMUL.FTZ R135, R135, R82.reuse ;  /* 0x0000005287877220 */ /* 0x080fe20000410000 */
[----:B------:R-:W-:Y:S01]  /*7e30*/  LOP3.LUT R45, R39, 0xffff0000, RZ, 0xc0, !PT ;  /* 0xffff0000272d7812 */ /* 0x000fe200078ec0ff */
[C---:B------:R-:W-:Y:S01]  /*7e40*/  FFMA.FTZ R82, R81.reuse, R82, -R136 ;  /* 0x0000005251527223 */ /* 0x040fe20000010888 */
[----:B------:R-:W-:Y:S01]  /*7e50*/  SHF.R.U64 R32, R32, 0x10, R33 ;  /* 0x0000001020207819 */ /* 0x000fe20000001221 */
[----:B------:R-:W-:Y:S01]  /*7e60*/  FFMA.FTZ R81, R81, R83, R135 ;  /* 0x0000005351517223 */ /* 0x000fe20000010087 */
[----:B------:R-:W-:Y:S01]  /*7e70*/  LOP3.LUT R83, R49, 0xffff0000, RZ, 0xc0, !PT ;  /* 0xffff000031537812 */ /* 0x000fe200078ec0ff */
[----:B------:R-:W-:Y:S01]  /*7e80*/  IMAD.U32 R33, R36, 0x10000, RZ ;  /* 0x0001000024217824 */ /* 0x000fe200078e00ff */
[----:B------:R-:W-:-:S02]  /*7e90*/  LOP3.LUT R49, R134, 0xffff0000, RZ, 0xc0, !PT ;  /* 0xffff000086317812 */ /* 0x000fc400078ec0ff */
[----:B------:R-:W-:Y:S01]  /*7ea0*/  PRMT R44, R230, 0x5432, R44 ;  /* 0x00005432e62c7816 */ /* 0x000fe2000000002c */
[CC--:B------:R-:W-:Y:S01]  /*7eb0*/  FMUL.FTZ R134, R83.reuse, R80.reuse ;  /* 0x0000005053867220 */ /* 0x0c0fe20000410000 */
[----:B------:R-:W-:Y:S01]  /*7ec0*/  SHF.R.U64 R34, R34, 0x10, R35 ;  /* 0x0000001022227819 */ /* 0x000fe20000001223 */
[-C--:B------:R-:W-:Y:S01]  /*7ed0*/  FMUL.FTZ R83, R83, R49.reuse ;  /* 0x0000003153537220 */ /* 0x080fe20000410000 */
[----:B------:R-:W-:Y:S01]  /*7ee0*/  PRMT R32, R232, 0x5432, R32 ;  /* 0x00005432e8207816 */ /* 0x000fe20000000020 */
[----:B------:R-:W-:Y:S01]  /*7ef0*/  FFMA.FTZ R49, R37, R49, -R134 ;  /* 0x0000003125317223 */ /* 0x000fe20000010886 */
[----:B------:R-:W-:Y:S02]  /*7f00*/  IMAD.U32 R134, R39, 0x10000, RZ ;  /* 0x0001000027867824 */ /* 0x000fe400078e00ff */
[----:B------:R-:W-:Y:S01]  /*7f10*/  FFMA.FTZ R37, R37, R80, R83 ;  /* 0x0000005025257223 */ /* 0x000fe20000010053 */
[----:B------:R-:W-:Y:S01]  /*7f20*/  SHF.R.U32.HI R80, RZ, 0x10, R47 ;  /* 0x00000010ff507819 */ /* 0x000fe2000001162f */
[----:B------:R-:W-:Y:S01]  /*7f30*/  IMAD.U32 R39, R38, 0x10000, RZ ;  /* 0x0001000026277824 */ /* 0x000fe200078e00ff */
[----:B------:R-:W-:Y:S01]  /*7f40*/  SHF.R.U32.HI R83, RZ, 0x10, R35 ;  /* 0x00000010ff537819 */ /* 0x000fe20000011623 */
[----:B------:R-:W-:Y:S01]  /*7f50*/  IMAD.U32 R35, R48, 0x10000, RZ ;  /* 0x0001000030237824 */ /* 0x000fe200078e00ff */
[----:B------:R-:W-:-:S02]  /*7f60*/  PRMT R80, R236, 0x5432, R80 ;  /* 0x00005432ec507816 */ /* 0x000fc40000000050 */
[----:B------:R-:W-:Y:S02]  /*7f70*/  PRMT R83, R229, 0x5410, R83 ;  /* 0x00005410e5537816 */ /* 0x000fe40000000053 */
[----:B------:R-:W-:Y:S01]  /*7f80*/  LOP3.LUT R47, R51, 0xffff0000, RZ, 0xc0, !PT ;  /* 0xffff0000332f7812 */ /* 0x000fe200078ec0ff */
[C---:B------:R-:W-:Y:S01]  /*7f90*/  IMAD.U32 R135, R80.reuse, 0x10000, RZ ;  /* 0x0001000050877824 */ /* 0x040fe200078e00ff */
[----:B------:R-:W-:Y:S01]  /*7fa0*/  LOP3.LUT R80, R80, 0xffff0000, RZ, 0xc0, !PT ;  /* 0xffff000050507812 */ /* 0x000fe200078ec0ff */
[C---:B------:R-:W-:Y:S01]  /*7fb0*/  IMAD.U32 R136, R83.reuse, 0x10000, RZ ;  /* 0x0001000053887824 */ /* 0x040fe200078e00ff */
[----:B------:R-:W-:Y:S01]  /*7fc0*/  LOP3.LUT R83, R83, 0xffff0000, RZ, 0xc0, !PT ;  /* 0xffff000053537812 */ /* 0x000fe200078ec0ff */
[----:B------:R-:W-:Y:S01]  /*7fd0*/  FMUL.FTZ R137, R199, R135 ;  /* 0x00000087c7897220 */ /* 0x000fe20000410000 */
[----:B------:R-:W-:Y:S01]  /*7fe0*/  LOP3.LUT R48, R48, 0xffff0000, RZ, 0xc0, !PT ;  /* 0xffff000030307812 */ /* 0x000fe200078ec0ff */
[----:B------:R-:W-:Y:S01]  /*7ff0*/  FMUL.FTZ R51, R47, R80 ;  /* 0x000000502f337220 */ /* 0x000fe20000410000 */
[----:B------:R-:W-:Y:S01]  /*8000*/  FMUL.FTZ R199, R199, R136 ;  /* 0x00000088c7c77220 */ /* 0x000fe20000410000 */
[-C--:B------:R-:W-:Y:S01]  /*8010*/  FMUL.FTZ R47, R47, R83.reuse ;  /* 0x000000532f2f7220 */ /* 0x080fe20000410000 */
[----:B------:R-:W-:Y:S01]  /*8020*/  LOP3.LUT R36, R36, 0xffff0000, RZ, 0xc0, !PT ;  /* 0xffff000024247812 */ /* 0x000fe200078ec0ff */
[----:B------:R-:W-:Y:S01]  /*8030*/  FFMA.FTZ R51, R45, R83, -R51 ;  /* 0x000000532d337223 */ /* 0x000fe20000010833 */
[----:B------:R-:W-:-:S02]  /*8040*/  IMAD.U32 R83, R44, 0x10000, RZ ;  /* 0x000100002c537824 */ /* 0x000fc400078e00ff */
[----:B------:R-:W-:Y:S01]  /*8050*/  FFMA.FTZ R47, R45, R80, R47 ;  /* 0x000000502d2f7223 */ /* 0x000fe2000001002f */
[----:B------:R-:W-:Y:S01]  /*8060*/  IMAD.U32 R45, R32, 0x10000, RZ ;  /* 0x00010000202d7824 */ /* 0x000fe200078e00ff */
[----:B------:R-:W-:Y:S01]  /*8070*/  LOP3.LUT R44, R44, 0xffff0000, RZ, 0xc0, !PT ;  /* 0xffff00002c2c7812 */ /* 0x000fe200078ec0ff */
[C---:B------:R-:W-:Y:S01]  /*8080*/  FMUL.FTZ R80, R35.reuse, R83 ;  /* 0x0000005323507220 */ /* 0x040fe20000410000 */
[----:B------:R-:W-:Y:S01]  /*8090*/  LOP3.LUT R32, R32, 0xffff0000, RZ, 0xc0, !PT ;  /* 0xffff000020207812 */ /* 0x000fe200078ec0ff */
[-C--:B------:R-:W-:Y:S01]  /*80a0*/  FMUL.FTZ R35, R35, R45.reuse ;  /* 0x0000002d23237220 */ /* 0x080fe20000410000 */
[----:B------:R-:W-:Y:S01]  /*80b0*/  PRMT R46, R229, 0x5432, R46 ;  /* 0x00005432e52e7816 */ /* 0x000fe2000000002e */
[----:B------:R-:W-:Y:S01]  /*80c0*/  FFMA.FTZ R80, R33, R45, -R80 ;  /* 0x0000002d21507223 */ /* 0x000fe20000010850 */
[----:B------:R-:W-:Y:S01]  /*80d0*/  FMUL.FTZ R45, R48, R44 ;  /* 0x0000002c302d7220 */ /* 0x000fe20000410000 */
[----:B------:R-:W-:Y:S01]  /*80e0*/  PRMT R34, R231, 0x5432, R34 ;  /* 0x00005432e7227816 */ /* 0x000fe20000000022 */
[C---:B------:R-:W-:Y:S01]  /*80f0*/  FFMA.FTZ R137, R134.reuse, R136, -R137 ;  /* 0x0000008886897223 */ /* 0x040fe20000010889 */
[----:B------:R-:W-:Y:S01]  /*8100*/  FFMA.FTZ R199, R134, R135, R199 ;  /* 0x0000008786c77223 */ /* 0x000fe200000100c7 */
[----:B------:R-:W-:Y:S01]  /*8110*/  LOP3.LUT R134, R38, 0xffff0000, RZ, 0xc0, !PT ;  /* 0xffff000026867812 */ /* 0x000fe200078ec0ff */
[-C--:B------:R-:W-:Y:S01]  /*8120*/  FMUL.FTZ R48, R48, R32.reuse ;  /* 0x0000002030307220 */ /* 0x080fe20000410000 */
[----:B------:R-:W-:Y:S01]  /*8130*/  FFMA.FTZ R45, R36, R32, -R45 ;  /* 0x00000020242d7223 */ /* 0x000fe2000001082d */
[----:B------:R-:W-:-:S02]  /*8140*/  IMAD.U32 R38, R50, 0x10000, RZ ;  /* 0x0001000032267824 */ /* 0x000fc400078e00ff */
[----:B------:R-:W-:Y:S01]  /*8150*/  FFMA.FTZ R35, R33, R83, R35 ;  /* 0x0000005321237223 */ /* 0x000fe20000010023 */
[----:B------:R-:W-:Y:S01]  /*8160*/  IMAD.U32 R32, R46, 0x10000, RZ ;  /* 0x000100002e207824 */ /* 0x000fe200078e00ff */
[----:B------:R-:W-:Y:S01]  /*8170*/  LOP3.LUT R50, R50, 0xffff0000, RZ, 0xc0, !PT ;  /* 0xffff000032327812 */ /* 0x000fe200078ec0ff */
[----:B------:R-:W-:Y:S01]  /*8180*/  IMAD.U32 R33, R34, 0x10000, RZ ;  /* 0x0001000022217824 */ /* 0x000fe200078e00ff */
[----:B------:R-:W-:Y:S01]  /*8190*/  LOP3.LUT R46, R46, 0xffff0000, RZ, 0xc0, !PT ;  /* 0xffff00002e2e7812 */ /* 0x000fe200078ec0ff */
[----:B------:R-:W-:Y:S01]  /*81a0*/  FFMA.FTZ R48, R36, R44, R48 ;  /* 0x0000002c24307223 */ /* 0x000fe20000010030 */
[----:B------:R-:W-:Y:S01]  /*81b0*/  LOP3.LUT R34, R34, 0xffff0000, RZ, 0xc0, !PT ;  /* 0xffff000022227812 */ /* 0x000fe200078ec0ff */
[C---:B------:R-:W-:Y:S01]  /*81c0*/  FMUL.FTZ R36, R38.reuse, R32 ;  /* 0x0000002026247220 */ /* 0x040fe20000410000 */
[-C--:B------:R-:W-:Y:S01]  /*81d0*/  FMUL.FTZ R44, R38, R33.reuse ;  /* 0x00000021262c7220 */ /* 0x080fe20000410000 */
[C---:B------:R-:W-:Y:S01]  /*81e0*/  FMUL.FTZ R38, R50.reuse, R46 ;  /* 0x0000002e32267220 */ /* 0x040fe20000410000 */
[----:B------:R-:W-:Y:S01]  /*81f0*/  F2FP.BF16.F32.PACK_AB R49, R49, R82 ;  /* 0x000000523131723e */ /* 0x000fe200000010ff */
[-C--:B------:R-:W-:Y:S01]  /*8200*/  FMUL.FTZ R50, R50, R34.reuse ;  /* 0x0000002232327220 */ /* 0x080fe20000410000 */
[----:B------:R-:W-:Y:S01]  /*8210*/  FFMA.FTZ R36, R39, R33, -R36 ;  /* 0x0000002127247223 */ /* 0x000fe20000010824 */
[C---:B------:R-:W-:Y:S01]  /*8220*/  FFMA.FTZ R38, R134.reuse, R34, -R38 ;  /* 0x0000002286267223 */ /* 0x040fe20000010826 */
[----:B------:R-:W-:Y:S01]  /*8230*/  F2FP.BF16.F32.PACK_AB R51, R51, R137 ;  /* 0x000000893333723e */ /* 0x000fe200000010ff */
[----:B------:R-:W-:Y:S01]  /*8240*/  FFMA.FTZ R44, R39, R32, R44 ;  /* 0x00000020272c7223 */ /* 0x000fe2000001002c */
[----:B------:R-:W-:Y:S01]  /*8250*/  FFMA.FTZ R50, R134, R46, R50 ;  /* 0x0000002e86327223 */ /* 0x000fe20000010032 */
[----:B------:R-:W-:Y:S01]  /*8260*/  F2FP.BF16.F32.PACK_AB R81, R37, R81 ;  /* 0x000000512551723e */ /* 0x000fe200000010ff */
[----:B------:R-:W-:Y:S01]  /*8270*/  IMAD.MOV.U32 R37, RZ, RZ, R49 ;  /* 0x000000ffff257224 */ /* 0x000fe200078e0031 */
        /* <DEDUP_REMOVED lines=8> */
[----:B------:R-:W-:-:S07]  /*8300*/  F2FP.BF16.F32.PACK_AB R50, R50, R44 ;  /* 0x0000002c3232723e */ /* 0x000fce00000010ff */
.L_x_1744:
[----:B------:R-:W-:Y:S05]  /*8310*/  BSYNC B3 ;  /* 0x0000000000037941 */ /* 0x000fea0003800000 */
.L_x_1743:
[----:B------:R-:W-:Y:S02]  /*8320*/  ULDC.64 UR4, c[0x0][0x208] ;  /* 0x0000820000047ab9 */ /* 0x000fe40000000a00 */
[----:B0-----:R0:W-:Y:S04]  /*8330*/  STG.E.128 desc[UR4][R76.64], R36 ;  /* 0x000000244c007986 */ /* 0x0011e8000c101d04 */
[----:B--2---:R0:W-:Y:S02]  /*8340*/  @!P4 STG.E.128 desc[UR4][R78.64], R48 ;  /* 0x000000304e00c986 */ /* 0x0041e4000c101d04 */
.L_x_1742:
[----:B------:R-:W-:Y:S05]  /*8350*/  BSYNC B2 ;  /* 0x0000000000027941 */ /* 0x000fea0003800000 */
.L_x_1741:
[----:B------:R-:W-:-:S13]  /*8360*/  ISETP.NE.AND P4, PT, R9, RZ, PT ;  /* 0x000000ff0900720c */ /* 0x000fda0003f85270 */
[----:B------:R-:W-:Y:S05]  /*8370*/  @!P4 BRA `(.L_x_1736) ;  /* 0x000000080004c947 */ /* 0x000fea0003800000 */
[----:B------:R-:W3:Y:S01]  /*8380*/  LDL R32, [R1+0xc] ;  /* 0x00000c0001207983 */ /* 0x000ee20000100800 */
[----:B------:R-:W-:Y:S01]  /*8390*/  IADD3 R35, P4, P5, R86, R130, R12 ;  /* 0x0000008256237210 */ /* 0x000fe20007d9e00c */
[----:B------:R-:W-:Y:S01]  /*83a0*/  BSSY B2, `(.L_x_1745) ;  /* 0x000007b000027945 */ /* 0x000fe20003800000 */
[----:B---3--:R-:W-:Y:S02]  /*83b0*/  LOP3.LUT P6, RZ, R32, 0x1, RZ, 0xc0, !PT ;  /* 0x0000000120ff7812 */ /* 0x008fe400078cc0ff */
[----:B------:R-:W-:Y:S02]  /*83c0*/  IADD3.X R32, R84, R179, R109, P4, P5 ;  /* 0x000000b354207210 */ /* 0x000fe400027ea46d */
[----:B------:R-:W-:-:S04]  /*83d0*/  SEL R33, R126, R150, !P6 ;  /* 0x000000967e217207 */ /* 0x000fc80007000000 */
[----:B------:R-:W-:-:S04]  /*83e0*/  SHF.R.S32.HI R34, RZ, 0x1f, R33 ;  /* 0x0000001fff227819 */ /* 0x000fc80000011421 */
[----:B------:R-:W-:-:S04]  /*83f0*/  LEA.HI R33, R34, R33, RZ, 0x4 ;  /* 0x0000002122217211 */ /* 0x000fc800078f20ff */
[----:B------:R-:W-:-:S05]  /*8400*/  LEA.HI.SX32 R34, R33, R112, 0x1c ;  /* 0x0000007021227211 */ /* 0x000fca00078fe2ff */
[----:B------:R-:W-:-:S05]  /*8410*/  IMAD.SHL.U32 R33, R34, 0x8, RZ ;  /* 0x0000000822217824 */ /* 0x000fca00078e00ff */
[----:B------:R-:W-:-:S13]  /*8420*/  ISETP.GE.AND P4, PT, R33, R148, PT ;  /* 0x000000942100720c */ /* 0x000fda0003f86270 */
[--C-:B0-----:R-:W-:Y:S02]  /*8430*/  @!P4 SHF.R.S32.HI R36, RZ, 0x1f, R33.reuse ;  /* 0x0000001fff24c819 */ /* 0x101fe40000011421 */
[----:B------:R-:W-:-:S04]  /*8440*/  @!P4 IADD3 R130, P5, P6, R86, R130, R33 ;  /* 0x000000825682c210 */ /* 0x000fc80007ebe021 */
[----:B------:R-:W-:Y:S02]  /*8450*/  @!P4 IADD3.X R36, R84, R179, R36, P5, P6 ;  /* 0x000000b35424c210 */ /* 0x000fe40002fec424 */
[----:B------:R-:W-:-:S04]  /*8460*/  LEA R44, P5, R35, R114, 0x1 ;  /* 0x00000072232c7211 */ /* 0x000fc800078a08ff */
[----:B------:R-:W-:Y:S02]  /*8470*/  LEA.HI.X R45, R35, R115, R32, 0x1, P5 ;  /* 0x00000073232d7211 */ /* 0x000fe400028f0c20 */
[----:B------:R-:W-:Y:S02]  /*8480*/  SHF.R.S32.HI R35, RZ, 0x1f, R34 ;  /* 0x0000001fff237819 */ /* 0x000fe40000011422 */
[----:B------:R-:W-:Y:S01]  /*8490*/  LOP3.LUT R32, R174, 0x38, R33, 0xf8, !PT ;  /* 0x00000038ae207812 */ /* 0x000fe200078ef821 */
[----:B------:R-:W-:Y:S01]  /*84a0*/  IMAD R33, R17, 0x4800, R143 ;  /* 0x0000480011217824 */ /* 0x000fe200078e028f */
[----:B------:R-:W-:Y:S02]  /*84b0*/  LEA.HI R35, R35, R34, RZ, 0x3 ;  /* 0x0000002223237211 */ /* 0x000fe400078f18ff */
[----:B------:R-:W-:Y:S01]  /*84c0*/  LOP3.LUT R32, R32, R175, RZ, 0x3c, !PT ;  /* 0x000000af20207212 */ /* 0x000fe200078e3cff */
[----:B------:R-:W-:Y:S01]  /*84d0*/  IMAD R33, R33, 0x2, R16 ;  /* 0x0000000221217824 */ /* 0x000fe200078e0210 */
[----:B------:R-:W-:-:S02]  /*84e0*/  SHF.R.S32.HI R35, RZ, 0x3, R35 ;  /* 0x00000003ff237819 */ /* 0x000fc40000011423 */
[----:B------:R-:W-:-:S03]  /*84f0*/  @!P4 LEA R46, P5, R130, R114, 0x1 ;  /* 0x00000072822ec211 */ /* 0x000fc600078a08ff */
[----:B------:R-:W-:Y:S01]  /*8500*/  IMAD R35, R35, 0x1800, R176 ;  /* 0x0000180023237824 */ /* 0x000fe200078e02b0 */
[----:B------:R-:W-:Y:S02]  /*8510*/  @!P4 LEA.HI.X R47, R130, R115, R36, 0x1, P5 ;  /* 0x00000073822fc211 */ /* 0x000fe400028f0c24 */
[----:B------:R-:W-:Y:S01]  /*8520*/  ISETP.GE.AND P5, PT, R166, R119, PT ;  /* 0x00000077a600720c */ /* 0x000fe20003fa6270 */
[----:B------:R-:W-:-:S04]  /*8530*/  IMAD.IADD R32, R35, 0x1, R32 ;  /* 0x0000000123207824 */ /* 0x000fc800078e0220 */
[----:B------:R-:W-:-:S04]  /*8540*/  IMAD R35, R17, 0x4800, R32 ;  /* 0x0000480011237824 */ /* 0x000fc800078e0220 */
[----:B------:R-:W-:Y:S02]  /*8550*/  IMAD R36, R35, 0x2, R16 ;  /* 0x0000000223247824 */ /* 0x000fe400078e0210 */
[----:B------:R-:W0:Y:S04]  /*8560*/  LDS.128 R32, [R33+0x18400] ;  /* 0x0184000021207984 */ /* 0x000e280000000c00 */
[----:B------:R-:W3:Y:S01]  /*8570*/  LDS.128 R36, [R36+0x18400] ;  /* 0x0184000024247984 */ /* 0x000ee20000000c00 */
[----:B------:R-:W-:Y:S05]  /*8580*/  @P5 BRA `(.L_x_1746) ;  /* 0x0000000400705947 */ /* 0x000fea0003800000 */
[--C-:B------:R-:W-:Y:S01]  /*8590*/  SHF.R.U64 R30, R30, 0x10, R31.reuse ;  /* 0x000000101e1e7819 */ /* 0x100fe2000000121f */
[----:B---3--:R-:W-:Y:S01]  /*85a0*/  IMAD.U32 R50, R37, 0x10000, RZ ;  /* 0x0001000025327824 */ /* 0x008fe200078e00ff */
[----:B------:R-:W-:Y:S01]  /*85b0*/  SHF.R.U32.HI R48, RZ, 0x10, R31 ;  /* 0x00000010ff307819 */ /* 0x000fe2000001161f */
[----:B--2---:R-:W-:Y:S01]  /*85c0*/  IMAD.U32 R78, R39, 0x10000, RZ ;  /* 0x00010000274e7824 */ /* 0x004fe200078e00ff */
        /* <DEDUP_REMOVED lines=26> */
[----:B------:R-:W-:Y:S01]  /*8770*/  IMAD.U32 R81, R42, 0x10000, RZ ;  /* 0x000100002a517824 */ /* 0x000fe200078e00ff */
        /* <DEDUP_REMOVED lines=21> */
[C---:B------:R-:W-:Y:S01]  /*88d0*/  IMAD.U32 R33, R32.reuse, 0x10000, RZ ;  /* 0x0001000020217824 */ /* 0x040fe200078e00ff */
[----:B------:R-:W-:Y:S01]  /*88e0*/  LOP3.LUT R31, R31, 0xffff0000, RZ, 0xc0, !PT ;  /* 0xffff00001f1f7812 */ /* 0x000fe200078ec0ff */
[C---:B------:R-:W-:Y:S01]  /*88f0*/  FMUL.FTZ R28, R37.reuse, R43 ;  /* 0x0000002b251c7220 */ /* 0x040fe20000410000 */
[----:B------:R-:W-:Y:S01]  /*8900*/  FMUL.FTZ R37, R37, R40 ;  /* 0x0000002825257220 */ /* 0x000fe20000410000 */
[----:B------:R-:W-:Y:S01]  /*8910*/  LOP3.LUT R32, R32, 0xffff0000, RZ, 0xc0, !PT ;  /* 0xffff000020207812 */ /* 0x000fe200078ec0ff */
[----:B------:R-:W-:Y:S01]  /*8920*/  FFMA.FTZ R39, R35, R42, R39 ;  /* 0x0000002a23277223 */ /* 0x000fe20000010027 */
[----:B------:R-:W-:Y:S01]  /*8930*/  PRMT R30, R221, 0x5432, R30 ;  /* 0x00005432dd1e7816 */ /* 0x000fe2000000001e */
[C---:B------:R-:W-:Y:S01]  /*8940*/  FFMA.FTZ R28, R33.reuse, R40, -R28 ;  /* 0x00000028211c7223 */ /* 0x040fe2000001081c */
[----:B------:R-:W-:Y:S01]  /*8950*/  FMUL.FTZ R35, R36, R31 ;  /* 0x0000001f24237220 */ /* 0x000fe20000410000 */
[----:B------:R-:W-:Y:S01]  /*8960*/  FFMA.FTZ R37, R33, R43, R37 ;  /* 0x0000002b21257223 */ /* 0x000fe20000010025 */
[C---:B------:R-:W-:Y:S01]  /*8970*/  IMAD.U32 R40, R219.reuse, 0x10000, RZ ;  /* 0x00010000db287824 */ /* 0x040fe200078e00ff */
[----:B------:R-:W-:Y:S01]  /*8980*/  LOP3.LUT R38, R38, 0xffff0000, RZ, 0xc0, !PT ;  /* 0xffff000026267812 */ /* 0x000fe200078ec0ff */
[-C--:B------:R-:W-:Y:S01]  /*8990*/  FMUL.FTZ R33, R36, R48.reuse ;  /* 0x0000003024217220 */ /* 0x080fe20000410000 */
[----:B------:R-:W-:Y:S01]  /*89a0*/  LOP3.LUT R219, R219, 0xffff0000, RZ, 0xc0, !PT ;  /* 0xffff0000dbdb7812 */ /* 0x000fe200078ec0ff */
[----:B------:R-:W-:Y:S01]  /*89b0*/  FFMA.FTZ R35, R32, R48, -R35 ;  /* 0x0000003020237223 */ /* 0x000fe20000010823 */
[C---:B------:R-:W-:Y:S01]  /*89c0*/  LOP3.LUT R43, R30.reuse, 0xffff0000, RZ, 0xc0, !PT ;  /* 0xffff00001e2b7812 */ /* 0x040fe200078ec0ff */
[----:B------:R-:W-:Y:S01]  /*89d0*/  IMAD.U32 R36, R30, 0x10000, RZ ;  /* 0x000100001e247824 */ /* 0x000fe200078e00ff */
[----:B------:R-:W-:Y:S01]  /*89e0*/  LOP3.LUT R34, R34, 0xffff0000, RZ, 0xc0, !PT ;  /* 0xffff000022227812 */ /* 0x000fe200078ec0ff */
[----:B------:R-:W-:Y:S01]  /*89f0*/  FFMA.FTZ R32, R32, R31, R33 ;  /* 0x0000001f20207223 */ /* 0x000fe20000010021 */
[C---:B------:R-:W-:Y:S01]  /*8a00*/  FMUL.FTZ R33, R79.reuse, R40 ;  /* 0x000000284f217220 */ /* 0x040fe20000410000 */
[C---:B------:R-:W-:Y:S01]  /*8a10*/  FMUL.FTZ R31, R38.reuse, R219 ;  /* 0x000000db261f7220 */ /* 0x040fe20000410000 */
[-C--:B------:R-:W-:Y:S01]  /*8a20*/  FMUL.FTZ R79, R79, R36.reuse ;  /* 0x000000244f4f7220 */ /* 0x080fe20000410000 */
[-C--:B------:R-:W-:Y:S01]  /*8a30*/  FMUL.FTZ R38, R38, R43.reuse ;  /* 0x0000002b26267220 */ /* 0x080fe20000410000 */
[----:B------:R-:W-:Y:S01]  /*8a40*/  FFMA.FTZ R36, R76, R36, -R33 ;  /* 0x000000244c247223 */ /* 0x000fe20000010821 */
[----:B------:R-:W-:Y:S01]  /*8a50*/  FFMA.FTZ R31, R34, R43, -R31 ;  /* 0x0000002b221f7223 */ /* 0x000fe2000001081f */
[----:B------:R-:W-:Y:S01]  /*8a60*/  F2FP.BF16.F32.PACK_AB R28, R35, R28 ;  /* 0x0000001c231c723e */ /* 0x000fe200000010ff */
[----:B------:R-:W-:Y:S01]  /*8a70*/  FFMA.FTZ R78, R77, R81, R78 ;  /* 0x000000514d4e7223 */ /* 0x000fe2000001004e */
[----:B------:R-:W-:Y:S01]  /*8a80*/  F2FP.BF16.F32.PACK_AB R35, R32, R37 ;  /* 0x000000252023723e */ /* 0x000fe200000010ff */
[----:B------:R-:W-:Y:S01]  /*8a90*/  FFMA.FTZ R40, R76, R40, R79 ;  /* 0x000000284c287223 */ /* 0x000fe2000001004f */
        /* <DEDUP_REMOVED lines=10> */
[----:B------:R-:W-:-:S07]  /*8b40*/  F2FP.BF16.F32.PACK_AB R38, R219, R40 ;  /* 0x00000028db26723e */ /* 0x000fce00000010ff */
.L_x_1746:
[----:B------:R-:W-:Y:S05]  /*8b50*/  BSYNC B2 ;  /* 0x0000000000027941 */ /* 0x000fea0003800000 */
.L_x_1745:
[----:B------:R-:W-:Y:S02]  /*8b60*/  ULDC.64 UR4, c[0x0][0x208] ;  /* 0x0000820000047ab9 */ /* 0x000fe40000000a00 */
[----:B0-----:R4:W-:Y:S04]  /*8b70*/  STG.E.128 desc[UR4][R44.64], R32 ;  /* 0x000000202c007986 */ /* 0x0019e8000c101d04 */
[----:B---3--:R4:W-:Y:S02]  /*8b80*/  @!P4 STG.E.128 desc[UR4][R46.64], R36 ;  /* 0x000000242e00c986 */ /* 0x0089e4000c101d04 */
.L_x_1736:
[----:B------:R-:W-:Y:S05]  /*8b90*/  BSYNC B1 ;  /* 0x0000000000017941 */ /* 0x000fea0003800000 */
.L_x_1735:
[-C--:B--2---:R-:W-:Y:S02]  /*8ba0*/  IMAD R28, R151, R122.reuse, RZ ;  /* 0x0000007a971c7224 */ /* 0x084fe400078e02ff */
[----:B------:R-:W-:-:S04]  /*8bb0*/  IMAD.WIDE.U32 R124, R188, R122, R124 ;  /* 0x0000007abc7c7225 */ /* 0x000fc800078e007c */
[----:B------:R-:W-:Y:S01]  /*8bc0*/  IMAD R123, R188, R123, R28 ;  /* 0x0000007bbc7b7224 */ /* 0x000fe200078e021c */
[----:B------:R-:W-:Y:S06]  /*8bd0*/  @P3 BRA `(.L_x_1705) ;  /* 0x0000001c00143947 */ /* 0x000fec0003800000 */
[----:B------:R-:W-:Y:S01]  /*8be0*/  ISETP.NE.AND P3, PT, R11, RZ, PT ;  /* 0x000000ff0b00720c */ /* 0x000fe20003f65270 */
[----:B------:R-:W-:Y:S01]  /*8bf0*/  BSSY B1, `(.L_x_1747) ;  /* 0x0000082000017945 */ /* 0x000fe20003800000 */
[----:B------:R-:W-:-:S11]  /*8c00*/  IMAD.IADD R40, R125, 0x1, R123 ;  /* 0x000000017d287824 */ /* 0x000fd600078e027b */
[----:B------:R-:W-:Y:S05]  /*8c10*/  @!P3 BRA `(.L_x_1748) ;  /* 0x0000000400fcb947 */ /* 0x000fea0003800000 */
[----:B------:R-:W-:Y:S01]  /*8c20*/  SEL R28, R126, R150, !P0 ;  /* 0x000000967e1c7207 */ /* 0x000fe20004000000 */
[----:B------:R-:W-:Y:S01]  /*8c30*/  BSSY B2, `(.L_x_1749) ;  /* 0x000007a000027945 */ /* 0x000fe20003800000 */
[----:B----4-:R-:W-:Y:S02]  /*8c40*/  IADD3 R32, P3, P4, R86, R124, R14 ;  /* 0x0000007c56207210 */ /* 0x010fe40007c7e00e */
[----:B------:R-:W-:Y:S02]  /*8c50*/  SHF.R.S32.HI R29, RZ, 0x1f, R28 ;  /* 0x0000001fff1d7819 */ /* 0x000fe4000001141c */
[----:B------:R-:W-:Y:S02]  /*8c60*/  IADD3.X R34, R84, R40, R111, P3, P4 ;  /* 0x0000002854227210 */ /* 0x000fe40001fe846f */
[----:B------:R-:W-:-:S04]  /*8c70*/  LEA.HI R29, R29, R28, RZ, 0x4 ;  /* 0x0000001c1d1d7211 */ /* 0x000fc800078f20ff */
[----:B------:R-:W-:-:S04]  /*8c80*/  LEA.HI.SX32 R29, R29, R116, 0x1c ;  /* 0x000000741d1d7211 */ /* 0x000fc800078fe2ff */
[----:B------:R-:W-:Y:S01]  /*8c90*/  SHF.R.S32.HI R28, RZ, 0x1f, R29 ;  /* 0x0000001fff1c7819 */ /* 0x000fe2000001141d */
[----:B------:R-:W-:-:S03]  /*8ca0*/  IMAD.SHL.U32 R31, R29, 0x8, RZ ;  /* 0x000000081d1f7824 */ /* 0x000fc600078e00ff */
[----:B------:R-:W-:Y:S02]  /*8cb0*/  LEA.HI R28, R28, R29, RZ, 0x3 ;  /* 0x0000001d1c1c7211 */ /* 0x000fe400078f18ff */
[----:B------:R-:W-:Y:S02]  /*8cc0*/  ISETP.GE.AND P3, PT, R31, R148, PT ;  /* 0x000000941f00720c */ /* 0x000fe40003f66270 */
[----:B------:R-:W-:Y:S02]  /*8cd0*/  SHF.R.S32.HI R29, RZ, 0x3, R28 ;  /* 0x00000003ff1d7819 */ /* 0x000fe4000001141c */
[----:B------:R-:W-:-:S03]  /*8ce0*/  LOP3.LUT R28, R173, 0x38, R31, 0xf8, !PT ;  /* 0x00000038ad1c7812 */ /* 0x000fc600078ef81f */
[----:B------:R-:W-:Y:S01]  /*8cf0*/  IMAD R29, R29, 0x1800, R178 ;  /* 0x000018001d1d7824 */ /* 0x000fe200078e02b2 */
[----:B------:R-:W-:-:S05]  /*8d00*/  LOP3.LUT R28, R28, R223, RZ, 0x3c, !PT ;  /* 0x000000df1c1c7212 */ /* 0x000fca00078e3cff */
[--C-:B------:R-:W-:Y:S01]  /*8d10*/  @!P3 SHF.R.S32.HI R33, RZ, 0x1f, R31.reuse ;  /* 0x0000001fff21b819 */ /* 0x100fe2000001141f */
[----:B------:R-:W-:Y:S01]  /*8d20*/  IMAD.IADD R28, R29, 0x1, R28 ;  /* 0x000000011d1c7824 */ /* 0x000fe200078e021c */
[----:B------:R-:W-:Y:S01]  /*8d30*/  @!P3 IADD3 R30, P4, P5, R86, R124, R31 ;  /* 0x0000007c561eb210 */ /* 0x000fe20007d9e01f */
[C---:B------:R-:W-:Y:S02]  /*8d40*/  IMAD R29, R17.reuse, 0x4800, R144 ;  /* 0x00004800111d7824 */ /* 0x040fe400078e0290 */
[----:B------:R-:W-:Y:S01]  /*8d50*/  IMAD R31, R17, 0x4800, R28 ;  /* 0x00004800111f7824 */ /* 0x000fe200078e021c */
[----:B------:R-:W-:Y:S01]  /*8d60*/  @!P3 IADD3.X R33, R84, R40, R33, P4, P5 ;  /* 0x000000285421b210 */ /* 0x000fe200027ea421 */
[----:B------:R-:W-:Y:S01]  /*8d70*/  IMAD R29, R29, 0x2, R16 ;  /* 0x000000021d1d7824 */ /* 0x000fe200078e0210 */
[----:B0-----:R-:W-:-:S04]  /*8d80*/  LEA R36, P4, R32, R114, 0x1 ;  /* 0x0000007220247211 */ /* 0x001fc800078808ff */
[----:B------:R-:W-:Y:S01]  /*8d90*/  LEA.HI.X R37, R32, R115, R34, 0x1, P4 ;  /* 0x0000007320257211 */ /* 0x000fe200020f0c22 */
[----:B------:R-:W-:Y:S01]  /*8da0*/  IMAD R32, R31, 0x2, R16 ;  /* 0x000000021f207824 */ /* 0x000fe200078e0210 */
[----:B------:R-:W-:-:S04]  /*8db0*/  @!P3 LEA R38, P4, R30, R114, 0x1 ;  /* 0x000000721e26b211 */ /* 0x000fc800078808ff */
        /* <DEDUP_REMOVED lines=16> */
[----:B------:R-:W-:Y:S02]  /*8ec0*/  SHF.R.U64 R43, R74, 0x10, R75 ;  /* 0x000000104a2b7819 */ /* 0x000fe4000000124b */
[----:B------:R-:W-:Y:S01]  /*8ed0*/  SHF.R.U64 R41, R62, 0x10, R63 ;  /* 0x000000103e297819 */ /* 0x000fe2000000123f */
[----:B------:R-:W-:Y:S01]  /*8ee0*/  IMAD.U32 R62, R72, 0x10000, RZ ;  /* 0x00010000483e7824 */ /* 0x000fe200078e00ff */
[----:B------:R-:W-:Y:S02]  /*8ef0*/  SHF.R.U32.HI R75, RZ, 0x10, R75 ;  /* 0x00000010ff4b7819 */ /* 0x000fe4000001164b */
[----:B------:R-:W-:Y:S01]  /*8f00*/  PRMT R217, R217, 0x5410, R44 ;  /* 0x00005410d9d97816 */ /* 0x000fe2000000002c */
[----:B------:R-:W-:Y:S01]  /*8f10*/  IMAD.U32 R44, R60, 0x10000, RZ ;  /* 0x000100003c2c7824 */ /* 0x000fe200078e00ff */
[----:B------:R-:W-:Y:S01]  /*8f20*/  SHF.R.U32.HI R63, RZ, 0x10, R63 ;  /* 0x00000010ff3f7819 */ /* 0x000fe2000001163f */
[----:B------:R-:W-:Y:S01]  /*8f30*/  FMUL.FTZ R74, R47, R62 ;  /* 0x0000003e2f4a7220 */ /* 0x000fe20000410000 */
[----:B------:R-:W-:Y:S01]  /*8f40*/  LOP3.LUT R48, R33, 0xffff0000, RZ, 0xc0, !PT ;  /* 0xffff000021307812 */ /* 0x000fe200078ec0ff */
[-C--:B------:R-:W-:Y:S01]  /*8f50*/  FMUL.FTZ R76, R47, R44.reuse ;  /* 0x0000002c2f4c7220 */ /* 0x080fe20000410000 */
[----:B------:R-:W-:Y:S01]  /*8f60*/  LOP3.LUT R73, R72, 0xffff0000, RZ, 0xc0, !PT ;  /* 0xffff000048497812 */ /* 0x000fe200078ec0ff */
[----:B------:R-:W-:Y:S01]  /*8f70*/  IMAD.U32 R33, R32, 0x10000, RZ ;  /* 0x0001000020217824 */ /* 0x000fe200078e00ff */
[----:B------:R-:W-:Y:S01]  /*8f80*/  PRMT R75, R216, 0x5432, R75 ;  /* 0x00005432d84b7816 */ /* 0x000fe2000000004b */
[----:B------:R-:W-:Y:S01]  /*8f90*/  FFMA.FTZ R44, R45, R44, -R74 ;  /* 0x0000002c2d2c7223 */ /* 0x000fe2000001084a */
[----:B------:R-:W-:Y:S01]  /*8fa0*/  PRMT R63, R214, 0x5432, R63 ;  /* 0x00005432d63f7816 */ /* 0x000fe2000000003f */
[----:B------:R-:W-:Y:S01]  /*8fb0*/  FMUL.FTZ R77, R48, R73 ;  /* 0x00000049304d7220 */ /* 0x000fe20000410000 */
[----:B------:R-:W-:Y:S01]  /*8fc0*/  LOP3.LUT R47, R60, 0xffff0000, RZ, 0xc0, !PT ;  /* 0xffff00003c2f7812 */ /* 0x000fe200078ec0ff */
[----:B------:R-:W-:Y:S01]  /*8fd0*/  IMAD.U32 R72, R75, 0x10000, RZ ;  /* 0x000100004b487824 */ /* 0x000fe200078e00ff */
[----:B------:R-:W-:Y:S01]  /*8fe0*/  LOP3.LUT R46, R29, 0xffff0000, RZ, 0xc0, !PT ;  /* 0xffff00001d2e7812 */ /* 0x000fe200078ec0ff */
[----:B------:R-:W-:Y:S01]  /*8ff0*/  IMAD.U32 R60, R63, 0x10000, RZ ;  /* 0x000100003f3c7824 */ /* 0x000fe200078e00ff */
[----:B------:R-:W-:Y:S01]  /*9000*/  PRMT R42, R215, 0x5410, R42 ;  /* 0x00005410d72a7816 */ /* 0x000fe2000000002a */
[-C--:B------:R-:W-:Y:S01]  /*9010*/  FMUL.FTZ R79, R48, R47.reuse ;  /* 0x0000002f304f7220 */ /* 0x080fe20000410000 */
[----:B------:R-:W-:Y:S01]  /*9020*/  LOP3.LUT R32, R32, 0xffff0000, RZ, 0xc0, !PT ;  /* 0xffff000020207812 */ /* 0x000fe200078ec0ff */
[----:B------:R-:W-:Y:S01]  /*9030*/  FFMA.FTZ R47, R46, R47, -R77 ;  /* 0x0000002f2e2f7223 */ /* 0x000fe2000001084d */
[C---:B------:R-:W-:Y:S01]  /*9040*/  FMUL.FTZ R77, R61.reuse, R72 ;  /* 0x000000483d4d7220 */ /* 0x040fe20000410000 */
[----:B------:R-:W-:Y:S01]  /*9050*/  FMUL.FTZ R61, R61, R60 ;  /* 0x0000003c3d3d7220 */ /* 0x000fe20000410000 */
[----:B------:R-:W-:Y:S01]  /*9060*/  FFMA.FTZ R45, R45, R62, R76 ;  /* 0x0000003e2d2d7223 */ /* 0x000fe2000001004c */
[----:B------:R-:W-:Y:S01]  /*9070*/  PRMT R43, R216, 0x5410, R43 ;  /* 0x00005410d82b7816 */ /* 0x000fe2000000002b */
[C---:B------:R-:W-:Y:S01]  /*9080*/  FFMA.FTZ R48, R50.reuse, R60, -R77 ;  /* 0x0000003c32307223 */ /* 0x040fe2000001084d */
[----:B------:R-:W-:Y:S01]  /*9090*/  FFMA.FTZ R50, R50, R72, R61 ;  /* 0x0000004832327223 */ /* 0x000fe2000001003d */
[C---:B------:R-:W-:Y:S01]  /*90a0*/  IMAD.U32 R60, R42.reuse, 0x10000, RZ ;  /* 0x000100002a3c7824 */ /* 0x040fe200078e00ff */
[----:B------:R-:W-:Y:S01]  /*90b0*/  LOP3.LUT R61, R42, 0xffff0000, RZ, 0xc0, !PT ;  /* 0xffff00002a3d7812 */ /* 0x000fe200078ec0ff */
[C---:B------:R-:W-:Y:S01]  /*90c0*/  IMAD.U32 R72, R217.reuse, 0x10000, RZ ;  /* 0x00010000d9487824 */ /* 0x040fe200078e00ff */
[----:B------:R-:W-:Y:S01]  /*90d0*/  LOP3.LUT R217, R217, 0xffff0000, RZ, 0xc0, !PT ;  /* 0xffff0000d9d97812 */ /* 0x000fe200078ec0ff */
[----:B------:R-:W-:Y:S01]  /*90e0*/  IMAD.U32 R29, R28, 0x10000, RZ ;  /* 0x000100001c1d7824 */ /* 0x000fe200078e00ff */
[----:B------:R-:W-:Y:S01]  /*90f0*/  LOP3.LUT R62, R63, 0xffff0000, RZ, 0xc0, !PT ;  /* 0xffff00003f3e7812 */ /* 0x000fe200078ec0ff */
[----:B------:R-:W-:Y:S01]  /*9100*/  FMUL.FTZ R42, R33, R72 ;  /* 0x00000048212a7220 */ /* 0x000fe20000410000 */
[----:B------:R-:W-:Y:S01]  /*9110*/  LOP3.LUT R35, R35, 0xffff0000, RZ, 0xc0, !PT ;  /* 0xffff000023237812 */ /* 0x000fe200078ec0ff */
[-C--:B------:R-:W-:Y:S01]  /*9120*/  FMUL.FTZ R63, R33, R60.reuse ;  /* 0x0000003c213f7220 */ /* 0x080fe20000410000 */
[----:B------:R-:W-:Y:S01]  /*9130*/  PRMT R41, R214, 0x5410, R41 ;  /* 0x00005410d6297816 */ /* 0x000fe20000000029 */
[----:B------:R-:W-:Y:S01]  /*9140*/  FFMA.FTZ R46, R46, R73, R79 ;  /* 0x000000492e2e7223 */ /* 0x000fe2000001004f */
[----:B------:R-:W-:Y:S01]  /*9150*/  LOP3.LUT R74, R75, 0xffff0000, RZ, 0xc0, !PT ;  /* 0xffff00004b4a7812 */ /* 0x000fe200078ec0ff */
[----:B------:R-:W-:Y:S01]  /*9160*/  FMUL.FTZ R73, R32, R217 ;  /* 0x000000d920497220 */ /* 0x000fe20000410000 */
[----:B------:R-:W-:Y:S01]  /*9170*/  LOP3.LUT R28, R28, 0xffff0000, RZ, 0xc0, !PT ;  /* 0xffff00001c1c7812 */ /* 0x000fe200078ec0ff */
[-C--:B------:R-:W-:Y:S01]  /*9180*/  FMUL.FTZ R75, R32, R61.reuse ;  /* 0x0000003d204b7220 */ /* 0x080fe20000410000 */
[----:B------:R-:W-:Y:S01]  /*9190*/  LOP3.LUT R51, R30, 0xffff0000, RZ, 0xc0, !PT ;  /* 0xffff00001e337812 */ /* 0x000fe200078ec0ff */
[C---:B------:R-:W-:Y:S01]  /*91a0*/  IMAD.U32 R30, R34.reuse, 0x10000, RZ ;  /* 0x00010000221e7824 */ /* 0x040fe200078e00ff */
[----:B------:R-:W-:Y:S01]  /*91b0*/  LOP3.LUT R31, R31, 0xffff0000, RZ, 0xc0, !PT ;  /* 0xffff00001f1f7812 */ /* 0x000fe200078ec0ff */
[C---:B------:R-:W-:Y:S01]  /*91c0*/  FFMA.FTZ R33, R29.reuse, R60, -R42 ;  /* 0x0000003c1d217223 */ /* 0x040fe2000001082a */
[----:B------:R-:W-:Y:S01]  /*91d0*/  FFMA.FTZ R63, R29, R72, R63 ;  /* 0x000000481d3f7223 */ /* 0x000fe2000001003f */
[----:B------:R-:W-:Y:S01]  /*91e0*/  IMAD.U32 R32, R43, 0x10000, RZ ;  /* 0x000100002b207824 */ /* 0x000fe200078e00ff */
[----:B------:R-:W-:Y:S01]  /*91f0*/  LOP3.LUT R34, R34, 0xffff0000, RZ, 0xc0, !PT ;  /* 0xffff000022227812 */ /* 0x000fe200078ec0ff */
[----:B------:R-:W-:Y:S01]  /*9200*/  FMUL.FTZ R76, R35, R74 ;  /* 0x0000004a234c7220 */ /* 0x000fe20000410000 */
[----:B------:R-:W-:Y:S01]  /*9210*/  IMAD.U32 R29, R41, 0x10000, RZ ;  /* 0x00010000291d7824 */ /* 0x000fe200078e00ff */
[----:B------:R-:W-:Y:S01]  /*9220*/  LOP3.LUT R43, R43, 0xffff0000, RZ, 0xc0, !PT ;  /* 0xffff00002b2b7812 */ /* 0x000fe200078ec0ff */
[-C--:B------:R-:W-:Y:S01]  /*9230*/  FMUL.FTZ R78, R35, R62.reuse ;  /* 0x0000003e234e7220 */ /* 0x080fe20000410000 */
[----:B------:R-:W-:Y:S01]  /*9240*/  LOP3.LUT R41, R41, 0xffff0000, RZ, 0xc0, !PT ;  /* 0xffff000029297812 */ /* 0x000fe200078ec0ff */
[----:B------:R-:W-:Y:S01]  /*9250*/  FFMA.FTZ R42, R28, R61, -R73 ;  /* 0x0000003d1c2a7223 */ /* 0x000fe20000010849 */
[C---:B------:R-:W-:Y:S01]  /*9260*/  FFMA.FTZ R35, R31.reuse, R62, -R76 ;  /* 0x0000003e1f237223 */ /* 0x040fe2000001084c */
[C---:B------:R-:W-:Y:S01]  /*9270*/  FMUL.FTZ R60, R30.reuse, R32 ;  /* 0x000000201e3c7220 */ /* 0x040fe20000410000 */
[----:B------:R-:W-:Y:S01]  /*9280*/  FMUL.FTZ R61, R30, R29 ;  /* 0x0000001d1e3d7220 */ /* 0x000fe20000410000 */
[----:B------:R-:W-:Y:S01]  /*9290*/  FFMA.FTZ R31, R31, R74, R78 ;  /* 0x0000004a1f1f7223 */ /* 0x000fe2000001004e */
[C---:B------:R-:W-:Y:S01]  /*92a0*/  FMUL.FTZ R30, R34.reuse, R43 ;  /* 0x0000002b221e7220 */ /* 0x040fe20000410000 */
[----:B------:R-:W-:Y:S01]  /*92b0*/  FMUL.FTZ R34, R34, R41 ;  /* 0x0000002922227220 */ /* 0x000fe20000410000 */
[----:B------:R-:W-:Y:S01]  /*92c0*/  FFMA.FTZ R28, R28, R217, R75 ;  /* 0x000000d91c1c7223 */ /* 0x000fe2000001004b */
[----:B------:R-:W-:Y:S01]  /*92d0*/  F2FP.BF16.F32.PACK_AB R35, R35, R48 ;  /* 0x000000302323723e */ /* 0x000fe200000010ff */
[C---:B------:R-:W-:Y:S01]  /*92e0*/  FFMA.FTZ R60, R49.reuse, R29, -R60 ;  /* 0x0000001d313c7223 */ /* 0x040fe2000001083c */
[----:B------:R-:W-:Y:S01]  /*92f0*/  FFMA.FTZ R61, R49, R32, R61 ;  /* 0x00000020313d7223 */ /* 0x000fe2000001003d */
[C---:B------:R-:W-:Y:S01]  /*9300*/  FFMA.FTZ R41, R51.reuse, R41, -R30 ;  /* 0x0000002933297223 */ /* 0x040fe2000001081e */
[----:B------:R-:W-:Y:S01]  /*9310*/  FFMA.FTZ R34, R51, R43, R34 ;  /* 0x0000002b33227223 */ /* 0x000fe20000010022 */
        /* <DEDUP_REMOVED lines=9> */
[----:B------:R-:W-:Y:S02]  /*93b0*/  F2FP.BF16.F32.PACK_AB R30, R41, R60 ;  /* 0x0000003c291e723e */ /* 0x000fe400000010ff */
[----:B------:R-:W-:-:S07]  /*93c0*/  F2FP.BF16.F32.PACK_AB R34, R34, R61 ;  /* 0x0000003d2222723e */ /* 0x000fce00000010ff */
.L_x_1750:
[----:B------:R-:W-:Y:S05]  /*93d0*/  BSYNC B2 ;  /* 0x0000000000027941 */ /* 0x000fea0003800000 */
.L_x_1749:
[----:B------:R-:W-:Y:S02]  /*93e0*/  ULDC.64 UR4, c[0x0][0x208] ;  /* 0x0000820000047ab9 */ /* 0x000fe40000000a00 */
[----:B0-----:R3:W-:Y:S04]  /*93f0*/  STG.E.128 desc[UR4][R36.64], R28 ;  /* 0x0000001c24007986 */ /* 0x0017e8000c101d04 */
[----:B--2---:R3:W-:Y:S02]  /*9400*/  @!P3 STG.E.128 desc[UR4][R38.64], R32 ;  /* 0x000000202600b986 */ /* 0x0047e4000c101d04 */
.L_x_1748:
[----:B------:R-:W-:Y:S05]  /*9410*/  BSYNC B1 ;  /* 0x0000000000017941 */ /* 0x000fea0003800000 */
.L_x_1747:
[----:B------:R-:W-:Y:S01]  /*9420*/  ISETP.NE.AND P3, PT, R10, RZ, PT ;  /* 0x000000ff0a00720c */ /* 0x000fe20003f65270 */
[----:B------:R-:W-:-:S12]  /*9430*/  BSSY B1, `(.L_x_1751) ;  /* 0x0000081000017945 */ /* 0x000fd80003800000 */
[----:B------:R-:W-:Y:S05]  /*9440*/  @!P3 BRA `(.L_x_1752) ;  /* 0x0000000400fcb947 */ /* 0x000fea0003800000 */
[----:B---3--:R-:W-:Y:S01]  /*9450*/  SEL R28, R126, R150, !P1 ;  /* 0x000000967e1c7207 */ /* 0x008fe20004800000 */
        /* <DEDUP_REMOVED lines=11> */
[----:B------:R-:W-:-:S04]  /*9510*/  LOP3.LUT R28, R173, 0x38, R29, 0xf8, !PT ;  /* 0x00000038ad1c7812 */ /* 0x000fc800078ef81d */
[----:B------:R-:W-:-:S05]  /*9520*/  LOP3.LUT R28, R28, R223, RZ, 0x3c, !PT ;  /* 0x000000df1c1c7212 */ /* 0x000fca00078e3cff */
[--C-:B------:R-:W-:Y:S02]  /*9530*/  @!P3 SHF.R.S32.HI R33, RZ, 0x1f, R29.reuse ;  /* 0x0000001fff21b819 */ /* 0x100fe4000001141d */
[----:B------:R-:W-:Y:S01]  /*9540*/  @!P3 IADD3 R30, P4, P5, R86, R124, R29 ;  /* 0x0000007c561eb210 */ /* 0x000fe20007d9e01d */
[----:B------:R-:W-:-:S03]  /*9550*/  IMAD R29, R31, 0x1800, R178 ;  /* 0x000018001f1d7824 */ /* 0x000fc600078e02b2 */
[----:B------:R-:W-:Y:S01]  /*9560*/  @!P3 IADD3.X R33, R84, R40, R33, P4, P5 ;  /* 0x000000285421b210 */ /* 0x000fe200027ea421 */
[----:B------:R-:W-:Y:S01]  /*9570*/  IMAD.IADD R28, R29, 0x1, R28 ;  /* 0x000000011d1c7824 */ /* 0x000fe200078e021c */
[CC--:B0-----:R-:W-:Y:S01]  /*9580*/  LEA R36, P4, R32.reuse, R114.reuse, 0x1 ;  /* 0x0000007220247211 */ /* 0x0c1fe200078808ff */
[C---:B------:R-:W-:Y:S02]  /*9590*/  IMAD R29, R17.reuse, 0x4800, R142 ;  /* 0x00004800111d7824 */ /* 0x040fe400078e028e */
[----:B------:R-:W-:Y:S01]  /*95a0*/  IMAD R31, R17, 0x4800, R28 ;  /* 0x00004800111f7824 */ /* 0x000fe200078e021c */
[----:B------:R-:W-:Y:S01]  /*95b0*/  LEA.HI.X R37, R32, R115, R34, 0x1, P4 ;  /* 0x0000007320257211 */ /* 0x000fe200020f0c22 */
[--C-:B------:R-:W-:Y:S01]  /*95c0*/  IMAD R29, R29, 0x2, R16.reuse ;  /* 0x000000021d1d7824 */ /* 0x100fe200078e0210 */
        /* <DEDUP_REMOVED lines=10> */
[----:B------:R-:W-:Y:S01]  /*9670*/  IMAD.U32 R56, R35, 0x10000, RZ ;  /* 0x0001000023387824 */ /* 0x000fe200078e00ff */
[----:B------:R-:W-:Y:S01]  /*9680*/  SHF.R.U32.HI R57, RZ, 0x10, R57 ;  /* 0x00000010ff397819 */ /* 0x000fe20000011639 */
[----:B0-----:R-:W-:Y:S01]  /*9690*/  IMAD.U32 R44, R29, 0x10000, RZ ;  /* 0x000100001d2c7824 */ /* 0x001fe200078e00ff */
[--C-:B------:R-:W-:Y:S01]  /*96a0*/  SHF.R.U64 R58, R68, 0x10, R69.reuse ;  /* 0x00000010443a7819 */ /* 0x100fe20000001245 */
[----:B------:R-:W-:Y:S01]  /*96b0*/  IMAD.U32 R50, R31, 0x10000, RZ ;  /* 0x000100001f327824 */ /* 0x000fe200078e00ff */
[----:B------:R-:W-:Y:S01]  /*96c0*/  SHF.R.U32.HI R68, RZ, 0x10, R69 ;  /* 0x00000010ff447819 */ /* 0x000fe20000011645 */
[----:B------:R-:W-:Y:S01]  /*96d0*/  IMAD.U32 R42, R32, 0x10000, RZ ;  /* 0x00010000202a7824 */ /* 0x000fe200078e00ff */
[----:B------:R-:W-:Y:S01]  /*96e0*/  PRMT R49, R198, 0x5410, R49 ;  /* 0x00005410c6317816 */ /* 0x000fe20000000031 */
[----:B------:R-:W-:Y:S01]  /*96f0*/  IMAD.U32 R41, R28, 0x10000, RZ ;  /* 0x000100001c297824 */ /* 0x000fe200078e00ff */
[----:B------:R-:W-:-:S02]  /*9700*/  PRMT R198, R198, 0x5432, R57 ;  /* 0x00005432c6c67816 */ /* 0x000fc40000000039 */
[----:B------:R-:W-:Y:S02]  /*9710*/  PRMT R57, R213, 0x5432, R68 ;  /* 0x00005432d5397816 */ /* 0x000fe40000000044 */
[----:B------:R-:W-:Y:S02]  /*9720*/  SHF.R.U32.HI R60, RZ, 0x10, R59 ;  /* 0x00000010ff3c7819 */ /* 0x000fe4000001163b */
[--C-:B------:R-:W-:Y:S01]  /*9730*/  SHF.R.U64 R45, R70, 0x10, R71.reuse ;  /* 0x00000010462d7819 */ /* 0x100fe20000001247 */
[----:B------:R-:W-:Y:S01]  /*9740*/  IMAD.U32 R59, R57, 0x10000, RZ ;  /* 0x00010000393b7824 */ /* 0x000fe200078e00ff */
[----:B------:R-:W-:Y:S02]  /*9750*/  SHF.R.U32.HI R71, RZ, 0x10, R71 ;  /* 0x00000010ff477819 */ /* 0x000fe40000011647 */
[----:B------:R-:W-:Y:S01]  /*9760*/  LOP3.LUT R48, R35, 0xffff0000, RZ, 0xc0, !PT ;  /* 0xffff000023307812 */ /* 0x000fe200078ec0ff */
[----:B------:R-:W-:Y:S01]  /*9770*/  IMAD.U32 R35, R198, 0x10000, RZ ;  /* 0x00010000c6237824 */ /* 0x000fe200078e00ff */
[----:B------:R-:W-:Y:S01]  /*9780*/  LOP3.LUT R51, R33, 0xffff0000, RZ, 0xc0, !PT ;  /* 0xffff000021337812 */ /* 0x000fe200078ec0ff */
[----:B------:R-:W-:Y:S01]  /*9790*/  FMUL.FTZ R61, R46, R59 ;  /* 0x0000003b2e3d7220 */ /* 0x000fe20000410000 */
[----:B------:R-:W-:-:S02]  /*97a0*/  PRMT R213, R213, 0x5410, R58 ;  /* 0x00005410d5d57816 */ /* 0x000fc4000000003a */
[C---:B------:R-:W-:Y:S02]  /*97b0*/  PRMT R45, R212.reuse, 0x5410, R45 ;  /* 0x00005410d42d7816 */ /* 0x040fe4000000002d */
[----:B------:R-:W-:Y:S02]  /*97c0*/  PRMT R33, R159, 0x5410, R62 ;  /* 0x000054109f217816 */ /* 0x000fe4000000003e */
[----:B------:R-:W-:Y:S02]  /*97d0*/  PRMT R212, R212, 0x5432, R71 ;  /* 0x00005432d4d47816 */ /* 0x000fe40000000047 */
[----:B------:R-:W-:Y:S01]  /*97e0*/  LOP3.LUT R58, R57, 0xffff0000, RZ, 0xc0, !PT ;  /* 0xffff0000393a7812 */ /* 0x000fe200078ec0ff */
[-C--:B------:R-:W-:Y:S01]  /*97f0*/  FMUL.FTZ R57, R46, R35.reuse ;  /* 0x000000232e397220 */ /* 0x080fe20000410000 */
[----:B------:R-:W-:Y:S01]  /*9800*/  PRMT R159, R159, 0x5432, R60 ;  /* 0x000054329f9f7816 */ /* 0x000fe2000000003c */
[----:B------:R-:W-:Y:S01]  /*9810*/  FFMA.FTZ R35, R44, R35, -R61 ;  /* 0x000000232c237223 */ /* 0x000fe2000001083d */
[----:B------:R-:W-:Y:S01]  /*9820*/  LOP3.LUT R46, R198, 0xffff0000, RZ, 0xc0, !PT ;  /* 0xffff0000c62e7812 */ /* 0x000fe200078ec0ff */
[----:B------:R-:W-:-:S02]  /*9830*/  IMAD.U32 R61, R212, 0x10000, RZ ;  /* 0x00010000d43d7824 */ /* 0x000fc400078e00ff */
[----:B------:R-:W-:Y:S01]  /*9840*/  FFMA.FTZ R44, R44, R59, R57 ;  /* 0x0000003b2c2c7223 */ /* 0x000fe20000010039 */
[----:B------:R-:W-:Y:S02]  /*9850*/  IMAD.U32 R57, R159, 0x10000, RZ ;  /* 0x000100009f397824 */ /* 0x000fe400078e00ff */
[C---:B------:R-:W-:Y:S01]  /*9860*/  FMUL.FTZ R60, R51.reuse, R58 ;  /* 0x0000003a333c7220 */ /* 0x040fe20000410000 */
[----:B------:R-:W-:Y:S01]  /*9870*/  FMUL.FTZ R62, R51, R46 ;  /* 0x0000002e333e7220 */ /* 0x000fe20000410000 */
[C---:B------:R-:W-:Y:S01]  /*9880*/  FMUL.FTZ R51, R56.reuse, R61 ;  /* 0x0000003d38337220 */ /* 0x040fe20000410000 */
[----:B------:R-:W-:Y:S01]  /*9890*/  LOP3.LUT R47, R29, 0xffff0000, RZ, 0xc0, !PT ;  /* 0xffff00001d2f7812 */ /* 0x000fe200078ec0ff */
[-C--:B------:R-:W-:Y:S01]  /*98a0*/  FMUL.FTZ R56, R56, R57.reuse ;  /* 0x0000003938387220 */ /* 0x080fe20000410000 */
[----:B------:R-:W-:Y:S01]  /*98b0*/  LOP3.LUT R212, R212, 0xffff0000, RZ, 0xc0, !PT ;  /* 0xffff0000d4d47812 */ /* 0x000fe200078ec0ff */
[C---:B------:R-:W-:Y:S01]  /*98c0*/  FFMA.FTZ R57, R50.reuse, R57, -R51 ;  /* 0x0000003932397223 */ /* 0x040fe20000010833 */
[----:B------:R-:W-:Y:S01]  /*98d0*/  LOP3.LUT R159, R159, 0xffff0000, RZ, 0xc0, !PT ;  /* 0xffff00009f9f7812 */ /* 0x000fe200078ec0ff */
[----:B------:R-:W-:Y:S01]  /*98e0*/  FFMA.FTZ R56, R50, R61, R56 ;  /* 0x0000003d32387223 */ /* 0x000fe20000010038 */
[----:B------:R-:W-:-:S02]  /*98f0*/  IMAD.U32 R51, R213, 0x10000, RZ ;  /* 0x00010000d5337824 */ /* 0x000fc400078e00ff */
[----:B------:R-:W-:Y:S01]  /*9900*/  FFMA.FTZ R46, R47, R46, -R60 ;  /* 0x0000002e2f2e7223 */ /* 0x000fe2000001083c */
[----:B------:R-:W-:Y:S02]  /*9910*/  IMAD.U32 R50, R49, 0x10000, RZ ;  /* 0x0001000031327824 */ /* 0x000fe400078e00ff */
[----:B------:R-:W-:Y:S01]  /*9920*/  FFMA.FTZ R47, R47, R58, R62 ;  /* 0x0000003a2f2f7223 */ /* 0x000fe2000001003e */
[C---:B------:R-:W-:Y:S01]  /*9930*/  FMUL.FTZ R58, R48.reuse, R212 ;  /* 0x000000d4303a7220 */ /* 0x040fe20000410000 */
[----:B------:R-:W-:Y:S01]  /*9940*/  FMUL.FTZ R60, R48, R159 ;  /* 0x0000009f303c7220 */ /* 0x000fe20000410000 */
[CC--:B------:R-:W-:Y:S01]  /*9950*/  FMUL.FTZ R48, R42.reuse, R51.reuse ;  /* 0x000000332a307220 */ /* 0x0c0fe20000410000 */
[----:B------:R-:W-:Y:S01]  /*9960*/  LOP3.LUT R43, R31, 0xffff0000, RZ, 0xc0, !PT ;  /* 0xffff00001f2b7812 */ /* 0x000fe200078ec0ff */
[-C--:B------:R-:W-:Y:S01]  /*9970*/  FMUL.FTZ R42, R42, R50.reuse ;  /* 0x000000322a2a7220 */ /* 0x080fe20000410000 */
[----:B------:R-:W-:Y:S01]  /*9980*/  LOP3.LUT R32, R32, 0xffff0000, RZ, 0xc0, !PT ;  /* 0xffff000020207812 */ /* 0x000fe200078ec0ff */
[C---:B------:R-:W-:Y:S01]  /*9990*/  IMAD.U32 R29, R30.reuse, 0x10000, RZ ;  /* 0x000100001e1d7824 */ /* 0x040fe200078e00ff */
[----:B------:R-:W-:Y:S01]  /*99a0*/  LOP3.LUT R213, R213, 0xffff0000, RZ, 0xc0, !PT ;  /* 0xffff0000d5d57812 */ /* 0x000fe200078ec0ff */
[----:B------:R-:W-:Y:S01]  /*99b0*/  FFMA.FTZ R48, R41, R50, -R48 ;  /* 0x0000003229307223 */ /* 0x000fe20000010830 */
[----:B------:R-:W-:Y:S01]  /*99c0*/  LOP3.LUT R49, R49, 0xffff0000, RZ, 0xc0, !PT ;  /* 0xffff000031317812 */ /* 0x000fe200078ec0ff */
[----:B------:R-:W-:Y:S01]  /*99d0*/  FFMA.FTZ R42, R41, R51, R42 ;  /* 0x00000033292a7223 */ /* 0x000fe2000001002a */
[----:B------:R-:W-:Y:S01]  /*99e0*/  LOP3.LUT R31, R30, 0xffff0000, RZ, 0xc0, !PT ;  /* 0xffff00001e1f7812 */ /* 0x000fe200078ec0ff */
[----:B------:R-:W-:Y:S01]  /*99f0*/  IMAD.U32 R30, R34, 0x10000, RZ ;  /* 0x00010000221e7824 */ /* 0x000fe200078e00ff */
[----:B------:R-:W-:Y:S01]  /*9a00*/  LOP3.LUT R28, R28, 0xffff0000, RZ, 0xc0, !PT ;  /* 0xffff00001c1c7812 */ /* 0x000fe200078ec0ff */
[C---:B------:R-:W-:Y:S01]  /*9a10*/  FFMA.FTZ R58, R43.reuse, R159, -R58 ;  /* 0x0000009f2b3a7223 */ /* 0x040fe2000001083a */
[----:B------:R-:W-:Y:S01]  /*9a20*/  FFMA.FTZ R59, R43, R212, R60 ;  /* 0x000000d42b3b7223 */ /* 0x000fe2000001003c */
[C---:B------:R-:W-:Y:S01]  /*9a30*/  IMAD.U32 R41, R45.reuse, 0x10000, RZ ;  /* 0x000100002d297824 */ /* 0x040fe200078e00ff */
[----:B------:R-:W-:Y:S01]  /*9a40*/  LOP3.LUT R34, R34, 0xffff0000, RZ, 0xc0, !PT ;  /* 0xffff000022227812 */ /* 0x000fe200078ec0ff */
[C---:B------:R-:W-:Y:S01]  /*9a50*/  FMUL.FTZ R43, R32.reuse, R213 ;  /* 0x000000d5202b7220 */ /* 0x040fe20000410000 */
[-C--:B------:R-:W-:Y:S01]  /*9a60*/  FMUL.FTZ R51, R32, R49.reuse ;  /* 0x0000003120337220 */ /* 0x080fe20000410000 */
[----:B------:R-:W-:Y:S01]  /*9a70*/  LOP3.LUT R45, R45, 0xffff0000, RZ, 0xc0, !PT ;  /* 0xffff00002d2d7812 */ /* 0x000fe200078ec0ff */
[C---:B------:R-:W-:Y:S01]  /*9a80*/  IMAD.U32 R32, R33.reuse, 0x10000, RZ ;  /* 0x0001000021207824 */ /* 0x040fe200078e00ff */
[----:B------:R-:W-:Y:S01]  /*9a90*/  LOP3.LUT R33, R33, 0xffff0000, RZ, 0xc0, !PT ;  /* 0xffff000021217812 */ /* 0x000fe200078ec0ff */
[C---:B------:R-:W-:Y:S01]  /*9aa0*/  FFMA.FTZ R43, R28.reuse, R49, -R43 ;  /* 0x000000311c2b7223 */ /* 0x040fe2000001082b */
[----:B------:R-:W-:Y:S01]  /*9ab0*/  FFMA.FTZ R51, R28, R213, R51 ;  /* 0x000000d51c337223 */ /* 0x000fe20000010033 */
[----:B------:R-:W-:Y:S01]  /*9ac0*/  FMUL.FTZ R28, R30, R41 ;  /* 0x000000291e1c7220 */ /* 0x000fe20000410000 */
[----:B------:R-:W-:Y:S01]  /*9ad0*/  FMUL.FTZ R50, R34, R45 ;  /* 0x0000002d22327220 */ /* 0x000fe20000410000 */
[-C--:B------:R-:W-:Y:S01]  /*9ae0*/  FMUL.FTZ R30, R30, R32.reuse ;  /* 0x000000201e1e7220 */ /* 0x080fe20000410000 */
[-C--:B------:R-:W-:Y:S01]  /*9af0*/  FMUL.FTZ R34, R34, R33.reuse ;  /* 0x0000002122227220 */ /* 0x080fe20000410000 */
[----:B------:R-:W-:Y:S01]  /*9b00*/  FFMA.FTZ R28, R29, R32, -R28 ;  /* 0x000000201d1c7223 */ /* 0x000fe2000001081c */
        /* <DEDUP_REMOVED lines=13> */
[----:B------:R-:W-:-:S02]  /*9be0*/  IMAD.MOV.U32 R30, RZ, RZ, R56 ;  /* 0x000000ffff1e7224 */ /* 0x000fc400078e0038 */
[----:B------:R-:W-:-:S07]  /*9bf0*/  IMAD.MOV.U32 R31, RZ, RZ, R57 ;  /* 0x000000ffff1f7224 */ /* 0x000fce00078e0039 */
.L_x_1754:
[----:B------:R-:W-:Y:S05]  /*9c00*/  BSYNC B2 ;  /* 0x0000000000027941 */ /* 0x000fea0003800000 */
.L_x_1753:
[----:B------:R-:W-:Y:S02]  /*9c10*/  ULDC.64 UR4, c[0x0][0x208] ;  /* 0x0000820000047ab9 */ /* 0x000fe40000000a00 */
[----:B0-----:R0:W-:Y:S04]  /*9c20*/  STG.E.128 desc[UR4][R36.64], R28 ;  /* 0x0000001c24007986 */ /* 0x0011e8000c101d04 */
[----:B--2---:R0:W-:Y:S02]  /*9c30*/  @!P3 STG.E.128 desc[UR4][R38.64], R32 ;  /* 0x000000202600b986 */ /* 0x0041e4000c101d04 */
.L_x_1752:
[----:B------:R-:W-:Y:S05]  /*9c40*/  BSYNC B1 ;  /* 0x0000000000017941 */ /* 0x000fea0003800000 */
.L_x_1751:
[----:B------:R-:W-:-:S13]  /*9c50*/  ISETP.NE.AND P3, PT, R9, RZ, PT ;  /* 0x000000ff0900720c */ /* 0x000fda0003f65270 */
[----:B------:R-:W-:Y:S05]  /*9c60*/  @!P3 BRA `(.L_x_1705) ;  /* 0x0000000800f0b947 */ /* 0x000fea0003800000 */
[----:B0--3--:R-:W2:Y:S01]  /*9c70*/  LDL R28, [R1+0xc] ;  /* 0x00000c00011c7983 */ /* 0x009ea20000100800 */
[----:B------:R-:W-:Y:S01]  /*9c80*/  BSSY B1, `(.L_x_1755) ;  /* 0x0000075000017945 */ /* 0x000fe20003800000 */
[----:B--2---:R-:W-:-:S04]  /*9c90*/  LOP3.LUT P4, RZ, R28, 0x1, RZ, 0xc0, !PT ;  /* 0x000000011cff7812 */ /* 0x004fc8000788c0ff */
[----:B------:R-:W-:Y:S02]  /*9ca0*/  SEL R150, R126, R150, !P4 ;  /* 0x000000967e967207 */ /* 0x000fe40006000000 */
[----:B----4-:R-:W-:Y:S02]  /*9cb0*/  IADD3 R37, P3, P4, R86, R124, R12 ;  /* 0x0000007c56257210 */ /* 0x010fe40007c7e00c */
        /* <DEDUP_REMOVED lines=9> */
[----:B------:R-:W-:-:S04]  /*9d50*/  LEA.HI R28, R28, R29, RZ, 0x3 ;  /* 0x0000001d1c1c7211 */ /* 0x000fc800078f18ff */
[----:B------:R-:W-:Y:S02]  /*9d60*/  SHF.R.S32.HI R29, RZ, 0x3, R28 ;  /* 0x00000003ff1d7819 */ /* 0x000fe4000001141c */
[----:B------:R-:W-:-:S03]  /*9d70*/  LOP3.LUT R28, R173, 0x38, R39, 0xf8, !PT ;  /* 0x00000038ad1c7812 */ /* 0x000fc600078ef827 */
[----:B------:R-:W-:Y:S01]  /*9d80*/  IMAD R29, R29, 0x1800, R178 ;  /* 0x000018001d1d7824 */ /* 0x000fe200078e02b2 */
[----:B------:R-:W-:-:S05]  /*9d90*/  LOP3.LUT R28, R28, R223, RZ, 0x3c, !PT ;  /* 0x000000df1c1c7212 */ /* 0x000fca00078e3cff */
        /* <DEDUP_REMOVED lines=8> */
[----:B------:R-:W-:Y:S01]  /*9e20*/  SHF.R.U64 R57, R52, 0x10, R53 ;  /* 0x0000001034397819 */ /* 0x000fe20000001235 */
[----:B--2---:R-:W-:Y:S01]  /*9e30*/  IMAD.U32 R45, R33, 0x10000, RZ ;  /* 0x00010000212d7824 */ /* 0x004fe200078e00ff */
[----:B------:R-:W-:Y:S01]  /*9e40*/  SHF.R.U32.HI R51, RZ, 0x10, R65 ;  /* 0x00000010ff337819 */ /* 0x000fe20000011641 */
[----:B0-----:R-:W-:Y:S01]  /*9e50*/  IMAD.U32 R41, R29, 0x10000, RZ ;  /* 0x000100001d297824 */ /* 0x001fe200078e00ff */
[----:B------:R-:W-:Y:S01]  /*9e60*/  SHF.R.U32.HI R49, RZ, 0x10, R53 ;  /* 0x00000010ff317819 */ /* 0x000fe20000011635 */
[----:B------:R-:W-:Y:S01]  /*9e70*/  IMAD.U32 R47, R35, 0x10000, RZ ;  /* 0x00010000232f7824 */ /* 0x000fe200078e00ff */
[----:B------:R-:W-:Y:S01]  /*9e80*/  SHF.R.U64 R52, R54, 0x10, R55 ;  /* 0x0000001036347819 */ /* 0x000fe20000001237 */
[----:B------:R-:W-:Y:S01]  /*9e90*/  IMAD.U32 R44, R32, 0x10000, RZ ;  /* 0x00010000202c7824 */ /* 0x000fe200078e00ff */
[----:B------:R-:W-:Y:S01]  /*9ea0*/  PRMT R48, R156, 0x5410, R57 ;  /* 0x000054109c307816 */ /* 0x000fe20000000039 */
[----:B------:R-:W-:Y:S01]  /*9eb0*/  IMAD.U32 R38, R28, 0x10000, RZ ;  /* 0x000100001c267824 */ /* 0x000fe200078e00ff */
[----:B------:R-:W-:-:S02]  /*9ec0*/  PRMT R51, R158, 0x5432, R51 ;  /* 0x000054329e337816 */ /* 0x000fc40000000033 */
[----:B------:R-:W-:Y:S02]  /*9ed0*/  SHF.R.U32.HI R50, RZ, 0x10, R55 ;  /* 0x00000010ff327819 */ /* 0x000fe40000011637 */
[----:B------:R-:W-:Y:S02]  /*9ee0*/  PRMT R156, R156, 0x5432, R49 ;  /* 0x000054329c9c7816 */ /* 0x000fe40000000031 */
[----:B------:R-:W-:Y:S02]  /*9ef0*/  SHF.R.U64 R53, R64, 0x10, R65 ;  /* 0x0000001040357819 */ /* 0x000fe40000001241 */
[--C-:B------:R-:W-:Y:S02]  /*9f00*/  SHF.R.U64 R54, R66, 0x10, R67.reuse ;  /* 0x0000001042367819 */ /* 0x100fe40000001243 */
[----:B------:R-:W-:Y:S01]  /*9f10*/  PRMT R49, R155, 0x5410, R52 ;  /* 0x000054109b317816 */ /* 0x000fe20000000034 */
[----:B------:R-:W-:Y:S01]  /*9f20*/  IMAD.U32 R52, R51, 0x10000, RZ ;  /* 0x0001000033347824 */ /* 0x000fe200078e00ff */
[----:B------:R-:W-:-:S02]  /*9f30*/  SHF.R.U32.HI R66, RZ, 0x10, R67 ;  /* 0x00000010ff427819 */ /* 0x000fc40000011643 */
[----:B------:R-:W-:Y:S01]  /*9f40*/  PRMT R155, R155, 0x5432, R50 ;  /* 0x000054329b9b7816 */ /* 0x000fe20000000032 */
[----:B------:R-:W-:Y:S01]  /*9f50*/  IMAD.U32 R50, R156, 0x10000, RZ ;  /* 0x000100009c327824 */ /* 0x000fe200078e00ff */
[----:B------:R-:W-:Y:S02]  /*9f60*/  PRMT R158, R158, 0x5410, R53 ;  /* 0x000054109e9e7816 */ /* 0x000fe40000000035 */
[----:B------:R-:W-:Y:S01]  /*9f70*/  PRMT R53, R157, 0x5410, R54 ;  /* 0x000054109d357816 */ /* 0x000fe20000000036 */
[----:B------:R-:W-:Y:S01]  /*9f80*/  FMUL.FTZ R54, R45, R52 ;  /* 0x000000342d367220 */ /* 0x000fe20000410000 */
[----:B------:R-:W-:Y:S01]  /*9f90*/  PRMT R157, R157, 0x5432, R66 ;  /* 0x000054329d9d7816 */ /* 0x000fe20000000042 */
[-C--:B------:R-:W-:Y:S01]  /*9fa0*/  FMUL.FTZ R56, R45, R50.reuse ;  /* 0x000000322d387220 */ /* 0x080fe20000410000 */
[----:B------:R-:W-:Y:S01]  /*9fb0*/  LOP3.LUT R46, R33, 0xffff0000, RZ, 0xc0, !PT ;  /* 0xffff0000212e7812 */ /* 0x000fe200078ec0ff */
[----:B------:R-:W-:Y:S01]  /*9fc0*/  FFMA.FTZ R55, R41, R50, -R54 ;  /* 0x0000003229377223 */ /* 0x000fe20000010836 */
[----:B------:R-:W-:Y:S01]  /*9fd0*/  LOP3.LUT R51, R51, 0xffff0000, RZ, 0xc0, !PT ;  /* 0xffff000033337812 */ /* 0x000fe200078ec0ff */
[----:B------:R-:W-:Y:S01]  /*9fe0*/  IMAD.U32 R54, R157, 0x10000, RZ ;  /* 0x000100009d367824 */ /* 0x000fe200078e00ff */
[----:B------:R-:W-:Y:S01]  /*9ff0*/  LOP3.LUT R45, R156, 0xffff0000, RZ, 0xc0, !PT ;  /* 0xffff00009c2d7812 */ /* 0x000fe200078ec0ff */
[----:B------:R-:W-:Y:S01]  /*a000*/  FFMA.FTZ R56, R41, R52, R56 ;  /* 0x0000003429387223 */ /* 0x000fe20000010038 */
[----:B------:R-:W-:Y:S01]  /*a010*/  LOP3.LUT R42, R29, 0xffff0000, RZ, 0xc0, !PT ;  /* 0xffff00001d2a7812 */ /* 0x000fe200078ec0ff */
[----:B------:R-:W-:-:S02]  /*a020*/  IMAD.U32 R50, R155, 0x10000, RZ ;  /* 0x000100009b327824 */ /* 0x000fc400078e00ff */
[C---:B------:R-:W-:Y:S01]  /*a030*/  FMUL.FTZ R57, R46.reuse, R51 ;  /* 0x000000332e397220 */ /* 0x040fe20000410000 */
[-C--:B------:R-:W-:Y:S01]  /*a040*/  FMUL.FTZ R41, R46, R45.reuse ;  /* 0x0000002d2e297220 */ /* 0x080fe20000410000 */
[----:B------:R-:W-:Y:S01]  /*a050*/  FMUL.FTZ R58, R47, R54 ;  /* 0x000000362f3a7220 */ /* 0x000fe20000410000 */
[----:B------:R-:W-:Y:S02]  /*a060*/  IMAD.U32 R33, R31, 0x10000, RZ ;  /* 0x000100001f217824 */ /* 0x000fe400078e00ff */
[-C--:B------:R-:W-:Y:S01]  /*a070*/  FMUL.FTZ R47, R47, R50.reuse ;  /* 0x000000322f2f7220 */ /* 0x080fe20000410000 */
[C---:B------:R-:W-:Y:S01]  /*a080*/  FFMA.FTZ R52, R42.reuse, R45, -R57 ;  /* 0x0000002d2a347223 */ /* 0x040fe20000010839 */
[----:B------:R-:W-:Y:S01]  /*a090*/  FFMA.FTZ R51, R42, R51, R41 ;  /* 0x000000332a337223 */ /* 0x000fe20000010029 */
[----:B------:R-:W-:Y:S01]  /*a0a0*/  LOP3.LUT R35, R35, 0xffff0000, RZ, 0xc0, !PT ;  /* 0xffff000023237812 */ /* 0x000fe200078ec0ff */
[----:B------:R-:W-:Y:S01]  /*a0b0*/  FFMA.FTZ R58, R33, R50, -R58 ;  /* 0x00000032213a7223 */ /* 0x000fe2000001083a */
[----:B------:R-:W-:Y:S01]  /*a0c0*/  LOP3.LUT R46, R157, 0xffff0000, RZ, 0xc0, !PT ;  /* 0xffff00009d2e7812 */ /* 0x000fe200078ec0ff */
[----:B------:R-:W-:Y:S01]  /*a0d0*/  FFMA.FTZ R47, R33, R54, R47 ;  /* 0x00000036212f7223 */ /* 0x000fe2000001002f */
[----:B------:R-:W-:Y:S01]  /*a0e0*/  LOP3.LUT R42, R155, 0xffff0000, RZ, 0xc0, !PT ;  /* 0xffff00009b2a7812 */ /* 0x000fe200078ec0ff */
[----:B------:R-:W-:Y:S01]  /*a0f0*/  IMAD.U32 R41, R158, 0x10000, RZ ;  /* 0x000100009e297824 */ /* 0x000fe200078e00ff */
[----:B------:R-:W-:Y:S01]  /*a100*/  LOP3.LUT R43, R31, 0xffff0000, RZ, 0xc0, !PT ;  /* 0xffff00001f2b7812 */ /* 0x000fe200078ec0ff */
[----:B------:R-:W-:-:S02]  /*a110*/  IMAD.U32 R33, R48, 0x10000, RZ ;  /* 0x0001000030217824 */ /* 0x000fc400078e00ff */
[C---:B------:R-:W-:Y:S01]  /*a120*/  FMUL.FTZ R50, R35.reuse, R46 ;  /* 0x0000002e23327220 */ /* 0x040fe20000410000 */
[-C--:B------:R-:W-:Y:S01]  /*a130*/  FMUL.FTZ R54, R35, R42.reuse ;  /* 0x0000002a23367220 */ /* 0x080fe20000410000 */
[----:B------:R-:W-:Y:S01]  /*a140*/  LOP3.LUT R32, R32, 0xffff0000, RZ, 0xc0, !PT ;  /* 0xffff000020207812 */ /* 0x000fe200078ec0ff */
[----:B------:R-:W-:Y:S01]  /*a150*/  FMUL.FTZ R35, R44, R41 ;  /* 0x000000292c237220 */ /* 0x000fe20000410000 */
[----:B------:R-:W-:Y:S01]  /*a160*/  LOP3.LUT R158, R158, 0xffff0000, RZ, 0xc0, !PT ;  /* 0xffff00009e9e7812 */ /* 0x000fe200078ec0ff */
[-C--:B------:R-:W-:Y:S01]  /*a170*/  FMUL.FTZ R44, R44, R33.reuse ;  /* 0x000000212c2c7220 */ /* 0x080fe20000410000 */
[----:B------:R-:W-:Y:S01]  /*a180*/  LOP3.LUT R48, R48, 0xffff0000, RZ, 0xc0, !PT ;  /* 0xffff000030307812 */ /* 0x000fe200078ec0ff */
[----:B------:R-:W-:Y:S01]  /*a190*/  FFMA.FTZ R45, R43, R42, -R50 ;  /* 0x0000002a2b2d7223 */ /* 0x000fe20000010832 */
[----:B------:R-:W-:Y:S01]  /*a1a0*/  LOP3.LUT R29, R28, 0xffff0000, RZ, 0xc0, !PT ;  /* 0xffff00001c1d7812 */ /* 0x000fe200078ec0ff */
[----:B------:R-:W-:Y:S01]  /*a1b0*/  FMUL.FTZ R42, R32, R158 ;  /* 0x0000009e202a7220 */ /* 0x000fe20000410000 */
[C---:B------:R-:W-:Y:S01]  /*a1c0*/  FFMA.FTZ R35, R38.reuse, R33, -R35 ;  /* 0x0000002126237223 */ /* 0x040fe20000010823 */
[----:B------:R-:W-:Y:S01]  /*a1d0*/  FFMA.FTZ R44, R38, R41, R44 ;  /* 0x00000029262c7223 */ /* 0x000fe2000001002c */
[----:B------:R-:W-:-:S02]  /*a1e0*/  IMAD.U32 R31, R34, 0x10000, RZ ;  /* 0x00010000221f7824 */ /* 0x000fc400078e00ff */
[-C--:B------:R-:W-:Y:S01]  /*a1f0*/  FMUL.FTZ R38, R32, R48.reuse ;  /* 0x0000003020267220 */ /* 0x080fe20000410000 */
[----:B------:R-:W-:Y:S01]  /*a200*/  IMAD.U32 R33, R53, 0x10000, RZ ;  /* 0x0001000035217824 */ /* 0x000fe200078e00ff */
[----:B------:R-:W-:Y:S01]  /*a210*/  LOP3.LUT R34, R34, 0xffff0000, RZ, 0xc0, !PT ;  /* 0xffff000022227812 */ /* 0x000fe200078ec0ff */
[----:B------:R-:W-:Y:S01]  /*a220*/  IMAD.U32 R32, R49, 0x10000, RZ ;  /* 0x0001000031207824 */ /* 0x000fe200078e00ff */
[----:B------:R-:W-:Y:S01]  /*a230*/  LOP3.LUT R53, R53, 0xffff0000, RZ, 0xc0, !PT ;  /* 0xffff000035357812 */ /* 0x000fe200078ec0ff */
[----:B------:R-:W-:Y:S01]  /*a240*/  FFMA.FTZ R42, R29, R48, -R42 ;  /* 0x000000301d2a7223 */ /* 0x000fe2000001082a */
[----:B------:R-:W-:Y:S01]  /*a250*/  LOP3.LUT R49, R49, 0xffff0000, RZ, 0xc0, !PT ;  /* 0xffff000031317812 */ /* 0x000fe200078ec0ff */
[C---:B------:R-:W-:Y:S02]  /*a260*/  IMAD.U32 R28, R30.reuse, 0x10000, RZ ;  /* 0x000100001e1c7824 */ /* 0x040fe400078e00ff */
[----:B------:R-:W-:Y:S01]  /*a270*/  FFMA.FTZ R29, R29, R158, R38 ;  /* 0x0000009e1d1d7223 */ /* 0x000fe20000010026 */
[----:B------:R-:W-:Y:S01]  /*a280*/  LOP3.LUT R30, R30, 0xffff0000, RZ, 0xc0, !PT ;  /* 0xffff00001e1e7812 */ /* 0x000fe200078ec0ff */
[C---:B------:R-:W-:Y:S01]  /*a290*/  FMUL.FTZ R41, R31.reuse, R33 ;  /* 0x000000211f297220 */ /* 0x040fe20000410000 */
[----:B------:R-:W-:Y:S01]  /*a2a0*/  FMUL.FTZ R38, R31, R32 ;  /* 0x000000201f267220 */ /* 0x000fe20000410000 */
[C---:B------:R-:W-:Y:S01]  /*a2b0*/  FMUL.FTZ R31, R34.reuse, R53 ;  /* 0x00000035221f7220 */ /* 0x040fe20000410000 */
[----:B------:R-:W-:Y:S01]  /*a2c0*/  FFMA.FTZ R54, R43, R46, R54 ;  /* 0x0000002e2b367223 */ /* 0x000fe20000010036 */
[----:B------:R-:W-:Y:S01]  /*a2d0*/  FMUL.FTZ R34, R34, R49 ;  /* 0x0000003122227220 */ /* 0x000fe20000410000 */
[C---:B------:R-:W-:Y:S01]  /*a2e0*/  FFMA.FTZ R41, R28.reuse, R32, -R41 ;  /* 0x000000201c297223 */ /* 0x040fe20000010829 */
[----:B------:R-:W-:Y:S01]  /*a2f0*/  FFMA.FTZ R38, R28, R33, R38 ;  /* 0x000000211c267223 */ /* 0x000fe20000010026 */
[----:B------:R-:W-:Y:S01]  /*a300*/  FFMA.FTZ R28, R30, R49, -R31 ;  /* 0x000000311e1c7223 */ /* 0x000fe2000001081f */
[----:B------:R-:W-:Y:S01]  /*a310*/  F2FP.BF16.F32.PACK_AB R35, R42, R35 ;  /* 0x000000232a23723e */ /* 0x000fe200000010ff */
        /* <DEDUP_REMOVED lines=11> */
.L_x_1756:
[----:B------:R-:W-:Y:S05]  /*a3d0*/  BSYNC B1 ;  /* 0x0000000000017941 */ /* 0x000fea0003800000 */
.L_x_1755:
[----:B------:R-:W-:Y:S01]  /*a3e0*/  ISETP.GE.AND P3, PT, R39, R148, PT ;  /* 0x000000942700720c */ /* 0x000fe20003f66270 */
[----:B------:R-:W-:Y:S02]  /*a3f0*/  ULDC.64 UR4, c[0x0][0x208] ;  /* 0x0000820000047ab9 */ /* 0x000fe40000000a00 */
[----:B0-----:R0:W-:Y:S10]  /*a400*/  STG.E.128 desc[UR4][R36.64], R28 ;  /* 0x0000001c24007986 */ /* 0x0011f4000c101d04 */
[----:B------:R-:W-:Y:S05]  /*a410*/  @P3 BRA `(.L_x_1705) ;  /* 0x0000000400043947 */ /* 0x000fea0003800000 */
[--C-:B------:R-:W-:Y:S01]  /*a420*/  IADD3 R124, P3, P4, R86, R124, R39.reuse ;  /* 0x0000007c567c7210 */ /* 0x100fe20007c7e027 */
[----:B------:R-:W-:Y:S01]  /*a430*/  ULDC.64 UR4, c[0x0][0x208] ;  /* 0x0000820000047ab9 */ /* 0x000fe20000000a00 */
[----:B------:R-:W-:-:S04]  /*a440*/  SHF.R.S32.HI R39, RZ, 0x1f, R39 ;  /* 0x0000001fff277819 */ /* 0x000fc80000011427 */
[----:B------:R-:W-:Y:S02]  /*a450*/  IADD3.X R40, R84, R40, R39, P3, P4 ;  /* 0x0000002854287210 */ /* 0x000fe40001fe8427 */
[----:B------:R-:W-:-:S04]  /*a460*/  LEA R114, P3, R124, R114, 0x1 ;  /* 0x000000727c727211 */ /* 0x000fc800078608ff */
[----:B------:R-:W-:-:S05]  /*a470*/  LEA.HI.X R115, R124, R115, R40, 0x1, P3 ;  /* 0x000000737c737211 */ /* 0x000fca00018f0c28 */
[----:B--2---:R2:W-:Y:S01]  /*a480*/  STG.E.128 desc[UR4][R114.64], R32 ;  /* 0x0000002072007986 */ /* 0x0045e2000c101d04 */
[----:B------:R-:W-:Y:S05]  /*a490*/  BRA `(.L_x_1705) ;  /* 0x0000000000e47947 */ /* 0x000fea0003800000 */
.L_x_1672:
[----:B------:R-:W-:-:S04]  /*a4a0*/  ULOP3.LUT UR4, UR60, 0x1, URZ, 0xfc, !UPT ;  /* 0x000000013c047892 */ /* 0x000fc8000f8efc3f */
[----:B------:R-:W-:-:S06]  /*a4b0*/  UISETP.NE.AND UP0, UPT, UR4, 0x3, UPT ;  /* 0x000000030400788c */ /* 0x000fcc000bf05270 */
[----:B------:R-:W-:-:S13]  /*a4c0*/  PLOP3.LUT P2, PT, PT, PT, UP0, 0x80, 0x0 ;  /* 0x000000000000781c */ /* 0x000fda0003f4f008 */
[----:B------:R-:W-:Y:S05]  /*a4d0*/  @!P2 BRA `(.L_x_1757) ;  /* 0x000000000004a947 */ /* 0x000fea0003800000 */
[----:B------:R-:W-:Y:S01]  /*a4e0*/  BPT.TRAP 0x1 ;  /* 0x000000040000795c */ /* 0x000fe20000300000 */
.L_x_1757:
        /* <DEDUP_REMOVED lines=8> */
.L_x_2119:
[----:B------:R-:W-:Y:S05]  /*a570*/  BSYNC B1 ;  /* 0x0000000000017941 */ /* 0x000fea0003800000 */
.L_x_1758:
[----:B------:R-:W-:Y:S04]  /*a580*/  BSSY B1, `(.L_x_1760) ;  /* 0x0000015000017945 */ /* 0x000fe80003800000 */
[----:B------:R-:W-:Y:S05]  /*a590*/  @P3 BRA `(.L_x_1761) ;  /* 0x00000000004c3947 */ /* 0x000fea0003800000 */
[----:B------:R-:W-:Y:S01]  /*a5a0*/  ISETP.NE.AND P4, PT, R11, RZ, PT ;  /* 0x000000ff0b00720c */ /* 0x000fe20003f85270 */
[----:B------:R-:W-:Y:S01]  /*a5b0*/  ULDC.64 UR4, c[0x0][0x208] ;  /* 0x0000820000047ab9 */ /* 0x000fe20000000a00 */
        /* <DEDUP_REMOVED lines=17> */
.L_x_1761:
[----:B------:R-:W-:Y:S05]  /*a6d0*/  BSYNC B1 ;  /* 0x0000000000017941 */ /* 0x000fea0003800000 */
.L_x_1760:
[----:B------:R-:W-:-:S13]  /*a6e0*/  ISETP.GE.AND P3, PT, R188, R4, PT ;  /* 0x00000004bc00720c */ /* 0x000fda0003f66270 */
[----:B------:R-:W-:Y:S05]  /*a6f0*/  @P3 BRA `(.L_x_1705) ;  /* 0x00000000004c3947 */ /* 0x000fea0003800000 */
[----:B------:R-:W-:Y:S01]  /*a700*/  ISETP.NE.AND P4, PT, R11, RZ, PT ;  /* 0x000000ff0b00720c */ /* 0x000fe20003f85270 */
[----:B------:R-:W-:Y:S01]  /*a710*/  ULDC.64 UR4, c[0x0][0x208] ;  /* 0x0000820000047ab9 */ /* 0x000fe20000000a00 */
        /* <DEDUP_REMOVED lines=17> */
.L_x_1705:
[----:B------:R-:W-:Y:S05]  /*a830*/  BSYNC B0 ;  /* 0x0000000000007941 */ /* 0x000fea0003800000 */
.L_x_1671:
        /* <DEDUP_REMOVED lines=17> */
.L_x_1763:
[----:B------:R-:W-:Y:S05]  /*a950*/  BSYNC B0 ;  /* 0x0000000000007941 */ /* 0x000fea0003800000 */
.L_x_1762:
        /* <DEDUP_REMOVED lines=9> */
.L_x_2120:
[----:B------:R-:W-:Y:S05]  /*a9f0*/  BSYNC B0 ;  /* 0x0000000000007941 */ /* 0x000fea0003800000 */
.L_x_1764:
[----:B------:R-:W-:Y:S01]  /*aa00*/  BSSY B0, `(.L_x_1766) ;  /* 0x000001a000007945 */ /* 0x000fe20003800000 */
[----:B01----:R-:W-:Y:S02]  /*aa10*/  IMAD R0, R28, 0x2, R117 ;  /* 0x000000021c007824 */ /* 0x003fe400078e0275 */
[----:B------:R-:W-:-:S04]  /*aa20*/  IMAD.WIDE R36, R2, 0x60, R120 ;  /* 0x0000006002247825 */ /* 0x000fc800078e0278 */
[----:B------:R-:W-:Y:S01]  /*aa30*/  IMAD R40, R30, 0x2, R117 ;  /* 0x000000021e287824 */ /* 0x000fe200078e0275 */
[----:B------:R-:W-:Y:S06]  /*aa40*/  @P2 BRA `(.L_x_1767) ;  /* 0x0000000000542947 */ /* 0x000fec0003800000 */
[----:B------:R-:W-:Y:S01]  /*aa50*/  IMAD R31, R37, UR56, RZ ;  /* 0x00000038251f7c24 */ /* 0x000fe2000f8e02ff */
[----:B------:R-:W-:Y:S01]  /*aa60*/  ISETP.GE.AND P4, PT, R18, UR61, PT ;  /* 0x0000003d12007c0c */ /* 0x000fe2000bf86270 */
[----:B------:R-:W-:Y:S01]  /*aa70*/  IMAD.MOV.U32 R28, RZ, RZ, R88 ;  /* 0x000000ffff1c7224 */ /* 0x000fe200078e0058 */
[----:B------:R-:W-:Y:S01]  /*aa80*/  ULDC.64 UR4, c[0x0][0x208] ;  /* 0x0000820000047ab9 */ /* 0x000fe20000000a00 */
        /* <DEDUP_REMOVED lines=17> */
.L_x_1767:
[----:B------:R-:W-:Y:S05]  /*aba0*/  BSYNC B0 ;  /* 0x0000000000007941 */ /* 0x000fea0003800000 */
.L_x_1766:
[----:B------:R-:W-:Y:S01]  /*abb0*/  ISETP.GE.AND P2, PT, R188, R4, PT ;  /* 0x00000004bc00720c */ /* 0x000fe20003f46270 */
[----:B------:R-:W-:-:S12]  /*abc0*/  BSSY B0, `(.L_x_1768) ;  /* 0x0000018000007945 */ /* 0x000fd80003800000 */
[----:B------:R-:W-:Y:S05]  /*abd0*/  @P2 BRA `(.L_x_1769) ;  /* 0x0000000000582947 */ /* 0x000fea0003800000 */
[----:B0-----:R-:W-:Y:S01]  /*abe0*/  IADD3 R31, P2, R36, 0x40, RZ ;  /* 0x00000040241f7810 */ /* 0x001fe20007f5e0ff */
[----:B------:R-:W-:Y:S01]  /*abf0*/  IMAD.MOV.U32 R4, RZ, RZ, R88 ;  /* 0x000000ffff047224 */ /* 0x000fe200078e0058 */
[----:B------:R-:W-:Y:S01]  /*ac00*/  ISETP.GE.AND P4, PT, R18, UR61, PT ;  /* 0x0000003d12007c0c */ /* 0x000fe2000bf86270 */
[----:B------:R-:W-:Y:S02]  /*ac10*/  ULDC.64 UR4, c[0x0][0x208] ;  /* 0x0000820000047ab9 */ /* 0x000fe40000000a00 */
        /* <DEDUP_REMOVED lines=18> */
.L_x_1769:
[----:B------:R-:W-:Y:S05]  /*ad40*/  BSYNC B0 ;  /* 0x0000000000007941 */ /* 0x000fea0003800000 */
.L_x_1768:
        /* <DEDUP_REMOVED lines=15> */
[----:B---3--:R-:W-:Y:S02]  /*ae40*/  LOP3.LUT P4, RZ, R0, 0x2, RZ, 0xc0, !PT ;  /* 0x0000000200ff7812 */ /* 0x008fe4000788c0ff */
[----:B------:R-:W-:-:S04]  /*ae50*/  SEL R0, RZ, 0x1, P3 ;  /* 0x00000001ff007807 */ /* 0x000fc80001800000 */
[----:B------:R-:W-:-:S07]  /*ae60*/  LOP3.LUT R167, R167, R0, RZ, 0x3c, !PT ;  /* 0x00000000a7a77212 */ /* 0x000fce00078e3cff */
[----:B-1----:R-:W-:Y:S05]  /*ae70*/  @P4 BRA `(.L_x_1770) ;  /* 0xffffff7c00284947 */ /* 0x002fea000383ffff */
.L_x_1666:
[----:B------:R-:W1:Y:S01]  /*ae80*/  LDC R0, c[0x0][0x448] ;  /* 0x00011200ff007b82 */ /* 0x000e620000000800 */
[----:B------:R-:W-:Y:S01]  /*ae90*/  IADD3 R5, R164, 0x1, -R163 ;  /* 0x00000001a4057810 */ /* 0x000fe20007ffe8a3 */
[----:B------:R-:W-:Y:S06]  /*aea0*/  BSSY B0, `(.L_x_1771) ;  /* 0x000000d000007945 */ /* 0x000fec0003800000 */
[----:B------:R-:W3:Y:S01]  /*aeb0*/  LDC.64 R6, c[0x0][0x9e0] ;  /* 0x00027800ff067b82 */ /* 0x000ee20000000a00 */
[----:B-1----:R-:W-:Y:S01]  /*aec0*/  ISETP.NE.AND P1, PT, R0, 0x1, PT ;  /* 0x000000010000780c */ /* 0x002fe20003f25270 */
[----:B------:R-:W-:Y:S01]  /*aed0*/  VIADD R0, R177, 0x7f ;  /* 0x0000007fb1007836 */ /* 0x000fe20000000000 */
[----:B---3--:R-:W-:-:S11]  /*aee0*/  ISETP.GE.AND P3, PT, R7, 0x1, PT ;  /* 0x000000010700780c */ /* 0x008fd60003f66270 */
[----:B------:R-:W1:Y:S08]  /*aef0*/  @P1 LDC R3, c[0x0][0x44c] ;  /* 0x00011300ff031b82 */ /* 0x000e700000000800 */
[----:B------:R-:W3:Y:S01]  /*af00*/  @P1 LDC R2, c[0x0][0x450] ;  /* 0x00011400ff021b82 */ /* 0x000ee20000000800 */
[----:B-1----:R-:W-:-:S05]  /*af10*/  @P1 IMAD.HI.U32 R3, R0, R3, RZ ;  /* 0x0000000300031227 */ /* 0x002fca00078e00ff */
[----:B---3--:R-:W-:-:S05]  /*af20*/  @P1 SHF.R.U32.HI R0, RZ, R2, R3 ;  /* 0x00000002ff001219 */ /* 0x008fca0000011603 */
[----:B------:R-:W-:Y:S01]  /*af30*/  IMAD.IADD R3, R5, 0x1, R0 ;  /* 0x0000000105037824 */ /* 0x000fe200078e0200 */
[----:B------:R-:W-:Y:S06]  /*af40*/  @P2 BRA `(.L_x_1772) ;  /* 0x0000000000082947 */ /* 0x000fec0003800000 */
[----:B------:R-:W1:Y:S02]  /*af50*/  FENCE.VIEW.ASYNC.G ;  /* 0x00000000000073c6 */ /* 0x000e640000000100 */
[----:B-1----:R-:W-:Y:S06]  /*af60*/  BAR.ARV 0xc, 0x180 ;  /* 0x0306000000007b1d */ /* 0x002fec0000002000 */
.L_x_1772:
[----:B------:R-:W-:Y:S05]  /*af70*/  BSYNC B0 ;  /* 0x0000000000007941 */ /* 0x000fea0003800000 */
.L_x_1771:
[----:B------:R-:W-:Y:S01]  /*af80*/  IMAD.IADD R0, R3, 0x1, R6 ;  /* 0x0000000103007824 */ /* 0x000fe200078e0206 */
[----:B------:R-:W-:Y:S06]  /*af90*/  @!P3 BRA `(.L_x_1773) ;  /* 0x000000000048b947 */ /* 0x000fec0003800000 */
[C---:B------:R-:W-:Y:S01]  /*afa0*/  ISETP.GT.AND P0, PT, R3.reuse, RZ, PT ;  /* 0x000000ff0300720c */ /* 0x040fe20003f04270 */
[----:B------:R-:W-:Y:S01]  /*afb0*/  BSSY B0, `(.L_x_1774) ;  /* 0x000000e000007945 */ /* 0x000fe20003800000 */
[----:B------:R-:W-:-:S11]  /*afc0*/  VIADD R2, R3, 0xffffffff ;  /* 0xffffffff03027836 */ /* 0x000fd60000000000 */
[----:B------:R-:W-:Y:S05]  /*afd0*/  @P0 BRA `(.L_x_1775) ;  /* 0x00000000001c0947 */ /* 0x000fea0003800000 */
[----:B------:R-:W-:Y:S01]  /*afe0*/  ISETP.NE.AND P0, PT, R7, 0x1, PT ;  /* 0x000000010700780c */ /* 0x000fe20003f05270 */
[----:B------:R-:W-:-:S12]  /*aff0*/  IMAD.MOV R3, RZ, RZ, -R3 ;  /* 0x000000ffff037224 */ /* 0x000fd800078e0a03 */
[----:B------:R-:W1:Y:S02]  /*b000*/  @P0 LDC.64 R4, c[0x0][0x9e8] ;  /* 0x00027a00ff040b82 */ /* 0x000e640000000a00 */
[----:B-1----:R-:W-:-:S05]  /*b010*/  @P0 IMAD.HI.U32 R2, R3, R4, RZ ;  /* 0x0000000403020227 */ /* 0x002fca00078e00ff */
[----:B------:R-:W-:-:S04]  /*b020*/  @P0 SHF.R.U32.HI R3, RZ, R5, R2 ;  /* 0x00000005ff030219 */ /* 0x000fc80000011602 */
[----:B------:R-:W-:Y:S01]  /*b030*/  LOP3.LUT R2, RZ, R3, RZ, 0x33, !PT ;  /* 0x00000003ff027212 */ /* 0x000fe200078e33ff */
[----:B------:R-:W-:Y:S06]  /*b040*/  BRA `(.L_x_1776) ;  /* 0x0000000000107947 */ /* 0x000fec0003800000 */
.L_x_1775:
[----:B------:R-:W-:-:S13]  /*b050*/  ISETP.NE.AND P0, PT, R7, 0x1, PT ;  /* 0x000000010700780c */ /* 0x000fda0003f05270 */
[----:B------:R-:W1:Y:S02]  /*b060*/  @P0 LDC.64 R4, c[0x0][0x9e8] ;  /* 0x00027a00ff040b82 */ /* 0x000e640000000a00 */
[----:B-1----:R-:W-:-:S05]  /*b070*/  @P0 IMAD.HI.U32 R4, R2, R4, RZ ;  /* 0x0000000402040227 */ /* 0x002fca00078e00ff */
[----:B------:R-:W-:-:S07]  /*b080*/  @P0 SHF.R.U32.HI R2, RZ, R5, R4 ;  /* 0x00000005ff020219 */ /* 0x000fce0000011604 */
.L_x_1776:
[----:B------:R-:W-:Y:S05]  /*b090*/  BSYNC B0 ;  /* 0x0000000000007941 */ /* 0x000fea0003800000 */
.L_x_1774:
[----:B------:R-:W-:-:S05]  /*b0a0*/  IMAD R3, R2, R7, R7 ;  /* 0x0000000702037224 */ /* 0x000fca00078e0207 */
[----:B------:R-:W-:-:S07]  /*b0b0*/  VIMNMX R0, R0, R3, PT ;  /* 0x0000000300007248 */ /* 0x000fce0003fe0100 */
.L_x_1773:
[----:B------:R-:W1:Y:S01]  /*b0c0*/  @P1 LDC R2, c[0x0][0x44c] ;  /* 0x00011300ff021b82 */ /* 0x000e620000000800 */
[----:B------:R-:W-:Y:S01]  /*b0d0*/  VIADD R0, R0, 0x5f ;  /* 0x0000005f00007836 */ /* 0x000fe20000000000 */
[----:B------:R-:W-:Y:S01]  /*b0e0*/  ULDC UR4, c[0x0][0x9dc] ;  /* 0x0002770000047ab9 */ /* 0x000fe20000000800 */
[----:B------:R-:W-:Y:S02]  /*b0f0*/  IMAD.MOV.U32 R5, RZ, RZ, R177 ;  /* 0x000000ffff057224 */ /* 0x000fe400078e00b1 */
[----:B------:R-:W-:-:S03]  /*b100*/  IMAD.HI R0, R0, 0x2aaaaaab, RZ ;  /* 0x2aaaaaab00007827 */ /* 0x000fc600078e02ff */
[----:B------:R-:W3:Y:S02]  /*b110*/  @P1 LDC R9, c[0x0][0x450] ;  /* 0x00011400ff091b82 */ /* 0x000ee40000000800 */
[----:B------:R-:W-:Y:S01]  /*b120*/  SHF.R.U32.HI R3, RZ, 0x1f, R0 ;  /* 0x0000001fff037819 */ /* 0x000fe20000011600 */
[----:B-1----:R-:W-:-:S05]  /*b130*/  @P1 IMAD.HI.U32 R2, R177, R2, RZ ;  /* 0x00000002b1021227 */ /* 0x002fca00078e00ff */
[----:B---3--:R-:W-:Y:S02]  /*b140*/  @P1 SHF.R.U32.HI R5, RZ, R9, R2 ;  /* 0x00000009ff051219 */ /* 0x008fe40000011602 */
[----:B------:R-:W-:-:S03]  /*b150*/  LEA.HI.SX32 R2, R0, R3, 0x1c ;  /* 0x0000000300027211 */ /* 0x000fc600078fe2ff */
[----:B------:R-:W-:Y:S01]  /*b160*/  IMAD.IADD R0, R152, 0x1, R5 ;  /* 0x0000000198007824 */ /* 0x000fe200078e0205 */
[----:B------:R-:W-:-:S03]  /*b170*/  VIMNMX R2, R153, R2, PT ;  /* 0x0000000299027248 */ /* 0x000fc60003fe0100 */
[----:B------:R-:W-:Y:S01]  /*b180*/  VIADD R3, R0, -UR4 ;  /* 0x8000000400037c36 */ /* 0x000fe20008000000 */
[----:B------:R-:W-:Y:S06]  /*b190*/  @!P3 BRA `(.L_x_1777) ;  /* 0x000000000044b947 */ /* 0x000fec0003800000 */
[----:B------:R-:W-:Y:S01]  /*b1a0*/  ISETP.GT.AND P0, PT, R0, -0x1, PT ;  /* 0xffffffff0000780c */ /* 0x000fe20003f04270 */
[----:B------:R-:W-:-:S12]  /*b1b0*/  BSSY B0, `(.L_x_1778) ;  /* 0x000000d000007945 */ /* 0x000fd80003800000 */
        /* <DEDUP_REMOVED lines=8> */
.L_x_1779:
[----:B------:R-:W-:-:S13]  /*b240*/  ISETP.NE.AND P0, PT, R7, 0x1, PT ;  /* 0x000000010700780c */ /* 0x000fda0003f05270 */
[----:B------:R-:W1:Y:S02]  /*b250*/  @P0 LDC.64 R4, c[0x0][0x9e8] ;  /* 0x00027a00ff040b82 */ /* 0x000e640000000a00 */
[----:B-1----:R-:W-:-:S05]  /*b260*/  @P0 IMAD.HI.U32 R4, R0, R4, RZ ;  /* 0x0000000400040227 */ /* 0x002fca00078e00ff */
[----:B------:R-:W-:-:S07]  /*b270*/  @P0 SHF.R.U32.HI R0, RZ, R5, R4 ;  /* 0x00000005ff000219 */ /* 0x000fce0000011604 */
.L_x_1780:
[----:B------:R-:W-:Y:S05]  /*b280*/  BSYNC B0 ;  /* 0x0000000000007941 */ /* 0x000fea0003800000 */
.L_x_1778:
[----:B------:R-:W-:-:S05]  /*b290*/  IMAD R0, R0, R7, RZ ;  /* 0x0000000700007224 */ /* 0x000fca00078e02ff */
[----:B------:R-:W-:-:S07]  /*b2a0*/  VIMNMX R3, R3, R0, !PT ;  /* 0x0000000003037248 */ /* 0x000fce0007fe0100 */
.L_x_1777:
        /* <DEDUP_REMOVED lines=9> */
[----:B------:R-:W-:Y:S01]  /*b340*/  LEA.HI.SX32 R179, R3, R0, 0x1c ;  /* 0x0000000003b37211 */ /* 0x000fe200078fe2ff */
[----:B------:R-:W-:Y:S01]  /*b350*/  IMAD.MOV.U32 R0, RZ, RZ, RZ ;  /* 0x000000ffff007224 */ /* 0x000fe200078e00ff */
[----:B0-----:R-:W-:Y:S02]  /*b360*/  CS2R R38, SRZ ;  /* 0x0000000000267805 */ /* 0x001fe4000001ff00 */
[----:B------:R-:W-:Y:S02]  /*b370*/  CS2R R76, SRZ ;  /* 0x00000000004c7805 */ /* 0x000fe4000001ff00 */
[----:B------:R-:W-:-:S02]  /*b380*/  VIMNMX R179, RZ, R179, !PT ;  /* 0x000000b3ffb37248 */ /* 0x000fc40007fe0100 */
[----:B--2---:R-:W-:Y:S02]  /*b390*/  CS2R R36, SRZ ;  /* 0x0000000000247805 */ /* 0x004fe4000001ff00 */
[----:B------:R-:W-:Y:S02]  /*b3a0*/  CS2R R72, SRZ ;  /* 0x0000000000487805 */ /* 0x000fe4000001ff00 */
[----:B------:R-:W-:Y:S02]  /*b3b0*/  CS2R R46, SRZ ;  /* 0x00000000002e7805 */ /* 0x000fe4000001ff00 */
[----:B------:R-:W-:Y:S02]  /*b3c0*/  ISETP.GT.AND P1, PT, R2, R179, PT ;  /* 0x000000b30200720c */ /* 0x000fe40003f24270 */
        /* <DEDUP_REMOVED lines=18> */
[----:B------:R-:W-:Y:S01]  /*b4f0*/  IMAD.MOV.U32 R30, RZ, RZ, RZ ;  /* 0x000000ffff1e7224 */ /* 0x000fe200078e00ff */
[----:B------:R-:W-:Y:S01]  /*b500*/  CS2R R6, SRZ ;  /* 0x0000000000067805 */ /* 0x000fe2000001ff00 */
[----:B------:R-:W-:Y:S02]  /*b510*/  IMAD.MOV.U32 R97, RZ, RZ, RZ ;  /* 0x000000ffff617224 */ /* 0x000fe400078e00ff */
[----:B------:R-:W-:-:S02]  /*b520*/  IMAD.MOV.U32 R28, RZ, RZ, RZ ;  /* 0x000000ffff1c7224 */ /* 0x000fc400078e00ff */
[----:B------:R-:W-:Y:S02]  /*b530*/  IMAD.MOV.U32 R32, RZ, RZ, RZ ;  /* 0x000000ffff207224 */ /* 0x000fe400078e00ff */
[----:B------:R-:W-:Y:S01]  /*b540*/  IMAD.MOV.U32 R99, RZ, RZ, RZ ;  /* 0x000000ffff637224 */ /* 0x000fe200078e00ff */
[----:B------:R-:W-:Y:S06]  /*b550*/  @!P1 BRA `(.L_x_1781) ;  /* 0x0000015000709947 */ /* 0x000fec0003800000 */
[----:B------:R-:W2:Y:S04]  /*b560*/  LDL R4, [R1+0x40] ;  /* 0x0000400001047983 */ /* 0x000ea80000100800 */
[----:B------:R-:W0:Y:S02]  /*b570*/  SHFL.IDX PT, R0, R224, RZ, 0x1f ;  /* 0x00001fffe0007589 */ /* 0x000e2400000e0000 */
[----:B0-----:R-:W-:-:S04]  /*b580*/  LEA.HI R3, R0, R0, RZ, 0x1 ;  /* 0x0000000000037211 */ /* 0x001fc800078f08ff */
[----:B------:R-:W-:-:S05]  /*b590*/  LOP3.LUT R3, R3, 0x1e, RZ, 0xc0, !PT ;  /* 0x0000001e03037812 */ /* 0x000fca00078ec0ff */
[----:B------:R-:W-:Y:S01]  /*b5a0*/  IMAD.IADD R3, R0, 0x1, -R3 ;  /* 0x0000000100037824 */ /* 0x000fe200078e0a03 */
[----:B--2---:R-:W-:-:S13]  /*b5b0*/  R2UR UR4, R4 ;  /* 0x00000000040472ca */ /* 0x004fda00000e0000 */
[----:B------:R-:W-:Y:S02]  /*b5c0*/  ULOP3.LUT UP0, URZ, UR4, 0x1bf, URZ, 0xc0, !UPT ;  /* 0x000001bf043f7892 */ /* 0x000fe4000f80c03f */
[----:B------:R-:W-:-:S04]  /*b5d0*/  LEA R3, R3, UR4, 0xd ;  /* 0x0000000403037c11 */ /* 0x000fc8000f8e68ff */
[----:B------:R-:W-:Y:S02]  /*b5e0*/  SHF.R.U32.HI R3, RZ, 0x4, R3 ;  /* 0x00000004ff037819 */ /* 0x000fe40000011603 */
[----:B------:R-:W-:Y:S02]  /*b5f0*/  PLOP3.LUT P0, PT, PT, PT, UP0, 0x80, 0x0 ;  /* 0x000000000000781c */ /* 0x000fe40003f0f008 */
[----:B------:R-:W-:-:S11]  /*b600*/  LOP3.LUT R68, R3, 0x3fff, RZ, 0xc0, !PT ;  /* 0x00003fff03447812 */ /* 0x000fd600078ec0ff */
        /* <DEDUP_REMOVED lines=17> */
.L_x_1782:
        /* <DEDUP_REMOVED lines=12> */
.L_x_1786:
[----:B-1----:R1:W2:Y:S02]  /*b7e0*/  SYNCS.PHASECHK.TRANS64.TRYWAIT P0, [R16+URZ+0x2a800], R3 ;  /* 0x02a80003100075a7 */ /* 0x0022a4000800017f */
[----:B--2---:R-:W-:Y:S05]  /*b7f0*/  @!P0 NANOSLEEP.SYNCS 0x989680 ;  /* 0x009896800000895d */ /* 0x004fea0003900000 */
[----:B------:R-:W2:Y:S02]  /*b800*/  @!P0 SYNCS.PHASECHK.TRANS64 P0, [R16+URZ+0x2a800], R3 ;  /* 0x02a80003100085a7 */ /* 0x000ea4000800007f */
[----:B--2---:R-:W-:Y:S05]  /*b810*/  @!P0 BRA `(.L_x_1786) ;  /* 0xfffffffc00f08947 */ /* 0x004fea000383ffff */
.L_x_1785:
[----:B------:R-:W-:Y:S05]  /*b820*/  BSYNC B0 ;  /* 0x0000000000007941 */ /* 0x000fea0003800000 */
.L_x_1784:
[----:B------:R-:W-:Y:S05]  /*b830*/  BRA `(.L_x_1787) ;  /* 0x00000074001c7947 */ /* 0x000fea0003800000 */
.L_x_1783:
[----:B------:R-:W2:Y:S01]  /*b840*/  LDL R0, [R1+0x40] ;  /* 0x0000400001007983 */ /* 0x000ea20000100800 */
[----:B------:R-:W-:Y:S02]  /*b850*/  ULDC.64 UR6, c[0x0][0x408] ;  /* 0x0001020000067ab9 */ /* 0x000fe40000000a00 */
[----:B-----5:R-:W-:Y:S01]  /*b860*/  IMAD.WIDE.U32 R26, R147, UR6, RZ ;  /* 0x00000006931a7c25 */ /* 0x020fe2000f8e00ff */
[----:B--2---:R-:W-:Y:S02]  /*b870*/  R2UR UR4, R0 ;  /* 0x00000000000472ca */ /* 0x004fe400000e0000 */
[----:B------:R-:W-:-:S11]  /*b880*/  SHF.R.S32.HI R0, RZ, 0x1f, R147 ;  /* 0x0000001fff007819 */ /* 0x000fd60000011493 */
[----:B------:R-:W-:-:S03]  /*b890*/  ULOP3.LUT UP0, URZ, UR4, 0x3ff, URZ, 0xc0, !UPT ;  /* 0x000003ff043f7892 */ /* 0x000fc6000f80c03f */
[----:B------:R-:W-:Y:S02]  /*b8a0*/  ULDC.64 UR4, c[0x0][0x3f8] ;  /* 0x0000fe0000047ab9 */ /* 0x000fe40000000a00 */
[C---:B------:R-:W-:Y:S01]  /*b8b0*/  IMAD R4, R0.reuse, UR4, RZ ;  /* 0x0000000400047c24 */ /* 0x040fe2000f8e02ff */
[----:B------:R-:W-:Y:S01]  /*b8c0*/  PLOP3.LUT P0, PT, PT, PT, UP0, 0x80, 0x0 ;  /* 0x000000000000781c */ /* 0x000fe20003f0f008 */
[----:B------:R-:W-:Y:S02]  /*b8d0*/  IMAD R0, R0, UR6, RZ ;  /* 0x0000000600007c24 */ /* 0x000fe4000f8e02ff */
[----:B------:R-:W-:-:S04]  /*b8e0*/  IMAD.WIDE.U32 R24, R147, UR4, RZ ;  /* 0x0000000493187c25 */ /* 0x000fc8000f8e00ff */
[C---:B------:R-:W-:Y:S02]  /*b8f0*/  IMAD R29, R147.reuse, UR5, R4 ;  /* 0x00000005931d7c24 */ /* 0x040fe4000f8e0204 */
[----:B------:R-:W-:Y:S02]  /*b900*/  IMAD R31, R147, UR7, R0 ;  /* 0x00000007931f7c24 */ /* 0x000fe4000f8e0200 */
[----:B------:R-:W-:Y:S02]  /*b910*/  IMAD.IADD R29, R29, 0x1, R25 ;  /* 0x000000011d1d7824 */ /* 0x000fe400078e0219 */
[----:B------:R-:W-:Y:S01]  /*b920*/  IMAD.IADD R31, R31, 0x1, R27 ;  /* 0x000000011f1f7824 */ /* 0x000fe200078e021b */
        /* <DEDUP_REMOVED lines=17> */
.L_x_1788:
[----:B------:R-:W-:Y:S01]  /*ba40*/  ULDC.U8 UR4, c[0x0][0x410] ;  /* 0x0001040000047ab9 */ /* 0x000fe20000000000 */
[----:B------:R-:W-:Y:S01]  /*ba50*/  BSSY B0, `(.L_x_1789) ;  /* 0x000071d000007945 */ /* 0x000fe20003800000 */
[----:B------:R-:W-:Y:S01]  /*ba60*/  ISETP.NE.AND P0, PT, RZ, UR4, PT ;  /* 0x00000004ff007c0c */ /* 0x000fe2000bf05270 */
[----:B------:R-:W-:-:S12]  /*ba70*/  IMAD.IADD R10, R162, 0x1, R177 ;  /* 0x00000001a20a7824 */ /* 0x000fd800078e02b1 */
[----:B------:R-:W-:Y:S05]  /*ba80*/  @!P0 BRA `(.L_x_1790) ;  /* 0x0000003800748947 */ /* 0x000fea0003800000 */
[----:B------:R-:W0:Y:S01]  /*ba90*/  LDC R20, c[0x0][0x448] ;  /* 0x00011200ff147b82 */ /* 0x000e220000000800 */
[----:B------:R-:W-:Y:S01]  /*baa0*/  IMAD R3, R189, 0x40, R10 ;  /* 0x00000040bd037824 */ /* 0x000fe200078e020a */
[----:B------:R-:W-:Y:S01]  /*bab0*/  ULDC.64 UR4, c[0x0][0x3f8] ;  /* 0x0000fe0000047ab9 */ /* 0x000fe20000000a00 */
[----:B------:R-:W-:Y:S01]  /*bac0*/  ULDC.64 UR6, c[0x0][0x408] ;  /* 0x0001020000067ab9 */ /* 0x000fe20000000a00 */
[----:B------:R-:W-:Y:S02]  /*bad0*/  IMAD.MOV.U32 R8, RZ, RZ, R24 ;  /* 0x000000ffff087224 */ /* 0x000fe400078e0018 */
[----:B------:R-:W-:Y:S02]  /*bae0*/  IMAD.MOV.U32 R9, RZ, RZ, R29 ;  /* 0x000000ffff097224 */ /* 0x000fe400078e001d */
[----:B------:R-:W-:Y:S02]  /*baf0*/  IMAD.MOV.U32 R12, RZ, RZ, R26 ;  /* 0x000000ffff0c7224 */ /* 0x000fe400078e001a */
[----:B------:R-:W-:Y:S01]  /*bb00*/  IMAD.MOV.U32 R13, RZ, RZ, R31 ;  /* 0x000000ffff0d7224 */ /* 0x000fe200078e001f */
[----:B0-----:R-:W-:-:S13]  /*bb10*/  ISETP.NE.AND P0, PT, R20, 0x1, PT ;  /* 0x000000011400780c */ /* 0x001fda0003f05270 */
[----:B------:R-:W0:Y:S08]  /*bb20*/  @P0 LDC R0, c[0x0][0x44c] ;  /* 0x00011300ff000b82 */ /* 0x000e300000000800 */
[----:B------:R-:W1:Y:S01]  /*bb30*/  @P0 LDC R5, c[0x0][0x450] ;  /* 0x00011400ff050b82 */ /* 0x000e620000000800 */
[----:B0-----:R-:W-:-:S05]  /*bb40*/  @P0 IMAD.HI.U32 R0, R3, R0, RZ ;  /* 0x0000000003000227 */ /* 0x001fca00078e00ff */
[----:B-1----:R-:W-:-:S04]  /*bb50*/  @P0 SHF.R.U32.HI R3, RZ, R5, R0 ;  /* 0x00000005ff030219 */ /* 0x002fc80000011600 */
[----:B------:R-:W-:Y:S01]  /*bb60*/  SHF.R.S32.HI R0, RZ, 0x1f, R3 ;  /* 0x0000001fff007819 */ /* 0x000fe20000011403 */
[----:B------:R-:W-:-:S04]  /*bb70*/  IMAD.WIDE.U32 R8, R3, UR4, R8 ;  /* 0x0000000403087c25 */ /* 0x000fc8000f8e0008 */
[C---:B------:R-:W-:Y:S02]  /*bb80*/  IMAD R4, R0.reuse, UR4, RZ ;  /* 0x0000000400047c24 */ /* 0x040fe4000f8e02ff */
[----:B------:R-:W-:Y:S02]  /*bb90*/  IMAD R0, R0, UR6, RZ ;  /* 0x0000000600007c24 */ /* 0x000fe4000f8e02ff */
[C---:B------:R-:W-:Y:S01]  /*bba0*/  IMAD R7, R3.reuse, UR5, R4 ;  /* 0x0000000503077c24 */ /* 0x040fe2000f8e0204 */
[----:B------:R-:W-:Y:S01]  /*bbb0*/  ULDC.64 UR4, c[0x0][0x3e8] ;  /* 0x0000fa0000047ab9 */ /* 0x000fe20000000a00 */
[C---:B------:R-:W-:Y:S01]  /*bbc0*/  IMAD.WIDE.U32 R12, R3.reuse, UR6, R12 ;  /* 0x00000006030c7c25 */ /* 0x040fe2000f8e000c */
[----:B------:R-:W-:Y:S01]  /*bbd0*/  LEA R6, P0, R8, UR4, 0x1 ;  /* 0x0000000408067c11 */ /* 0x000fe2000f8008ff */
[----:B------:R-:W-:Y:S02]  /*bbe0*/  UMOV UR4, 0xffffffff ;  /* 0xffffffff00047882 */ /* 0x000fe40000000000 */
[----:B------:R-:W-:Y:S01]  /*bbf0*/  IMAD R3, R3, UR7, R0 ;  /* 0x0000000703037c24 */ /* 0x000fe2000f8e0200 */
[----:B------:R-:W-:Y:S01]  /*bc00*/  ULDC.64 UR6, c[0x0][0x400] ;  /* 0x0001000000067ab9 */ /* 0x000fe20000000a00 */
[----:B------:R-:W-:Y:S01]  /*bc10*/  IMAD.IADD R7, R9, 0x1, R7 ;  /* 0x0000000109077824 */ /* 0x000fe200078e0207 */
[----:B------:R-:W-:Y:S01]  /*bc20*/  LEA R4, P1, R12, UR6, 0x1 ;  /* 0x000000060c047c11 */ /* 0x000fe2000f8208ff */
[----:B------:R-:W-:-:S03]  /*bc30*/  IMAD.IADD R3, R13, 0x1, R3 ;  /* 0x000000010d037824 */ /* 0x000fc600078e0203 */
[----:B------:R-:W-:Y:S02]  /*bc40*/  LEA.HI.X R7, R8, UR5, R7, 0x1, P0 ;  /* 0x0000000508077c11 */ /* 0x000fe400080f0c07 */
[----:B------:R-:W-:Y:S01]  /*bc50*/  LEA.HI.X R8, R12, UR7, R3, 0x1, P1 ;  /* 0x000000070c087c11 */ /* 0x000fe200088f0c03 */
[----:B------:R-:W-:Y:S06]  /*bc60*/  BRA.DIV UR4, `(.L_x_1791) ;  /* 0x000001ee04f07947 */ /* 0x000fec000b800000 */
[----:B------:R0:W1:Y:S04]  /*bc70*/  SHFL.IDX PT, R3, R7, RZ, 0x1c1f ;  /* 0x001c1fff07037589 */ /* 0x00006800000e0000 */
[----:B------:R0:W2:Y:S04]  /*bc80*/  SHFL.IDX PT, R0, R6, RZ, 0x1c1f ;  /* 0x001c1fff06007589 */ /* 0x0000a800000e0000 */
[----:B------:R0:W3:Y:S04]  /*bc90*/  SHFL.IDX PT, R5, R8, RZ, 0x1c1f ;  /* 0x001c1fff08057589 */ /* 0x0000e800000e0000 */
[----:B------:R0:W4:Y:S02]  /*bca0*/  SHFL.IDX PT, R14, R4, RZ, 0x1c1f ;  /* 0x001c1fff040e7589 */ /* 0x00012400000e0000 */
.L_x_2126:
[----:B------:R-:W-:Y:S01]  /*bcb0*/  IMAD R81, R163, R20, RZ ;  /* 0x00000014a3517224 */ /* 0x000fe200078e02ff */
[----:B------:R-:W-:Y:S01]  /*bcc0*/  BSSY B1, `(.L_x_1792) ;  /* 0x0000052000017945 */ /* 0x000fe20003800000 */
[----:B------:R-:W-:Y:S02]  /*bcd0*/  CS2R R58, SRZ ;  /* 0x00000000003a7805 */ /* 0x000fe4000001ff00 */
[----:B------:R-:W-:Y:S02]  /*bce0*/  CS2R R56, SRZ ;  /* 0x0000000000387805 */ /* 0x000fe4000001ff00 */
[----:B------:R-:W-:Y:S02]  /*bcf0*/  CS2R R50, SRZ ;  /* 0x0000000000327805 */ /* 0x000fe4000001ff00 */
[----:B------:R-:W-:Y:S02]  /*bd00*/  ISETP.GE.AND P0, PT, R10, R81, PT ;  /* 0x000000510a00720c */ /* 0x000fe40003f06270 */
        /* <DEDUP_REMOVED lines=10> */
[----:B------:R-:W-:Y:S01]  /*bdb0*/  ULDC UR4, c[0x0][0x3f4] ;  /* 0x0000fd0000047ab9 */ /* 0x000fe20000000800 */
[----:B------:R-:W-:Y:S02]  /*bdc0*/  CS2R R60, SRZ ;  /* 0x00000000003c7805 */ /* 0x000fe4000001ff00 */
[----:B------:R-:W-:Y:S02]  /*bdd0*/  ISETP.GE.AND P3, PT, R171, UR4, PT ;  /* 0x00000004ab007c0c */ /* 0x000fe4000bf66270 */
[----:B------:R-:W-:Y:S02]  /*bde0*/  CS2R R58, SRZ ;  /* 0x00000000003a7805 */ /* 0x000fe4000001ff00 */
[----:B------:R-:W-:Y:S01]  /*bdf0*/  ISETP.GE.AND P2, PT, R169, UR4, PT ;  /* 0x00000004a9007c0c */ /* 0x000fe2000bf46270 */
[----:B------:R-:W-:Y:S01]  /*be00*/  ULDC.64 UR6, c[0x0][0x208] ;  /* 0x0000820000067ab9 */ /* 0x000fe20000000a00 */
[----:B------:R-:W-:Y:S02]  /*be10*/  ISETP.GE.AND P1, PT, R170, UR4, PT ;  /* 0x00000004aa007c0c */ /* 0x000fe4000bf26270 */
[----:B------:R-:W-:-:S02]  /*be20*/  ISETP.GE.AND P0, PT, R168, UR4, PT ;  /* 0x00000004a8007c0c */ /* 0x000fc4000bf06270 */
[----:B------:R-:W-:-:S03]  /*be30*/  ISETP.GE.AND P4, PT, R160, UR4, PT ;  /* 0x00000004a0007c0c */ /* 0x000fc6000bf86270 */
[C---:B------:R-:W-:Y:S01]  /*be40*/  @!P3 IMAD.SHL.U32 R27, R171.reuse, 0x2, RZ ;  /* 0x00000002ab1bb824 */ /* 0x040fe200078e00ff */
[----:B------:R-:W-:-:S03]  /*be50*/  @!P3 SHF.L.U64.HI R20, R171, 0x1, R197 ;  /* 0x00000001ab14b819 */ /* 0x000fc600000102c5 */
[C---:B------:R-:W-:Y:S01]  /*be60*/  @!P2 IMAD.SHL.U32 R31, R169.reuse, 0x2, RZ ;  /* 0x00000002a91fa824 */ /* 0x040fe200078e00ff */
[----:B------:R-:W-:Y:S01]  /*be70*/  @!P2 SHF.L.U64.HI R12, R169, 0x1, R196 ;  /* 0x00000001a90ca819 */ /* 0x000fe200000102c4 */
[----:B------:R-:W-:Y:S01]  /*be80*/  @!P1 IMAD.SHL.U32 R39, R170, 0x2, RZ ;  /* 0x00000002aa279824 */ /* 0x000fe200078e00ff */
[-C--:B--2---:R-:W-:Y:S01]  /*be90*/  @!P3 IADD3 R24, P6, R0, R27.reuse, RZ ;  /* 0x0000001b0018b210 */ /* 0x084fe20007fde0ff */
[----:B------:R-:W-:Y:S01]  /*bea0*/  @!P0 IMAD.SHL.U32 R63, R168, 0x2, RZ ;  /* 0x00000002a83f8824 */ /* 0x000fe200078e00ff */
[----:B----4-:R-:W-:Y:S01]  /*beb0*/  @!P3 IADD3 R26, P5, R14, R27, RZ ;  /* 0x0000001b0e1ab210 */ /* 0x010fe20007fbe0ff */
[----:B-1----:R-:W-:Y:S01]  /*bec0*/  @!P4 IMAD.MOV.U32 R13, RZ, RZ, R3 ;  /* 0x000000ffff0dc224 */ /* 0x002fe200078e0003 */
[----:B------:R-:W-:Y:S01]  /*bed0*/  @!P0 SHF.L.U64.HI R34, R168, 0x1, R194 ;  /* 0x00000001a8228819 */ /* 0x000fe200000102c2 */
[--C-:B------:R-:W-:Y:S01]  /*bee0*/  @!P3 IMAD.X R25, R3, 0x1, R20.reuse, P6 ;  /* 0x000000010319b824 */ /* 0x100fe200030e0614 */
[-C--:B------:R-:W-:Y:S01]  /*bef0*/  @!P2 IADD3 R28, P6, R0, R31.reuse, RZ ;  /* 0x0000001f001ca210 */ /* 0x080fe20007fde0ff */
[----:B---3--:R-:W-:Y:S01]  /*bf00*/  @!P3 IMAD.X R27, R5, 0x1, R20, P5 ;  /* 0x00000001051bb824 */ /* 0x008fe200028e0614 */
[----:B------:R-:W-:Y:S01]  /*bf10*/  @!P2 IADD3 R30, P5, R14, R31, RZ ;  /* 0x0000001f0e1ea210 */ /* 0x000fe20007fbe0ff */
[----:B------:R-:W-:Y:S01]  /*bf20*/  @!P4 IMAD.MOV.U32 R15, RZ, RZ, R5 ;  /* 0x000000ffff0fc224 */ /* 0x000fe200078e0005 */
[----:B------:R-:W-:Y:S01]  /*bf30*/  @!P1 SHF.L.U64.HI R20, R170, 0x1, R195 ;  /* 0x00000001aa149819 */ /* 0x000fe200000102c3 */
[--C-:B------:R-:W-:Y:S01]  /*bf40*/  @!P2 IMAD.X R29, R3, 0x1, R12.reuse, P6 ;  /* 0x00000001031da824 */ /* 0x100fe200030e060c */
[----:B------:R-:W-:Y:S01]  /*bf50*/  @!P1 IADD3 R36, P6, R0, R39, RZ ;  /* 0x0000002700249210 */ /* 0x000fe20007fde0ff */
[----:B------:R-:W-:Y:S01]  /*bf60*/  @!P2 IMAD.X R31, R5, 0x1, R12, P5 ;  /* 0x00000001051fa824 */ /* 0x000fe200028e060c */
[----:B------:R-:W-:Y:S01]  /*bf70*/  ISETP.GE.AND P5, PT, R172, UR4, PT ;  /* 0x00000004ac007c0c */ /* 0x000fe2000bfa6270 */
[----:B------:R-:W-:-:S02]  /*bf80*/  @!P4 IMAD.MOV.U32 R12, RZ, RZ, R0 ;  /* 0x000000ffff0cc224 */ /* 0x000fc400078e0000 */
[----:B------:R-:W-:Y:S01]  /*bf90*/  @!P1 IMAD.X R37, R3, 0x1, R20, P6 ;  /* 0x0000000103259824 */ /* 0x000fe200030e0614 */
[----:B------:R-:W-:Y:S01]  /*bfa0*/  @!P1 IADD3 R38, P6, R14, R39, RZ ;  /* 0x000000270e269210 */ /* 0x000fe20007fde0ff */
[----:B------:R-:W-:-:S04]  /*bfb0*/  @!P4 IMAD.WIDE R12, R160, 0x2, R12 ;  /* 0x00000002a00cc825 */ /* 0x000fc800078e020c */
[----:B------:R-:W-:Y:S01]  /*bfc0*/  @!P1 IMAD.X R39, R5, 0x1, R20, P6 ;  /* 0x0000000105279824 */ /* 0x000fe200030e0614 */
[-C--:B------:R-:W-:Y:S01]  /*bfd0*/  @!P0 IADD3 R48, P6, R0, R63.reuse, RZ ;  /* 0x0000003f00308210 */ /* 0x080fe20007fde0ff */
[----:B------:R-:W-:Y:S01]  /*bfe0*/  @!P4 IMAD.WIDE R20, R160, 0x2, R14 ;  /* 0x00000002a014c825 */ /* 0x000fe200078e020e */
[----:B------:R1:W5:Y:S03]  /*bff0*/  @!P4 LD.E.64 R60, desc[UR6][R12.64] ;  /* 0x000000060c3cc980 */ /* 0x000366000c101b00 */
[----:B------:R-:W-:Y:S01]  /*c000*/  @!P0 IMAD.X R49, R3, 0x1, R34, P6 ;  /* 0x0000000103318824 */ /* 0x000fe200030e0622 */
[----:B------:R-:W-:Y:S01]  /*c010*/  @!P0 IADD3 R62, P6, R14, R63, RZ ;  /* 0x0000003f0e3e8210 */ /* 0x000fe20007fde0ff */
[C---:B------:R-:W-:Y:S01]  /*c020*/  @!P5 IMAD.SHL.U32 R15, R172.reuse, 0x2, RZ ;  /* 0x00000002ac0fd824 */ /* 0x040fe200078e00ff */
[----:B------:R1:W5:Y:S01]  /*c030*/  @!P4 LD.E.64 R58, desc[UR6][R20.64] ;  /* 0x00000006143ac980 */ /* 0x000362000c101b00 */
[----:B------:R-:W-:-:S02]  /*c040*/  @!P5 SHF.L.U64.HI R32, R172, 0x1, R193 ;  /* 0x00000001ac20d819 */ /* 0x000fc400000102c1 */
[----:B------:R-:W-:Y:S01]  /*c050*/  CS2R R54, SRZ ;  /* 0x0000000000367805 */ /* 0x000fe2000001ff00 */
[----:B------:R-:W-:Y:S01]  /*c060*/  @!P0 IMAD.X R63, R5, 0x1, R34, P6 ;  /* 0x00000001053f8824 */ /* 0x000fe200030e0622 */
[-C--:B------:R-:W-:Y:S02]  /*c070*/  @!P5 IADD3 R64, P4, R0, R15.reuse, RZ ;  /* 0x0000000f0040d210 */ /* 0x080fe40007f9e0ff */
[----:B------:R-:W-:Y:S02]  /*c080*/  CS2R R56, SRZ ;  /* 0x0000000000387805 */ /* 0x000fe4000001ff00 */
[----:B------:R-:W-:Y:S02]  /*c090*/  @!P5 IADD3 R14, P6, R14, R15, RZ ;  /* 0x0000000f0e0ed210 */ /* 0x000fe40007fde0ff */
[----:B------:R-:W-:Y:S02]  /*c0a0*/  CS2R R52, SRZ ;  /* 0x0000000000347805 */ /* 0x000fe4000001ff00 */
[----:B------:R-:W-:Y:S01]  /*c0b0*/  CS2R R50, SRZ ;  /* 0x0000000000327805 */ /* 0x000fe2000001ff00 */
[--C-:B------:R-:W-:Y:S01]  /*c0c0*/  @!P5 IMAD.X R65, R3, 0x1, R32.reuse, P4 ;  /* 0x000000010341d824 */ /* 0x100fe200020e0620 */
[----:B------:R-:W-:Y:S01]  /*c0d0*/  CS2R R44, SRZ ;  /* 0x00000000002c7805 */ /* 0x000fe2000001ff00 */
[----:B------:R-:W-:Y:S01]  /*c0e0*/  @!P5 IMAD.X R15, R5, 0x1, R32, P6 ;  /* 0x00000001050fd824 */ /* 0x000fe200030e0620 */
[----:B------:R-:W-:-:S02]  /*c0f0*/  CS2R R46, SRZ ;  /* 0x00000000002e7805 */ /* 0x000fc4000001ff00 */
[----:B------:R-:W-:Y:S02]  /*c100*/  CS2R R42, SRZ ;  /* 0x00000000002a7805 */ /* 0x000fe4000001ff00 */
[----:B------:R-:W-:Y:S02]  /*c110*/  CS2R R40, SRZ ;  /* 0x0000000000287805 */ /* 0x000fe4000001ff00 */
[----:B------:R-:W-:Y:S02]  /*c120*/  CS2R R32, SRZ ;  /* 0x0000000000207805 */ /* 0x000fe4000001ff00 */
[----:B------:R-:W-:Y:S01]  /*c130*/  CS2R R34, SRZ ;  /* 0x0000000000227805 */ /* 0x000fe2000001ff00 */
[----:B------:R1:W5:Y:S04]  /*c140*/  @!P3 LD.E.64 R54, desc[UR6][R24.64] ;  /* 0x000000061836b980 */ /* 0x000368000c101b00 */
        /* <DEDUP_REMOVED lines=8> */
[----:B------:R1:W5:Y:S02]  /*c1d0*/  @!P5 LD.E.64 R34, desc[UR6][R14.64] ;  /* 0x000000060e22d980 */ /* 0x000364000c101b00 */
.L_x_1793:
[----:B------:R-:W-:Y:S05]  /*c1e0*/  BSYNC B1 ;  /* 0x0000000000017941 */ /* 0x000fea0003800000 */
.L_x_1792:
[----:B--2--5:R-:W-:Y:S01]  /*c1f0*/  IMAD.MOV.U32 R0, RZ, RZ, R58 ;  /* 0x000000ffff007224 */ /* 0x024fe200078e003a */
[----:B------:R-:W-:Y:S01]  /*c200*/  UMOV UR4, 0xffffffff ;  /* 0xffffffff00047882 */ /* 0x000fe20000000000 */
[----:B-1----:R-:W-:Y:S01]  /*c210*/  IMAD.MOV.U32 R3, RZ, RZ, R59 ;  /* 0x000000ffff037224 */ /* 0x002fe200078e003b */
[----:B------:R-:W-:Y:S01]  /*c220*/  CS2R R30, SRZ ;  /* 0x00000000001e7805 */ /* 0x000fe2000001ff00 */
[----:B---3--:R-:W-:Y:S01]  /*c230*/  IMAD.MOV.U32 R5, RZ, RZ, R56 ;  /* 0x000000ffff057224 */ /* 0x008fe200078e0038 */
        /* <DEDUP_REMOVED lines=44> */
[----:B------:R-:W-:Y:S01]  /*c500*/  PRMT R80, R9, 0x7610, R80 ;  /* 0x0000761009507816 */ /* 0x000fe20000000050 */
[----:B------:R-:W-:Y:S06]  /*c510*/  BRA.DIV UR4, `(.L_x_1794) ;  /* 0x000001ea04347947 */ /* 0x000fec000b800000 */
[----:B------:R1:W2:Y:S04]  /*c520*/  SHFL.IDX PT, R3, R7, 0x1, 0x1c1f ;  /* 0x003c1f0007037f89 */ /* 0x0002a800000e0000 */
[----:B------:R1:W3:Y:S04]  /*c530*/  SHFL.IDX PT, R0, R6, 0x1, 0x1c1f ;  /* 0x003c1f0006007f89 */ /* 0x0002e800000e0000 */
[----:B------:R1:W1:Y:S04]  /*c540*/  SHFL.IDX PT, R5, R8, 0x1, 0x1c1f ;  /* 0x003c1f0008057f89 */ /* 0x00026800000e0000 */
[----:B0-----:R-:W0:Y:S02]  /*c550*/  SHFL.IDX PT, R4, R4, 0x1, 0x1c1f ;  /* 0x003c1f0004047f89 */ /* 0x001e2400000e0000 */
.L_x_2132:
[----:B------:R-:W-:Y:S01]  /*c560*/  VIADD R10, R10, 0x40 ;  /* 0x000000400a0a7836 */ /* 0x000fe20000000000 */
[----:B-1----:R-:W-:Y:S01]  /*c570*/  LOP3.LUT R6, R174, 0x18, R18, 0xf8, !PT ;  /* 0x00000018ae067812 */ /* 0x002fe200078ef812 */
[----:B------:R-:W-:Y:S01]  /*c580*/  BSSY B1, `(.L_x_1795) ;  /* 0x0000054000017945 */ /* 0x000fe20003800000 */
[----:B------:R-:W-:Y:S02]  /*c590*/  LOP3.LUT P0, RZ, R200, 0x4, RZ, 0xc0, !PT ;  /* 0x00000004c8ff7812 */ /* 0x000fe4000780c0ff */
[----:B------:R-:W-:Y:S02]  /*c5a0*/  CS2R R36, SRZ ;  /* 0x0000000000247805 */ /* 0x000fe4000001ff00 */
[----:B------:R-:W-:Y:S02]  /*c5b0*/  ISETP.GE.AND P1, PT, R10, R81, PT ;  /* 0x000000510a00720c */ /* 0x000fe40003f26270 */
[----:B------:R-:W-:Y:S02]  /*c5c0*/  CS2R R26, SRZ ;  /* 0x00000000001a7805 */ /* 0x000fe4000001ff00 */
[----:B------:R-:W-:-:S02]  /*c5d0*/  LOP3.LUT R7, R6, R175, RZ, 0x3c, !PT ;  /* 0x000000af06077212 */ /* 0x000fc400078e3cff */
[----:B------:R-:W-:Y:S02]  /*c5e0*/  CS2R R20, SRZ ;  /* 0x0000000000147805 */ /* 0x000fe4000001ff00 */
[----:B------:R-:W-:Y:S02]  /*c5f0*/  CS2R R12, SRZ ;  /* 0x00000000000c7805 */ /* 0x000fe4000001ff00 */
[----:B------:R-:W-:Y:S02]  /*c600*/  CS2R R8, SRZ ;  /* 0x0000000000087805 */ /* 0x000fe4000001ff00 */
[----:B------:R-:W-:Y:S01]  /*c610*/  CS2R R48, SRZ ;  /* 0x0000000000307805 */ /* 0x000fe2000001ff00 */
[----:B------:R-:W-:Y:S01]  /*c620*/  IMAD.IADD R7, R176, 0x1, R7 ;  /* 0x00000001b0077824 */ /* 0x000fe200078e0207 */
[----:B------:R-:W-:Y:S02]  /*c630*/  CS2R R38, SRZ ;  /* 0x0000000000267805 */ /* 0x000fe4000001ff00 */
[----:B------:R-:W-:-:S02]  /*c640*/  CS2R R28, SRZ ;  /* 0x00000000001c7805 */ /* 0x000fc4000001ff00 */
[----:B------:R-:W-:Y:S02]  /*c650*/  CS2R R24, SRZ ;  /* 0x0000000000187805 */ /* 0x000fe4000001ff00 */
[----:B----4-:R-:W-:Y:S01]  /*c660*/  CS2R R14, SRZ ;  /* 0x00000000000e7805 */ /* 0x010fe2000001ff00 */
[----:B------:R-:W-:Y:S01]  /*c670*/  IMAD R62, R7, 0x2, R16 ;  /* 0x00000002073e7824 */ /* 0x000fe200078e0210 */
        /* <DEDUP_REMOVED lines=9> */
[----:B------:R-:W-:-:S05]  /*c710*/  ISETP.GE.AND P1, PT, R168, UR4, PT ;  /* 0x00000004a8007c0c */ /* 0x000fca000bf26270 */
[C---:B------:R-:W-:Y:S01]  /*c720*/  @!P4 IMAD.SHL.U32 R9, R171.reuse, 0x2, RZ ;  /* 0x00000002ab09c824 */ /* 0x040fe200078e00ff */
[----:B------:R-:W-:-:S03]  /*c730*/  @!P4 SHF.L.U64.HI R6, R171, 0x1, R197 ;  /* 0x00000001ab06c819 */ /* 0x000fc600000102c5 */
[C---:B------:R-:W-:Y:S01]  /*c740*/  @!P3 IMAD.SHL.U32 R73, R169.reuse, 0x2, RZ ;  /* 0x00000002a949b824 */ /* 0x040fe200078e00ff */
[----:B------:R-:W-:Y:S01]  /*c750*/  @!P3 SHF.L.U64.HI R12, R169, 0x1, R196 ;  /* 0x00000001a90cb819 */ /* 0x000fe200000102c4 */
[----:B------:R-:W-:Y:S01]  /*c760*/  @!P2 IMAD.SHL.U32 R67, R170, 0x2, RZ ;  /* 0x00000002aa43a824 */ /* 0x000fe200078e00ff */
[-C--:B---3--:R-:W-:Y:S01]  /*c770*/  @!P4 IADD3 R10, P5, R0, R9.reuse, RZ ;  /* 0x00000009000ac210 */ /* 0x088fe20007fbe0ff */
[----:B------:R-:W-:Y:S01]  /*c780*/  @!P1 IMAD.SHL.U32 R7, R168, 0x2, RZ ;  /* 0x00000002a8079824 */ /* 0x000fe200078e00ff */
[----:B0-----:R-:W-:Y:S02]  /*c790*/  @!P4 IADD3 R8, P6, R4, R9, RZ ;  /* 0x000000090408c210 */ /* 0x001fe40007fde0ff */
[----:B------:R-:W-:Y:S01]  /*c7a0*/  @!P2 SHF.L.U64.HI R14, R170, 0x1, R195 ;  /* 0x00000001aa0ea819 */ /* 0x000fe200000102c3 */
[--C-:B--2---:R-:W-:Y:S01]  /*c7b0*/  @!P4 IMAD.X R11, R3, 0x1, R6.reuse, P5 ;  /* 0x00000001030bc824 */ /* 0x104fe200028e0606 */
[-C--:B------:R-:W-:Y:S01]  /*c7c0*/  @!P3 IADD3 R76, P5, R0, R73.reuse, RZ ;  /* 0x00000049004cb210 */ /* 0x080fe20007fbe0ff */
[----:B------:R-:W-:Y:S01]  /*c7d0*/  @!P4 IMAD.X R9, R5, 0x1, R6, P6 ;  /* 0x000000010509c824 */ /* 0x000fe200030e0606 */
[----:B------:R-:W-:-:S02]  /*c7e0*/  @!P3 IADD3 R72, P6, R4, R73, RZ ;  /* 0x000000490448b210 */ /* 0x000fc40007fde0ff */
[----:B------:R-:W-:Y:S01]  /*c7f0*/  @!P1 SHF.L.U64.HI R20, R168, 0x1, R194 ;  /* 0x00000001a8149819 */ /* 0x000fe200000102c2 */
[--C-:B------:R-:W-:Y:S01]  /*c800*/  @!P3 IMAD.X R77, R3, 0x1, R12.reuse, P5 ;  /* 0x00000001034db824 */ /* 0x100fe200028e060c */
[-C--:B------:R-:W-:Y:S01]  /*c810*/  @!P2 IADD3 R70, P5, R0, R67.reuse, RZ ;  /* 0x000000430046a210 */ /* 0x080fe20007fbe0ff */
[----:B------:R-:W-:Y:S01]  /*c820*/  @!P3 IMAD.X R73, R5, 0x1, R12, P6 ;  /* 0x000000010549b824 */ /* 0x000fe200030e060c */
[----:B------:R-:W-:-:S03]  /*c830*/  @!P2 IADD3 R66, P6, R4, R67, RZ ;  /* 0x000000430442a210 */ /* 0x000fc60007fde0ff */
[--C-:B------:R-:W-:Y:S01]  /*c840*/  @!P2 IMAD.X R71, R3, 0x1, R14.reuse, P5 ;  /* 0x000000010347a824 */ /* 0x100fe200028e060e */
[----:B------:R-:W-:Y:S01]  /*c850*/  @!P1 IADD3 R64, P5, R0, R7, RZ ;  /* 0x0000000700409210 */ /* 0x000fe20007fbe0ff */
[----:B------:R-:W-:Y:S01]  /*c860*/  @!P2 IMAD.X R67, R5, 0x1, R14, P6 ;  /* 0x000000010543a824 */ /* 0x000fe200030e060e */
[----:B------:R-:W-:-:S03]  /*c870*/  ISETP.GE.AND P6, PT, R160, UR4, PT ;  /* 0x00000004a0007c0c */ /* 0x000fc6000bfc6270 */
[----:B------:R-:W-:Y:S01]  /*c880*/  @!P1 IMAD.X R65, R3, 0x1, R20, P5 ;  /* 0x0000000103419824 */ /* 0x000fe200028e0614 */
[----:B------:R-:W-:-:S05]  /*c890*/  @!P1 IADD3 R6, P5, R4, R7, RZ ;  /* 0x0000000704069210 */ /* 0x000fca0007fbe0ff */
[----:B------:R-:W-:Y:S01]  /*c8a0*/  @!P1 IMAD.X R7, R5, 0x1, R20, P5 ;  /* 0x0000000105079824 */ /* 0x000fe200028e0614 */
[----:B------:R-:W-:-:S03]  /*c8b0*/  ISETP.GE.AND P5, PT, R172, UR4, PT ;  /* 0x00000004ac007c0c */ /* 0x000fc6000bfa6270 */
[----:B------:R-:W-:Y:S02]  /*c8c0*/  @!P6 IMAD.MOV.U32 R12, RZ, RZ, R0 ;  /* 0x000000ffff0ce224 */ /* 0x000fe400078e0000 */
[----:B------:R-:W-:Y:S02]  /*c8d0*/  @!P6 IMAD.MOV.U32 R13, RZ, RZ, R3 ;  /* 0x000000ffff0de224 */ /* 0x000fe400078e0003 */
[----:B------:R-:W-:-:S04]  /*c8e0*/  @!P6 IMAD.WIDE R14, R160, 0x2, R4 ;  /* 0x00000002a00ee825 */ /* 0x000fc800078e0204 */
[----:B------:R-:W-:Y:S01]  /*c8f0*/  @!P6 IMAD.WIDE R12, R160, 0x2, R12 ;  /* 0x00000002a00ce825 */ /* 0x000fe200078e020c */
[----:B------:R0:W5:Y:S03]  /*c900*/  @!P6 LD.E.64 R30, desc[UR6][R14.64] ;  /* 0x000000060e1ee980 */ /* 0x000166000c101b00 */
[C---:B------:R-:W-:Y:S01]  /*c910*/  @!P5 IMAD.SHL.U32 R21, R172.reuse, 0x2, RZ ;  /* 0x00000002ac15d824 */ /* 0x040fe200078e00ff */
[----:B------:R1:W5:Y:S01]  /*c920*/  @!P6 LD.E.64 R48, desc[UR6][R12.64] ;  /* 0x000000060c30e980 */ /* 0x000362000c101b00 */
[----:B------:R-:W-:-:S03]  /*c930*/  @!P5 SHF.L.U64.HI R20, R172, 0x1, R193 ;  /* 0x00000001ac14d819 */ /* 0x000fc600000102c1 */
[-C--:B------:R-:W-:Y:S02]  /*c940*/  @!P5 IADD3 R74, P6, R0, R21.reuse, RZ ;  /* 0x00000015004ad210 */ /* 0x080fe40007fde0ff */
[----:B------:R-:W-:Y:S02]  /*c950*/  CS2R R38, SRZ ;  /* 0x0000000000267805 */ /* 0x000fe4000001ff00 */
[----:B------:R-:W-:Y:S01]  /*c960*/  CS2R R36, SRZ ;  /* 0x0000000000247805 */ /* 0x000fe2000001ff00 */
[----:B------:R-:W-:Y:S01]  /*c970*/  @!P5 IMAD.X R75, R3, 0x1, R20, P6 ;  /* 0x00000001034bd824 */ /* 0x000fe200030e0614 */
[----:B------:R-:W-:Y:S02]  /*c980*/  @!P5 IADD3 R4, P6, R4, R21, RZ ;  /* 0x000000150404d210 */ /* 0x000fe40007fde0ff */
[----:B------:R2:W5:Y:S01]  /*c990*/  @!P4 LD.E.64 R38, desc[UR6][R10.64] ;  /* 0x000000060a26c980 */ /* 0x000562000c101b00 */
[----:B------:R-:W-:Y:S02]  /*c9a0*/  CS2R R28, SRZ ;  /* 0x00000000001c7805 */ /* 0x000fe4000001ff00 */
[----:B------:R-:W-:-:S02]  /*c9b0*/  CS2R R26, SRZ ;  /* 0x00000000001a7805 */ /* 0x000fc4000001ff00 */
[----:B------:R-:W-:Y:S01]  /*c9c0*/  CS2R R24, SRZ ;  /* 0x0000000000187805 */ /* 0x000fe2000001ff00 */
[----:B------:R-:W-:Y:S01]  /*c9d0*/  @!P5 IMAD.X R5, R5, 0x1, R20, P6 ;  /* 0x000000010505d824 */ /* 0x000fe200030e0614 */
[----:B------:R3:W5:Y:S01]  /*c9e0*/  @!P4 LD.E.64 R36, desc[UR6][R8.64] ;  /* 0x000000060824c980 */ /* 0x000762000c101b00 */
[----:B------:R-:W-:Y:S02]  /*c9f0*/  CS2R R20, SRZ ;  /* 0x0000000000147805 */ /* 0x000fe4000001ff00 */
[----:B0-----:R-:W-:Y:S02]  /*ca00*/  CS2R R14, SRZ ;  /* 0x00000000000e7805 */ /* 0x001fe4000001ff00 */
[----:B-1----:R-:W-:Y:S01]  /*ca10*/  CS2R R12, SRZ ;  /* 0x00000000000c7805 */ /* 0x002fe2000001ff00 */
[----:B------:R1:W5:Y:S01]  /*ca20*/  @!P3 LD.E.64 R28, desc[UR6][R76.64] ;  /* 0x000000064c1cb980 */ /* 0x000362000c101b00 */
[----:B--2---:R-:W-:-:S03]  /*ca30*/  CS2R R10, SRZ ;  /* 0x00000000000a7805 */ /* 0x004fc6000001ff00 */
[----:B------:R1:W5:Y:S01]  /*ca40*/  @!P3 LD.E.64 R26, desc[UR6][R72.64] ;  /* 0x00000006481ab980 */ /* 0x000362000c101b00 */
[----:B---3--:R-:W-:-:S03]  /*ca50*/  CS2R R8, SRZ ;  /* 0x0000000000087805 */ /* 0x008fc6000001ff00 */
[----:B------:R1:W5:Y:S04]  /*ca60*/  @!P2 LD.E.64 R24, desc[UR6][R70.64] ;  /* 0x000000064618a980 */ /* 0x000368000c101b00 */
[----:B------:R1:W5:Y:S04]  /*ca70*/  @!P2 LD.E.64 R20, desc[UR6][R66.64] ;  /* 0x000000064214a980 */ /* 0x000368000c101b00 */
[----:B------:R1:W5:Y:S04]  /*ca80*/  @!P1 LD.E.64 R14, desc[UR6][R64.64] ;  /* 0x00000006400e9980 */ /* 0x000368000c101b00 */
[----:B------:R1:W5:Y:S04]  /*ca90*/  @!P1 LD.E.64 R12, desc[UR6][R6.64] ;  /* 0x00000006060c9980 */ /* 0x000368000c101b00 */
[----:B------:R1:W5:Y:S04]  /*caa0*/  @!P5 LD.E.64 R10, desc[UR6][R74.64] ;  /* 0x000000064a0ad980 */ /* 0x000368000c101b00 */
[----:B------:R1:W5:Y:S02]  /*cab0*/  @!P5 LD.E.64 R8, desc[UR6][R4.64] ;  /* 0x000000060408d980 */ /* 0x000364000c101b00 */
.L_x_1796:
[----:B------:R-:W-:Y:S05]  /*cac0*/  BSYNC B1 ;  /* 0x0000000000017941 */ /* 0x000fea0003800000 */
.L_x_1795:
[----:B01---5:R-:W-:Y:S01]  /*cad0*/  IMAD.MOV.U32 R4, RZ, RZ, R30 ;  /* 0x000000ffff047224 */ /* 0x023fe200078e001e */
[----:B--2---:R-:W-:Y:S01]  /*cae0*/  LEA.HI R3, R187, R187, RZ, 0x1 ;  /* 0x000000bbbb037211 */ /* 0x004fe200078f08ff */
[C---:B------:R-:W-:Y:S01]  /*caf0*/  VIADD R5, R62.reuse, 0xc400 ;  /* 0x0000c4003e057836 */ /* 0x040fe20000000000 */
[----:B------:R-:W-:Y:S01]  /*cb00*/  VIADDMNMX R81, R81, -R177, 0x80, PT ;  /* 0x0000008051517446 */ /* 0x000fe200038009b1 */
[----:B---3--:R-:W-:Y:S01]  /*cb10*/  VIADD R0, R62, 0xc440 ;  /* 0x0000c4403e007836 */ /* 0x008fe20000000000 */
[----:B------:R-:W-:Y:S01]  /*cb20*/  PRMT R104, R4, 0x7610, R104 ;  /* 0x0000761004687816 */ /* 0x000fe20000000068 */
[----:B------:R-:W-:Y:S01]  /*cb30*/  @P0 VIADD R0, R5, 0xffffffc0 ;  /* 0xffffffc005000836 */ /* 0x000fe20000000000 */
[----:B------:R-:W-:Y:S01]  /*cb40*/  LOP3.LUT R4, R3, 0xfffffffe, RZ, 0xc0, !PT ;  /* 0xfffffffe03047812 */ /* 0x000fe200078ec0ff */
[----:B------:R-:W-:Y:S01]  /*cb50*/  IMAD.MOV.U32 R5, RZ, RZ, R31 ;  /* 0x000000ffff057224 */ /* 0x000fe200078e001f */
[----:B------:R-:W-:Y:S01]  /*cb60*/  BSSY B1, `(.L_x_1797) ;  /* 0x0000031000017945 */ /* 0x000fe20003800000 */
[----:B------:R-:W-:Y:S01]  /*cb70*/  IMAD.MOV.U32 R6, RZ, RZ, R36 ;  /* 0x000000ffff067224 */ /* 0x000fe200078e0024 */
[----:B------:R-:W-:Y:S01]  /*cb80*/  ISETP.GE.AND P1, PT, R162, R81, PT ;  /* 0x00000051a200720c */ /* 0x000fe20003f26270 */
[----:B------:R-:W-:Y:S01]  /*cb90*/  IMAD.IADD R4, R187, 0x1, -R4 ;  /* 0x00000001bb047824 */ /* 0x000fe200078e0a04 */
[----:B------:R-:W-:Y:S01]  /*cba0*/  PRMT R105, R5, 0x7610, R105 ;  /* 0x0000761005697816 */ /* 0x000fe20000000069 */
[----:B------:R-:W-:Y:S01]  /*cbb0*/  IMAD.MOV.U32 R7, RZ, RZ, R37 ;  /* 0x000000ffff077224 */ /* 0x000fe200078e0025 */
[----:B------:R-:W-:Y:S01]  /*cbc0*/  PRMT R96, R6, 0x7610, R96 ;  /* 0x0000761006607816 */ /* 0x000fe20000000060 */
[----:B------:R-:W-:Y:S01]  /*cbd0*/  IMAD.MOV.U32 R3, RZ, RZ, R26 ;  /* 0x000000ffff037224 */ /* 0x000fe200078e001a */
[----:B------:R-:W-:Y:S01]  /*cbe0*/  SHF.L.U32 R5, R4, 0x1f, RZ ;  /* 0x0000001f04057819 */ /* 0x000fe200000006ff */
[----:B------:R-:W-:Y:S01]  /*cbf0*/  IMAD.MOV.U32 R6, RZ, RZ, R27 ;  /* 0x000000ffff067224 */ /* 0x000fe200078e001b */
[----:B------:R-:W-:Y:S01]  /*cc00*/  PRMT R97, R7, 0x7610, R97 ;  /* 0x0000761007617816 */ /* 0x000fe20000000061 */
[----:B------:R-:W-:Y:S01]  /*cc10*/  IMAD.MOV.U32 R7, RZ, RZ, R20 ;  /* 0x000000ffff077224 */ /* 0x000fe200078e0014 */
[----:B------:R-:W0:Y:S01]  /*cc20*/  SYNCS.PHASECHK.TRANS64.TRYWAIT P0, [R16+URZ+0x2a800], R5 ;  /* 0x02a80005100075a7 */ /* 0x000e22000800017f */
        /* <DEDUP_REMOVED lines=35> */
[----:B0-----:R-:W-:Y:S06]  /*ce60*/  @!P0 BRA `(.L_x_1798) ;  /* 0x000001e000548947 */ /* 0x001fec0003800000 */
.L_x_2133:
[----:B------:R-:W-:Y:S05]  /*ce70*/  BSYNC B1 ;  /* 0x0000000000017941 */ /* 0x000fea0003800000 */
.L_x_1797:
[----:B------:R-:W-:Y:S01]  /*ce80*/  BSSY B1, `(.L_x_1799) ;  /* 0x000012f000017945 */ /* 0x000fe20003800000 */
        /* <DEDUP_REMOVED lines=13> */
[--C-:B------:R-:W-:Y:S02]  /*cf60*/  SHF.R.U64 R113, R60, 0x10, R61.reuse ;  /* 0x000000103c717819 */ /* 0x100fe4000000123d */
[----:B------:R-:W-:Y:S02]  /*cf70*/  SHF.R.U32.HI R60, RZ, 0x10, R61 ;  /* 0x00000010ff3c7819 */ /* 0x000fe4000001163d */
[--C-:B------:R-:W-:Y:S02]  /*cf80*/  SHF.R.U64 R61, R58, 0x10, R59.reuse ;  /* 0x000000103a3d7819 */ /* 0x100fe4000000123b */
[----:B------:R-:W-:Y:S02]  /*cf90*/  SHF.R.U32.HI R58, RZ, 0x10, R59 ;  /* 0x00000010ff3a7819 */ /* 0x000fe4000001163b */
[----:B------:R-:W-:Y:S02]  /*cfa0*/  PRMT R111, R111, 0x5410, R60 ;  /* 0x000054106f6f7816 */ /* 0x000fe4000000003c */
[----:B------:R-:W-:-:S02]  /*cfb0*/  PRMT R109, R109, 0x5410, R58 ;  /* 0x000054106d6d7816 */ /* 0x000fc4000000003a */
[----:B------:R-:W-:Y:S02]  /*cfc0*/  PRMT R110, R110, 0x5410, R113 ;  /* 0x000054106e6e7816 */ /* 0x000fe40000000071 */
[----:B------:R-:W-:Y:S01]  /*cfd0*/  PRMT R112, R108, 0x5410, R61 ;  /* 0x000054106c707816 */ /* 0x000fe2000000003d */
[C---:B------:R-:W-:Y:S01]  /*cfe0*/  IMAD.U32 R113, R109.reuse, 0x10000, RZ ;  /* 0x000100006d717824 */ /* 0x040fe200078e00ff */
[----:B------:R-:W-:Y:S01]  /*cff0*/  LOP3.LUT R109, R109, 0xffff0000, RZ, 0xc0, !PT ;  /* 0xffff00006d6d7812 */ /* 0x000fe200078ec0ff */
[C---:B------:R-:W-:Y:S01]  /*d000*/  IMAD.U32 R108, R111.reuse, 0x10000, RZ ;  /* 0x000100006f6c7824 */ /* 0x040fe200078e00ff */
[----:B------:R-:W-:Y:S02]  /*d010*/  LOP3.LUT R111, R111, 0xffff0000, RZ, 0xc0, !PT ;  /* 0xffff00006f6f7812 */ /* 0x000fe400078ec0ff */
[C---:B0-----:R-:W-:Y:S01]  /*d020*/  LOP3.LUT R59, R6.reuse, 0xffff0000, RZ, 0xc0, !PT ;  /* 0xffff0000063b7812 */ /* 0x041fe200078ec0ff */
[----:B------:R-:W-:Y:S01]  /*d030*/  IMAD.U32 R58, R6, 0x10000, RZ ;  /* 0x00010000063a7824 */ /* 0x000fe200078e00ff */
[C---:B------:R-:W-:Y:S01]  /*d040*/  LOP3.LUT R61, R7.reuse, 0xffff0000, RZ, 0xc0, !PT ;  /* 0xffff0000073d7812 */ /* 0x040fe200078ec0ff */
[----:B------:R-:W-:-:S02]  /*d050*/  IMAD.U32 R60, R7, 0x10000, RZ ;  /* 0x00010000073c7824 */ /* 0x000fc400078e00ff */
[C---:B------:R-:W-:Y:S01]  /*d060*/  FMUL.FTZ R115, R59.reuse, R113 ;  /* 0x000000713b737220 */ /* 0x040fe20000410000 */
[-C--:B------:R-:W-:Y:S01]  /*d070*/  FMUL.FTZ R114, R59, R108.reuse ;  /* 0x0000006c3b727220 */ /* 0x080fe20000410000 */
[C---:B------:R-:W-:Y:S01]  /*d080*/  FMUL.FTZ R59, R61.reuse, R109 ;  /* 0x0000006d3d3b7220 */ /* 0x040fe20000410000 */
[----:B------:R-:W-:Y:S02]  /*d090*/  IMAD.U32 R6, R4, 0x10000, RZ ;  /* 0x0001000004067824 */ /* 0x000fe400078e00ff */
[C---:B------:R-:W-:Y:S01]  /*d0a0*/  FFMA.FTZ R115, R58.reuse, R108, -R115 ;  /* 0x0000006c3a737223 */ /* 0x040fe20000010873 */
[----:B------:R-:W-:Y:S01]  /*d0b0*/  FFMA.FTZ R114, R58, R113, R114 ;  /* 0x000000713a727223 */ /* 0x000fe20000010072 */
[-C--:B------:R-:W-:Y:S01]  /*d0c0*/  FMUL.FTZ R113, R61, R111.reuse ;  /* 0x0000006f3d717220 */ /* 0x080fe20000410000 */
[----:B------:R-:W-:Y:S01]  /*d0d0*/  FFMA.FTZ R108, R60, R111, -R59 ;  /* 0x0000006f3c6c7223 */ /* 0x000fe2000001083b */
[C---:B------:R-:W-:Y:S01]  /*d0e0*/  IMAD.U32 R7, R5.reuse, 0x10000, RZ ;  /* 0x0001000005077824 */ /* 0x040fe200078e00ff */
[----:B------:R-:W-:Y:S01]  /*d0f0*/  LOP3.LUT R4, R4, 0xffff0000, RZ, 0xc0, !PT ;  /* 0xffff000004047812 */ /* 0x000fe200078ec0ff */
[----:B------:R-:W-:Y:S01]  /*d100*/  IMAD.U32 R61, R112, 0x10000, RZ ;  /* 0x00010000703d7824 */ /* 0x000fe200078e00ff */
[----:B------:R-:W-:Y:S01]  /*d110*/  LOP3.LUT R5, R5, 0xffff0000, RZ, 0xc0, !PT ;  /* 0xffff000005057812 */ /* 0x000fe200078ec0ff */
[----:B------:R-:W-:Y:S01]  /*d120*/  IMAD.U32 R59, R110, 0x10000, RZ ;  /* 0x000100006e3b7824 */ /* 0x000fe200078e00ff */
        /* <DEDUP_REMOVED lines=16> */
.L_x_1802:
[----:B------:R-:W-:Y:S05]  /*d230*/  BSYNC B2 ;  /* 0x0000000000027941 */ /* 0x000fea0003800000 */
.L_x_1801:
[----:B------:R-:W-:Y:S04]  /*d240*/  BSSY B2, `(.L_x_1803) ;  /* 0x0000030000027945 */ /* 0x000fe80003800000 */
[----:B------:R-:W-:Y:S05]  /*d250*/  @P1 BRA `(.L_x_1804) ;  /* 0x0000000000b81947 */ /* 0x000fea0003800000 */
[----:B0-----:R-:W0:Y:S01]  /*d260*/  LDS.128 R4, [R0] ;  /* 0x0000000000047984 */ /* 0x001e220000000c00 */
[--C-:B------:R-:W-:Y:S02]  /*d270*/  SHF.R.U64 R59, R54, 0x10, R55.reuse ;  /* 0x00000010363b7819 */ /* 0x100fe40000001237 */
[----:B------:R-:W-:Y:S02]  /*d280*/  SHF.R.U32.HI R54, RZ, 0x10, R55 ;  /* 0x00000010ff367819 */ /* 0x000fe40000011637 */
[--C-:B------:R-:W-:Y:S02]  /*d290*/  SHF.R.U64 R55, R56, 0x10, R57.reuse ;  /* 0x0000001038377819 */ /* 0x100fe40000001239 */
[----:B------:R-:W-:Y:S02]  /*d2a0*/  SHF.R.U32.HI R56, RZ, 0x10, R57 ;  /* 0x00000010ff387819 */ /* 0x000fe40000011639 */
[----:B------:R-:W-:Y:S02]  /*d2b0*/  PRMT R103, R103, 0x5410, R54 ;  /* 0x0000541067677816 */ /* 0x000fe40000000036 */
[----:B------:R-:W-:-:S02]  /*d2c0*/  PRMT R101, R101, 0x5410, R56 ;  /* 0x0000541065657816 */ /* 0x000fc40000000038 */
[----:B------:R-:W-:Y:S01]  /*d2d0*/  PRMT R100, R100, 0x5410, R55 ;  /* 0x0000541064647816 */ /* 0x000fe20000000037 */
[----:B------:R-:W-:Y:S01]  /*d2e0*/  IMAD.U32 R58, R103, 0x10000, RZ ;  /* 0x00010000673a7824 */ /* 0x000fe200078e00ff */
[----:B------:R-:W-:Y:S01]  /*d2f0*/  PRMT R102, R102, 0x5410, R59 ;  /* 0x0000541066667816 */ /* 0x000fe2000000003b */
[C---:B------:R-:W-:Y:S01]  /*d300*/  IMAD.U32 R59, R101.reuse, 0x10000, RZ ;  /* 0x00010000653b7824 */ /* 0x040fe200078e00ff */
[----:B------:R-:W-:Y:S02]  /*d310*/  LOP3.LUT R101, R101, 0xffff0000, RZ, 0xc0, !PT ;  /* 0xffff000065657812 */ /* 0x000fe400078ec0ff */
[----:B------:R-:W-:Y:S02]  /*d320*/  LOP3.LUT R103, R103, 0xffff0000, RZ, 0xc0, !PT ;  /* 0xffff000067677812 */ /* 0x000fe400078ec0ff */
[C---:B0-----:R-:W-:Y:S01]  /*d330*/  LOP3.LUT R55, R6.reuse, 0xffff0000, RZ, 0xc0, !PT ;  /* 0xffff000006377812 */ /* 0x041fe200078ec0ff */
[----:B------:R-:W-:Y:S01]  /*d340*/  IMAD.U32 R54, R6, 0x10000, RZ ;  /* 0x0001000006367824 */ /* 0x000fe200078e00ff */
[C---:B------:R-:W-:Y:S01]  /*d350*/  LOP3.LUT R57, R7.reuse, 0xffff0000, RZ, 0xc0, !PT ;  /* 0xffff000007397812 */ /* 0x040fe200078ec0ff */
[----:B------:R-:W-:-:S02]  /*d360*/  IMAD.U32 R56, R7, 0x10000, RZ ;  /* 0x0001000007387824 */ /* 0x000fc400078e00ff */
[CC--:B------:R-:W-:Y:S01]  /*d370*/  FMUL.FTZ R60, R55.reuse, R58.reuse ;  /* 0x0000003a373c7220 */ /* 0x0c0fe20000410000 */
[----:B------:R-:W-:Y:S01]  /*d380*/  FMUL.FTZ R61, R55, R59 ;  /* 0x0000003b373d7220 */ /* 0x000fe20000410000 */
[C---:B------:R-:W-:Y:S01]  /*d390*/  FMUL.FTZ R55, R57.reuse, R101 ;  /* 0x0000006539377220 */ /* 0x040fe20000410000 */
[----:B------:R-:W-:Y:S02]  /*d3a0*/  IMAD.U32 R6, R4, 0x10000, RZ ;  /* 0x0001000004067824 */ /* 0x000fe400078e00ff */
        /* <DEDUP_REMOVED lines=9> */
[----:B------:R-:W-:Y:S01]  /*d440*/  FFMA.FTZ R58, R54, R58, -R61 ;  /* 0x0000003a363a7223 */ /* 0x000fe2000001083d */
[----:B------:R-:W-:Y:S01]  /*d450*/  LOP3.LUT R102, R102, 0xffff0000, RZ, 0xc0, !PT ;  /* 0xffff000066667812 */ /* 0x000fe200078ec0ff */
        /* <DEDUP_REMOVED lines=14> */
.L_x_1804:
[----:B------:R-:W-:Y:S05]  /*d540*/  BSYNC B2 ;  /* 0x0000000000027941 */ /* 0x000fea0003800000 */
.L_x_1803:
[----:B------:R-:W-:Y:S04]  /*d550*/  BSSY B2, `(.L_x_1805) ;  /* 0x0000030000027945 */ /* 0x000fe80003800000 */
[----:B------:R-:W-:Y:S05]  /*d560*/  @P2 BRA `(.L_x_1806) ;  /* 0x0000000000b82947 */ /* 0x000fea0003800000 */
[----:B01----:R-:W0:Y:S01]  /*d570*/  LDS.128 R4, [R62+0x10400] ;  /* 0x010400003e047984 */ /* 0x003e220000000c00 */
        /* <DEDUP_REMOVED lines=45> */
.L_x_1806:
[----:B------:R-:W-:Y:S05]  /*d850*/  BSYNC B2 ;  /* 0x0000000000027941 */ /* 0x000fea0003800000 */
.L_x_1805:
[----:B------:R-:W-:Y:S04]  /*d860*/  BSSY B2, `(.L_x_1807) ;  /* 0x0000030000027945 */ /* 0x000fe80003800000 */
[----:B------:R-:W-:Y:S05]  /*d870*/  @P3 BRA `(.L_x_1808) ;  /* 0x0000000000b83947 */ /* 0x000fea0003800000 */
[----:B012---:R-:W0:Y:S01]  /*d880*/  LDS.128 R4, [R0+0x4000] ;  /* 0x0040000000047984 */ /* 0x007e220000000c00 */
        /* <DEDUP_REMOVED lines=45> */
.L_x_1808:
[----:B------:R-:W-:Y:S05]  /*db60*/  BSYNC B2 ;  /* 0x0000000000027941 */ /* 0x000fea0003800000 */
.L_x_1807:
[----:B------:R-:W-:Y:S04]  /*db70*/  BSSY B2, `(.L_x_1809) ;  /* 0x0000030000027945 */ /* 0x000fe80003800000 */
[----:B------:R-:W-:Y:S05]  /*db80*/  @P4 BRA `(.L_x_1810) ;  /* 0x0000000000b84947 */ /* 0x000fea0003800000 */
[----:B0123--:R-:W0:Y:S01]  /*db90*/  LDS.128 R4, [R62+0x14400] ;  /* 0x014400003e047984 */ /* 0x00fe220000000c00 */
        /* <DEDUP_REMOVED lines=45> */
.L_x_1810:
[----:B------:R-:W-:Y:S05]  /*de70*/  BSYNC B2 ;  /* 0x0000000000027941 */ /* 0x000fea0003800000 */
.L_x_1809:
[----:B------:R-:W-:Y:S05]  /*de80*/  @P5 BRA `(.L_x_1800) ;  /* 0x0000000000b85947 */ /* 0x000fea0003800000 */
[----:B01234-:R-:W0:Y:S01]  /*de90*/  LDS.128 R4, [R0+0x8000] ;  /* 0x0080000000047984 */ /* 0x01fe220000000c00 */
[----:B------:R-:W-:Y:S02]  /*dea0*/  SHF.R.U64 R40, R32, 0x10, R33 ;  /* 0x0000001020287819 */ /* 0x000fe40000001221 */
[----:B------:R-:W-:Y:S02]  /*deb0*/  SHF.R.U64 R32, R34, 0x10, R35 ;  /* 0x0000001022207819 */ /* 0x000fe40000001223 */
[----:B------:R-:W-:Y:S02]  /*dec0*/  SHF.R.U32.HI R33, RZ, 0x10, R33 ;  /* 0x00000010ff217819 */ /* 0x000fe40000011621 */
        /* <DEDUP_REMOVED lines=13> */
[C---:B------:R-:W-:Y:S01]  /*dfa0*/  FMUL.FTZ R42, R33.reuse, R40 ;  /* 0x00000028212a7220 */ /* 0x040fe20000410000 */
[-C--:B------:R-:W-:Y:S01]  /*dfb0*/  FMUL.FTZ R43, R33, R41.reuse ;  /* 0x00000029212b7220 */ /* 0x080fe20000410000 */
[----:B------:R-:W-:Y:S01]  /*dfc0*/  FMUL.FTZ R33, R35, R78 ;  /* 0x0000004e23217220 */ /* 0x000fe20000410000 */
[----:B------:R-:W-:Y:S02]  /*dfd0*/  IMAD.U32 R6, R4, 0x10000, RZ ;  /* 0x0001000004067824 */ /* 0x000fe400078e00ff */
[C---:B------:R-:W-:Y:S01]  /*dfe0*/  FFMA.FTZ R45, R32.reuse, R41, R42 ;  /* 0x00000029202d7223 */ /* 0x040fe2000001002a */
[----:B------:R-:W-:Y:S02]  /*dff0*/  IMAD.U32 R7, R5, 0x10000, RZ ;  /* 0x0001000005077824 */ /* 0x000fe400078e00ff */
[----:B------:R-:W-:Y:S01]  /*e000*/  FFMA.FTZ R44, R32, R40, -R43 ;  /* 0x00000028202c7223 */ /* 0x000fe2000001082b */
[-C--:B------:R-:W-:Y:S01]  /*e010*/  FMUL.FTZ R41, R35, R80.reuse ;  /* 0x0000005023297220 */ /* 0x080fe20000410000 */
[----:B------:R-:W-:Y:S01]  /*e020*/  LOP3.LUT R4, R4, 0xffff0000, RZ, 0xc0, !PT ;  /* 0xffff000004047812 */ /* 0x000fe200078ec0ff */
[C---:B------:R-:W-:Y:S01]  /*e030*/  FFMA.FTZ R80, R34.reuse, R80, -R33 ;  /* 0x0000005022507223 */ /* 0x040fe20000010821 */
[----:B------:R-:W-:Y:S01]  /*e040*/  LOP3.LUT R5, R5, 0xffff0000, RZ, 0xc0, !PT ;  /* 0xffff000005057812 */ /* 0x000fe200078ec0ff */
[C---:B------:R-:W-:Y:S01]  /*e050*/  IMAD.U32 R35, R69.reuse, 0x10000, RZ ;  /* 0x0001000045237824 */ /* 0x040fe200078e00ff */
[----:B------:R-:W-:Y:S01]  /*e060*/  LOP3.LUT R40, R69, 0xffff0000, RZ, 0xc0, !PT ;  /* 0xffff000045287812 */ /* 0x000fe200078ec0ff */
[C---:B------:R-:W-:Y:S01]  /*e070*/  IMAD.U32 R33, R79.reuse, 0x10000, RZ ;  /* 0x000100004f217824 */ /* 0x040fe200078e00ff */
        /* <DEDUP_REMOVED lines=15> */
.L_x_1800:
[----:B------:R-:W-:Y:S05]  /*e170*/  BSYNC B1 ;  /* 0x0000000000017941 */ /* 0x000fea0003800000 */
.L_x_1799:
        /* <DEDUP_REMOVED lines=57> */
.L_x_1813:
[----:B------:R-:W-:Y:S05]  /*e510*/  BSYNC B1 ;  /* 0x0000000000017941 */ /* 0x000fea0003800000 */
.L_x_1812:
[----:B------:R-:W-:Y:S04]  /*e520*/  BSSY B1, `(.L_x_1814) ;  /* 0x0000030000017945 */ /* 0x000fe80003800000 */
[----:B------:R-:W-:Y:S05]  /*e530*/  @P1 BRA `(.L_x_1815) ;  /* 0x0000000000b81947 */ /* 0x000fea0003800000 */
[----:B0-----:R-:W0:Y:S01]  /*e540*/  LDS.128 R4, [R0+0x2000] ;  /* 0x0020000000047984 */ /* 0x001e220000000c00 */
        /* <DEDUP_REMOVED lines=45> */
.L_x_1815:
[----:B------:R-:W-:Y:S05]  /*e820*/  BSYNC B1 ;  /* 0x0000000000017941 */ /* 0x000fea0003800000 */
.L_x_1814:
        /* <DEDUP_REMOVED lines=48> */
.L_x_1817:
[----:B------:R-:W-:Y:S05]  /*eb30*/  BSYNC B1 ;  /* 0x0000000000017941 */ /* 0x000fea0003800000 */
.L_x_1816:
        /* <DEDUP_REMOVED lines=48> */
.L_x_1819:
[----:B------:R-:W-:Y:S05]  /*ee40*/  BSYNC B1 ;  /* 0x0000000000017941 */ /* 0x000fea0003800000 */
.L_x_1818:
        /* <DEDUP_REMOVED lines=48> */
.L_x_1821:
[----:B------:R-:W-:Y:S05]  /*f150*/  BSYNC B1 ;  /* 0x0000000000017941 */ /* 0x000fea0003800000 */
.L_x_1820:
        /* <DEDUP_REMOVED lines=9> */
[C---:B------:R-:W-:Y:S01]  /*f1f0*/  IMAD.U32 R13, R63.reuse, 0x10000, RZ ;  /* 0x000100003f0d7824 */ /* 0x040fe200078e00ff */
[----:B------:R-:W-:Y:S01]  /*f200*/  LOP3.LUT R63, R63, 0xffff0000, RZ, 0xc0, !PT ;  /* 0xffff00003f3f7812 */ /* 0x000fe200078ec0ff */
[C---:B------:R-:W-:Y:S01]  /*f210*/  IMAD.U32 R11, R65.reuse, 0x10000, RZ ;  /* 0x00010000410b7824 */ /* 0x040fe200078e00ff */
[----:B------:R-:W-:Y:S02]  /*f220*/  LOP3.LUT R65, R65, 0xffff0000, RZ, 0xc0, !PT ;  /* 0xffff000041417812 */ /* 0x000fe400078ec0ff */
[----:B------:R-:W-:Y:S02]  /*f230*/  PRMT R12, R3, 0x5410, R12 ;  /* 0x00005410030c7816 */ /* 0x000fe4000000000c */
[C---:B0-----:R-:W-:Y:S01]  /*f240*/  LOP3.LUT R9, R6.reuse, 0xffff0000, RZ, 0xc0, !PT ;  /* 0xffff000006097812 */ /* 0x041fe200078ec0ff */
[C---:B------:R-:W-:Y:S01]  /*f250*/  IMAD.U32 R10, R7.reuse, 0x10000, RZ ;  /* 0x00010000070a7824 */ /* 0x040fe200078e00ff */
[----:B------:R-:W-:Y:S01]  /*f260*/  LOP3.LUT R7, R7, 0xffff0000, RZ, 0xc0, !PT ;  /* 0xffff000007077812 */ /* 0x000fe200078ec0ff */
[----:B------:R-:W-:-:S02]  /*f270*/  IMAD.U32 R8, R6, 0x10000, RZ ;  /* 0x0001000006087824 */ /* 0x000fc400078e00ff */
[C---:B------:R-:W-:Y:S01]  /*f280*/  FMUL.FTZ R15, R9.reuse, R13 ;  /* 0x0000000d090f7220 */ /* 0x040fe20000410000 */
[----:B------:R-:W-:Y:S01]  /*f290*/  FMUL.FTZ R14, R9, R11 ;  /* 0x0000000b090e7220 */ /* 0x000fe20000410000 */
[C---:B------:R-:W-:Y:S01]  /*f2a0*/  FMUL.FTZ R9, R7.reuse, R63 ;  /* 0x0000003f07097220 */ /* 0x040fe20000410000 */
[----:B------:R-:W-:Y:S02]  /*f2b0*/  IMAD.U32 R3, R4, 0x10000, RZ ;  /* 0x0001000004037824 */ /* 0x000fe400078e00ff */
[C---:B------:R-:W-:Y:S01]  /*f2c0*/  FFMA.FTZ R15, R8.reuse, R11, -R15 ;  /* 0x0000000b080f7223 */ /* 0x040fe2000001080f */
[----:B------:R-:W-:Y:S01]  /*f2d0*/  FFMA.FTZ R14, R8, R13, R14 ;  /* 0x0000000d080e7223 */ /* 0x000fe2000001000e */
[-C--:B------:R-:W-:Y:S01]  /*f2e0*/  FMUL.FTZ R11, R7, R65.reuse ;  /* 0x00000041070b7220 */ /* 0x080fe20000410000 */
        /* <DEDUP_REMOVED lines=21> */
[----:B------:R0:W-:Y:S01]  /*f440*/  STS.128 [R0+0xa000], R4 ;  /* 0x00a0000400007388 */ /* 0x0001e20000000c00 */
[----:B------:R-:W-:Y:S05]  /*f450*/  BRA `(.L_x_1811) ;  /* 0x0000003400f07947 */ /* 0x000fea0003800000 */
.L_x_1790:
[----:B------:R-:W0:Y:S01]  /*f460*/  LDC R28, c[0x0][0x448] ;  /* 0x00011200ff1c7b82 */ /* 0x000e220000000800 */
[----:B------:R-:W-:Y:S01]  /*f470*/  IMAD R3, R189, 0x40, R10 ;  /* 0x00000040bd037824 */ /* 0x000fe200078e020a */
[----:B------:R-:W-:Y:S01]  /*f480*/  ULDC.64 UR4, c[0x0][0x3f8] ;  /* 0x0000fe0000047ab9 */ /* 0x000fe20000000a00 */
[----:B------:R-:W-:Y:S01]  /*f490*/  ULDC.64 UR6, c[0x0][0x408] ;  /* 0x0001020000067ab9 */ /* 0x000fe20000000a00 */
[----:B------:R-:W-:Y:S02]  /*f4a0*/  IMAD.MOV.U32 R8, RZ, RZ, R24 ;  /* 0x000000ffff087224 */ /* 0x000fe400078e0018 */
[----:B------:R-:W-:Y:S02]  /*f4b0*/  IMAD.MOV.U32 R9, RZ, RZ, R29 ;  /* 0x000000ffff097224 */ /* 0x000fe400078e001d */
[----:B------:R-:W-:Y:S01]  /*f4c0*/  IMAD.MOV.U32 R4, RZ, RZ, R26 ;  /* 0x000000ffff047224 */ /* 0x000fe200078e001a */
[----:B0-----:R-:W-:-:S13]  /*f4d0*/  ISETP.NE.AND P0, PT, R28, 0x1, PT ;  /* 0x000000011c00780c */ /* 0x001fda0003f05270 */
[----:B------:R-:W0:Y:S08]  /*f4e0*/  @P0 LDC R0, c[0x0][0x44c] ;  /* 0x00011300ff000b82 */ /* 0x000e300000000800 */
[----:B------:R-:W1:Y:S01]  /*f4f0*/  @P0 LDC R5, c[0x0][0x450] ;  /* 0x00011400ff050b82 */ /* 0x000e620000000800 */
[----:B0-----:R-:W-:-:S05]  /*f500*/  @P0 IMAD.HI.U32 R0, R3, R0, RZ ;  /* 0x0000000003000227 */ /* 0x001fca00078e00ff */
[----:B-1----:R-:W-:Y:S01]  /*f510*/  @P0 SHF.R.U32.HI R3, RZ, R5, R0 ;  /* 0x00000005ff030219 */ /* 0x002fe20000011600 */
[----:B------:R-:W-:-:S03]  /*f520*/  IMAD.MOV.U32 R5, RZ, RZ, R31 ;  /* 0x000000ffff057224 */ /* 0x000fc600078e001f */
        /* <DEDUP_REMOVED lines=17> */
[----:B------:R-:W0:Y:S04]  /*f640*/  SHFL.IDX PT, R3, R8, RZ, 0x1c1f ;  /* 0x001c1fff08037589 */ /* 0x000e2800000e0000 */
[----:B------:R-:W1:Y:S04]  /*f650*/  SHFL.IDX PT, R0, R6, RZ, 0x1c1f ;  /* 0x001c1fff06007589 */ /* 0x000e6800000e0000 */
[----:B------:R2:W3:Y:S04]  /*f660*/  SHFL.IDX PT, R5, R7, RZ, 0x1c1f ;  /* 0x001c1fff07057589 */ /* 0x0004e800000e0000 */
[----:B------:R2:W4:Y:S01]  /*f670*/  SHFL.IDX PT, R14, R9, RZ, 0x1c1f ;  /* 0x001c1fff090e7589 */ /* 0x00052200000e0000 */
[----:B0-----:R-:W-:-:S02]  /*f680*/  IMAD.MOV.U32 R21, RZ, RZ, R3 ;  /* 0x000000ffff157224 */ /* 0x001fc400078e0003 */
[----:B-12---:R-:W-:-:S07]  /*f690*/  IMAD.MOV.U32 R20, RZ, RZ, R0 ;  /* 0x000000ffff147224 */ /* 0x006fce00078e0000 */
.L_x_2139:
[----:B------:R-:W-:Y:S01]  /*f6a0*/  IMAD R81, R163, R28, RZ ;  /* 0x0000001ca3517224 */ /* 0x000fe200078e02ff */
[----:B------:R-:W-:Y:S01]  /*f6b0*/  BSSY B1, `(.L_x_1823) ;  /* 0x0000030000017945 */ /* 0x000fe20003800000 */
[----:B----4-:R-:W-:Y:S01]  /*f6c0*/  IMAD.MOV.U32 R50, RZ, RZ, R14 ;  /* 0x000000ffff327224 */ /* 0x010fe200078e000e */
[----:B------:R-:W-:Y:S01]  /*f6d0*/  CS2R R44, SRZ ;  /* 0x00000000002c7805 */ /* 0x000fe2000001ff00 */
[----:B---3--:R-:W-:Y:S01]  /*f6e0*/  IMAD.MOV.U32 R51, RZ, RZ, R5 ;  /* 0x000000ffff337224 */ /* 0x008fe200078e0005 */
        /* <DEDUP_REMOVED lines=20> */
[----:B------:R-:W-:-:S02]  /*f830*/  CS2R R44, SRZ ;  /* 0x00000000002c7805 */ /* 0x000fc4000001ff00 */
        /* <DEDUP_REMOVED lines=14> */
[----:B------:R-:W-:Y:S01]  /*f920*/  CS2R R38, SRZ ;  /* 0x0000000000267805 */ /* 0x000fe2000001ff00 */
[----:B------:R1:W5:Y:S01]  /*f930*/  @!P1 LD.E.128 R28, desc[UR6][R12.64] ;  /* 0x000000060c1c9980 */ /* 0x000362000c101d00 */
[----:B------:R-:W-:-:S03]  /*f940*/  @!P1 IMAD.WIDE R14, R15, 0x2, R50 ;  /* 0x000000020f0e9825 */ /* 0x000fc600078e0232 */
[----:B------:R1:W5:Y:S01]  /*f950*/  @!P2 LD.E.128 R24, desc[UR6][R20.64] ;  /* 0x000000061418a980 */ /* 0x000362000c101d00 */
[----:B------:R-:W-:-:S03]  /*f960*/  @!P2 IMAD.WIDE R48, R49, 0x2, R50 ;  /* 0x000000023130a825 */ /* 0x000fc600078e0232 */
[----:B------:R1:W5:Y:S01]  /*f970*/  @!P1 LD.E.128 R40, desc[UR6][R14.64] ;  /* 0x000000060e289980 */ /* 0x000362000c101d00 */
[----:B0-----:R-:W-:-:S03]  /*f980*/  @!P0 IMAD.WIDE R4, R18, 0x2, R50 ;  /* 0x0000000212048825 */ /* 0x001fc600078e0232 */
[----:B------:R1:W5:Y:S04]  /*f990*/  @!P2 LD.E.128 R36, desc[UR6][R48.64] ;  /* 0x000000063024a980 */ /* 0x000368000c101d00 */
[----:B------:R1:W5:Y:S02]  /*f9a0*/  @!P0 LD.E.128 R44, desc[UR6][R4.64] ;  /* 0x00000006042c8980 */ /* 0x000364000c101d00 */
.L_x_1824:
[----:B------:R-:W-:Y:S05]  /*f9b0*/  BSYNC B1 ;  /* 0x0000000000017941 */ /* 0x000fea0003800000 */
.L_x_1823:
[----:B-1---5:R-:W-:Y:S01]  /*f9c0*/  IMAD.MOV.U32 R4, RZ, RZ, R46 ;  /* 0x000000ffff047224 */ /* 0x022fe200078e002e */
[----:B------:R-:W-:Y:S01]  /*f9d0*/  UMOV UR4, 0xffffffff ;  /* 0xffffffff00047882 */ /* 0x000fe20000000000 */
        /* <DEDUP_REMOVED lines=45> */
[----:B------:R-:W-:Y:S02]  /*fcb0*/  CS2R R4, SRZ ;  /* 0x0000000000047805 */ /* 0x000fe4000001ff00 */
[----:B------:R-:W-:Y:S02]  /*fcc0*/  PRMT R86, R0, 0x7610, R86 ;  /* 0x0000761000567816 */ /* 0x000fe40000000056 */
[----:B------:R-:W-:Y:S01]  /*fcd0*/  PRMT R87, R3, 0x7610, R87 ;  /* 0x0000761003577816 */ /* 0x000fe20000000057 */
[----:B------:R-:W-:Y:S06]  /*fce0*/  BRA.DIV UR4, `(.L_x_1825) ;  /* 0x000001b604407947 */ /* 0x000fec000b800000 */
[----:B------:R-:W0:Y:S04]  /*fcf0*/  SHFL.IDX PT, R3, R8, 0x1, 0x1c1f ;  /* 0x003c1f0008037f89 */ /* 0x000e2800000e0000 */
[----:B------:R-:W1:Y:S04]  /*fd00*/  SHFL.IDX PT, R0, R6, 0x1, 0x1c1f ;  /* 0x003c1f0006007f89 */ /* 0x000e6800000e0000 */
[----:B------:R-:W2:Y:S04]  /*fd10*/  SHFL.IDX PT, R7, R7, 0x1, 0x1c1f ;  /* 0x003c1f0007077f89 */ /* 0x000ea800000e0000 */
[----:B------:R3:W4:Y:S01]  /*fd20*/  SHFL.IDX PT, R14, R9, 0x1, 0x1c1f ;  /* 0x003c1f00090e7f89 */ /* 0x00072200000e0000 */
[----:B0-----:R-:W-:-:S02]  /*fd30*/  IMAD.MOV.U32 R61, RZ, RZ, R3 ;  /* 0x000000ffff3d7224 */ /* 0x001fc400078e0003 */
[----:B-1-3--:R-:W-:-:S07]  /*fd40*/  IMAD.MOV.U32 R60, RZ, RZ, R0 ;  /* 0x000000ffff3c7224 */ /* 0x00afce00078e0000 */
.L_x_2145:
[----:B------:R-:W-:Y:S01]  /*fd50*/  VIADD R10, R10, 0x40 ;  /* 0x000000400a0a7836 */ /* 0x000fe20000000000 */
[----:B------:R-:W-:Y:S01]  /*fd60*/  BSSY B1, `(.L_x_1826) ;  /* 0x000002f000017945 */ /* 0x000fe20003800000 */
[----:B----4-:R-:W-:Y:S01]  /*fd70*/  IMAD.MOV.U32 R62, RZ, RZ, R14 ;  /* 0x000000ffff3e7224 */ /* 0x010fe200078e000e */
[----:B------:R-:W-:Y:S01]  /*fd80*/  CS2R R8, SRZ ;  /* 0x0000000000087805 */ /* 0x000fe2000001ff00 */
[----:B--2---:R-:W-:Y:S01]  /*fd90*/  IMAD.MOV.U32 R63, RZ, RZ, R7 ;  /* 0x000000ffff3f7224 */ /* 0x004fe200078e0007 */
        /* <DEDUP_REMOVED lines=43> */
.L_x_1827:
[----:B------:R-:W-:Y:S05]  /*10050*/  BSYNC B1 ;  /* 0x0000000000017941 */ /* 0x000fea0003800000 */
.L_x_1826:
[----:B------:R-:W-:Y:S01]  /*10060*/  LEA.HI R0, R187, R187, RZ, 0x1 ;  /* 0x000000bbbb007211 */ /* 0x000fe200078f08ff */
[----:B-----5:R-:W-:Y:S01]  /*10070*/  IMAD.MOV.U32 R3, RZ, RZ, R4 ;  /* 0x000000ffff037224 */ /* 0x020fe200078e0004 */
[----:B------:R-:W-:Y:S01]  /*10080*/  VIADDMNMX R81, R81, -R177, 0x80, PT ;  /* 0x0000008051517446 */ /* 0x000fe200038009b1 */
[----:B0-----:R-:W-:Y:S01]  /*10090*/  IMAD.MOV.U32 R20, RZ, RZ, R5 ;  /* 0x000000ffff147224 */ /* 0x001fe200078e0005 */
[----:B------:R-:W-:Y:S01]  /*100a0*/  LOP3.LUT R0, R0, 0xfffffffe, RZ, 0xc0, !PT ;  /* 0xfffffffe00007812 */ /* 0x000fe200078ec0ff */
[----:B------:R-:W-:Y:S01]  /*100b0*/  IMAD.MOV.U32 R21, RZ, RZ, R7 ;  /* 0x000000ffff157224 */ /* 0x000fe200078e0007 */
[----:B------:R-:W-:Y:S01]  /*100c0*/  PRMT R90, R3, 0x7610, R90 ;  /* 0x00007610035a7816 */ /* 0x000fe2000000005a */
[----:B------:R-:W-:Y:S01]  /*100d0*/  IMAD.MOV.U32 R3, RZ, RZ, R6 ;  /* 0x000000ffff037224 */ /* 0x000fe200078e0006 */
[----:B------:R-:W-:Y:S01]  /*100e0*/  PRMT R91, R20, 0x7610, R91 ;  /* 0x00007610145b7816 */ /* 0x000fe2000000005b */
        /* <DEDUP_REMOVED lines=31> */
[----:B------:R-:W-:Y:S01]  /*102e0*/  BSSY B1, `(.L_x_1828) ;  /* 0x000000e000017945 */ /* 0x000fe20003800000 */
        /* <DEDUP_REMOVED lines=9> */
[----:B------:R-:W-:-:S02]  /*10380*/  ISETP.GE.AND P1, PT, R162, R81, PT ;  /* 0x00000051a200720c */ /* 0x000fc40003f26270 */
[----:B------:R-:W-:Y:S02]  /*10390*/  PRMT R69, R63, 0x7610, R69 ;  /* 0x000076103f457816 */ /* 0x000fe40000000045 */
[----:B------:R-:W-:Y:S01]  /*103a0*/  PRMT R70, R64, 0x7610, R70 ;  /* 0x0000761040467816 */ /* 0x000fe20000000046 */
[----:B0-----:R-:W-:Y:S08]  /*103b0*/  @!P0 BRA `(.L_x_1829) ;  /* 0x000001b000048947 */ /* 0x001ff00003800000 */
.L_x_2146:
[----:B------:R-:W-:Y:S05]  /*103c0*/  BSYNC B1 ;  /* 0x0000000000017941 */ /* 0x000fea0003800000 */
.L_x_1828:
[----:B------:R-:W-:Y:S01]  /*103d0*/  BSSY B1, `(.L_x_1830) ;  /* 0x0000145000017945 */ /* 0x000fe20003800000 */
[----:B------:R-:W-:Y:S02]  /*103e0*/  PRMT R71, R60, 0x7610, R71 ;  /* 0x000076103c477816 */ /* 0x000fe40000000047 */
[----:B------:R-:W-:Y:S01]  /*103f0*/  PRMT R72, R62, 0x7610, R72 ;  /* 0x000076103e487816 */ /* 0x000fe20000000048 */
[----:B------:R-:W-:Y:S06]  /*10400*/  @P1 BRA `(.L_x_1831) ;  /* 0x0000001400041947 */ /* 0x000fec0003800000 */
[----:B------:R-:W1:Y:S01]  /*10410*/  LDC R98, c[0x0][0x3f4] ;  /* 0x0000fd00ff627b82 */ /* 0x000e620000000800 */
[----:B------:R-:W-:Y:S01]  /*10420*/  BSSY B2, `(.L_x_1832) ;  /* 0x000006f000027945 */ /* 0x000fe20003800000 */
[-C--:B-1----:R-:W-:Y:S02]  /*10430*/  ISETP.GE.AND P0, PT, R18, R98.reuse, PT ;  /* 0x000000621200720c */ /* 0x082fe40003f06270 */
[-C--:B------:R-:W-:Y:S02]  /*10440*/  ISETP.GE.AND P1, PT, R165, R98.reuse, PT ;  /* 0x00000062a500720c */ /* 0x080fe40003f26270 */
[----:B------:R-:W-:-:S09]  /*10450*/  ISETP.GE.AND P2, PT, R166, R98, PT ;  /* 0x00000062a600720c */ /* 0x000fd20003f46270 */
[----:B------:R-:W-:Y:S05]  /*10460*/  @P0 BRA `(.L_x_1833) ;  /* 0x0000000400a80947 */ /* 0x000fea0003800000 */
[----:B------:R-:W-:Y:S02]  /*10470*/  LEA.HI R62, R98, R189, RZ, 0x1d ;  /* 0x000000bd623e7211 */ /* 0x000fe400078fe8ff */
[----:B------:R-:W-:Y:S02]  /*10480*/  LOP3.LUT R60, R174, 0x38, R18, 0xf8, !PT ;  /* 0x00000038ae3c7812 */ /* 0x000fe400078ef812 */
[----:B------:R-:W-:Y:S01]  /*10490*/  SHF.R.S32.HI R65, RZ, 0x1f, R62 ;  /* 0x0000001fff417819 */ /* 0x000fe2000001143e */
[----:B------:R-:W-:Y:S01]  /*104a0*/  IMAD.SHL.U32 R63, R62, 0x8, RZ ;  /* 0x000000083e3f7824 */ /* 0x000fe200078e00ff */
[-C--:B0-----:R-:W-:Y:S02]  /*104b0*/  LOP3.LUT R61, R60, R175.reuse, RZ, 0x3c, !PT ;  /* 0x000000af3c3d7212 */ /* 0x081fe400078e3cff */
[----:B------:R-:W-:Y:S02]  /*104c0*/  LEA.HI R65, R65, R62, RZ, 0x3 ;  /* 0x0000003e41417211 */ /* 0x000fe400078f18ff */
[----:B------:R-:W-:Y:S01]  /*104d0*/  LOP3.LUT R60, R174, 0x38, R63, 0xf8, !PT ;  /* 0x00000038ae3c7812 */ /* 0x000fe200078ef83f */
[----:B------:R-:W-:Y:S01]  /*104e0*/  IMAD.IADD R61, R176, 0x1, R61 ;  /* 0x00000001b03d7824 */ /* 0x000fe200078e023d */
[----:B------:R-:W-:Y:S01]  /*104f0*/  SHF.R.U32.HI R115, RZ, 0x10, R33 ;  /* 0x00000010ff737819 */ /* 0x000fe20000011621 */
[----:B------:R-:W-:Y:S01]  /*10500*/  IMAD.SHL.U32 R65, R65, 0x400, RZ ;  /* 0x0000040041417824 */ /* 0x000fe200078e00ff */
[----:B------:R-:W-:Y:S01]  /*10510*/  LOP3.LUT R60, R60, R175, RZ, 0x3c, !PT ;  /* 0x000000af3c3c7212 */ /* 0x000fe200078e3cff */
[----:B------:R-:W-:Y:S01]  /*10520*/  IMAD R107, R61, 0x2, R16 ;  /* 0x000000023d6b7824 */ /* 0x000fe200078e0210 */
[----:B------:R-:W-:-:S02]  /*10530*/  SHF.R.U64 R44, R44, 0x10, R45 ;  /* 0x000000102c2c7819 */ /* 0x000fc4000000122d */
[----:B------:R-:W-:Y:S02]  /*10540*/  LOP3.LUT R65, R65, 0x7fffe000, RZ, 0xc0, !PT ;  /* 0x7fffe00041417812 */ /* 0x000fe400078ec0ff */
[----:B------:R-:W-:Y:S02]  /*10550*/  PRMT R114, R114, 0x5410, R115 ;  /* 0x0000541072727816 */ /* 0x000fe40000000073 */
[----:B------:R-:W-:Y:S02]  /*10560*/  IADD3 R65, R60, R65, R176 ;  /* 0x000000413c417210 */ /* 0x000fe40007ffe0b0 */
[----:B------:R-:W0:Y:S01]  /*10570*/  LDS.128 R60, [R107+0xc400] ;  /* 0x00c400006b3c7984 */ /* 0x000e220000000c00 */
[----:B------:R-:W-:Y:S02]  /*10580*/  SHF.R.U64 R116, R32, 0x10, R33 ;  /* 0x0000001020747819 */ /* 0x000fe40000001221 */
[----:B------:R-:W-:Y:S01]  /*10590*/  IMAD R108, R65, 0x2, R16 ;  /* 0x00000002416c7824 */ /* 0x000fe200078e0210 */
[----:B------:R-:W-:-:S02]  /*105a0*/  PRMT R115, R109, 0x5410, R44 ;  /* 0x000054106d737816 */ /* 0x000fc4000000002c */
[--C-:B------:R-:W-:Y:S02]  /*105b0*/  SHF.R.U64 R34, R34, 0x10, R35.reuse ;  /* 0x0000001022227819 */ /* 0x100fe40000001223 */
[----:B------:R-:W1:Y:S01]  /*105c0*/  LDS.128 R64, [R108+0xc400] ;  /* 0x00c400006c407984 */ /* 0x000e620000000c00 */
[----:B------:R-:W-:Y:S02]  /*105d0*/  SHF.R.U32.HI R33, RZ, 0x10, R35 ;  /* 0x00000010ff217819 */ /* 0x000fe40000011623 */
[----:B------:R-:W-:Y:S02]  /*105e0*/  SHF.R.U32.HI R117, RZ, 0x10, R45 ;  /* 0x00000010ff757819 */ /* 0x000fe4000001162d */
[----:B------:R-:W-:Y:S02]  /*105f0*/  SHF.R.U32.HI R119, RZ, 0x10, R47 ;  /* 0x00000010ff777819 */ /* 0x000fe4000001162f */
[----:B------:R-:W-:Y:S01]  /*10600*/  PRMT R113, R113, 0x5410, R116 ;  /* 0x0000541071717816 */ /* 0x000fe20000000074 */
[----:B------:R-:W-:Y:S01]  /*10610*/  IMAD.U32 R116, R115, 0x10000, RZ ;  /* 0x0001000073747824 */ /* 0x000fe200078e00ff */
[----:B------:R-:W-:-:S02]  /*10620*/  PRMT R117, R110, 0x5410, R117 ;  /* 0x000054106e757816 */ /* 0x000fc40000000075 */
[----:B------:R-:W-:Y:S01]  /*10630*/  PRMT R119, R112, 0x5410, R119 ;  /* 0x0000541070777816 */ /* 0x000fe20000000077 */
[----:B------:R-:W-:Y:S01]  /*10640*/  IMAD.U32 R112, R113, 0x10000, RZ ;  /* 0x0001000071707824 */ /* 0x000fe200078e00ff */
[----:B------:R-:W-:Y:S01]  /*10650*/  SHF.R.U64 R32, R46, 0x10, R47 ;  /* 0x000000102e207819 */ /* 0x000fe2000000122f */
[----:B------:R-:W-:Y:S01]  /*10660*/  IMAD.U32 R118, R117, 0x10000, RZ ;  /* 0x0001000075767824 */ /* 0x000fe200078e00ff */
[----:B------:R-:W-:Y:S02]  /*10670*/  PRMT R33, R70, 0x5432, R33 ;  /* 0x0000543246217816 */ /* 0x000fe40000000021 */
[----:B------:R-:W-:Y:S02]  /*10680*/  PRMT R111, R111, 0x5410, R32 ;  /* 0x000054106f6f7816 */ /* 0x000fe40000000020 */
[----:B------:R-:W-:Y:S02]  /*10690*/  LOP3.LUT R115, R115, 0xffff0000, RZ, 0xc0, !PT ;  /* 0xffff000073737812 */ /* 0x000fe400078ec0ff */
[----:B------:R-:W-:-:S02]  /*106a0*/  LOP3.LUT R113, R113, 0xffff0000, RZ, 0xc0, !PT ;  /* 0xffff000071717812 */ /* 0x000fc400078ec0ff */
[----:B------:R-:W-:Y:S02]  /*106b0*/  PRMT R34, R69, 0x5432, R34 ;  /* 0x0000543245227816 */ /* 0x000fe40000000022 */
[----:B------:R-:W-:Y:S01]  /*106c0*/  LOP3.LUT R117, R117, 0xffff0000, RZ, 0xc0, !PT ;  /* 0xffff000075757812 */ /* 0x000fe200078ec0ff */
        /* <DEDUP_REMOVED lines=16> */
[C---:B------:R-:W-:Y:S01]  /*107d0*/  FFMA.FTZ R120, R35.reuse, R112, -R120 ;  /* 0x0000007023787223 */ /* 0x040fe20000010878 */
[----:B------:R-:W-:Y:S02]  /*107e0*/  IMAD.U32 R112, R114, 0x10000, RZ ;  /* 0x0001000072707824 */ /* 0x000fe400078e00ff */
[----:B------:R-:W-:Y:S01]  /*107f0*/  FFMA.FTZ R122, R35, R116, R122 ;  /* 0x00000074237a7223 */ /* 0x000fe2000001007a */
[----:B------:R-:W-:Y:S01]  /*10800*/  IMAD.U32 R61, R119, 0x10000, RZ ;  /* 0x00010000773d7824 */ /* 0x000fe200078e00ff */
[----:B------:R-:W-:Y:S01]  /*10810*/  LOP3.LUT R67, R67, 0xffff0000, RZ, 0xc0, !PT ;  /* 0xffff000043437812 */ /* 0x000fe200078ec0ff */
[----:B------:R-:W-:Y:S02]  /*10820*/  IMAD.U32 R35, R33, 0x10000, RZ ;  /* 0x0001000021237824 */ /* 0x000fe400078e00ff */
[-C--:B------:R-:W-:Y:S01]  /*10830*/  FMUL.FTZ R116, R109, R112.reuse ;  /* 0x000000706d747220 */ /* 0x080fe20000410000 */
[C---:B------:R-:W-:Y:S01]  /*10840*/  FFMA.FTZ R124, R45.reuse, R112, -R124 ;  /* 0x000000702d7c7223 */ /* 0x040fe2000001087c */
[C---:B------:R-:W-:Y:S01]  /*10850*/  FMUL.FTZ R112, R110.reuse, R61 ;  /* 0x0000003d6e707220 */ /* 0x040fe20000410000 */
[----:B------:R-:W-:Y:S01]  /*10860*/  FMUL.FTZ R110, R110, R35 ;  /* 0x000000236e6e7220 */ /* 0x000fe20000410000 */
[----:B------:R-:W-:Y:S01]  /*10870*/  FFMA.FTZ R116, R45, R118, R116 ;  /* 0x000000762d747223 */ /* 0x000fe20000010074 */
[----:B------:R-:W-:Y:S01]  /*10880*/  FMUL.FTZ R45, R63, R115 ;  /* 0x000000733f2d7220 */ /* 0x000fe20000410000 */
[C---:B------:R-:W-:Y:S01]  /*10890*/  FFMA.FTZ R112, R47.reuse, R35, -R112 ;  /* 0x000000232f707223 */ /* 0x040fe20000010870 */
[----:B------:R-:W-:Y:S01]  /*108a0*/  FFMA.FTZ R110, R47, R61, R110 ;  /* 0x0000003d2f6e7223 */ /* 0x000fe2000001006e */
[-C--:B------:R-:W-:Y:S01]  /*108b0*/  FMUL.FTZ R63, R63, R113.reuse ;  /* 0x000000713f3f7220 */ /* 0x080fe20000410000 */
[----:B------:R-:W-:Y:S01]  /*108c0*/  IMAD.U32 R65, R66, 0x10000, RZ ;  /* 0x0001000042417824 */ /* 0x000fe200078e00ff */
[----:B------:R-:W-:Y:S01]  /*108d0*/  LOP3.LUT R35, R114, 0xffff0000, RZ, 0xc0, !PT ;  /* 0xffff000072237812 */ /* 0x000fe200078ec0ff */
[----:B------:R-:W-:Y:S01]  /*108e0*/  FFMA.FTZ R113, R44, R113, -R45 ;  /* 0x000000712c717223 */ /* 0x000fe2000001082d */
[----:B------:R-:W-:-:S02]  /*108f0*/  IMAD.U32 R47, R111, 0x10000, RZ ;  /* 0x000100006f2f7824 */ /* 0x000fc400078e00ff */
[----:B------:R-:W-:Y:S01]  /*10900*/  FMUL.FTZ R61, R64, R117 ;  /* 0x00000075403d7220 */ /* 0x000fe20000410000 */
[----:B------:R-:W-:Y:S01]  /*10910*/  IMAD.U32 R45, R34, 0x10000, RZ ;  /* 0x00010000222d7824 */ /* 0x000fe200078e00ff */
[----:B------:R-:W-:Y:S01]  /*10920*/  LOP3.LUT R66, R66, 0xffff0000, RZ, 0xc0, !PT ;  /* 0xffff000042427812 */ /* 0x000fe200078ec0ff */
[----:B------:R-:W-:Y:S01]  /*10930*/  FMUL.FTZ R109, R65, R47 ;  /* 0x0000002f416d7220 */ /* 0x000fe20000410000 */
[----:B------:R-:W-:Y:S01]  /*10940*/  LOP3.LUT R111, R111, 0xffff0000, RZ, 0xc0, !PT ;  /* 0xffff00006f6f7812 */ /* 0x000fe200078ec0ff */
[-C--:B------:R-:W-:Y:S01]  /*10950*/  FMUL.FTZ R64, R64, R35.reuse ;  /* 0x0000002340407220 */ /* 0x080fe20000410000 */
[----:B------:R-:W-:Y:S01]  /*10960*/  FFMA.FTZ R61, R60, R35, -R61 ;  /* 0x000000233c3d7223 */ /* 0x000fe2000001083d */
[-C--:B------:R-:W-:Y:S01]  /*10970*/  FMUL.FTZ R65, R65, R45.reuse ;  /* 0x0000002d41417220 */ /* 0x080fe20000410000 */
[----:B------:R-:W-:Y:S01]  /*10980*/  LOP3.LUT R119, R119, 0xffff0000, RZ, 0xc0, !PT ;  /* 0xffff000077777812 */ /* 0x000fe200078ec0ff */
[----:B------:R-:W-:Y:S01]  /*10990*/  FFMA.FTZ R109, R46, R45, -R109 ;  /* 0x0000002d2e6d7223 */ /* 0x000fe2000001086d */
[----:B------:R-:W-:Y:S01]  /*109a0*/  LOP3.LUT R35, R34, 0xffff0000, RZ, 0xc0, !PT ;  /* 0xffff000022237812 */ /* 0x000fe200078ec0ff */
[----:B------:R-:W-:Y:S01]  /*109b0*/  FFMA.FTZ R46, R46, R47, R65 ;  /* 0x0000002f2e2e7223 */ /* 0x000fe20000010041 */
[----:B------:R-:W-:Y:S01]  /*109c0*/  LOP3.LUT R33, R33, 0xffff0000, RZ, 0xc0, !PT ;  /* 0xffff000021217812 */ /* 0x000fe200078ec0ff */
[----:B------:R-:W-:Y:S01]  /*109d0*/  FMUL.FTZ R45, R66, R111 ;  /* 0x0000006f422d7220 */ /* 0x000fe20000410000 */
[----:B------:R-:W-:Y:S01]  /*109e0*/  FFMA.FTZ R63, R44, R115, R63 ;  /* 0x000000732c3f7223 */ /* 0x000fe2000001003f */
        /* <DEDUP_REMOVED lines=18> */
.L_x_1833:
[----:B------:R-:W-:Y:S05]  /*10b10*/  BSYNC B2 ;  /* 0x0000000000027941 */ /* 0x000fea0003800000 */
.L_x_1832:
[----:B------:R-:W-:Y:S04]  /*10b20*/  BSSY B2, `(.L_x_1834) ;  /* 0x0000068000027945 */ /* 0x000fe80003800000 */
[----:B------:R-:W-:Y:S05]  /*10b30*/  @P1 BRA `(.L_x_1835) ;  /* 0x0000000400981947 */ /* 0x000fea0003800000 */
[----:B-1----:R-:W-:Y:S02]  /*10b40*/  LEA.HI R32, R98, R191, RZ, 0x1d ;  /* 0x000000bf62207211 */ /* 0x002fe400078fe8ff */
[----:B------:R-:W-:Y:S02]  /*10b50*/  SHF.R.U64 R64, R28, 0x10, R29 ;  /* 0x000000101c407819 */ /* 0x000fe4000000121d */
[----:B------:R-:W-:Y:S01]  /*10b60*/  SHF.R.S32.HI R35, RZ, 0x1f, R32 ;  /* 0x0000001fff237819 */ /* 0x000fe20000011420 */
[----:B------:R-:W-:Y:S01]  /*10b70*/  IMAD.SHL.U32 R33, R32, 0x8, RZ ;  /* 0x0000000820217824 */ /* 0x000fe200078e00ff */
[----:B------:R-:W-:Y:S02]  /*10b80*/  SHF.R.U64 R62, R30, 0x10, R31 ;  /* 0x000000101e3e7819 */ /* 0x000fe4000000121f */
[----:B------:R-:W-:Y:S02]  /*10b90*/  LEA.HI R35, R35, R32, RZ, 0x3 ;  /* 0x0000002023237211 */ /* 0x000fe400078f18ff */
[----:B------:R-:W-:-:S02]  /*10ba0*/  LOP3.LUT R32, R174, 0x38, R33, 0xf8, !PT ;  /* 0x00000038ae207812 */ /* 0x000fc400078ef821 */
[----:B------:R-:W-:Y:S01]  /*10bb0*/  SHF.R.U32.HI R29, RZ, 0x10, R29 ;  /* 0x00000010ff1d7819 */ /* 0x000fe2000001161d */
[----:B------:R-:W-:Y:S01]  /*10bc0*/  IMAD.SHL.U32 R35, R35, 0x400, RZ ;  /* 0x0000040023237824 */ /* 0x000fe200078e00ff */
[----:B------:R-:W-:Y:S02]  /*10bd0*/  LOP3.LUT R32, R32, R175, RZ, 0x3c, !PT ;  /* 0x000000af20207212 */ /* 0x000fe400078e3cff */
[----:B------:R-:W-:Y:S02]  /*10be0*/  SHF.R.U64 R30, R40, 0x10, R41 ;  /* 0x00000010281e7819 */ /* 0x000fe40000001229 */
[----:B------:R-:W-:Y:S02]  /*10bf0*/  LOP3.LUT R35, R35, 0x7fffe000, RZ, 0xc0, !PT ;  /* 0x7fffe00023237812 */ /* 0x000fe400078ec0ff */
[----:B------:R-:W-:Y:S02]  /*10c00*/  SHF.R.U64 R28, R42, 0x10, R43 ;  /* 0x000000102a1c7819 */ /* 0x000fe4000000122b */
[----:B------:R-:W-:-:S02]  /*10c10*/  IADD3 R45, R32, R35, R176 ;  /* 0x00000023202d7210 */ /* 0x000fc40007ffe0b0 */
[----:B------:R-:W1:Y:S01]  /*10c20*/  LDS.128 R32, [R222] ;  /* 0x00000000de207984 */ /* 0x000e620000000c00 */
[----:B------:R-:W-:Y:S02]  /*10c30*/  SHF.R.U32.HI R31, RZ, 0x10, R31 ;  /* 0x00000010ff1f7819 */ /* 0x000fe4000001161f */
[----:B------:R-:W-:Y:S01]  /*10c40*/  IMAD R60, R45, 0x2, R16 ;  /* 0x000000022d3c7824 */ /* 0x000fe200078e0210 */
[----:B------:R-:W-:Y:S02]  /*10c50*/  SHF.R.U32.HI R41, RZ, 0x10, R41 ;  /* 0x00000010ff297819 */ /* 0x000fe40000011629 */
[----:B------:R-:W-:Y:S02]  /*10c60*/  PRMT R104, R104, 0x5410, R29 ;  /* 0x0000541068687816 */ /* 0x000fe4000000001d */
[----:B------:R-:W2:Y:S01]  /*10c70*/  LDS.128 R44, [R60+0xc400] ;  /* 0x00c400003c2c7984 */ /* 0x000ea20000000c00 */
[----:B------:R-:W-:Y:S02]  /*10c80*/  PRMT R99, R99, 0x5410, R30 ;  /* 0x0000541063637816 */ /* 0x000fe4000000001e */
[----:B------:R-:W-:-:S02]  /*10c90*/  PRMT R101, R101, 0x5410, R28 ;  /* 0x0000541065657816 */ /* 0x000fc4000000001c */
[----:B------:R-:W-:Y:S01]  /*10ca0*/  SHF.R.U32.HI R43, RZ, 0x10, R43 ;  /* 0x00000010ff2b7819 */ /* 0x000fe2000001162b */
[----:B------:R-:W-:Y:S01]  /*10cb0*/  IMAD.U32 R63, R99, 0x10000, RZ ;  /* 0x00010000633f7824 */ /* 0x000fe200078e00ff */
[----:B------:R-:W-:Y:S02]  /*10cc0*/  PRMT R106, R106, 0x5410, R31 ;  /* 0x000054106a6a7816 */ /* 0x000fe4000000001f */
[----:B------:R-:W-:Y:S02]  /*10cd0*/  PRMT R103, R103, 0x5410, R64 ;  /* 0x0000541067677816 */ /* 0x000fe40000000040 */
[----:B------:R-:W-:Y:S02]  /*10ce0*/  PRMT R100, R100, 0x5410, R41 ;  /* 0x0000541064647816 */ /* 0x000fe40000000029 */
[----:B------:R-:W-:Y:S02]  /*10cf0*/  PRMT R102, R102, 0x5410, R43 ;  /* 0x0000541066667816 */ /* 0x000fe4000000002b */
[----:B------:R-:W-:Y:S01]  /*10d00*/  PRMT R105, R105, 0x5410, R62 ;  /* 0x0000541069697816 */ /* 0x000fe2000000003e */
[----:B------:R-:W-:-:S02]  /*10d10*/  IMAD.U32 R62, R103, 0x10000, RZ ;  /* 0x00010000673e7824 */ /* 0x000fc400078e00ff */
[C---:B-1----:R-:W-:Y:S01]  /*10d20*/  IMAD.U32 R28, R32.reuse, 0x10000, RZ ;  /* 0x00010000201c7824 */ /* 0x042fe200078e00ff */
[----:B------:R-:W-:Y:S01]  /*10d30*/  LOP3.LUT R29, R32, 0xffff0000, RZ, 0xc0, !PT ;  /* 0xffff0000201d7812 */ /* 0x000fe200078ec0ff */
[C---:B------:R-:W-:Y:S01]  /*10d40*/  IMAD.U32 R30, R33.reuse, 0x10000, RZ ;  /* 0x00010000211e7824 */ /* 0x040fe200078e00ff */
[----:B------:R-:W-:Y:S01]  /*10d50*/  LOP3.LUT R32, R33, 0xffff0000, RZ, 0xc0, !PT ;  /* 0xffff000021207812 */ /* 0x000fe200078ec0ff */
[C---:B------:R-:W-:Y:S01]  /*10d60*/  IMAD.U32 R31, R34.reuse, 0x10000, RZ ;  /* 0x00010000221f7824 */ /* 0x040fe200078e00ff */
[----:B------:R-:W-:Y:S01]  /*10d70*/  LOP3.LUT R33, R34, 0xffff0000, RZ, 0xc0, !PT ;  /* 0xffff000022217812 */ /* 0x000fe200078ec0ff */
[C---:B------:R-:W-:Y:S01]  /*10d80*/  IMAD.U32 R40, R35.reuse, 0x10000, RZ ;  /* 0x0001000023287824 */ /* 0x040fe200078e00ff */
[----:B------:R-:W-:Y:S01]  /*10d90*/  LOP3.LUT R34, R35, 0xffff0000, RZ, 0xc0, !PT ;  /* 0xffff000023227812 */ /* 0x000fe200078ec0ff */
[C---:B--2---:R-:W-:Y:S01]  /*10da0*/  IMAD.U32 R35, R44.reuse, 0x10000, RZ ;  /* 0x000100002c237824 */ /* 0x044fe200078e00ff */
[----:B------:R-:W-:Y:S01]  /*10db0*/  LOP3.LUT R41, R44, 0xffff0000, RZ, 0xc0, !PT ;  /* 0xffff00002c297812 */ /* 0x000fe200078ec0ff */
[C---:B------:R-:W-:Y:S01]  /*10dc0*/  IMAD.U32 R42, R45.reuse, 0x10000, RZ ;  /* 0x000100002d2a7824 */ /* 0x040fe200078e00ff */
[----:B------:R-:W-:Y:S01]  /*10dd0*/  LOP3.LUT R44, R45, 0xffff0000, RZ, 0xc0, !PT ;  /* 0xffff00002d2c7812 */ /* 0x000fe200078ec0ff */
[C---:B------:R-:W-:Y:S01]  /*10de0*/  IMAD.U32 R43, R46.reuse, 0x10000, RZ ;  /* 0x000100002e2b7824 */ /* 0x040fe200078e00ff */
[----:B------:R-:W-:Y:S01]  /*10df0*/  LOP3.LUT R45, R46, 0xffff0000, RZ, 0xc0, !PT ;  /* 0xffff00002e2d7812 */ /* 0x000fe200078ec0ff */
[C---:B0-----:R-:W-:Y:S01]  /*10e00*/  IMAD.U32 R61, R47.reuse, 0x10000, RZ ;  /* 0x000100002f3d7824 */ /* 0x041fe200078e00ff */
[----:B------:R-:W-:Y:S01]  /*10e10*/  LOP3.LUT R46, R47, 0xffff0000, RZ, 0xc0, !PT ;  /* 0xffff00002f2e7812 */ /* 0x000fe200078ec0ff */
[----:B------:R-:W-:Y:S01]  /*10e20*/  FMUL.FTZ R65, R35, R63 ;  /* 0x0000003f23417220 */ /* 0x000fe20000410000 */
[----:B------:R-:W-:-:S02]  /*10e30*/  IMAD.U32 R47, R100, 0x10000, RZ ;  /* 0x00010000642f7824 */ /* 0x000fc400078e00ff */
[-C--:B------:R-:W-:Y:S01]  /*10e40*/  FMUL.FTZ R67, R35, R62.reuse ;  /* 0x0000003e23437220 */ /* 0x080fe20000410000 */
[----:B------:R-:W-:Y:S02]  /*10e50*/  IMAD.U32 R35, R104, 0x10000, RZ ;  /* 0x0001000068237824 */ /* 0x000fe400078e00ff */
[----:B------:R-:W-:Y:S01]  /*10e60*/  FFMA.FTZ R65, R28, R62, -R65 ;  /* 0x0000003e1c417223 */ /* 0x000fe20000010841 */
[----:B------:R-:W-:Y:S01]  /*10e70*/  FMUL.FTZ R107, R42, R47 ;  /* 0x0000002f2a6b7220 */ /* 0x000fe20000410000 */
[----:B------:R-:W-:Y:S02]  /*10e80*/  IMAD.U32 R62, R102, 0x10000, RZ ;  /* 0x00010000663e7824 */ /* 0x000fe400078e00ff */
[----:B------:R-:W-:Y:S01]  /*10e90*/  FFMA.FTZ R67, R28, R63, R67 ;  /* 0x0000003f1c437223 */ /* 0x000fe20000010043 */
[----:B------:R-:W-:Y:S02]  /*10ea0*/  IMAD.U32 R28, R106, 0x10000, RZ ;  /* 0x000100006a1c7824 */ /* 0x000fe400078e00ff */
[-C--:B------:R-:W-:Y:S01]  /*10eb0*/  FMUL.FTZ R63, R42, R35.reuse ;  /* 0x000000232a3f7220 */ /* 0x080fe20000410000 */
[C---:B------:R-:W-:Y:S01]  /*10ec0*/  FFMA.FTZ R107, R30.reuse, R35, -R107 ;  /* 0x000000231e6b7223 */ /* 0x040fe2000001086b */
[----:B------:R-:W-:Y:S01]  /*10ed0*/  FMUL.FTZ R35, R61, R62 ;  /* 0x0000003e3d237220 */ /* 0x000fe20000410000 */
[----:B------:R-:W-:Y:S01]  /*10ee0*/  LOP3.LUT R42, R99, 0xffff0000, RZ, 0xc0, !PT ;  /* 0xffff0000632a7812 */ /* 0x000fe200078ec0ff */
[-C--:B------:R-:W-:Y:S01]  /*10ef0*/  FMUL.FTZ R99, R61, R28.reuse ;  /* 0x0000001c3d637220 */ /* 0x080fe20000410000 */
[----:B------:R-:W-:Y:S01]  /*10f00*/  FFMA.FTZ R63, R30, R47, R63 ;  /* 0x0000002f1e3f7223 */ /* 0x000fe2000001003f */
[----:B------:R-:W-:Y:S01]  /*10f10*/  FFMA.FTZ R61, R40, R28, -R35 ;  /* 0x0000001c283d7223 */ /* 0x000fe20000010823 */
[----:B------:R-:W-:Y:S01]  /*10f20*/  LOP3.LUT R28, R103, 0xffff0000, RZ, 0xc0, !PT ;  /* 0xffff0000671c7812 */ /* 0x000fe200078ec0ff */
[----:B------:R-:W-:Y:S01]  /*10f30*/  FMUL.FTZ R30, R41, R42 ;  /* 0x0000002a291e7220 */ /* 0x000fe20000410000 */
[----:B------:R-:W-:Y:S01]  /*10f40*/  LOP3.LUT R47, R100, 0xffff0000, RZ, 0xc0, !PT ;  /* 0xffff0000642f7812 */ /* 0x000fe200078ec0ff */
[----:B------:R-:W-:Y:S01]  /*10f50*/  FFMA.FTZ R99, R40, R62, R99 ;  /* 0x0000003e28637223 */ /* 0x000fe20000010063 */
[----:B------:R-:W-:Y:S01]  /*10f60*/  LOP3.LUT R35, R104, 0xffff0000, RZ, 0xc0, !PT ;  /* 0xffff000068237812 */ /* 0x000fe200078ec0ff */
[-C--:B------:R-:W-:Y:S01]  /*10f70*/  FFMA.FTZ R40, R29, R28.reuse, -R30 ;  /* 0x0000001c1d287223 */ /* 0x080fe2000001081e */
[----:B------:R-:W-:Y:S01]  /*10f80*/  FMUL.FTZ R62, R41, R28 ;  /* 0x0000001c293e7220 */ /* 0x000fe20000410000 */
[----:B------:R-:W-:-:S02]  /*10f90*/  IMAD.U32 R30, R101, 0x10000, RZ ;  /* 0x00010000651e7824 */ /* 0x000fc400078e00ff */
[C---:B------:R-:W-:Y:S01]  /*10fa0*/  FMUL.FTZ R41, R44.reuse, R47 ;  /* 0x0000002f2c297220 */ /* 0x040fe20000410000 */
[-C--:B------:R-:W-:Y:S01]  /*10fb0*/  FMUL.FTZ R44, R44, R35.reuse ;  /* 0x000000232c2c7220 */ /* 0x080fe20000410000 */
[----:B------:R-:W-:Y:S02]  /*10fc0*/  IMAD.U32 R28, R105, 0x10000, RZ ;  /* 0x00010000691c7824 */ /* 0x000fe400078e00ff */
[----:B------:R-:W-:Y:S01]  /*10fd0*/  FMUL.FTZ R64, R43, R30 ;  /* 0x0000001e2b407220 */ /* 0x000fe20000410000 */
[----:B------:R-:W-:Y:S01]  /*10fe0*/  FFMA.FTZ R62, R29, R42, R62 ;  /* 0x0000002a1d3e7223 */ /* 0x000fe2000001003e */
[C---:B------:R-:W-:Y:S01]  /*10ff0*/  FFMA.FTZ R42, R32.reuse, R35, -R41 ;  /* 0x00000023202a7223 */ /* 0x040fe20000010829 */
[----:B------:R-:W-:Y:S01]  /*11000*/  FFMA.FTZ R44, R32, R47, R44 ;  /* 0x0000002f202c7223 */ /* 0x000fe2000001002c */
        /* <DEDUP_REMOVED lines=8> */
[----:B------:R-:W-:-:S02]  /*11090*/  FMUL.FTZ R41, R46, R35 ;  /* 0x000000232e297220 */ /* 0x000fc40000410000 */
[-C--:B------:R-:W-:Y:S01]  /*110a0*/  FMUL.FTZ R45, R45, R28.reuse ;  /* 0x0000001c2d2d7220 */ /* 0x080fe20000410000 */
[C---:B------:R-:W-:Y:S01]  /*110b0*/  FFMA.FTZ R31, R33.reuse, R28, -R30 ;  /* 0x0000001c211f7223 */ /* 0x040fe2000001081e */
[-C--:B------:R-:W-:Y:S01]  /*110c0*/  FMUL.FTZ R100, R46, R29.reuse ;  /* 0x0000001d2e647220 */ /* 0x080fe20000410000 */
[----:B------:R-:W-:Y:S01]  /*110d0*/  FFMA.FTZ R46, R34, R29, -R41 ;  /* 0x0000001d222e7223 */ /* 0x000fe20000010829 */
[----:B------:R-:W-:Y:S01]  /*110e0*/  FFMA.FTZ R45, R33, R32, R45 ;  /* 0x00000020212d7223 */ /* 0x000fe2000001002d */
[----:B------:R-:W-:Y:S01]  /*110f0*/  F2FP.BF16.F32.PACK_AB R28, R40, R65 ;  /* 0x00000041281c723e */ /* 0x000fe200000010ff */
[----:B------:R-:W-:Y:S01]  /*11100*/  FFMA.FTZ R100, R34, R35, R100 ;  /* 0x0000002322647223 */ /* 0x000fe20000010064 */
        /* <DEDUP_REMOVED lines=9> */
.L_x_1835:
[----:B------:R-:W-:Y:S05]  /*111a0*/  BSYNC B2 ;  /* 0x0000000000027941 */ /* 0x000fea0003800000 */
.L_x_1834:
[----:B------:R-:W-:Y:S05]  /*111b0*/  @P2 BRA `(.L_x_1831) ;  /* 0x0000000400982947 */ /* 0x000fea0003800000 */
[----:B------:R-:W-:Y:S02]  /*111c0*/  LEA.HI R98, R98, R192, RZ, 0x1d ;  /* 0x000000c062627211 */ /* 0x000fe400078fe8ff */
[----:B------:R-:W-:Y:S02]  /*111d0*/  SHF.R.U64 R43, R24, 0x10, R25 ;  /* 0x00000010182b7819 */ /* 0x000fe40000001219 */
[----:B--2---:R-:W-:Y:S01]  /*111e0*/  SHF.R.S32.HI R31, RZ, 0x1f, R98 ;  /* 0x0000001fff1f7819 */ /* 0x004fe20000011462 */
[----:B------:R-:W-:Y:S01]  /*111f0*/  IMAD.SHL.U32 R29, R98, 0x8, RZ ;  /* 0x00000008621d7824 */ /* 0x000fe200078e00ff */
[----:B------:R-:W-:Y:S02]  /*11200*/  SHF.R.U64 R41, R26, 0x10, R27 ;  /* 0x000000101a297819 */ /* 0x000fe4000000121b */
[----:B------:R-:W-:Y:S02]  /*11210*/  LEA.HI R31, R31, R98, RZ, 0x3 ;  /* 0x000000621f1f7211 */ /* 0x000fe400078f18ff */
[----:B------:R-:W-:-:S02]  /*11220*/  LOP3.LUT R28, R174, 0x38, R29, 0xf8, !PT ;  /* 0x00000038ae1c7812 */ /* 0x000fc400078ef81d */
[----:B------:R-:W-:Y:S01]  /*11230*/  SHF.R.U32.HI R24, RZ, 0x10, R25 ;  /* 0x00000010ff187819 */ /* 0x000fe20000011619 */
[----:B------:R-:W-:Y:S01]  /*11240*/  IMAD.SHL.U32 R31, R31, 0x400, RZ ;  /* 0x000004001f1f7824 */ /* 0x000fe200078e00ff */
[----:B------:R-:W-:Y:S02]  /*11250*/  LOP3.LUT R28, R28, R175, RZ, 0x3c, !PT ;  /* 0x000000af1c1c7212 */ /* 0x000fe400078e3cff */
[----:B------:R-:W-:Y:S02]  /*11260*/  SHF.R.U32.HI R26, RZ, 0x10, R27 ;  /* 0x00000010ff1a7819 */ /* 0x000fe4000001161b */
[----:B------:R-:W-:Y:S02]  /*11270*/  LOP3.LUT R31, R31, 0x7fffe000, RZ, 0xc0, !PT ;  /* 0x7fffe0001f1f7812 */ /* 0x000fe400078ec0ff */
[----:B------:R-:W-:Y:S02]  /*11280*/  SHF.R.U64 R27, R36, 0x10, R37 ;  /* 0x00000010241b7819 */ /* 0x000fe40000001225 */
[----:B-1----:R-:W-:-:S02]  /*11290*/  IADD3 R33, R28, R31, R176 ;  /* 0x0000001f1c217210 */ /* 0x002fc40007ffe0b0 */
[----:B------:R-:W1:Y:S01]  /*112a0*/  LDS.128 R28, [R205] ;  /* 0x00000000cd1c7984 */ /* 0x000e620000000c00 */
[----:B------:R-:W-:Y:S02]  /*112b0*/  SHF.R.U64 R25, R38, 0x10, R39 ;  /* 0x0000001026197819 */ /* 0x000fe40000001227 */
[----:B------:R-:W-:Y:S01]  /*112c0*/  IMAD R40, R33, 0x2, R16 ;  /* 0x0000000221287824 */ /* 0x000fe200078e0210 */
[----:B------:R-:W-:Y:S02]  /*112d0*/  SHF.R.U32.HI R36, RZ, 0x10, R37 ;  /* 0x00000010ff247819 */ /* 0x000fe40000011625 */
[----:B------:R-:W-:Y:S02]  /*112e0*/  PRMT R87, R87, 0x5410, R24 ;  /* 0x0000541057577816 */ /* 0x000fe40000000018 */
[----:B------:R-:W2:Y:S01]  /*112f0*/  LDS.128 R32, [R40+0xc400] ;  /* 0x00c4000028207984 */ /* 0x000ea20000000c00 */
[----:B------:R-:W-:Y:S02]  /*11300*/  PRMT R82, R82, 0x5410, R27 ;  /* 0x0000541052527816 */ /* 0x000fe4000000001b */
[----:B------:R-:W-:-:S02]  /*11310*/  PRMT R84, R84, 0x5410, R25 ;  /* 0x0000541054547816 */ /* 0x000fc40000000019 */
[----:B------:R-:W-:Y:S01]  /*11320*/  PRMT R89, R89, 0x5410, R26 ;  /* 0x0000541059597816 */ /* 0x000fe2000000001a */
[----:B------:R-:W-:Y:S01]  /*11330*/  IMAD.U32 R42, R82, 0x10000, RZ ;  /* 0x00010000522a7824 */ /* 0x000fe200078e00ff */
[----:B------:R-:W-:Y:S02]  /*11340*/  PRMT R86, R86, 0x5410, R43 ;  /* 0x0000541056567816 */ /* 0x000fe4000000002b */
[----:B------:R-:W-:Y:S02]  /*11350*/  PRMT R83, R83, 0x5410, R36 ;  /* 0x0000541053537816 */ /* 0x000fe40000000024 */
[----:B------:R-:W-:Y:S02]  /*11360*/  SHF.R.U32.HI R38, RZ, 0x10, R39 ;  /* 0x00000010ff267819 */ /* 0x000fe40000011627 */
[----:B------:R-:W-:Y:S01]  /*11370*/  PRMT R88, R88, 0x5410, R41 ;  /* 0x0000541058587816 */ /* 0x000fe20000000029 */
[----:B------:R-:W-:Y:S01]  /*11380*/  IMAD.U32 R41, R86, 0x10000, RZ ;  /* 0x0001000056297824 */ /* 0x000fe200078e00ff */
[----:B------:R-:W-:Y:S01]  /*11390*/  PRMT R85, R85, 0x5410, R38 ;  /* 0x0000541055557816 */ /* 0x000fe20000000026 */
[----:B------:R-:W-:Y:S01]  /*113a0*/  IMAD.U32 R43, R83, 0x10000, RZ ;  /* 0x00010000532b7824 */ /* 0x000fe200078e00ff */
[----:B------:R-:W-:-:S02]  /*113b0*/  LOP3.LUT R82, R82, 0xffff0000, RZ, 0xc0, !PT ;  /* 0xffff000052527812 */ /* 0x000fc400078ec0ff */
[----:B------:R-:W-:Y:S02]  /*113c0*/  LOP3.LUT R86, R86, 0xffff0000, RZ, 0xc0, !PT ;  /* 0xffff000056567812 */ /* 0x000fe400078ec0ff */
[----:B------:R-:W-:Y:S01]  /*113d0*/  LOP3.LUT R83, R83, 0xffff0000, RZ, 0xc0, !PT ;  /* 0xffff000053537812 */ /* 0x000fe200078ec0ff */
        /* <DEDUP_REMOVED lines=12> */
[C---:B------:R-:W-:Y:S01]  /*114a0*/  FMUL.FTZ R45, R31.reuse, R42 ;  /* 0x0000002a1f2d7220 */ /* 0x040fe20000410000 */
[----:B------:R-:W-:Y:S01]  /*114b0*/  FMUL.FTZ R47, R31, R41 ;  /* 0x000000291f2f7220 */ /* 0x000fe20000410000 */
[----:B------:R-:W-:-:S02]  /*114c0*/  IMAD.U32 R31, R87, 0x10000, RZ ;  /* 0x00010000571f7824 */ /* 0x000fc400078e00ff */
[----:B0-----:R-:W-:Y:S01]  /*114d0*/  FMUL.FTZ R61, R37, R43 ;  /* 0x0000002b253d7220 */ /* 0x001fe20000410000 */
[C---:B------:R-:W-:Y:S01]  /*114e0*/  FFMA.FTZ R45, R24.reuse, R41, -R45 ;  /* 0x00000029182d7223 */ /* 0x040fe2000001082d */
[----:B------:R-:W-:Y:S02]  /*114f0*/  IMAD.U32 R39, R35, 0x10000, RZ ;  /* 0x0001000023277824 */ /* 0x000fe400078e00ff */
[----:B------:R-:W-:Y:S01]  /*11500*/  FFMA.FTZ R47, R24, R42, R47 ;  /* 0x0000002a182f7223 */ /* 0x000fe2000001002f */
[----:B------:R-:W-:Y:S02]  /*11510*/  IMAD.U32 R41, R85, 0x10000, RZ ;  /* 0x0001000055297824 */ /* 0x000fe400078e00ff */
[-C--:B------:R-:W-:Y:S01]  /*11520*/  FMUL.FTZ R37, R37, R31.reuse ;  /* 0x0000001f25257220 */ /* 0x080fe20000410000 */
[----:B------:R-:W-:Y:S02]  /*11530*/  IMAD.U32 R24, R89, 0x10000, RZ ;  /* 0x0001000059187824 */ /* 0x000fe400078e00ff */
[C---:B------:R-:W-:Y:S01]  /*11540*/  FFMA.FTZ R61, R26.reuse, R31, -R61 ;  /* 0x0000001f1a3d7223 */ /* 0x040fe2000001083d */
[C---:B------:R-:W-:Y:S01]  /*11550*/  FMUL.FTZ R31, R39.reuse, R41 ;  /* 0x00000029271f7220 */ /* 0x040fe20000410000 */
[----:B------:R-:W-:Y:S01]  /*11560*/  FFMA.FTZ R37, R26, R43, R37 ;  /* 0x0000002b1a257223 */ /* 0x000fe20000010025 */
[----:B------:R-:W-:Y:S01]  /*11570*/  FMUL.FTZ R42, R39, R24 ;  /* 0x00000018272a7220 */ /* 0x000fe20000410000 */
[----:B------:R-:W-:-:S02]  /*11580*/  IMAD.U32 R38, R34, 0x10000, RZ ;  /* 0x0001000022267824 */ /* 0x000fc400078e00ff */
[----:B------:R-:W-:Y:S01]  /*11590*/  FFMA.FTZ R39, R36, R24, -R31 ;  /* 0x0000001824277223 */ /* 0x000fe2000001081f */
[C---:B------:R-:W-:Y:S01]  /*115a0*/  FMUL.FTZ R24, R32.reuse, R82 ;  /* 0x0000005220187220 */ /* 0x040fe20000410000 */
[-C--:B------:R-:W-:Y:S01]  /*115b0*/  FMUL.FTZ R32, R32, R86.reuse ;  /* 0x0000005620207220 */ /* 0x080fe20000410000 */
[----:B------:R-:W-:Y:S01]  /*115c0*/  IMAD.U32 R26, R84, 0x10000, RZ ;  /* 0x00010000541a7824 */ /* 0x000fe200078e00ff */
[----:B------:R-:W-:Y:S01]  /*115d0*/  LOP3.LUT R34, R34, 0xffff0000, RZ, 0xc0, !PT ;  /* 0xffff000022227812 */ /* 0x000fe200078ec0ff */
[----:B------:R-:W-:Y:S01]  /*115e0*/  FFMA.FTZ R86, R25, R86, -R24 ;  /* 0x0000005619567223 */ /* 0x000fe20000010818 */
[----:B------:R-:W-:Y:S01]  /*115f0*/  IMAD.U32 R24, R88, 0x10000, RZ ;  /* 0x0001000058187824 */ /* 0x000fe200078e00ff */
[----:B------:R-:W-:Y:S01]  /*11600*/  LOP3.LUT R87, R87, 0xffff0000, RZ, 0xc0, !PT ;  /* 0xffff000057577812 */ /* 0x000fe200078ec0ff */
[----:B------:R-:W-:Y:S01]  /*11610*/  FMUL.FTZ R44, R38, R26 ;  /* 0x0000001a262c7220 */ /* 0x000fe20000410000 */
[----:B------:R-:W-:Y:S01]  /*11620*/  LOP3.LUT R84, R84, 0xffff0000, RZ, 0xc0, !PT ;  /* 0xffff000054547812 */ /* 0x000fe200078ec0ff */
[-C--:B------:R-:W-:Y:S01]  /*11630*/  FMUL.FTZ R38, R38, R24.reuse ;  /* 0x0000001826267220 */ /* 0x080fe20000410000 */
[----:B------:R-:W-:Y:S01]  /*11640*/  LOP3.LUT R35, R35, 0xffff0000, RZ, 0xc0, !PT ;  /* 0xffff000023237812 */ /* 0x000fe200078ec0ff */
[----:B------:R-:W-:Y:S01]  /*11650*/  FFMA.FTZ R41, R36, R41, R42 ;  /* 0x0000002924297223 */ /* 0x000fe2000001002a */
[----:B------:R-:W-:Y:S01]  /*11660*/  LOP3.LUT R88, R88, 0xffff0000, RZ, 0xc0, !PT ;  /* 0xffff000058587812 */ /* 0x000fe200078ec0ff */
[----:B------:R-:W-:Y:S01]  /*11670*/  FFMA.FTZ R44, R27, R24, -R44 ;  /* 0x000000181b2c7223 */ /* 0x000fe2000001082c */
[----:B------:R-:W-:Y:S01]  /*11680*/  LOP3.LUT R85, R85, 0xffff0000, RZ, 0xc0, !PT ;  /* 0xffff000055557812 */ /* 0x000fe200078ec0ff */
[----:B------:R-:W-:Y:S01]  /*11690*/  FMUL.FTZ R31, R33, R83 ;  /* 0x00000053211f7220 */ /* 0x000fe20000410000 */
[----:B------:R-:W-:Y:S01]  /*116a0*/  LOP3.LUT R89, R89, 0xffff0000, RZ, 0xc0, !PT ;  /* 0xffff000059597812 */ /* 0x000fe200078ec0ff */
[----:B------:R-:W-:Y:S01]  /*116b0*/  FMUL.FTZ R42, R33, R87 ;  /* 0x00000057212a7220 */ /* 0x000fe20000410000 */
[----:B------:R-:W-:Y:S01]  /*116c0*/  FFMA.FTZ R32, R25, R82, R32 ;  /* 0x0000005219207223 */ /* 0x000fe20000010020 */
[C---:B------:R-:W-:Y:S01]  /*116d0*/  FMUL.FTZ R24, R34.reuse, R84 ;  /* 0x0000005422187220 */ /* 0x040fe20000410000 */
[----:B------:R-:W-:Y:S01]  /*116e0*/  FFMA.FTZ R38, R27, R26, R38 ;  /* 0x0000001a1b267223 */ /* 0x000fe20000010026 */
[-C--:B------:R-:W-:Y:S01]  /*116f0*/  FMUL.FTZ R25, R34, R88.reuse ;  /* 0x0000005822197220 */ /* 0x080fe20000410000 */
[C---:B------:R-:W-:Y:S01]  /*11700*/  FMUL.FTZ R33, R35.reuse, R85 ;  /* 0x0000005523217220 */ /* 0x040fe20000410000 */
[----:B------:R-:W-:Y:S01]  /*11710*/  FMUL.FTZ R26, R35, R89 ;  /* 0x00000059231a7220 */ /* 0x000fe20000410000 */
[----:B------:R-:W-:Y:S01]  /*11720*/  FFMA.FTZ R36, R28, R87, -R31 ;  /* 0x000000571c247223 */ /* 0x000fe2000001081f */
[C---:B------:R-:W-:Y:S01]  /*11730*/  FFMA.FTZ R27, R29.reuse, R88, -R24 ;  /* 0x000000581d1b7223 */ /* 0x040fe20000010818 */
[----:B------:R-:W-:Y:S01]  /*11740*/  FFMA.FTZ R31, R29, R84, R25 ;  /* 0x000000541d1f7223 */ /* 0x000fe20000010019 */
        /* <DEDUP_REMOVED lines=8> */
[----:B------:R-:W-:Y:S02]  /*117d0*/  F2FP.BF16.F32.PACK_AB R28, R32, R47 ;  /* 0x0000002f201c723e */ /* 0x000fe400000010ff */
[----:B------:R-:W-:Y:S01]  /*117e0*/  F2FP.BF16.F32.PACK_AB R29, R42, R37 ;  /* 0x000000252a1d723e */ /* 0x000fe200000010ff */
[----:B------:R3:W-:Y:S01]  /*117f0*/  STS.128 [R205], R24 ;  /* 0x00000018cd007388 */ /* 0x0007e20000000c00 */
[----:B------:R-:W-:-:S05]  /*11800*/  F2FP.BF16.F32.PACK_AB R31, R46, R41 ;  /* 0x000000292e1f723e */ /* 0x000fca00000010ff */
[----:B------:R3:W-:Y:S02]  /*11810*/  STS.128 [R40+0xc400], R28 ;  /* 0x00c4001c28007388 */ /* 0x0007e40000000c00 */
.L_x_1831:
[----:B------:R-:W-:Y:S05]  /*11820*/  BSYNC B1 ;  /* 0x0000000000017941 */ /* 0x000fea0003800000 */
.L_x_1830:
[----:B------:R-:W-:-:S13]  /*11830*/  ISETP.GE.AND P0, PT, R188, R81, PT ;  /* 0x00000051bc00720c */ /* 0x000fda0003f06270 */
[----:B------:R-:W-:Y:S05]  /*11840*/  @P0 BRA `(.L_x_1811) ;  /* 0x0000001000f40947 */ /* 0x000fea0003800000 */
[----:B-12---:R-:W1:Y:S01]  /*11850*/  LDC R32, c[0x0][0x3f4] ;  /* 0x0000fd00ff207b82 */ /* 0x006e620000000800 */
[----:B------:R-:W-:Y:S01]  /*11860*/  BSSY B1, `(.L_x_1836) ;  /* 0x000006b000017945 */ /* 0x000fe20003800000 */
[-C--:B-1----:R-:W-:Y:S02]  /*11870*/  ISETP.GE.AND P0, PT, R18, R32.reuse, PT ;  /* 0x000000201200720c */ /* 0x082fe40003f06270 */
[-C--:B------:R-:W-:Y:S02]  /*11880*/  ISETP.GE.AND P1, PT, R165, R32.reuse, PT ;  /* 0x00000020a500720c */ /* 0x080fe40003f26270 */
[----:B------:R-:W-:-:S09]  /*11890*/  ISETP.GE.AND P2, PT, R166, R32, PT ;  /* 0x00000020a600720c */ /* 0x000fd20003f46270 */
[----:B------:R-:W-:Y:S05]  /*118a0*/  @P0 BRA `(.L_x_1837) ;  /* 0x0000000400980947 */ /* 0x000fea0003800000 */
[----:B---3--:R-:W-:Y:S02]  /*118b0*/  LEA.HI R24, R32, R189, RZ, 0x1d ;  /* 0x000000bd20187211 */ /* 0x008fe400078fe8ff */
[--C-:B------:R-:W-:Y:S02]  /*118c0*/  SHF.R.U64 R35, R4, 0x10, R5.reuse ;  /* 0x0000001004237819 */ /* 0x100fe40000001205 */
[----:B------:R-:W-:Y:S01]  /*118d0*/  SHF.R.S32.HI R25, RZ, 0x1f, R24 ;  /* 0x0000001fff197819 */ /* 0x000fe20000011418 */
[----:B------:R-:W-:Y:S01]  /*118e0*/  IMAD.SHL.U32 R26, R24, 0x8, RZ ;  /* 0x00000008181a7824 */ /* 0x000fe200078e00ff */
[----:B------:R-:W-:Y:S02]  /*118f0*/  SHF.R.U32.HI R4, RZ, 0x10, R5 ;  /* 0x00000010ff047819 */ /* 0x000fe40000011605 */
[----:B------:R-:W-:Y:S02]  /*11900*/  LEA.HI R25, R25, R24, RZ, 0x3 ;  /* 0x0000001819197211 */ /* 0x000fe400078f18ff */
[----:B------:R-:W-:-:S02]  /*11910*/  LOP3.LUT R24, R173, 0x38, R26, 0xf8, !PT ;  /* 0x00000038ad187812 */ /* 0x000fc400078ef81a */
[--C-:B------:R-:W-:Y:S01]  /*11920*/  SHF.R.U64 R5, R6, 0x10, R7.reuse ;  /* 0x0000001006057819 */ /* 0x100fe20000001207 */
[----:B------:R-:W-:Y:S01]  /*11930*/  IMAD.SHL.U32 R26, R25, 0x400, RZ ;  /* 0x00000400191a7824 */ /* 0x000fe200078e00ff */
[----:B------:R-:W-:Y:S02]  /*11940*/  LOP3.LUT R25, R24, R223, RZ, 0x3c, !PT ;  /* 0x000000df18197212 */ /* 0x000fe400078e3cff */
[----:B------:R-:W-:Y:S02]  /*11950*/  SHF.R.U32.HI R6, RZ, 0x10, R7 ;  /* 0x00000010ff067819 */ /* 0x000fe40000011607 */
[----:B------:R-:W-:Y:S02]  /*11960*/  LOP3.LUT R26, R26, 0x7fffe000, RZ, 0xc0, !PT ;  /* 0x7fffe0001a1a7812 */ /* 0x000fe400078ec0ff */
[----:B------:R-:W-:Y:S02]  /*11970*/  SHF.R.U64 R39, R48, 0x10, R49 ;  /* 0x0000001030277819 */ /* 0x000fe40000001231 */
[----:B------:R-:W-:-:S02]  /*11980*/  IADD3 R29, R25, R26, R178 ;  /* 0x0000001a191d7210 */ /* 0x000fc40007ffe0b2 */
[----:B------:R-:W1:Y:S01]  /*11990*/  LDS.128 R24, [R206] ;  /* 0x00000000ce187984 */ /* 0x000e620000000c00 */
[----:B------:R-:W-:Y:S02]  /*119a0*/  PRMT R90, R90, 0x5410, R35 ;  /* 0x000054105a5a7816 */ /* 0x000fe40000000023 */
[----:B------:R-:W-:Y:S01]  /*119b0*/  IMAD R33, R29, 0x2, R16 ;  /* 0x000000021d217824 */ /* 0x000fe200078e0210 */
[----:B------:R-:W-:Y:S02]  /*119c0*/  PRMT R91, R91, 0x5410, R4 ;  /* 0x000054105b5b7816 */ /* 0x000fe40000000004 */
[----:B------:R-:W-:Y:S02]  /*119d0*/  PRMT R92, R92, 0x5410, R5 ;  /* 0x000054105c5c7816 */ /* 0x000fe40000000005 */
[----:B------:R-:W2:Y:S01]  /*119e0*/  LDS.128 R28, [R33+0xc400] ;  /* 0x00c40000211c7984 */ /* 0x000ea20000000c00 */
[----:B------:R-:W-:Y:S01]  /*119f0*/  PRMT R93, R93, 0x5410, R6 ;  /* 0x000054105d5d7816 */ /* 0x000fe20000000006 */
[----:B------:R-:W-:Y:S01]  /*11a00*/  IMAD.U32 R40, R91, 0x10000, RZ ;  /* 0x000100005b287824 */ /* 0x000fe200078e00ff */
[----:B------:R-:W-:Y:S01]  /*11a10*/  PRMT R94, R94, 0x5410, R39 ;  /* 0x000054105e5e7816 */ /* 0x000fe20000000027 */
[----:B------:R-:W-:Y:S01]  /*11a20*/  IMAD.U32 R39, R90, 0x10000, RZ ;  /* 0x000100005a277824 */ /* 0x000fe200078e00ff */
[----:B------:R-:W-:-:S02]  /*11a30*/  SHF.R.U32.HI R48, RZ, 0x10, R49 ;  /* 0x00000010ff307819 */ /* 0x000fc40000011631 */
[--C-:B------:R-:W-:Y:S01]  /*11a40*/  SHF.R.U64 R37, R50, 0x10, R51.reuse ;  /* 0x0000001032257819 */ /* 0x100fe20000001233 */
[----:B------:R-:W-:Y:S01]  /*11a50*/  IMAD.U32 R38, R94, 0x10000, RZ ;  /* 0x000100005e267824 */ /* 0x000fe200078e00ff */
[----:B------:R-:W-:Y:S02]  /*11a60*/  SHF.R.U32.HI R50, RZ, 0x10, R51 ;  /* 0x00000010ff327819 */ /* 0x000fe40000011633 */
[----:B------:R-:W-:Y:S02]  /*11a70*/  PRMT R95, R95, 0x5410, R48 ;  /* 0x000054105f5f7816 */ /* 0x000fe40000000030 */
[----:B------:R-:W-:Y:S02]  /*11a80*/  PRMT R97, R97, 0x5410, R50 ;  /* 0x0000541061617816 */ /* 0x000fe40000000032 */
[----:B------:R-:W-:Y:S02]  /*11a90*/  PRMT R96, R96, 0x5410, R37 ;  /* 0x0000541060607816 */ /* 0x000fe40000000025 */
        /* <DEDUP_REMOVED lines=40> */
[----:B------:R-:W-:Y:S01]  /*11d20*/  FMUL.FTZ R36, R36, R4 ;  /* 0x0000000424247220 */ /* 0x000fe20000410000 */
        /* <DEDUP_REMOVED lines=30> */
.L_x_1837:
[----:B------:R-:W-:Y:S05]  /*11f10*/  BSYNC B1 ;  /* 0x0000000000017941 */ /* 0x000fea0003800000 */
.L_x_1836:
[----:B------:R-:W-:Y:S04]  /*11f20*/  BSSY B1, `(.L_x_1838) ;  /* 0x0000068000017945 */ /* 0x000fe80003800000 */
[----:B------:R-:W-:Y:S05]  /*11f30*/  @P1 BRA `(.L_x_1839) ;  /* 0x0000000400981947 */ /* 0x000fea0003800000 */
[----:B-1----:R-:W-:Y:S02]  /*11f40*/  LEA.HI R4, R32, R191, RZ, 0x1d ;  /* 0x000000bf20047211 */ /* 0x002fe400078fe8ff */
[----:B---3--:R-:W-:Y:S02]  /*11f50*/  SHF.R.U64 R30, R8, 0x10, R9 ;  /* 0x00000010081e7819 */ /* 0x008fe40000001209 */
[----:B------:R-:W-:Y:S01]  /*11f60*/  SHF.R.S32.HI R5, RZ, 0x1f, R4 ;  /* 0x0000001fff057819 */ /* 0x000fe20000011404 */
[----:B------:R-:W-:Y:S01]  /*11f70*/  IMAD.SHL.U32 R6, R4, 0x8, RZ ;  /* 0x0000000804067824 */ /* 0x000fe200078e00ff */
[----:B------:R-:W-:Y:S02]  /*11f80*/  SHF.R.U64 R36, R52, 0x10, R53 ;  /* 0x0000001034247819 */ /* 0x000fe40000001235 */
[----:B------:R-:W-:Y:S02]  /*11f90*/  LEA.HI R5, R5, R4, RZ, 0x3 ;  /* 0x0000000405057211 */ /* 0x000fe400078f18ff */
[----:B------:R-:W-:-:S02]  /*11fa0*/  LOP3.LUT R4, R173, 0x38, R6, 0xf8, !PT ;  /* 0x00000038ad047812 */ /* 0x000fc400078ef806 */
[----:B------:R-:W-:Y:S01]  /*11fb0*/  PRMT R73, R73, 0x5410, R30 ;  /* 0x0000541049497816 */ /* 0x000fe2000000001e */
[----:B------:R-:W-:Y:S01]  /*11fc0*/  IMAD.SHL.U32 R6, R5, 0x400, RZ ;  /* 0x0000040005067824 */ /* 0x000fe200078e00ff */
[----:B------:R-:W-:Y:S02]  /*11fd0*/  LOP3.LUT R5, R4, R223, RZ, 0x3c, !PT ;  /* 0x000000df04057212 */ /* 0x000fe400078e3cff */
[----:B------:R-:W-:Y:S01]  /*11fe0*/  SHF.R.U64 R34, R54, 0x10, R55 ;  /* 0x0000001036227819 */ /* 0x000fe20000001237 */
[----:B------:R-:W-:Y:S01]  /*11ff0*/  IMAD.U32 R35, R73, 0x10000, RZ ;  /* 0x0001000049237824 */ /* 0x000fe200078e00ff */
[----:B------:R-:W-:Y:S02]  /*12000*/  LOP3.LUT R6, R6, 0x7fffe000, RZ, 0xc0, !PT ;  /* 0x7fffe00006067812 */ /* 0x000fe400078ec0ff */
[----:B------:R-:W-:Y:S02]  /*12010*/  PRMT R77, R77, 0x5410, R36 ;  /* 0x000054104d4d7816 */ /* 0x000fe40000000024 */
[----:B------:R-:W-:-:S02]  /*12020*/  IADD3 R25, R5, R6, R178 ;  /* 0x0000000605197210 */ /* 0x000fc40007ffe0b2 */
[----:B------:R-:W1:Y:S01]  /*12030*/  LDS.128 R4, [R204] ;  /* 0x00000000cc047984 */ /* 0x000e620000000c00 */
[----:B------:R-:W-:Y:S02]  /*12040*/  SHF.R.U32.HI R9, RZ, 0x10, R9 ;  /* 0x00000010ff097819 */ /* 0x000fe40000011609 */
[----:B------:R-:W-:Y:S01]  /*12050*/  IMAD R28, R25, 0x2, R16 ;  /* 0x00000002191c7824 */ /* 0x000fe200078e0210 */
[----:B------:R-:W-:Y:S02]  /*12060*/  SHF.R.U32.HI R53, RZ, 0x10, R53 ;  /* 0x00000010ff357819 */ /* 0x000fe40000011635 */
[--C-:B------:R-:W-:Y:S02]  /*12070*/  SHF.R.U64 R8, R10, 0x10, R11.reuse ;  /* 0x000000100a087819 */ /* 0x100fe4000000120b */
[----:B------:R-:W2:Y:S01]  /*12080*/  LDS.128 R24, [R28+0xc400] ;  /* 0x00c400001c187984 */ /* 0x000ea20000000c00 */
[----:B------:R-:W-:Y:S02]  /*12090*/  SHF.R.U32.HI R11, RZ, 0x10, R11 ;  /* 0x00000010ff0b7819 */ /* 0x000fe4000001160b */
[----:B------:R-:W-:Y:S01]  /*120a0*/  PRMT R79, R79, 0x5410, R34 ;  /* 0x000054104f4f7816 */ /* 0x000fe20000000022 */
[----:B------:R-:W-:Y:S01]  /*120b0*/  IMAD.U32 R34, R77, 0x10000, RZ ;  /* 0x000100004d227824 */ /* 0x000fe200078e00ff */
[----:B------:R-:W-:-:S02]  /*120c0*/  SHF.R.U32.HI R55, RZ, 0x10, R55 ;  /* 0x00000010ff377819 */ /* 0x000fc40000011637 */
[----:B------:R-:W-:Y:S02]  /*120d0*/  PRMT R74, R74, 0x5410, R9 ;  /* 0x000054104a4a7816 */ /* 0x000fe40000000009 */
[----:B------:R-:W-:Y:S02]  /*120e0*/  PRMT R78, R78, 0x5410, R53 ;  /* 0x000054104e4e7816 */ /* 0x000fe40000000035 */
[----:B------:R-:W-:Y:S01]  /*120f0*/  PRMT R75, R75, 0x5410, R8 ;  /* 0x000054104b4b7816 */ /* 0x000fe20000000008 */
[----:B------:R-:W-:Y:S01]  /*12100*/  IMAD.U32 R36, R74, 0x10000, RZ ;  /* 0x000100004a247824 */ /* 0x000fe200078e00ff */
        /* <DEDUP_REMOVED lines=27> */
[----:B------:R-:W-:Y:S01]  /*122c0*/  FFMA.FTZ R38, R9, R29, -R38 ;  /* 0x0000001d09267223 */ /* 0x000fe20000010826 */
[----:B------:R-:W-:Y:S01]  /*122d0*/  FMUL.FTZ R40, R33, R34 ;  /* 0x0000002221287220 */ /* 0x000fe20000410000 */
[----:B------:R-:W-:Y:S01]  /*122e0*/  FFMA.FTZ R36, R9, R36, R30 ;  /* 0x0000002409247223 */ /* 0x000fe2000001001e */
[-C--:B------:R-:W-:Y:S01]  /*122f0*/  FMUL.FTZ R33, R33, R8.reuse ;  /* 0x0000000821217220 */ /* 0x080fe20000410000 */
[----:B------:R-:W-:Y:S01]  /*12300*/  FMUL.FTZ R9, R24, R73 ;  /* 0x0000004918097220 */ /* 0x000fe20000410000 */
[C---:B------:R-:W-:Y:S01]  /*12310*/  FFMA.FTZ R40, R11.reuse, R8, -R40 ;  /* 0x000000080b287223 */ /* 0x040fe20000010828 */
[----:B------:R-:W-:Y:S01]  /*12320*/  LOP3.LUT R78, R78, 0xffff0000, RZ, 0xc0, !PT ;  /* 0xffff00004e4e7812 */ /* 0x000fe200078ec0ff */
[----:B------:R-:W-:Y:S01]  /*12330*/  FFMA.FTZ R33, R11, R34, R33 ;  /* 0x000000220b217223 */ /* 0x000fe20000010021 */
[-C--:B------:R-:W-:Y:S01]  /*12340*/  FMUL.FTZ R11, R24, R77.reuse ;  /* 0x0000004d180b7220 */ /* 0x080fe20000410000 */
[----:B------:R-:W-:Y:S01]  /*12350*/  FFMA.FTZ R24, R4, R77, -R9 ;  /* 0x0000004d04187223 */ /* 0x000fe20000010809 */
[----:B------:R-:W-:-:S02]  /*12360*/  IMAD.U32 R31, R26, 0x10000, RZ ;  /* 0x000100001a1f7824 */ /* 0x000fc400078e00ff */
[----:B------:R-:W-:Y:S01]  /*12370*/  FMUL.FTZ R34, R25, R74 ;  /* 0x0000004a19227220 */ /* 0x000fe20000410000 */
[----:B------:R-:W-:Y:S01]  /*12380*/  IMAD.U32 R9, R75, 0x10000, RZ ;  /* 0x000100004b097824 */ /* 0x000fe200078e00ff */
[----:B------:R-:W-:Y:S01]  /*12390*/  LOP3.LUT R26, R26, 0xffff0000, RZ, 0xc0, !PT ;  /* 0xffff00001a1a7812 */ /* 0x000fe200078ec0ff */
[----:B------:R-:W-:Y:S01]  /*123a0*/  IMAD.U32 R8, R79, 0x10000, RZ ;  /* 0x000100004f087824 */ /* 0x000fe200078e00ff */
[----:B------:R-:W-:Y:S01]  /*123b0*/  LOP3.LUT R27, R27, 0xffff0000, RZ, 0xc0, !PT ;  /* 0xffff00001b1b7812 */ /* 0x000fe200078ec0ff */
[----:B------:R-:W-:Y:S01]  /*123c0*/  FMUL.FTZ R25, R25, R78 ;  /* 0x0000004e19197220 */ /* 0x000fe20000410000 */
[----:B------:R-:W-:Y:S01]  /*123d0*/  FMUL.FTZ R29, R31, R9 ;  /* 0x000000091f1d7220 */ /* 0x000fe20000410000 */
[----:B------:R-:W-:Y:S01]  /*123e0*/  LOP3.LUT R75, R75, 0xffff0000, RZ, 0xc0, !PT ;  /* 0xffff00004b4b7812 */ /* 0x000fe200078ec0ff */
[----:B------:R-:W-:Y:S01]  /*123f0*/  FMUL.FTZ R31, R31, R8 ;  /* 0x000000081f1f7220 */ /* 0x000fe20000410000 */
[----:B------:R-:W-:Y:S01]  /*12400*/  LOP3.LUT R76, R76, 0xffff0000, RZ, 0xc0, !PT ;  /* 0xffff00004c4c7812 */ /* 0x000fe200078ec0ff */
[----:B------:R-:W-:Y:S01]  /*12410*/  FFMA.FTZ R30, R4, R73, R11 ;  /* 0x00000049041e7223 */ /* 0x000fe2000001000b */
[----:B------:R-:W-:Y:S01]  /*12420*/  LOP3.LUT R79, R79, 0xffff0000, RZ, 0xc0, !PT ;  /* 0xffff00004f4f7812 */ /* 0x000fe200078ec0ff */
[C---:B------:R-:W-:Y:S01]  /*12430*/  FFMA.FTZ R11, R5.reuse, R78, -R34 ;  /* 0x0000004e050b7223 */ /* 0x040fe20000010822 */
[----:B------:R-:W-:Y:S01]  /*12440*/  LOP3.LUT R80, R80, 0xffff0000, RZ, 0xc0, !PT ;  /* 0xffff000050507812 */ /* 0x000fe200078ec0ff */
[----:B------:R-:W-:Y:S01]  /*12450*/  FFMA.FTZ R25, R5, R74, R25 ;  /* 0x0000004a05197223 */ /* 0x000fe20000010019 */
[C---:B------:R-:W-:Y:S01]  /*12460*/  FFMA.FTZ R29, R10.reuse, R8, -R29 ;  /* 0x000000080a1d7223 */ /* 0x040fe2000001081d */
[----:B------:R-:W-:Y:S01]  /*12470*/  FFMA.FTZ R10, R10, R9, R31 ;  /* 0x000000090a0a7223 */ /* 0x000fe2000001001f */
        /* <DEDUP_REMOVED lines=18> */
.L_x_1839:
[----:B------:R-:W-:Y:S05]  /*125a0*/  BSYNC B1 ;  /* 0x0000000000017941 */ /* 0x000fea0003800000 */
.L_x_1838:
[----:B------:R-:W-:Y:S05]  /*125b0*/  @P2 BRA `(.L_x_1811) ;  /* 0x0000000400982947 */ /* 0x000fea0003800000 */
[----:B------:R-:W-:Y:S02]  /*125c0*/  LEA.HI R32, R32, R192, RZ, 0x1d ;  /* 0x000000c020207211 */ /* 0x000fe400078fe8ff */
[----:B-1-3--:R-:W-:Y:S02]  /*125d0*/  SHF.R.U64 R26, R58, 0x10, R59 ;  /* 0x000000103a1a7819 */ /* 0x00afe4000000123b */
        /* <DEDUP_REMOVED lines=10> */
[----:B------:R-:W-:Y:S02]  /*12680*/  PRMT R71, R71, 0x5410, R26 ;  /* 0x0000541047477816 */ /* 0x000fe4000000001a */
[----:B------:R-:W-:-:S02]  /*12690*/  IADD3 R9, R5, R6, R178 ;  /* 0x0000000605097210 */ /* 0x000fc40007ffe0b2 */
[----:B------:R-:W1:Y:S01]  /*126a0*/  LDS.128 R4, [R203] ;  /* 0x00000000cb047984 */ /* 0x000e620000000c00 */
[----:B------:R-:W-:Y:S02]  /*126b0*/  SHF.R.U64 R30, R56, 0x10, R57 ;  /* 0x00000010381e7819 */ /* 0x000fe40000001239 */
[----:B------:R-:W-:Y:S01]  /*126c0*/  IMAD R24, R9, 0x2, R16 ;  /* 0x0000000209187824 */ /* 0x000fe200078e0210 */
[----:B------:R-:W-:Y:S02]  /*126d0*/  SHF.R.U32.HI R14, RZ, 0x10, R15 ;  /* 0x00000010ff0e7819 */ /* 0x000fe4000001160f */
[----:B------:R-:W-:Y:S02]  /*126e0*/  PRMT R26, R0, 0x5410, R25 ;  /* 0x00005410001a7816 */ /* 0x000fe40000000019 */
[----:B------:R-:W2:Y:S01]  /*126f0*/  LDS.128 R8, [R24+0xc400] ;  /* 0x00c4000018087984 */ /* 0x000ea20000000c00 */
[----:B------:R-:W-:Y:S02]  /*12700*/  PRMT R69, R69, 0x5410, R30 ;  /* 0x0000541045457816 */ /* 0x000fe4000000001e */
[----:B------:R-:W-:Y:S01]  /*12710*/  PRMT R31, R21, 0x5410, R14 ;  /* 0x00005410151f7816 */ /* 0x000fe2000000000e */
[----:B------:R-:W-:Y:S01]  /*12720*/  IMAD.U32 R27, R26, 0x10000, RZ ;  /* 0x000100001a1b7824 */ /* 0x000fe200078e00ff */
[----:B------:R-:W-:Y:S01]  /*12730*/  SHF.R.U32.HI R57, RZ, 0x10, R57 ;  /* 0x00000010ff397819 */ /* 0x000fe20000011639 */
[----:B------:R-:W-:Y:S01]  /*12740*/  IMAD.U32 R25, R69, 0x10000, RZ ;  /* 0x0001000045197824 */ /* 0x000fe200078e00ff */
[----:B------:R-:W-:Y:S01]  /*12750*/  PRMT R28, R3, 0x5410, R28 ;  /* 0x00005410031c7816 */ /* 0x000fe2000000001c */
[----:B------:R-:W-:Y:S01]  /*12760*/  IMAD.U32 R32, R31, 0x10000, RZ ;  /* 0x000100001f207824 */ /* 0x000fe200078e00ff */
[----:B------:R-:W-:-:S02]  /*12770*/  SHF.R.U32.HI R59, RZ, 0x10, R59 ;  /* 0x00000010ff3b7819 */ /* 0x000fc4000001163b */
[----:B------:R-:W-:Y:S01]  /*12780*/  PRMT R70, R70, 0x5410, R57 ;  /* 0x0000541046467816 */ /* 0x000fe20000000039 */
[----:B------:R-:W-:Y:S01]  /*12790*/  IMAD.U32 R29, R28, 0x10000, RZ ;  /* 0x000100001c1d7824 */ /* 0x000fe200078e00ff */
[----:B------:R-:W-:Y:S02]  /*127a0*/  PRMT R72, R72, 0x5410, R59 ;  /* 0x0000541048487816 */ /* 0x000fe4000000003b */
[----:B------:R-:W-:Y:S02]  /*127b0*/  PRMT R30, R20, 0x5410, R13 ;  /* 0x00005410141e7816 */ /* 0x000fe4000000000d */
[----:B------:R-:W-:Y:S02]  /*127c0*/  LOP3.LUT R26, R26, 0xffff0000, RZ, 0xc0, !PT ;  /* 0xffff00001a1a7812 */ /* 0x000fe400078ec0ff */
        /* <DEDUP_REMOVED lines=15> */
[-C--:B------:R-:W-:Y:S01]  /*128c0*/  FMUL.FTZ R35, R14, R25.reuse ;  /* 0x000000190e237220 */ /* 0x080fe20000410000 */
[C---:B------:R-:W-:Y:S01]  /*128d0*/  IMAD.U32 R14, R70.reuse, 0x10000, RZ ;  /* 0x00010000460e7824 */ /* 0x040fe200078e00ff */
[----:B------:R-:W-:Y:S01]  /*128e0*/  LOP3.LUT R70, R70, 0xffff0000, RZ, 0xc0, !PT ;  /* 0xffff000046467812 */ /* 0x000fe200078ec0ff */
[----:B------:R-:W-:Y:S01]  /*128f0*/  FFMA.FTZ R33, R0, R25, -R33 ;  /* 0x0000001900217223 */ /* 0x000fe20000010821 */
[----:B------:R-:W-:Y:S01]  /*12900*/  FMUL.FTZ R25, R15, R29 ;  /* 0x0000001d0f197220 */ /* 0x000fe20000410000 */
[----:B------:R-:W-:-:S02]  /*12910*/  IMAD.U32 R21, R11, 0x10000, RZ ;  /* 0x000100000b157824 */ /* 0x000fc400078e00ff */
[----:B------:R-:W-:Y:S01]  /*12920*/  FFMA.FTZ R35, R0, R27, R35 ;  /* 0x0000001b00237223 */ /* 0x000fe20000010023 */
[----:B------:R-:W-:Y:S02]  /*12930*/  IMAD.U32 R0, R72, 0x10000, RZ ;  /* 0x0001000048007824 */ /* 0x000fe400078e00ff */
[-C--:B------:R-:W-:Y:S01]  /*12940*/  FMUL.FTZ R15, R15, R14.reuse ;  /* 0x0000000e0f0f7220 */ /* 0x080fe20000410000 */
[----:B------:R-:W-:Y:S01]  /*12950*/  FFMA.FTZ R25, R12, R14, -R25 ;  /* 0x0000000e0c197223 */ /* 0x000fe20000010819 */
[C---:B------:R-:W-:Y:S01]  /*12960*/  FMUL.FTZ R14, R21.reuse, R32 ;  /* 0x00000020150e7220 */ /* 0x040fe20000410000 */
[-C--:B------:R-:W-:Y:S01]  /*12970*/  FMUL.FTZ R27, R21, R0.reuse ;  /* 0x00000000151b7220 */ /* 0x080fe20000410000 */
[----:B------:R-:W-:Y:S02]  /*12980*/  IMAD.U32 R20, R10, 0x10000, RZ ;  /* 0x000100000a147824 */ /* 0x000fe400078e00ff */
[----:B------:R-:W-:Y:S01]  /*12990*/  FFMA.FTZ R15, R12, R29, R15 ;  /* 0x0000001d0c0f7223 */ /* 0x000fe2000001000f */
[----:B------:R-:W-:Y:S01]  /*129a0*/  FFMA.FTZ R21, R13, R0, -R14 ;  /* 0x000000000d157223 */ /* 0x000fe2000001080e */
[C---:B------:R-:W-:Y:S01]  /*129b0*/  FMUL.FTZ R0, R8.reuse, R26 ;  /* 0x0000001a08007220 */ /* 0x040fe20000410000 */
[----:B------:R-:W-:Y:S01]  /*129c0*/  FMUL.FTZ R14, R8, R69 ;  /* 0x00000045080e7220 */ /* 0x000fe20000410000 */
[----:B------:R-:W-:-:S02]  /*129d0*/  IMAD.U32 R8, R30, 0x10000, RZ ;  /* 0x000100001e087824 */ /* 0x000fc400078e00ff */
[----:B------:R-:W-:Y:S01]  /*129e0*/  FFMA.FTZ R27, R13, R32, R27 ;  /* 0x000000200d1b7223 */ /* 0x000fe2000001001b */
[C---:B------:R-:W-:Y:S01]  /*129f0*/  FFMA.FTZ R12, R3.reuse, R69, -R0 ;  /* 0x00000045030c7223 */ /* 0x040fe20000010800 */
[----:B------:R-:W-:Y:S01]  /*12a00*/  FFMA.FTZ R14, R3, R26, R14 ;  /* 0x0000001a030e7223 */ /* 0x000fe2000001000e */
[----:B------:R-:W-:Y:S02]  /*12a10*/  IMAD.U32 R0, R71, 0x10000, RZ ;  /* 0x0001000047007824 */ /* 0x000fe400078e00ff */
[----:B------:R-:W-:Y:S01]  /*12a20*/  FMUL.FTZ R26, R20, R8 ;  /* 0x00000008141a7220 */ /* 0x000fe20000410000 */
[----:B------:R-:W-:Y:S01]  /*12a30*/  FMUL.FTZ R13, R9, R28 ;  /* 0x0000001c090d7220 */ /* 0x000fe20000410000 */
[----:B------:R-:W-:Y:S01]  /*12a40*/  LOP3.LUT R10, R10, 0xffff0000, RZ, 0xc0, !PT ;  /* 0xffff00000a0a7812 */ /* 0x000fe200078ec0ff */
[-C--:B------:R-:W-:Y:S01]  /*12a50*/  FMUL.FTZ R20, R20, R0.reuse ;  /* 0x0000000014147220 */ /* 0x080fe20000410000 */
        /* <DEDUP_REMOVED lines=8> */
[----:B------:R-:W-:Y:S01]  /*12ae0*/  FFMA.FTZ R20, R5, R8, R20 ;  /* 0x0000000805147223 */ /* 0x000fe20000010014 */
[----:B------:R-:W-:Y:S01]  /*12af0*/  LOP3.LUT R72, R72, 0xffff0000, RZ, 0xc0, !PT ;  /* 0xffff000048487812 */ /* 0x000fe200078ec0ff */
[C---:B------:R-:W-:Y:S01]  /*12b00*/  FMUL.FTZ R5, R10.reuse, R3 ;  /* 0x000000030a057220 */ /* 0x040fe20000410000 */
[C---:B------:R-:W-:Y:S01]  /*12b10*/  FMUL.FTZ R4, R11.reuse, R0 ;  /* 0x000000000b047220 */ /* 0x040fe20000410000 */
[----:B------:R-:W-:Y:S01]  /*12b20*/  FMUL.FTZ R10, R10, R71 ;  /* 0x000000470a0a7220 */ /* 0x000fe20000410000 */
[----:B------:R-:W-:Y:S01]  /*12b30*/  F2FP.BF16.F32.PACK_AB R8, R14, R35 ;  /* 0x000000230e08723e */ /* 0x000fe200000010ff */
        /* <DEDUP_REMOVED lines=14> */
.L_x_1811:
[----:B------:R-:W-:Y:S05]  /*12c20*/  BSYNC B0 ;  /* 0x0000000000007941 */ /* 0x000fea0003800000 */
.L_x_1789:
        /* <DEDUP_REMOVED lines=8> */
.L_x_1787:
[----:B------:R-:W-:-:S06]  /*12cb0*/  ULOP3.LUT UR4, UR60, 0x1, URZ, 0xfc, !UPT ;  /* 0x000000013c047892 */ /* 0x000fcc000f8efc3f */
[----:B01-3--:R-:W-:-:S05]  /*12cc0*/  IMAD.U32 R0, RZ, RZ, UR4 ;  /* 0x00000004ff007e24 */ /* 0x00bfca000f8e00ff */
[----:B------:R-:W-:-:S13]  /*12cd0*/  ISETP.NE.AND P0, PT, R0, 0x3, PT ;  /* 0x000000030000780c */ /* 0x000fda0003f05270 */
[----:B------:R-:W-:Y:S05]  /*12ce0*/  @!P0 BRA `(.L_x_1840) ;  /* 0x0000000000048947 */ /* 0x000fea0003800000 */
[----:B------:R-:W-:Y:S01]  /*12cf0*/  BPT.TRAP 0x1 ;  /* 0x000000040000795c */ /* 0x000fe20000300000 */
.L_x_1840:
[----:B------:R-:W-:Y:S01]  /*12d00*/  IMAD R21, R22, 0x8, R16 ;  /* 0x0000000816157824 */ /* 0x000fe200078e0210 */
[----:B------:R-:W-:-:S04]  /*12d10*/  SHF.L.U32 R0, R23, 0x1f, RZ ;  /* 0x0000001f17007819 */ /* 0x000fc800000006ff */
[----:B------:R0:W1:Y:S01]  /*12d20*/  SYNCS.PHASECHK.TRANS64.TRYWAIT P2, [R21+URZ+0x2a830], R0 ;  /* 0x02a83000150075a7 */ /* 0x000062000804017f */
[----:B------:R-:W-:Y:S05]  /*12d30*/  @!P0 BRA `(.L_x_1841) ;  /* 0x0000000000048947 */ /* 0x000fea0003800000 */
[----:B------:R-:W-:Y:S01]  /*12d40*/  BPT.TRAP 0x1 ;  /* 0x000000040000795c */ /* 0x000fe20000300000 */
.L_x_1841:
[----:B------:R-:W3:Y:S02]  /*12d50*/  S2R R3, SR_TID.X ;  /* 0x0000000000037919 */ /* 0x000ee40000002100 */
[----:B---3--:R-:W-:-:S04]  /*12d60*/  LOP3.LUT R3, R3, 0x7f, RZ, 0xc0, !PT ;  /* 0x0000007f03037812 */ /* 0x008fc800078ec0ff */
[----:B------:R-:W-:Y:S01]  /*12d70*/  ISETP.NE.AND P1, PT, R3, RZ, PT ;  /* 0x000000ff0300720c */ /* 0x000fe20003f25270 */
[----:B-1----:R-:W-:-:S12]  /*12d80*/  @P2 BRA `(.L_x_1842) ;  /* 0x0000000000082947 */ /* 0x002fd80003800000 */
[----:B------:R-:W1:Y:S02]  /*12d90*/  SYNCS.PHASECHK.TRANS64.TRYWAIT P2, [R21+URZ+0x2a830], R0 ;  /* 0x02a83000150075a7 */ /* 0x000e64000804017f */
[----:B-1----:R-:W-:Y:S05]  /*12da0*/  @!P2 BRA `(.L_x_1843) ;  /* 0x00000184009ca947 */ /* 0x002fea0003800000 */
.L_x_1842:
[----:B------:R-:W-:Y:S05]  /*12db0*/  WARPSYNC.ALL ;  /* 0x0000000000007948 */ /* 0x000fea0003800000 */
[----:B01----:R-:W-:Y:S01]  /*12dc0*/  VIADD R0, R16, 0x18400 ;  /* 0x0001840010007836 */ /* 0x003fe20000000000 */
[----:B------:R-:W-:Y:S01]  /*12dd0*/  R2UR UR4, R68 ;  /* 0x00000000440472ca */ /* 0x000fe200000e0000 */
[----:B--2-4-:R-:W-:Y:S01]  /*12de0*/  IMAD.MOV.U32 R5, RZ, RZ, 0x40000040 ;  /* 0x40000040ff057424 */ /* 0x014fe200078e00ff */
[----:B------:R-:W-:Y:S01]  /*12df0*/  WARPGROUP.ARRIVE ;  /* 0x00000000000079c5 */ /* 0x000fe20000000000 */
[----:B------:R-:W-:Y:S01]  /*12e00*/  UMOV UR9, 0x40000040 ;  /* 0x4000004000097882 */ /* 0x000fe20000000000 */
[----:B------:R-:W-:Y:S01]  /*12e10*/  SHF.R.U32.HI R0, RZ, 0x4, R0 ;  /* 0x00000004ff007819 */ /* 0x000fe20000011600 */
[----:B------:R-:W-:Y:S01]  /*12e20*/  IMAD.MOV.U32 R9, RZ, RZ, 0x40000040 ;  /* 0x40000040ff097424 */ /* 0x000fe200078e00ff */
[----:B------:R-:W-:Y:S01]  /*12e30*/  R2UR UR11, R5 ;  /* 0x00000000050b72ca */ /* 0x000fe200000e0000 */
[----:B------:R-:W-:Y:S01]  /*12e40*/  IMAD.U32 R11, RZ, RZ, UR9 ;  /* 0x00000009ff0b7e24 */ /* 0x000fe2000f8e00ff */
[----:B------:R-:W-:-:S04]  /*12e50*/  LOP3.LUT R0, R0, 0x3fff, RZ, 0xc0, !PT ;  /* 0x00003fff00007812 */ /* 0x000fc800078ec0ff */
[----:B------:R-:W-:Y:S01]  /*12e60*/  LOP3.LUT R7, R0, 0x10000, RZ, 0xfc, !PT ;  /* 0x0001000000077812 */ /* 0x000fe200078efcff */
[----:B------:R-:W-:-:S04]  /*12e70*/  ULOP3.LUT UR4, UR4, 0x10000, URZ, 0xfc, !UPT ;  /* 0x0001000004047892 */ /* 0x000fc8000f8efc3f */
[----:B------:R-:W-:Y:S01]  /*12e80*/  IMAD R4, R22, 0x900, R7 ;  /* 0x0000090016047824 */ /* 0x000fe200078e0207 */
[----:B------:R-:W-:Y:S02]  /*12e90*/  UIADD3 UR5, UR4, 0x2, URZ ;  /* 0x0000000204057890 */ /* 0x000fe4000fffe03f */
[----:B------:R-:W-:Y:S01]  /*12ea0*/  UMOV UR8, UR4 ;  /* 0x0000000400087c82 */ /* 0x000fe20008000000 */
[C---:B------:R-:W-:Y:S01]  /*12eb0*/  VIADD R8, R4.reuse, 0x2 ;  /* 0x0000000204087836 */ /* 0x040fe20000000000 */
[----:B------:R-:W-:Y:S01]  /*12ec0*/  R2UR UR10, R4 ;  /* 0x00000000040a72ca */ /* 0x000fe200000e0000 */
[----:B------:R-:W-:-:S05]  /*12ed0*/  IMAD.U32 R10, RZ, RZ, UR8 ;  /* 0x00000008ff0a7e24 */ /* 0x000fca000f8e00ff */
[----:B------:R0:W-:Y:S07]  /*12ee0*/  STL.64 [R1+0x38], R10 ;  /* 0x0000380a01007387 */ /* 0x0001ee0000100a00 */
[----:B------:R-:W-:Y:S01]  /*12ef0*/  HGMMA.64x96x16.F32.BF16 R24, gdesc[UR8], RZ, !UPT, gsb0 ;  /* 0x01600000081879f0 */ /* 0x000fe2000c0018ff */
[----:B------:R-:W-:Y:S01]  /*12f00*/  R2UR UR10, R8 ;  /* 0x00000000080a72ca */ /* 0x000fe200000e0000 */
[----:B------:R-:W-:Y:S01]  /*12f10*/  UMOV UR8, UR5 ;  /* 0x0000000500087c82 */ /* 0x000fe20008000000 */
[----:B------:R-:W-:Y:S01]  /*12f20*/  R2UR UR11, R9 ;  /* 0x00000000090b72ca */ /* 0x000fe200000e0000 */
[----:B------:R-:W-:Y:S01]  /*12f30*/  UMOV UR9, 0x40000040 ;  /* 0x4000004000097882 */ /* 0x000fe20000000000 */
[----:B------:R-:W-:Y:S01]  /*12f40*/  VIADD R8, R4, 0x4 ;  /* 0x0000000404087836 */ /* 0x000fe20000000000 */
[----:B------:R-:W-:Y:S01]  /*12f50*/  UIADD3 UR5, UR4, 0x4, URZ ;  /* 0x0000000404057890 */ /* 0x000fe2000fffe03f */
[----:B------:R-:W-:-:S02]  /*12f60*/  IMAD.MOV.U32 R9, RZ, RZ, 0x40000040 ;  /* 0x40000040ff097424 */ /* 0x000fc400078e00ff */
[----:B0-----:R-:W-:Y:S02]  /*12f70*/  IMAD.U32 R10, RZ, RZ, UR8 ;  /* 0x00000008ff0a7e24 */ /* 0x001fe4000f8e00ff */
[----:B------:R-:W-:-:S05]  /*12f80*/  IMAD.U32 R11, RZ, RZ, UR9 ;  /* 0x00000009ff0b7e24 */ /* 0x000fca000f8e00ff */
[----:B------:R0:W-:Y:S01]  /*12f90*/  STL.64 [R1+0x30], R10 ;  /* 0x0000300a01007387 */ /* 0x0001e20000100a00 */
[----:B------:R-:W-:Y:S02]  /*12fa0*/  WARPGROUP.DEPBAR.LE gsb0, 0x0 ;  /* 0x00008000000079c5 */ /* 0x000fe40000010000 */
[----:B------:R-:W-:-:S06]  /*12fb0*/  WARPGROUP.ARRIVE ;  /* 0x00000000000079c5 */ /* 0x000fcc0000000000 */
[----:B------:R-:W-:Y:S01]  /*12fc0*/  HGMMA.64x96x16.F32.BF16 R24, gdesc[UR8], R24, gsb0 ;  /* 0x01600000081879f0 */ /* 0x000fe20008001818 */
        /* <DEDUP_REMOVED lines=47> */
[----:B------:R-:W-:Y:S01]  /*132c0*/  IMAD.U32 R11, RZ, RZ, UR9 ;  /* 0x00000009ff0b7e24 */ /* 0x000fe2000f8e00ff */
[----:B------:R-:W-:Y:S01]  /*132d0*/  UIADD3 UR52, UR4, 0x406, URZ ;  /* 0x0000040604347890 */ /* 0x000fe2000fffe03f */
[----:B------:R-:W-:Y:S01]  /*132e0*/  UMOV UR53, 0x40000040 ;  /* 0x4000004000357882 */ /* 0x000fe20000000000 */
[----:B------:R-:W-:-:S02]  /*132f0*/  UIADD3 UR48, UR4, 0x800, URZ ;  /* 0x0000080004307890 */ /* 0x000fc4000fffe03f */
[----:B------:R0:W-:Y:S01]  /*13300*/  STL.64 [R1+0x10], R10 ;  /* 0x0000100a01007387 */ /* 0x0001e20000100a00 */
[----:B------:R-:W-:Y:S01]  /*13310*/  UMOV UR49, 0x40000040 ;  /* 0x4000004000317882 */ /* 0x000fe20000000000 */
[----:B------:R-:W-:Y:S01]  /*13320*/  UIADD3 UR44, UR4, 0x802, URZ ;  /* 0x00000802042c7890 */ /* 0x000fe2000fffe03f */
[----:B------:R-:W-:Y:S01]  /*13330*/  UMOV UR45, 0x40000040 ;  /* 0x40000040002d7882 */ /* 0x000fe20000000000 */
[----:B------:R-:W2:Y:S01]  /*13340*/  LDL.LU R72, [R1+0xc] ;  /* 0x00000c0001487983 */ /* 0x000ea20000300800 */
[----:B------:R-:W-:Y:S02]  /*13350*/  WARPGROUP.DEPBAR.LE gsb0, 0x0 ;  /* 0x00008000000079c5 */ /* 0x000fe40000010000 */
[----:B------:R-:W-:-:S06]  /*13360*/  WARPGROUP.ARRIVE ;  /* 0x00000000000079c5 */ /* 0x000fcc0000000000 */
[----:B------:R-:W-:Y:S01]  /*13370*/  HGMMA.64x96x16.F32.BF16 R24, gdesc[UR8], R24, gsb0 ;  /* 0x01600000081879f0 */ /* 0x000fe20008001818 */
[----:B------:R-:W-:Y:S01]  /*13380*/  R2UR UR10, R8 ;  /* 0x00000000080a72ca */ /* 0x000fe200000e0000 */
[----:B------:R-:W-:Y:S01]  /*13390*/  UMOV UR8, UR5 ;  /* 0x0000000500087c82 */ /* 0x000fe20008000000 */
[----:B------:R-:W-:Y:S01]  /*133a0*/  R2UR UR11, R9 ;  /* 0x00000000090b72ca */ /* 0x000fe200000e0000 */
[----:B------:R-:W-:Y:S01]  /*133b0*/  UMOV UR9, 0x40000040 ;  /* 0x4000004000097882 */ /* 0x000fe20000000000 */
[----:B------:R-:W-:Y:S02]  /*133c0*/  VIADD R8, R4, 0x306 ;  /* 0x0000030604087836 */ /* 0x000fe40000000000 */
[----:B------:R-:W-:Y:S01]  /*133d0*/  IMAD.MOV.U32 R9, RZ, RZ, 0x40000040 ;  /* 0x40000040ff097424 */ /* 0x000fe200078e00ff */
[----:B------:R-:W-:Y:S01]  /*133e0*/  UIADD3 UR40, UR4, 0x804, URZ ;  /* 0x0000080404287890 */ /* 0x000fe2000fffe03f */
[----:B------:R-:W-:Y:S01]  /*133f0*/  UMOV UR41, 0x40000040 ;  /* 0x4000004000297882 */ /* 0x000fe20000000000 */
[----:B------:R-:W-:-:S02]  /*13400*/  WARPGROUP.DEPBAR.LE gsb0, 0x0 ;  /* 0x00008000000079c5 */ /* 0x000fc40000010000 */
[----:B------:R-:W-:Y:S01]  /*13410*/  WARPGROUP.ARRIVE ;  /* 0x00000000000079c5 */ /* 0x000fe20000000000 */
[----:B------:R-:W-:Y:S01]  /*13420*/  IMAD.MOV.U32 R5, RZ, RZ, 0x40000040 ;  /* 0x40000040ff057424 */ /* 0x000fe200078e00ff */
[----:B------:R-:W-:Y:S01]  /*13430*/  UIADD3 UR36, UR4, 0x806, URZ ;  /* 0x0000080604247890 */ /* 0x000fe2000fffe03f */
[----:B------:R-:W-:Y:S01]  /*13440*/  R2UR UR54, R8 ;  /* 0x00000000083672ca */ /* 0x000fe200000e0000 */
[----:B------:R-:W-:Y:S01]  /*13450*/  UMOV UR37, 0x40000040 ;  /* 0x4000004000257882 */ /* 0x000fe20000000000 */
[----:B------:R-:W-:Y:S01]  /*13460*/  IMAD.IADD R12, R181, 0x1, R177 ;  /* 0x00000001b50c7824 */ /* 0x000fe200078e02b1 */
[----:B------:R-:W-:Y:S01]  /*13470*/  HGMMA.64x96x16.F32.BF16 R24, gdesc[UR8], R24, gsb0 ;  /* 0x01600000081879f0 */ /* 0x000fe20008001818 */
[----:B------:R-:W-:Y:S01]  /*13480*/  R2UR UR55, R9 ;  /* 0x00000000093772ca */ /* 0x000fe200000e0000 */
[----:B------:R-:W-:Y:S01]  /*13490*/  VIADD R8, R4, 0x600 ;  /* 0x0000060004087836 */ /* 0x000fe20000000000 */
[----:B------:R-:W-:Y:S01]  /*134a0*/  R2UR UR39, R5 ;  /* 0x00000000052772ca */ /* 0x000fe200000e0000 */
[----:B------:R-:W-:Y:S01]  /*134b0*/  IMAD.MOV.U32 R9, RZ, RZ, 0x40000040 ;  /* 0x40000040ff097424 */ /* 0x000fe200078e00ff */
[----:B------:R-:W-:Y:S01]  /*134c0*/  ULDC UR4, c[0x0][0x9d8] ;  /* 0x0002760000047ab9 */ /* 0x000fe20000000800 */
[----:B0-----:R-:W-:Y:S01]  /*134d0*/  IMAD.U32 R10, RZ, RZ, UR8 ;  /* 0x00000008ff0a7e24 */ /* 0x001fe2000f8e00ff */
[----:B------:R-:W-:Y:S01]  /*134e0*/  R2UR UR50, R8 ;  /* 0x00000000083272ca */ /* 0x000fe200000e0000 */
[----:B------:R-:W-:Y:S01]  /*134f0*/  IMAD.U32 R11, RZ, RZ, UR9 ;  /* 0x00000009ff0b7e24 */ /* 0x000fe2000f8e00ff */
[----:B------:R-:W-:Y:S01]  /*13500*/  R2UR UR51, R9 ;  /* 0x00000000093372ca */ /* 0x000fe200000e0000 */
[----:B------:R-:W-:-:S02]  /*13510*/  WARPGROUP.DEPBAR.LE gsb0, 0x0 ;  /* 0x00008000000079c5 */ /* 0x000fc40000010000 */
[----:B------:R-:W-:-:S06]  /*13520*/  WARPGROUP.ARRIVE ;  /* 0x00000000000079c5 */ /* 0x000fcc0000000000 */
[----:B------:R-:W-:Y:S01]  /*13530*/  HGMMA.64x96x16.F32.BF16 R24, gdesc[UR52], R24, gsb0 ;  /* 0x01600000341879f0 */ /* 0x000fe20008001818 */
[----:B------:R-:W-:Y:S02]  /*13540*/  VIADD R8, R4, 0x602 ;  /* 0x0000060204087836 */ /* 0x000fe40000000000 */
[----:B------:R-:W-:-:S03]  /*13550*/  IMAD.MOV.U32 R9, RZ, RZ, 0x40000040 ;  /* 0x40000040ff097424 */ /* 0x000fc600078e00ff */
[----:B------:R-:W-:Y:S02]  /*13560*/  R2UR UR46, R8 ;  /* 0x00000000082e72ca */ /* 0x000fe400000e0000 */
[----:B------:R-:W-:Y:S01]  /*13570*/  R2UR UR47, R9 ;  /* 0x00000000092f72ca */ /* 0x000fe200000e0000 */
[----:B------:R-:W-:Y:S02]  /*13580*/  WARPGROUP.DEPBAR.LE gsb0, 0x0 ;  /* 0x00008000000079c5 */ /* 0x000fe40000010000 */
[----:B------:R-:W-:-:S06]  /*13590*/  WARPGROUP.ARRIVE ;  /* 0x00000000000079c5 */ /* 0x000fcc0000000000 */
[----:B------:R-:W-:Y:S01]  /*135a0*/  HGMMA.64x96x16.F32.BF16 R24, gdesc[UR48], R24, gsb0 ;  /* 0x01600000301879f0 */ /* 0x000fe20008001818 */
[----:B------:R-:W-:Y:S02]  /*135b0*/  VIADD R8, R4, 0x604 ;  /* 0x0000060404087836 */ /* 0x000fe40000000000 */
[----:B------:R-:W-:-:S03]  /*135c0*/  IMAD.MOV.U32 R9, RZ, RZ, 0x40000040 ;  /* 0x40000040ff097424 */ /* 0x000fc600078e00ff */
[----:B------:R-:W-:Y:S02]  /*135d0*/  R2UR UR42, R8 ;  /* 0x00000000082a72ca */ /* 0x000fe400000e0000 */
[----:B------:R-:W-:Y:S01]  /*135e0*/  R2UR UR43, R9 ;  /* 0x00000000092b72ca */ /* 0x000fe200000e0000 */
[----:B------:R-:W-:Y:S02]  /*135f0*/  WARPGROUP.DEPBAR.LE gsb0, 0x0 ;  /* 0x00008000000079c5 */ /* 0x000fe40000010000 */
[----:B------:R-:W-:Y:S01]  /*13600*/  WARPGROUP.ARRIVE ;  /* 0x00000000000079c5 */ /* 0x000fe20000000000 */
[----:B------:R-:W-:Y:S01]  /*13610*/  VIADD R4, R4, 0x606 ;  /* 0x0000060604047836 */ /* 0x000fe20000000000 */
[----:B------:R-:W0:Y:S04]  /*13620*/  LDC R9, c[0x0][0x448] ;  /* 0x00011200ff097b82 */ /* 0x000e280000000800 */
[----:B------:R-:W-:Y:S01]  /*13630*/  HGMMA.64x96x16.F32.BF16 R24, gdesc[UR44], R24, gsb0 ;  /* 0x016000002c1879f0 */ /* 0x000fe20008001818 */
[----:B------:R-:W-:-:S02]  /*13640*/  R2UR UR38, R4 ;  /* 0x00000000042672ca */ /* 0x000fc400000e0000 */
[----:B------:R-:W-:Y:S02]  /*13650*/  WARPGROUP.DEPBAR.LE gsb0, 0x0 ;  /* 0x00008000000079c5 */ /* 0x000fe40000010000 */
[----:B------:R-:W-:-:S06]  /*13660*/  WARPGROUP.ARRIVE ;  /* 0x00000000000079c5 */ /* 0x000fcc0000000000 */
[----:B------:R-:W-:Y:S01]  /*13670*/  HGMMA.64x96x16.F32.BF16 R24, gdesc[UR40], R24, gsb0 ;  /* 0x01600000281879f0 */ /* 0x000fe20008001818 */
[----:B0-----:R-:W-:-:S13]  /*13680*/  ISETP.NE.AND P2, PT, R9, 0x1, PT ;  /* 0x000000010900780c */ /* 0x001fda0003f45270 */
[----:B------:R-:W0:Y:S01]  /*13690*/  @P2 LDC R13, c[0x0][0x44c] ;  /* 0x00011300ff0d2b82 */ /* 0x000e220000000800 */
[----:B------:R-:W-:Y:S02]  /*136a0*/  WARPGROUP.DEPBAR.LE gsb0, 0x0 ;  /* 0x00008000000079c5 */ /* 0x000fe40000010000 */
[----:B------:R-:W-:-:S06]  /*136b0*/  WARPGROUP.ARRIVE ;  /* 0x00000000000079c5 */ /* 0x000fcc0000000000 */
[----:B------:R-:W-:Y:S01]  /*136c0*/  HGMMA.64x96x16.F32.BF16 R24, gdesc[UR36], R24, gsb0 ;  /* 0x01600000241879f0 */ /* 0x000fe20008001818 */
[----:B0-----:R-:W-:Y:S01]  /*136d0*/  @P2 IMAD.HI.U32 R13, R12, R13, RZ ;  /* 0x0000000d0c0d2227 */ /* 0x001fe200078e00ff */
[----:B--2---:R-:W-:Y:S01]  /*136e0*/  LOP3.LUT R72, R72, 0xffdfffff, RZ, 0xc0, !PT ;  /* 0xffdfffff48487812 */ /* 0x004fe200078ec0ff */
[----:B------:R0:W-:Y:S03]  /*136f0*/  STL.64 [R1], R10 ;  /* 0x0000000a01007387 */ /* 0x0001e60000100a00 */
[----:B------:R-:W-:-:S04]  /*13700*/  @P2 LOP3.LUT R72, R72, 0x200000, RZ, 0xfc, !PT ;  /* 0x0020000048482812 */ /* 0x000fc800078efcff */
[----:B------:R-:W-:Y:S01]  /*13710*/  LOP3.LUT R72, R72, 0xffefffff, RZ, 0xc0, !PT ;  /* 0xffefffff48487812 */ /* 0x000fe200078ec0ff */
[----:B------:R-:W-:-:S05]  /*13720*/  @!P1 VIADD R21, R21, 0x2a840 ;  /* 0x0002a84015159836 */ /* 0x000fca0000000000 */
[----:B------:R-:W-:Y:S01]  /*13730*/  @!P1 PRMT R21, RZ, 0x654, R21 ;  /* 0x00000654ff159816 */ /* 0x000fe20000000015 */
[----:B------:R-:W-:Y:S02]  /*13740*/  WARPGROUP.DEPBAR.LE gsb0, 0x0 ;  /* 0x00008000000079c5 */ /* 0x000fe40000010000 */
[----:B------:R-:W-:Y:S01]  /*13750*/  FMUL.FTZ R4, R24, UR4 ;  /* 0x0000000418047c20 */ /* 0x000fe20008410000 */
[----:B------:R1:W-:Y:S01]  /*13760*/  @!P1 SYNCS.ARRIVE.TRANS64.RED.A1T0 RZ, [R21+URZ], RZ ;  /* 0x000000ff15ff99a7 */ /* 0x0003e2000810043f */
[----:B------:R-:W2:Y:S01]  /*13770*/  @P2 LDC R24, c[0x0][0x450] ;  /* 0x00011400ff182b82 */ /* 0x000ea20000000800 */
[----:B------:R-:W-:Y:S01]  /*13780*/  FMUL.FTZ R0, R26, UR4 ;  /* 0x000000041a007c20 */ /* 0x000fe20008410000 */
[----:B------:R-:W-:Y:S01]  /*13790*/  FMUL.FTZ R26, R42, UR4 ;  /* 0x000000042a1a7c20 */ /* 0x000fe20008410000 */
[----:B------:R-:W-:Y:S01]  /*137a0*/  IMAD.MOV.U32 R42, RZ, RZ, R12 ;  /* 0x000000ffff2a7224 */ /* 0x000fe200078e000c */
[----:B--2---:R-:W-:-:S04]  /*137b0*/  @P2 SHF.R.U32.HI R42, RZ, R24, R13 ;  /* 0x00000018ff2a2219 */ /* 0x004fc8000001160d */
[----:B------:R-:W2:Y:S01]  /*137c0*/  LDC.64 R12, c[0x0][0x9e0] ;  /* 0x00027800ff0c7b82 */ /* 0x000ea20000000a00 */
[----:B------:R-:W-:Y:S01]  /*137d0*/  FMUL.FTZ R5, R25, UR4 ;  /* 0x0000000419057c20 */ /* 0x000fe20008410000 */
[----:B------:R-:W-:Y:S01]  /*137e0*/  FMUL.FTZ R3, R27, UR4 ;  /* 0x000000041b037c20 */ /* 0x000fe20008410000 */
[----:B------:R-:W-:Y:S01]  /*137f0*/  FMUL.FTZ R25, R28, UR4 ;  /* 0x000000041c197c20 */ /* 0x000fe20008410000 */
[----:B------:R-:W-:Y:S01]  /*13800*/  FMUL.FTZ R27, R29, UR4 ;  /* 0x000000041d1b7c20 */ /* 0x000fe20008410000 */
[----:B------:R-:W-:Y:S01]  /*13810*/  FMUL.FTZ R6, R30, UR4 ;  /* 0x000000041e067c20 */ /* 0x000fe20008410000 */
[----:B0-----:R-:W-:Y:S01]  /*13820*/  FMUL.FTZ R10, R34, UR4 ;  /* 0x00000004220a7c20 */ /* 0x001fe20008410000 */
        /* <DEDUP_REMOVED lines=15> */
[----:B--2---:R-:W-:Y:S01]  /*13920*/  ISETP.GE.AND P2, PT, R13, 0x1, PT ;  /* 0x000000010d00780c */ /* 0x004fe20003f46270 */
        /* <DEDUP_REMOVED lines=24> */
[----:B------:R-:W-:-:S02]  /*13ab0*/  ULDC UR4, c[0x0][0x9dc] ;  /* 0x0002770000047ab9 */ /* 0x000fc40000000800 */
[----:B------:R-:W-:Y:S01]  /*13ac0*/  ULOP3.LUT UR5, URZ, UR4, URZ, 0x33, !UPT ;  /* 0x000000043f057292 */ /* 0x000fe2000f8e333f */
[----:B------:R0:W2:Y:S01]  /*13ad0*/  MUFU.TANH R97, R40 ;  /* 0x0000002800617308 */ /* 0x0000a20000002400 */
[----:B------:R-:W-:Y:S01]  /*13ae0*/  @P2 LOP3.LUT R72, R72, 0x100000, RZ, 0xfc, !PT ;  /* 0x0010000048482812 */ /* 0x000fe200078efcff */
[----:B------:R-:W-:-:S06]  /*13af0*/  IMAD.MOV.U32 R33, RZ, RZ, -0x60 ;  /* 0xffffffa0ff217424 */ /* 0x000fcc00078e00ff */
[----:B------:R3:W4:Y:S01]  /*13b00*/  MUFU.TANH R47, R49 ;  /* 0x00000031002f7308 */ /* 0x0007220000002400 */
[----:B0-----:R-:W-:Y:S02]  /*13b10*/  IMAD.U32 R40, RZ, RZ, UR5 ;  /* 0x00000005ff287e24 */ /* 0x001fe4000f8e00ff */
[----:B------:R-:W-:-:S03]  /*13b20*/  IMAD R33, R2, R33, 0x61 ;  /* 0x0000006102217424 */ /* 0x000fc600078e0221 */
[----:B------:R-:W-:Y:S04]  /*13b30*/  STL [R1+0x8], R40 ;  /* 0x0000082801007387 */ /* 0x000fe80000100800 */
[----:B---3--:R-:W0:Y:S04]  /*13b40*/  SHFL.IDX PT, R49, R42, RZ, 0x1c1f ;  /* 0x001c1fff2a317589 */ /* 0x008e2800000e0000 */
[----:B------:R3:W-:Y:S01]  /*13b50*/  STL [R1+0xc], R72 ;  /* 0x00000c4801007387 */ /* 0x0007e20000100800 */
[----:B------:R-:W-:Y:S01]  /*13b60*/  IMAD R32, R180, -0x2, R33 ;  /* 0xfffffffeb4207824 */ /* 0x000fe200078e0221 */
[----:B------:R-:W0:Y:S01]  /*13b70*/  MUFU.TANH R4, R4 ;  /* 0x0000000400047308 */ /* 0x000e220000002400 */
[----:B------:R-:W-:-:S03]  /*13b80*/  IMAD R31, R2, -0x60, R164 ;  /* 0xffffffa0021f7824 */ /* 0x000fc600078e02a4 */
[----:B------:R-:W-:Y:S01]  /*13b90*/  IADD3 R35, -R163, R32, R164 ;  /* 0x00000020a3237210 */ /* 0x000fe20007ffe1a4 */
[----:B------:R-:W-:-:S03]  /*13ba0*/  VIADD R31, R31, 0x60 ;  /* 0x000000601f1f7836 */ /* 0x000fc60000000000 */
[----:B------:R-:W0:Y:S01]  /*13bb0*/  MUFU.TANH R5, R5 ;  /* 0x0000000500057308 */ /* 0x000e220000002400 */
[----:B------:R-:W-:-:S07]  /*13bc0*/  IMAD R46, R180, -0x2, R31 ;  /* 0xfffffffeb42e7824 */ /* 0x000fce00078e021f */
[----:B------:R-:W0:Y:S01]  /*13bd0*/  MUFU.TANH R0, R0 ;  /* 0x0000000000007308 */ /* 0x000e220000002400 */
[----:B------:R-:W-:-:S07]  /*13be0*/  IMAD.IADD R51, R35, 0x1, R12 ;  /* 0x0000000123337824 */ /* 0x000fce00078e020c */
        /* <DEDUP_REMOVED lines=39> */
[----:B-1----:R-:W1:Y:S08]  /*13e60*/  MUFU.TANH R21, R70 ;  /* 0x0000004600157308 */ /* 0x002e700000002400 */
[----:B------:R-:W1:Y:S01]  /*13e70*/  MUFU.TANH R24, R24 ;  /* 0x0000001800187308 */ /* 0x000e620000002400 */
[----:B------:R-:W-:Y:S01]  /*13e80*/  VIADD R50, R35, UR5 ;  /* 0x0000000523327c36 */ /* 0x000fe20008000000 */
[----:B0-----:R-:W-:Y:S01]  /*13e90*/  VIADDMNMX R40, R49, R51, R46, PT ;  /* 0x0000003331287246 */ /* 0x001fe2000380012e */
[----:B------:R-:W-:-:S05]  /*13ea0*/  VIADD R54, R32, 0xffffffff ;  /* 0xffffffff20367836 */ /* 0x000fca0000000000 */
[----:B------:R0:W1:Y:S08]  /*13eb0*/  MUFU.TANH R37, R44 ;  /* 0x0000002c00257308 */ /* 0x0000700000002400 */
[----:B------:R2:W1:Y:S01]  /*13ec0*/  MUFU.TANH R43, R52 ;  /* 0x00000034002b7308 */ /* 0x0004620000002400 */
[----:B0-----:R-:W-:Y:S02]  /*13ed0*/  IMAD.IADD R44, R50, 0x1, R49 ;  /* 0x00000001322c7824 */ /* 0x001fe400078e0231 */
[----:B--2---:R-:W-:Y:S01]  /*13ee0*/  VIADD R52, R33, 0xffffffff ;  /* 0xffffffff21347836 */ /* 0x004fe20000000000 */
[----:B---34-:R-:W-:Y:S06]  /*13ef0*/  @!P2 BRA `(.L_x_1844) ;  /* 0x00000000004ca947 */ /* 0x018fec0003800000 */
        /* <DEDUP_REMOVED lines=11> */
.L_x_1846:
[----:B------:R-:W-:-:S13]  /*13fb0*/  ISETP.NE.AND P2, PT, R13, 0x1, PT ;  /* 0x000000010d00780c */ /* 0x000fda0003f45270 */
[----:B------:R-:W0:Y:S02]  /*13fc0*/  @P2 LDC.64 R32, c[0x0][0x9e8] ;  /* 0x00027a00ff202b82 */ /* 0x000e240000000a00 */
[----:B0-----:R-:W-:-:S05]  /*13fd0*/  @P2 IMAD.HI.U32 R32, R31, R32, RZ ;  /* 0x000000201f202227 */ /* 0x001fca00078e00ff */
[----:B------:R-:W-:-:S07]  /*13fe0*/  @P2 SHF.R.U32.HI R31, RZ, R33, R32 ;  /* 0x00000021ff1f2219 */ /* 0x000fce0000011620 */
.L_x_1847:
[----:B------:R-:W-:Y:S05]  /*13ff0*/  BSYNC B0 ;  /* 0x0000000000007941 */ /* 0x000fea0003800000 */
.L_x_1845:
[----:B------:R-:W-:-:S05]  /*14000*/  IMAD R31, R31, R13, R54 ;  /* 0x0000000d1f1f7224 */ /* 0x000fca00078e0236 */
[----:B------:R-:W-:Y:S02]  /*14010*/  VIMNMX R44, R44, R31, !PT ;  /* 0x0000001f2c2c7248 */ /* 0x000fe40007fe0100 */
[----:B------:R-:W-:-:S07]  /*14020*/  VIADDMNMX R40, R31, R13, R40, PT ;  /* 0x0000000d1f287246 */ /* 0x000fce0003800128 */
.L_x_1844:
[C---:B------:R-:W-:Y:S02]  /*14030*/  ISETP.GE.AND P2, PT, R52.reuse, 0x2, PT ;  /* 0x000000023400780c */ /* 0x040fe40003f46270 */
[----:B------:R-:W-:Y:S02]  /*14040*/  ISETP.GE.AND P6, PT, R52, 0x9, PT ;  /* 0x000000093400780c */ /* 0x000fe40003fc6270 */
[----:B------:R-:W-:Y:S02]  /*14050*/  ISETP.GT.AND P3, PT, R44, 0x1, !P2 ;  /* 0x000000012c00780c */ /* 0x000fe40005764270 */
[----:B------:R-:W-:Y:S02]  /*14060*/  ISETP.GE.AND P4, PT, R52, 0xa, PT ;  /* 0x0000000a3400780c */ /* 0x000fe40003f86270 */
[----:B------:R-:W-:Y:S02]  /*14070*/  ISETP.LT.OR P3, PT, R40, 0x2, P3 ;  /* 0x000000022800780c */ /* 0x000fe40001f61670 */
[----:B------:R-:W-:-:S02]  /*14080*/  P2R R56, PR, RZ, 0x10 ;  /* 0x00000010ff387803 */ /* 0x000fc40000000000 */
[----:B------:R-:W-:Y:S02]  /*14090*/  FSEL R87, R5, -INF , !P3 ;  /* 0xff80000005577808 */ /* 0x000fe40005800000 */
[----:B------:R-:W-:Y:S01]  /*140a0*/  ISETP.GT.AND P3, PT, R44, 0x8, !P6 ;  /* 0x000000082c00780c */ /* 0x000fe20007764270 */
[----:B------:R-:W0:Y:S03]  /*140b0*/  SHFL.IDX PT, R5, R42, 0x1, 0x1c1f ;  /* 0x003c1f002a057f89 */ /* 0x000e2600000e0000 */
        /* <DEDUP_REMOVED lines=41> */
[----:B-1----:R-:W-:Y:S02]  /*14350*/  FSEL R59, R37, -INF , !P3 ;  /* 0xff800000253b7808 */ /* 0x002fe40005800000 */
        /* <DEDUP_REMOVED lines=8> */
[----:B0-----:R-:W-:Y:S02]  /*143e0*/  VIADDMNMX R32, R5, R51, R46, PT ;  /* 0x0000003305207246 */ /* 0x001fe4000380012e */
        /* <DEDUP_REMOVED lines=55> */
[----:B------:R-:W-:-:S04]  /*14760*/  ISETP.GT.AND P5, PT, R44, 0x59, !P5 ;  /* 0x000000592c00780c */ /* 0x000fc80006fa4270 */
[----:B------:R-:W-:Y:S01]  /*14770*/  ISETP.LT.OR P5, PT, R40, 0x5a, P5 ;  /* 0x0000005a2800780c */ /* 0x000fe20002fa1670 */
[----:B------:R-:W-:-:S03]  /*14780*/  IMAD.IADD R40, R50, 0x1, R5 ;  /* 0x0000000132287824 */ /* 0x000fc600078e0205 */
        /* <DEDUP_REMOVED lines=14> */
.L_x_1850:
[----:B------:R-:W-:-:S13]  /*14870*/  ISETP.NE.AND P5, PT, R13, 0x1, PT ;  /* 0x000000010d00780c */ /* 0x000fda0003fa5270 */
[----:B------:R-:W0:Y:S02]  /*14880*/  @P5 LDC.64 R4, c[0x0][0x9e8] ;  /* 0x00027a00ff045b82 */ /* 0x000e240000000a00 */
[----:B0-----:R-:W-:-:S05]  /*14890*/  @P5 IMAD.HI.U32 R4, R42, R4, RZ ;  /* 0x000000042a045227 */ /* 0x001fca00078e00ff */
[----:B------:R-:W-:-:S07]  /*148a0*/  @P5 SHF.R.U32.HI R42, RZ, R5, R4 ;  /* 0x00000005ff2a5219 */ /* 0x000fce0000011604 */
.L_x_1851:
[----:B------:R-:W-:Y:S05]  /*148b0*/  BSYNC B0 ;  /* 0x0000000000007941 */ /* 0x000fea0003800000 */
.L_x_1849:
[----:B------:R-:W-:-:S05]  /*148c0*/  IMAD R5, R42, R13, R54 ;  /* 0x0000000d2a057224 */ /* 0x000fca00078e0236 */
[----:B------:R-:W-:Y:S02]  /*148d0*/  VIMNMX R40, R40, R5, !PT ;  /* 0x0000000528287248 */ /* 0x000fe40007fe0100 */
[----:B------:R-:W-:-:S07]  /*148e0*/  VIADDMNMX R32, R5, R13, R32, PT ;  /* 0x0000000d05207246 */ /* 0x000fce0003800120 */
.L_x_1848:
[----:B------:R-:W-:Y:S01]  /*148f0*/  ISETP.GT.AND P2, PT, R40, 0x1, !P2 ;  /* 0x000000012800780c */ /* 0x000fe20005744270 */
[----:B------:R-:W-:Y:S01]  /*14900*/  ULDC UR4, c[0x0][0x988] ;  /* 0x0002620000047ab9 */ /* 0x000fe20000000800 */
[----:B------:R-:W-:Y:S02]  /*14910*/  FMNMX.FTZ R4, R105, R87, !PT ;  /* 0x0000005769047209 */ /* 0x000fe40007810000 */
[----:B------:R-:W-:Y:S02]  /*14920*/  ISETP.LT.OR P2, PT, R32, 0x2, P2 ;  /* 0x000000022000780c */ /* 0x000fe40001741670 */
[----:B------:R-:W-:Y:S02]  /*14930*/  FMNMX.FTZ R4, R103, R4, !PT ;  /* 0x0000000467047209 */ /* 0x000fe40007810000 */
[----:B------:R-:W-:Y:S02]  /*14940*/  FSEL R3, R3, -INF , !P2 ;  /* 0xff80000003037808 */ /* 0x000fe40005000000 */
[----:B------:R-:W-:-:S02]  /*14950*/  ISETP.NE.AND P2, PT, R56, RZ, PT ;  /* 0x000000ff3800720c */ /* 0x000fc40003f45270 */
[C---:B------:R-:W-:Y:S02]  /*14960*/  ISETP.GT.AND P6, PT, R40.reuse, 0x8, !P6 ;  /* 0x000000082800780c */ /* 0x040fe400077c4270 */
[----:B------:R-:W-:Y:S02]  /*14970*/  ISETP.GT.AND P2, PT, R40, 0x9, !P2 ;  /* 0x000000092800780c */ /* 0x000fe40005744270 */
[----:B------:R-:W-:Y:S02]  /*14980*/  FMNMX.FTZ R4, R89, R4, !PT ;  /* 0x0000000459047209 */ /* 0x000fe40007810000 */
[C---:B------:R-:W-:Y:S02]  /*14990*/  ISETP.LT.OR P2, PT, R32.reuse, 0xa, P2 ;  /* 0x0000000a2000780c */ /* 0x040fe40001741670 */
[----:B------:R-:W-:Y:S02]  /*149a0*/  ISETP.LT.OR P6, PT, R32, 0x9, P6 ;  /* 0x000000092000780c */ /* 0x000fe400037c1670 */
[----:B------:R-:W-:-:S02]  /*149b0*/  FSEL R51, R8, -INF , !P2 ;  /* 0xff80000008337808 */ /* 0x000fc40005000000 */
[----:B------:R-:W-:Y:S02]  /*149c0*/  ISETP.NE.AND P2, PT, R58, RZ, PT ;  /* 0x000000ff3a00720c */ /* 0x000fe40003f45270 */
[----:B------:R-:W-:Y:S02]  /*149d0*/  FMNMX.FTZ R4, R101, R4, !PT ;  /* 0x0000000465047209 */ /* 0x000fe40007810000 */
[----:B------:R-:W-:Y:S02]  /*149e0*/  ISETP.GT.AND P2, PT, R40, 0x10, !P2 ;  /* 0x000000102800780c */ /* 0x000fe40005744270 */
[----:B------:R-:W-:Y:S02]  /*149f0*/  FSEL R45, R6, -INF , !P6 ;  /* 0xff800000062d7808 */ /* 0x000fe40007000000 */
[----:B------:R-:W-:Y:S02]  /*14a00*/  ISETP.LT.OR P2, PT, R32, 0x11, P2 ;  /* 0x000000112000780c */ /* 0x000fe40001741670 */
[----:B------:R-:W-:-:S02]  /*14a10*/  ISETP.NE.AND P6, PT, R66, RZ, PT ;  /* 0x000000ff4200720c */ /* 0x000fc40003fc5270 */
[----:B------:R-:W-:Y:S01]  /*14a20*/  FSEL R53, R10, -INF , !P2 ;  /* 0xff8000000a357808 */ /* 0x000fe20005000000 */
[----:B------:R-:W-:Y:S01]  /*14a30*/  IMAD.U32 R10, RZ, RZ, UR4 ;  /* 0x00000004ff0a7e24 */ /* 0x000fe2000f8e00ff */
[----:B------:R-:W-:Y:S02]  /*14a40*/  ISETP.NE.AND P2, PT, R62, RZ, PT ;  /* 0x000000ff3e00720c */ /* 0x000fe40003f45270 */
[----:B------:R-:W-:Y:S02]  /*14a50*/  FMNMX.FTZ R4, R91, R4, !PT ;  /* 0x000000045b047209 */ /* 0x000fe40007810000 */
[----:B------:R-:W-:Y:S02]  /*14a60*/  ISETP.GT.AND P2, PT, R40, 0x11, !P2 ;  /* 0x000000112800780c */ /* 0x000fe40005744270 */
[----:B------:R-:W-:Y:S02]  /*14a70*/  FMNMX.FTZ R4, R99, R4, !PT ;  /* 0x0000000463047209 */ /* 0x000fe40007810000 */
[----:B------:R-:W-:-:S02]  /*14a80*/  ISETP.LT.OR P2, PT, R32, 0x12, P2 ;  /* 0x000000122000780c */ /* 0x000fc40001741670 */
[----:B------:R-:W-:Y:S02]  /*14a90*/  ISETP.NE.AND P5, PT, R67, RZ, PT ;  /* 0x000000ff4300720c */ /* 0x000fe40003fa5270 */
        /* <DEDUP_REMOVED lines=41> */
[C---:B------:R-:W-:Y:S02]  /*14d30*/  ISETP.GT.AND P2, PT, R40.reuse, 0x30, !P2 ;  /* 0x000000302800780c */ /* 0x040fe40005744270 */
[----:B------:R-:W-:Y:S01]  /*14d40*/  ISETP.GT.AND P4, PT, R40, RZ, !P4 ;  /* 0x000000ff2800720c */ /* 0x000fe20006784270 */
[----:B------:R-:W0:Y:S01]  /*14d50*/  SHFL.BFLY PT, R5, R4, 0x2, 0x1f ;  /* 0x0c401f0004057f89 */ /* 0x000e2200000e0000 */
        /* <DEDUP_REMOVED lines=11> */
[C---:B------:R-:W-:Y:S02]  /*14e10*/  ISETP.GT.AND P3, PT, R40.reuse, 0x58, !P3 ;  /* 0x000000582800780c */ /* 0x040fe40005f64270 */
[----:B------:R-:W-:Y:S02]  /*14e20*/  ISETP.GT.AND P2, PT, R40, 0x38, !P2 ;  /* 0x000000382800780c */ /* 0x000fe40005744270 */
[----:B0-----:R-:W-:Y:S02]  /*14e30*/  FMNMX.FTZ R6, R4, R5, !PT ;  /* 0x0000000504067209 */ /* 0x001fe40007810000 */
[----:B------:R-:W-:Y:S02]  /*14e40*/  ISETP.LT.OR P2, PT, R32, 0x39, P2 ;  /* 0x000000392000780c */ /* 0x000fe40001741670 */
[----:B------:R-:W-:Y:S01]  /*14e50*/  FMNMX.FTZ R4, R0, R3, !PT ;  /* 0x0000000300047209 */ /* 0x000fe20007810000 */
[----:B------:R-:W0:Y:S01]  /*14e60*/  SHFL.BFLY PT, R5, R6, 0x1, 0x1f ;  /* 0x0c201f0006057f89 */ /* 0x000e2200000e0000 */
        /* <DEDUP_REMOVED lines=20> */
[----:B0-----:R-:W-:Y:S02]  /*14fb0*/  FMNMX.FTZ R5, R6, R5, !PT ;  /* 0x0000000506057209 */ /* 0x001fe40007810000 */
[----:B------:R-:W-:Y:S02]  /*14fc0*/  FSEL R79, R79, -INF , !P2 ;  /* 0xff8000004f4f7808 */ /* 0x000fe40005000000 */
[----:B------:R-:W-:Y:S01]  /*14fd0*/  ISETP.GT.AND P2, PT, R40, 0x48, !P6 ;  /* 0x000000482800780c */ /* 0x000fe20007744270 */
[----:B------:R-:W-:Y:S01]  /*14fe0*/  FMUL.FTZ R8, R5, R10 ;  /* 0x0000000a05087220 */ /* 0x000fe20000410000 */
        /* <DEDUP_REMOVED lines=18> */
[-CC-:B------:R-:W-:Y:S01]  /*15110*/  FFMA.FTZ R14, R95, R10.reuse, -R8.reuse ;  /* 0x0000000a5f0e7223 */ /* 0x180fe20000010808 */
[----:B------:R-:W-:Y:S01]  /*15120*/  ISETP.NE.AND P6, PT, R64, RZ, PT ;  /* 0x000000ff4000720c */ /* 0x000fe20003fc5270 */
[--C-:B------:R-:W-:Y:S01]  /*15130*/  FFMA.FTZ R154, R99, R10, -R8.reuse ;  /* 0x0000000a639a7223 */ /* 0x100fe20000010808 */
[----:B------:R-:W-:Y:S01]  /*15140*/  FMNMX.FTZ R6, R79, R6, !PT ;  /* 0x000000064f067209 */ /* 0x000fe20007810000 */
[-CC-:B------:R-:W-:Y:S01]  /*15150*/  FFMA.FTZ R150, R59, R10.reuse, -R8.reuse ;  /* 0x0000000a3b967223 */ /* 0x180fe20000010808 */
[----:B------:R-:W-:Y:S01]  /*15160*/  FSEL R85, R85, -INF , !P2 ;  /* 0xff80000055557808 */ /* 0x000fe20005000000 */
[-CC-:B------:R-:W-:Y:S01]  /*15170*/  FFMA.FTZ R156, R105, R10.reuse, -R8.reuse ;  /* 0x0000000a699c7223 */ /* 0x180fe20000010808 */
[----:B------:R-:W-:Y:S01]  /*15180*/  ISETP.GT.AND P2, PT, R40, 0x51, !P6 ;  /* 0x000000512800780c */ /* 0x000fe20007744270 */
[--C-:B------:R-:W-:Y:S01]  /*15190*/  FFMA.FTZ R87, R87, R10, -R8.reuse ;  /* 0x0000000a57577223 */ /* 0x100fe20000010808 */
[----:B------:R-:W-:Y:S01]  /*151a0*/  FMNMX.FTZ R6, R81, R6, !PT ;  /* 0x0000000651067209 */ /* 0x000fe20007810000 */
[-CC-:B------:R-:W-:Y:S01]  /*151b0*/  FFMA.FTZ R158, R103, R10.reuse, -R8.reuse ;  /* 0x0000000a679e7223 */ /* 0x180fe20000010808 */
[----:B------:R-:W-:Y:S01]  /*151c0*/  ISETP.NE.AND P5, PT, R52, RZ, PT ;  /* 0x000000ff3400720c */ /* 0x000fe20003fa5270 */
[----:B------:R-:W-:Y:S01]  /*151d0*/  MUFU.EX2 R156, R156 ;  /* 0x0000009c009c7308 */ /* 0x000fe20000000800 */
[----:B------:R-:W-:Y:S01]  /*151e0*/  ISETP.LT.OR P2, PT, R32, 0x52, P2 ;  /* 0x000000522000780c */ /* 0x000fe20001741670 */
[--C-:B------:R-:W-:Y:S01]  /*151f0*/  FFMA.FTZ R89, R89, R10, -R8.reuse ;  /* 0x0000000a59597223 */ /* 0x100fe20000010808 */
[----:B------:R-:W-:Y:S01]  /*15200*/  FMNMX.FTZ R6, R83, R6, !PT ;  /* 0x0000000653067209 */ /* 0x000fe20007810000 */
[-CC-:B------:R-:W-:Y:S01]  /*15210*/  FFMA.FTZ R101, R101, R10.reuse, -R8.reuse ;  /* 0x0000000a65657223 */ /* 0x180fe20000010808 */
[----:B------:R-:W-:Y:S01]  /*15220*/  ISETP.GT.AND P4, PT, R40, 0x59, !P5 ;  /* 0x000000592800780c */ /* 0x000fe20006f84270 */
[-CC-:B------:R-:W-:Y:S01]  /*15230*/  FFMA.FTZ R91, R91, R10.reuse, -R8.reuse ;  /* 0x0000000a5b5b7223 */ /* 0x180fe20000010808 */
[----:B------:R-:W-:Y:S01]  /*15240*/  ISETP.LT.OR P3, PT, R32, 0x59, P3 ;  /* 0x000000592000780c */ /* 0x000fe20001f61670 */
[----:B------:R-:W0:Y:S01]  /*15250*/  MUFU.EX2 R87, R87 ;  /* 0x0000005700577308 */ /* 0x000e220000000800 */
[----:B------:R-:W-:Y:S01]  /*15260*/  FSEL R97, R20, -INF , !P2 ;  /* 0xff80000014617808 */ /* 0x000fe20005000000 */
[--C-:B------:R-:W-:Y:S01]  /*15270*/  FFMA.FTZ R138, R25, R10, -R8.reuse ;  /* 0x0000000a198a7223 */ /* 0x100fe20000010808 */
[----:B------:R-:W-:Y:S01]  /*15280*/  FMNMX.FTZ R6, R85, R6, !PT ;  /* 0x0000000655067209 */ /* 0x000fe20007810000 */
[-CC-:B------:R-:W-:Y:S01]  /*15290*/  FFMA.FTZ R93, R93, R10.reuse, -R8.reuse ;  /* 0x0000000a5d5d7223 */ /* 0x180fe20000010808 */
[----:B------:R-:W-:Y:S01]  /*152a0*/  ISETP.LT.OR P4, PT, R32, 0x5a, P4 ;  /* 0x0000005a2000780c */ /* 0x000fe20002781670 */
[--C-:B------:R-:W-:Y:S01]  /*152b0*/  FFMA.FTZ R55, R55, R10, -R8.reuse ;  /* 0x0000000a37377223 */ /* 0x100fe20000010808 */
[----:B------:R-:W-:Y:S01]  /*152c0*/  FSEL R95, R21, -INF , !P3 ;  /* 0xff800000155f7808 */ /* 0x000fe20005800000 */
[----:B------:R-:W1:Y:S01]  /*152d0*/  MUFU.EX2 R158, R158 ;  /* 0x0000009e009e7308 */ /* 0x000e620000000800 */
[----:B------:R-:W-:Y:S01]  /*152e0*/  FMNMX.FTZ R6, R97, R6, !PT ;  /* 0x0000000661067209 */ /* 0x000fe20007810000 */
[-CC-:B------:R-:W-:Y:S01]  /*152f0*/  FFMA.FTZ R144, R49, R10.reuse, -R8.reuse ;  /* 0x0000000a31907223 */ /* 0x180fe20000010808 */
[----:B------:R-:W-:Y:S01]  /*15300*/  FSEL R99, R24, -INF , !P4 ;  /* 0xff80000018637808 */ /* 0x000fe20006000000 */
[--C-:B------:R-:W-:Y:S01]  /*15310*/  FFMA.FTZ R47, R47, R10, -R8.reuse ;  /* 0x0000000a2f2f7223 */ /* 0x100fe20000010808 */
[----:B------:R-:W-:Y:S01]  /*15320*/  FMNMX.FTZ R6, R95, R6, !PT ;  /* 0x000000065f067209 */ /* 0x000fe20007810000 */
[--C-:B------:R-:W-:Y:S01]  /*15330*/  FFMA.FTZ R146, R43, R10, -R8.reuse ;  /* 0x0000000a2b927223 */ /* 0x100fe20000010808 */
[----:B------:R-:W-:Y:S01]  /*15340*/  ISETP.NE.AND P5, PT, R9, 0x1, PT ;  /* 0x000000010900780c */ /* 0x000fe20003fa5270 */
[----:B------:R2:W-:Y:S01]  /*15350*/  MUFU.EX2 R21, R14 ;  /* 0x0000000e00157308 */ /* 0x0005e20000000800 */
[----:B------:R-:W-:Y:S01]  /*15360*/  FMNMX.FTZ R6, R99, R6, !PT ;  /* 0x0000000663067209 */ /* 0x000fe20007810000 */
[-CC-:B------:R-:W-:Y:S01]  /*15370*/  FFMA.FTZ R41, R41, R10.reuse, -R8.reuse ;  /* 0x0000000a29297223 */ /* 0x180fe20000010808 */
[-CC-:B------:R-:W-:Y:S01]  /*15380*/  FFMA.FTZ R140, R39, R10.reuse, -R8.reuse ;  /* 0x0000000a278c7223 */ /* 0x180fe20000010808 */
[-CC-:B------:R-:W-:Y:S01]  /*15390*/  FFMA.FTZ R37, R37, R10.reuse, -R8.reuse ;  /* 0x0000000a25257223 */ /* 0x180fe20000010808 */
[-CC-:B------:R-:W-:Y:S01]  /*153a0*/  FFMA.FTZ R142, R35, R10.reuse, -R8.reuse ;  /* 0x0000000a238e7223 */ /* 0x180fe20000010808 */
[----:B------:R-:W3:Y:S01]  /*153b0*/  SHFL.BFLY PT, R59, R6, 0x2, 0x1f ;  /* 0x0c401f00063b7f89 */ /* 0x000ee200000e0000 */
[-CC-:B------:R-:W-:Y:S01]  /*153c0*/  FFMA.FTZ R33, R33, R10.reuse, -R8.reuse ;  /* 0x0000000a21217223 */ /* 0x180fe20000010808 */
[----:B------:R-:W4:Y:S01]  /*153d0*/  MUFU.EX2 R89, R89 ;  /* 0x0000005900597308 */ /* 0x000f220000000800 */
[-CC-:B------:R-:W-:Y:S01]  /*153e0*/  FFMA.FTZ R136, R31, R10.reuse, -R8.reuse ;  /* 0x0000000a1f887223 */ /* 0x180fe20000010808 */
[-CC-:B------:R-:W-:Y:S01]  /*153f0*/  FFMA.FTZ R29, R29, R10.reuse, -R8.reuse ;  /* 0x0000000a1d1d7223 */ /* 0x180fe20000010808 */
[----:B------:R-:W-:Y:S01]  /*15400*/  FFMA.FTZ R25, R27, R10, -R8 ;  /* 0x0000000a1b197223 */ /* 0x000fe20000010808 */
[----:B------:R-:W0:Y:S04]  /*15410*/  @P5 LDC R38, c[0x0][0x44c] ;  /* 0x00011300ff265b82 */ /* 0x000e280000000800 */
[----:B------:R-:W-:Y:S04]  /*15420*/  MUFU.EX2 R4, R101 ;  /* 0x0000006500047308 */ /* 0x000fe80000000800 */
[----:B------:R-:W4:Y:S04]  /*15430*/  @P5 LDC R40, c[0x0][0x450] ;  /* 0x00011400ff285b82 */ /* 0x000f280000000800 */
[----:B------:R-:W-:Y:S01]  /*15440*/  MUFU.EX2 R91, R91 ;  /* 0x0000005b005b7308 */ /* 0x000fe20000000800 */
[----:B---3--:R-:W-:-:S07]  /*15450*/  FMNMX.FTZ R59, R6, R59, !PT ;  /* 0x0000003b063b7209 */ /* 0x008fce0007810000 */
[----:B------:R-:W-:Y:S01]  /*15460*/  MUFU.EX2 R154, R154 ;  /* 0x0000009a009a7308 */ /* 0x000fe20000000800 */
[----:B------:R-:W3:Y:S01]  /*15470*/  SHFL.BFLY PT, R6, R59, 0x1, 0x1f ;  /* 0x0c201f003b067f89 */ /* 0x000ee200000e0000 */
[----:B0-----:R-:W-:-:S06]  /*15480*/  @P5 IMAD.HI.U32 R27, R177, R38, RZ ;  /* 0x00000026b11b5227 */ /* 0x001fcc00078e00ff */
[----:B------:R-:W-:Y:S08]  /*15490*/  MUFU.EX2 R93, R93 ;  /* 0x0000005d005d7308 */ /* 0x000ff00000000800 */
[----:B------:R-:W-:Y:S08]  /*154a0*/  MUFU.EX2 R148, R148 ;  /* 0x0000009400947308 */ /* 0x000ff00000000800 */
[----:B------:R-:W-:Y:S01]  /*154b0*/  MUFU.EX2 R150, R150 ;  /* 0x0000009600967308 */ /* 0x000fe20000000800 */
[----:B---3--:R-:W-:-:S04]  /*154c0*/  FMNMX.FTZ R6, R59, R6, !PT ;  /* 0x000000063b067209 */ /* 0x008fc80007810000 */
[C---:B------:R-:W-:Y:S01]  /*154d0*/  FSETP.NEU.FTZ.AND P2, PT, R6.reuse, -INF , PT ;  /* 0xff8000000600780b */ /* 0x040fe20003f5d000 */
[----:B--2---:R-:W-:Y:S02]  /*154e0*/  FMUL.FTZ R14, R6, R10 ;  /* 0x0000000a060e7220 */ /* 0x004fe40000410000 */
[----:B------:R-:W-:Y:S03]  /*154f0*/  MUFU.EX2 R55, R55 ;  /* 0x0000003700377308 */ /* 0x000fe60000000800 */
[----:B------:R-:W-:-:S05]  /*15500*/  FSEL R14, R14, RZ, P2 ;  /* 0x000000ff0e0e7208 */ /* 0x000fca0001000000 */
        /* <DEDUP_REMOVED lines=16> */
[----:B------:R0:W2:Y:S01]  /*15610*/  MUFU.EX2 R0, R3 ;  /* 0x0000000300007308 */ /* 0x0000a20000000800 */
[-CC-:B------:R-:W-:Y:S01]  /*15620*/  FFMA.FTZ R73, R73, R10.reuse, -R14.reuse ;  /* 0x0000000a49497223 */ /* 0x180fe2000001080e */
[-CC-:B------:R-:W-:Y:S01]  /*15630*/  FFMA.FTZ R75, R75, R10.reuse, -R14.reuse ;  /* 0x0000000a4b4b7223 */ /* 0x180fe2000001080e */
[-CC-:B------:R-:W-:Y:S01]  /*15640*/  FFMA.FTZ R77, R77, R10.reuse, -R14.reuse ;  /* 0x0000000a4d4d7223 */ /* 0x180fe2000001080e */
[-CC-:B------:R-:W-:Y:S01]  /*15650*/  FFMA.FTZ R79, R79, R10.reuse, -R14.reuse ;  /* 0x0000000a4f4f7223 */ /* 0x180fe2000001080e */
[-CC-:B------:R-:W-:Y:S01]  /*15660*/  FFMA.FTZ R81, R81, R10.reuse, -R14.reuse ;  /* 0x0000000a51517223 */ /* 0x180fe2000001080e */
[-CC-:B------:R-:W-:Y:S01]  /*15670*/  FFMA.FTZ R83, R83, R10.reuse, -R14.reuse ;  /* 0x0000000a53537223 */ /* 0x180fe2000001080e */
[-CC-:B------:R-:W-:Y:S01]  /*15680*/  FFMA.FTZ R85, R85, R10.reuse, -R14.reuse ;  /* 0x0000000a55557223 */ /* 0x180fe2000001080e */
[----:B------:R-:W3:Y:S01]  /*15690*/  MUFU.EX2 R45, R45 ;  /* 0x0000002d002d7308 */ /* 0x000ee20000000800 */
[----:B0-----:R-:W-:Y:S01]  /*156a0*/  FADD.FTZ R3, R156, R87 ;  /* 0x000000579c037221 */ /* 0x001fe20000010000 */
[-CC-:B------:R-:W-:Y:S01]  /*156b0*/  FFMA.FTZ R97, R97, R10.reuse, -R14.reuse ;  /* 0x0000000a61617223 */ /* 0x180fe2000001080e */
[-CC-:B------:R-:W-:Y:S01]  /*156c0*/  FFMA.FTZ R95, R95, R10.reuse, -R14.reuse ;  /* 0x0000000a5f5f7223 */ /* 0x180fe2000001080e */
[----:B------:R-:W-:Y:S01]  /*156d0*/  FFMA.FTZ R99, R99, R10, -R14 ;  /* 0x0000000a63637223 */ /* 0x000fe2000001080e */
[----:B-1----:R-:W-:Y:S01]  /*156e0*/  FADD.FTZ R32, R158, R3 ;  /* 0x000000039e207221 */ /* 0x002fe20000010000 */
[----:B------:R-:W-:-:S02]  /*156f0*/  F2FP.BF16.F32.PACK_AB R156, R87, R156 ;  /* 0x0000009c579c723e */ /* 0x000fc400000010ff */
[----:B------:R-:W0:Y:S01]  /*15700*/  MUFU.EX2 R8, R51 ;  /* 0x0000003300087308 */ /* 0x000e220000000800 */
[----:B----4-:R-:W-:Y:S01]  /*15710*/  FADD.FTZ R3, R89, R32 ;  /* 0x0000002059037221 */ /* 0x010fe20000010000 */
[----:B--2---:R-:W-:Y:S01]  /*15720*/  FADD.FTZ R32, R157, R0 ;  /* 0x000000009d207221 */ /* 0x004fe20000010000 */
[----:B------:R-:W-:Y:S02]  /*15730*/  F2FP.BF16.F32.PACK_AB R157, R0, R157 ;  /* 0x0000009d009d723e */ /* 0x000fe400000010ff */
[----:B------:R-:W-:Y:S01]  /*15740*/  FADD.FTZ R34, R4, R3 ;  /* 0x0000000304227221 */ /* 0x000fe20000010000 */
[----:B------:R-:W-:Y:S02]  /*15750*/  F2FP.BF16.F32.PACK_AB R158, R89, R158 ;  /* 0x0000009e599e723e */ /* 0x000fe400000010ff */
[----:B------:R-:W1:Y:S01]  /*15760*/  MUFU.EX2 R53, R53 ;  /* 0x0000003500357308 */ /* 0x000e620000000800 */
[----:B---3--:R-:W-:-:S07]  /*15770*/  FADD.FTZ R3, R45, R32 ;  /* 0x000000202d037221 */ /* 0x008fce0000010000 */
[----:B------:R2:W3:Y:S01]  /*15780*/  MUFU.EX2 R20, R11 ;  /* 0x0000000b00147308 */ /* 0x0004e20000000800 */
[----:B0-----:R-:W-:-:S07]  /*15790*/  F2FP.BF16.F32.PACK_AB R159, R8, R45 ;  /* 0x0000002d089f723e */ /* 0x001fce00000010ff */
[----:B------:R-:W0:Y:S01]  /*157a0*/  MUFU.EX2 R57, R57 ;  /* 0x0000003900397308 */ /* 0x000e220000000800 */
[----:B--2---:R-:W-:Y:S01]  /*157b0*/  FADD.FTZ R11, R91, R34 ;  /* 0x000000225b0b7221 */ /* 0x004fe20000010000 */
[----:B------:R-:W-:Y:S01]  /*157c0*/  FADD.FTZ R34, R8, R3 ;  /* 0x0000000308227221 */ /* 0x000fe20000010000 */
[----:B------:R-:W-:Y:S02]  /*157d0*/  VIADD R8, R2, 0xfffffffe ;  /* 0xfffffffe02087836 */ /* 0x000fe40000000000 */
[----:B------:R-:W-:Y:S01]  /*157e0*/  FADD.FTZ R36, R154, R11 ;  /* 0x0000000b9a247221 */ /* 0x000fe20000010000 */
[----:B-1----:R-:W-:Y:S01]  /*157f0*/  FADD.FTZ R3, R53, R34 ;  /* 0x0000002235037221 */ /* 0x002fe20000010000 */
[C---:B------:R-:W-:Y:S01]  /*15800*/  F2FP.BF16.F32.PACK_AB R154, R93.reuse, R154 ;  /* 0x0000009a5d9a723e */ /* 0x040fe200000010ff */
[----:B------:R1:W2:Y:S01]  /*15810*/  MUFU.EX2 R24, R15 ;  /* 0x0000000f00187308 */ /* 0x0002a20000000800 */
[----:B------:R-:W-:Y:S01]  /*15820*/  FADD.FTZ R11, R93, R36 ;  /* 0x000000245d0b7221 */ /* 0x000fe20000010000 */
[C---:B---3--:R-:W-:Y:S01]  /*15830*/  FADD.FTZ R34, R20.reuse, R3 ;  /* 0x0000000314227221 */ /* 0x048fe20000010000 */
[----:B------:R-:W-:-:S02]  /*15840*/  F2FP.BF16.F32.PACK_AB R153, R20, R53 ;  /* 0x000000351499723e */ /* 0x000fc400000010ff */
[----:B------:R-:W-:Y:S01]  /*15850*/  FADD.FTZ R36, R148, R11 ;  /* 0x0000000b94247221 */ /* 0x000fe20000010000 */
[----:B------:R-:W-:Y:S02]  /*15860*/  F2FP.BF16.F32.PACK_AB R148, R21, R148 ;  /* 0x000000941594723e */ /* 0x000fe400000010ff */
[----:B------:R-:W3:Y:S01]  /*15870*/  MUFU.EX2 R61, R61 ;  /* 0x0000003d003d7308 */ /* 0x000ee20000000800 */
[----:B0-----:R-:W-:Y:S01]  /*15880*/  FADD.FTZ R3, R57, R34 ;  /* 0x0000002239037221 */ /* 0x001fe20000010000 */
[----:B------:R-:W-:Y:S01]  /*15890*/  FADD.FTZ R11, R21, R36 ;  /* 0x00000024150b7221 */ /* 0x000fe20000010000 */
[----:B-1----:R-:W-:Y:S01]  /*158a0*/  IMAD.MOV.U32 R15, RZ, RZ, R177 ;  /* 0x000000ffff0f7224 */ /* 0x002fe200078e00b1 */
[----:B------:R-:W-:Y:S02]  /*158b0*/  @P5 SHF.R.U32.HI R15, RZ, R40, R27 ;  /* 0x00000028ff0f5219 */ /* 0x000fe4000001161b */
[----:B------:R-:W-:Y:S01]  /*158c0*/  FADD.FTZ R38, R150, R11 ;  /* 0x0000000b96267221 */ /* 0x000fe20000010000 */
[----:B------:R-:W-:Y:S01]  /*158d0*/  ISETP.GE.AND P5, PT, R13, 0x1, PT ;  /* 0x000000010d00780c */ /* 0x000fe20003fa6270 */
[----:B------:R-:W0:Y:S01]  /*158e0*/  MUFU.EX2 R26, R63 ;  /* 0x0000003f001a7308 */ /* 0x000e220000000800 */
[----:B--2---:R-:W-:Y:S01]  /*158f0*/  FADD.FTZ R36, R24, R3 ;  /* 0x0000000318247221 */ /* 0x004fe20000010000 */
[----:B------:R-:W-:Y:S01]  /*15900*/  FADD.FTZ R11, R55, R38 ;  /* 0x00000026370b7221 */ /* 0x000fe20000010000 */
[----:B------:R-:W-:Y:S01]  /*15910*/  IMAD.IADD R15, R152, 0x1, R15 ;  /* 0x00000001980f7824 */ /* 0x000fe200078e020f */
[----:B------:R-:W-:-:S02]  /*15920*/  F2FP.BF16.F32.PACK_AB R152, R91, R4 ;  /* 0x000000045b98723e */ /* 0x000fc400000010ff */
[----:B------:R-:W-:Y:S01]  /*15930*/  FADD.FTZ R38, R144, R11 ;  /* 0x0000000b90267221 */ /* 0x000fe20000010000 */
[----:B------:R-:W-:Y:S01]  /*15940*/  F2FP.BF16.F32.PACK_AB R150, R55, R150 ;  /* 0x000000963796723e */ /* 0x000fe200000010ff */
[----:B------:R-:W1:Y:S01]  /*15950*/  MUFU.EX2 R65, R65 ;  /* 0x0000004100417308 */ /* 0x000e620000000800 */
[----:B---3--:R-:W-:Y:S01]  /*15960*/  FADD.FTZ R3, R61, R36 ;  /* 0x000000243d037221 */ /* 0x008fe20000010000 */
[----:B------:R-:W-:Y:S01]  /*15970*/  F2FP.BF16.F32.PACK_AB R155, R24, R57 ;  /* 0x00000039189b723e */ /* 0x000fe200000010ff */
[----:B------:R-:W-:-:S05]  /*15980*/  IMAD.IADD R12, R15, 0x1, R12 ;  /* 0x000000010f0c7824 */ /* 0x000fca00078e020c */
        /* <DEDUP_REMOVED lines=30> */
[----:B-----5:R-:W-:-:S06]  /*15b70*/  F2FP.BF16.F32.PACK_AB R147, R32, R73 ;  /* 0x000000492093723e */ /* 0x020fcc00000010ff */
        /* <DEDUP_REMOVED lines=27> */
[----:B------:R-:W1:Y:S01]  /*15d30*/  MUFU.EX2 R38, R99 ;  /* 0x0000006300267308 */ /* 0x000e620000000800 */
[----:B--2---:R-:W-:Y:S01]  /*15d40*/  FADD.FTZ R3, R95, R0 ;  /* 0x000000005f037221 */ /* 0x004fe20000010000 */
[C---:B0-----:R-:W-:Y:S01]  /*15d50*/  FADD.FTZ R4, R25.reuse, R4 ;  /* 0x0000000419047221 */ /* 0x041fe20000010000 */
[----:B------:R-:W-:Y:S02]  /*15d60*/  F2FP.BF16.F32.PACK_AB R138, R25, R138 ;  /* 0x0000008a198a723e */ /* 0x000fe400000010ff */
[C---:B-1----:R-:W-:Y:S01]  /*15d70*/  FADD.FTZ R3, R38.reuse, R3 ;  /* 0x0000000326037221 */ /* 0x042fe20000010000 */
[----:B------:R-:W-:Y:S01]  /*15d80*/  F2FP.BF16.F32.PACK_AB R139, R38, R95 ;  /* 0x0000005f268b723e */ /* 0x000fe200000010ff */
[----:B------:R-:W-:Y:S06]  /*15d90*/  @!P5 BRA `(.L_x_1852) ;  /* 0x000000000048d947 */ /* 0x000fec0003800000 */
        /* <DEDUP_REMOVED lines=11> */
.L_x_1854:
[----:B------:R-:W-:-:S13]  /*15e50*/  ISETP.NE.AND P2, PT, R13, 0x1, PT ;  /* 0x000000010d00780c */ /* 0x000fda0003f45270 */
[----:B------:R-:W0:Y:S02]  /*15e60*/  @P2 LDC.64 R14, c[0x0][0x9e8] ;  /* 0x00027a00ff0e2b82 */ /* 0x000e240000000a00 */
[----:B0-----:R-:W-:-:S05]  /*15e70*/  @P2 IMAD.HI.U32 R2, R0, R14, RZ ;  /* 0x0000000e00022227 */ /* 0x001fca00078e00ff */
[----:B------:R-:W-:-:S07]  /*15e80*/  @P2 SHF.R.U32.HI R0, RZ, R15, R2 ;  /* 0x0000000fff002219 */ /* 0x000fce0000011602 */
.L_x_1855:
[----:B------:R-:W-:Y:S05]  /*15e90*/  BSYNC B0 ;  /* 0x0000000000007941 */ /* 0x000fea0003800000 */
.L_x_1853:
[----:B------:R-:W-:-:S05]  /*15ea0*/  IMAD R13, R0, R13, R13 ;  /* 0x0000000d000d7224 */ /* 0x000fca00078e020d */
[----:B------:R-:W-:-:S07]  /*15eb0*/  VIMNMX R12, R12, R13, PT ;  /* 0x0000000d0c0c7248 */ /* 0x000fce0003fe0100 */
.L_x_1852:
[----:B------:R-:W-:Y:S01]  /*15ec0*/  IMAD.HI R12, R12, 0x2aaaaaab, RZ ;  /* 0x2aaaaaab0c0c7827 */ /* 0x000fe200078e02ff */
[----:B------:R-:W-:Y:S01]  /*15ed0*/  ULDC UR46, c[0x0][0x9e4] ;  /* 0x00027900002e7ab9 */ /* 0x000fe20000000800 */
[----:B------:R-:W-:Y:S01]  /*15ee0*/  ULDC UR39, c[0x0][0x9e4] ;  /* 0x0002790000277ab9 */ /* 0x000fe20000000800 */
[----:B------:R-:W-:Y:S01]  /*15ef0*/  ULDC UR50, c[0x0][0x9d8] ;  /* 0x0002760000327ab9 */ /* 0x000fe20000000800 */
[----:B------:R-:W-:Y:S01]  /*15f00*/  ULDC UR55, c[0x0][0x9d8] ;  /* 0x0002760000377ab9 */ /* 0x000fe20000000800 */
[----:B------:R-:W-:Y:S01]  /*15f10*/  SHF.R.U32.HI R11, RZ, 0x1f, R12 ;  /* 0x0000001fff0b7819 */ /* 0x000fe2000001160c */
[----:B------:R-:W-:Y:S01]  /*15f20*/  ULDC UR51, c[0x0][0x9d8] ;  /* 0x0002760000337ab9 */ /* 0x000fe20000000800 */
[----:B------:R-:W-:Y:S01]  /*15f30*/  ULDC UR38, c[0x0][0x988] ;  /* 0x0002620000267ab9 */ /* 0x000fe20000000800 */
[----:B------:R-:W-:Y:S01]  /*15f40*/  ULDC UR43, c[0x0][0x988] ;  /* 0x00026200002b7ab9 */ /* 0x000fe20000000800 */
[----:B------:R-:W-:Y:S01]  /*15f50*/  LEA.HI.SX32 R14, R12, R11, 0x1c ;  /* 0x0000000b0c0e7211 */ /* 0x000fe200078fe2ff */
[----:B------:R-:W-:Y:S01]  /*15f60*/  ULDC UR42, c[0x0][0x988] ;  /* 0x00026200002a7ab9 */ /* 0x000fe20000000800 */
[----:B------:R-:W-:Y:S01]  /*15f70*/  ULDC UR54, c[0x0][0x9e0] ;  /* 0x0002780000367ab9 */ /* 0x000fe20000000800 */
[----:B------:R-:W-:Y:S01]  /*15f80*/  ULDC UR47, c[0x0][0x9e0] ;  /* 0x00027800002f7ab9 */ /* 0x000fe20000000800 */
[----:B------:R-:W-:Y:S01]  /*15f90*/  VIMNMX R14, R179, R14, !PT ;  /* 0x0000000eb30e7248 */ /* 0x000fe20007fe0100 */
[----:B------:R-:W-:Y:S01]  /*15fa0*/  BSSY B0, `(.L_x_1856) ;  /* 0x000039c000007945 */ /* 0x000fe20003800000 */
[----:B------:R-:W-:Y:S01]  /*15fb0*/  IMAD.MOV.U32 R2, RZ, RZ, 0x3f800000 ;  /* 0x3f800000ff027424 */ /* 0x000fe200078e00ff */
[----:B------:R-:W-:-:S02]  /*15fc0*/  CS2R R86, SRZ ;  /* 0x0000000000567805 */ /* 0x000fc4000001ff00 */
[----:B------:R-:W-:Y:S01]  /*15fd0*/  ISETP.GE.AND P2, PT, R8, R14, PT ;  /* 0x0000000e0800720c */ /* 0x000fe20003f46270 */
[----:B------:R-:W-:Y:S01]  /*15fe0*/  IMAD.MOV.U32 R0, RZ, RZ, 0x3f800000 ;  /* 0x3f800000ff007424 */ /* 0x000fe200078e00ff */
        /* <DEDUP_REMOVED lines=31> */
[----:B------:R-:W-:Y:S06]  /*161e0*/  @!P2 BRA `(.L_x_1857) ;  /* 0x0000003400dca947 */ /* 0x000fec0003800000 */
[----:B------:R-:W-:Y:S01]  /*161f0*/  BSSY B1, `(.L_x_1858) ;  /* 0x0000372000017945 */ /* 0x000fe20003800000 */
[----:B------:R-:W-:Y:S02]  /*16200*/  IMAD.MOV.U32 R2, RZ, RZ, 0x3f800000 ;  /* 0x3f800000ff027424 */ /* 0x000fe400078e00ff */
[----:B------:R-:W-:-:S07]  /*16210*/  IMAD.MOV.U32 R87, RZ, RZ, RZ ;  /* 0x000000ffff577224 */ /* 0x000fce00078e00ff */
.L_x_1877:
[----:B------:R-:W-:-:S05]  /*16220*/  VIADD R15, R22, 0x1 ;  /* 0x00000001160f7836 */ /* 0x000fca0000000000 */
[----:B------:R-:W-:-:S04]  /*16230*/  ISETP.NE.AND P2, PT, R15, 0x2, PT ;  /* 0x000000020f00780c */ /* 0x000fc80003f45270 */
[----:B------:R-:W-:Y:S02]  /*16240*/  SEL R20, RZ, 0x1, P2 ;  /* 0x00000001ff147807 */ /* 0x000fe40001000000 */
[----:B------:R-:W-:Y:S02]  /*16250*/  SEL R15, R15, RZ, P2 ;  /* 0x000000ff0f0f7207 */ /* 0x000fe40001000000 */
[----:B------:R-:W-:Y:S01]  /*16260*/  LOP3.LUT R20, R23, R20, RZ, 0x3c, !PT ;  /* 0x0000001417147212 */ /* 0x000fe200078e3cff */
[----:B------:R-:W-:Y:S06]  /*16270*/  @!P0 BRA `(.L_x_1859) ;  /* 0x0000000000048947 */ /* 0x000fec0003800000 */
[----:B------:R-:W-:Y:S01]  /*16280*/  BPT.TRAP 0x1 ;  /* 0x000000040000795c */ /* 0x000fe20000300000 */
.L_x_1859:
[----:B------:R-:W-:Y:S01]  /*16290*/  IMAD R21, R15, 0x8, R16 ;  /* 0x000000080f157824 */ /* 0x000fe200078e0210 */
[----:B------:R-:W-:-:S04]  /*162a0*/  SHF.L.U32 R12, R20, 0x1f, RZ ;  /* 0x0000001f140c7819 */ /* 0x000fc800000006ff */
[----:B------:R0:W1:Y:S01]  /*162b0*/  SYNCS.PHASECHK.TRANS64.TRYWAIT P2, [R21+URZ+0x2a830], R12 ;  /* 0x02a8300c150075a7 */ /* 0x000062000804017f */
[----:B------:R-:W-:Y:S05]  /*162c0*/  @!P0 BRA `(.L_x_1860) ;  /* 0x0000000000048947 */ /* 0x000fea0003800000 */
[----:B------:R-:W-:Y:S01]  /*162d0*/  BPT.TRAP 0x1 ;  /* 0x000000040000795c */ /* 0x000fe20000300000 */
.L_x_1860:
[----:B------:R-:W-:Y:S01]  /*162e0*/  BSSY B2, `(.L_x_1861) ;  /* 0x0000006000027945 */ /* 0x000fe20003800000 */
[----:B------:R-:W-:Y:S02]  /*162f0*/  IMAD R10, R15, 0x900, R7 ;  /* 0x000009000f0a7824 */ /* 0x000fe400078e0207 */
[----:B------:R-:W-:Y:S01]  /*16300*/  IMAD.MOV.U32 R11, RZ, RZ, 0x40000040 ;  /* 0x40000040ff0b7424 */ /* 0x000fe200078e00ff */
[----:B-1----:R-:W-:Y:S06]  /*16310*/  @P2 BRA `(.L_x_1862) ;  /* 0x0000000000082947 */ /* 0x002fec0003800000 */
[----:B------:R-:W1:Y:S02]  /*16320*/  SYNCS.PHASECHK.TRANS64.TRYWAIT P2, [R21+URZ+0x2a830], R12 ;  /* 0x02a8300c150075a7 */ /* 0x000e64000804017f */
[----:B-1----:R-:W-:Y:S05]  /*16330*/  @!P2 BRA `(.L_x_1863) ;  /* 0x00000150004ca947 */ /* 0x002fea0003800000 */
.L_x_1862:
[----:B------:R-:W-:Y:S05]  /*16340*/  BSYNC B2 ;  /* 0x0000000000027941 */ /* 0x000fea0003800000 */
.L_x_1861:
[----:B------:R-:W2:Y:S04]  /*16350*/  LDL.64 R88, [R1+0x38] ;  /* 0x0000380001587983 */ /* 0x000ea80000100a00 */
[----:B------:R-:W3:Y:S04]  /*16360*/  LDL.64 R216, [R1+0x30] ;  /* 0x0000300001d87983 */ /* 0x000ee80000100a00 */
[----:B------:R-:W4:Y:S01]  /*16370*/  LDL.64 R214, [R1+0x28] ;  /* 0x0000280001d67983 */ /* 0x000f220000100a00 */
[----:B------:R-:W-:-:S03]  /*16380*/  R2UR UR6, R10 ;  /* 0x000000000a0672ca */ /* 0x000fc600000e0000 */
[----:B------:R-:W5:Y:S01]  /*16390*/  LDL.64 R212, [R1+0x20] ;  /* 0x0000200001d47983 */ /* 0x000f620000100a00 */
[----:B------:R-:W-:Y:S01]  /*163a0*/  R2UR UR7, R11 ;  /* 0x000000000b0772ca */ /* 0x000fe200000e0000 */
[----:B01----:R-:W-:Y:S02]  /*163b0*/  VIADD R12, R10, 0x2 ;  /* 0x000000020a0c7836 */ /* 0x003fe40000000000 */
[----:B------:R-:W-:Y:S01]  /*163c0*/  IMAD.MOV.U32 R13, RZ, RZ, 0x40000040 ;  /* 0x40000040ff0d7424 */ /* 0x000fe200078e00ff */
[----:B------:R-:W5:Y:S04]  /*163d0*/  LDL.64 R210, [R1+0x18] ;  /* 0x0000180001d27983 */ /* 0x000f680000100a00 */
[----:B------:R-:W5:Y:S04]  /*163e0*/  LDL.64 R208, [R1+0x10] ;  /* 0x0000100001d07983 */ /* 0x000f680000100a00 */
[----:B------:R-:W5:Y:S01]  /*163f0*/  LDL.64 R198, [R1] ;  /* 0x0000000001c67983 */ /* 0x000f620000100a00 */
[----:B--2---:R-:W-:-:S02]  /*16400*/  R2UR UR4, R88 ;  /* 0x00000000580472ca */ /* 0x004fc400000e0000 */
[----:B------:R-:W-:Y:S02]  /*16410*/  R2UR UR5, R89 ;  /* 0x00000000590572ca */ /* 0x000fe400000e0000 */
[----:B------:R-:W-:-:S11]  /*16420*/  WARPGROUP.ARRIVE ;  /* 0x00000000000079c5 */ /* 0x000fd60000000000 */
[----:B------:R-:W-:Y:S01]  /*16430*/  HGMMA.64x96x16.F32.BF16 R88, gdesc[UR4], RZ, !UPT, gsb0 ;  /* 0x01600000045879f0 */ /* 0x000fe2000c0018ff */
[----:B------:R-:W-:Y:S02]  /*16440*/  R2UR UR6, R12 ;  /* 0x000000000c0672ca */ /* 0x000fe400000e0000 */
[----:B------:R-:W-:Y:S02]  /*16450*/  R2UR UR7, R13 ;  /* 0x000000000d0772ca */ /* 0x000fe400000e0000 */
[----:B---3--:R-:W-:Y:S02]  /*16460*/  R2UR UR4, R216 ;  /* 0x00000000d80472ca */ /* 0x008fe400000e0000 */
[----:B------:R-:W-:Y:S01]  /*16470*/  R2UR UR5, R217 ;  /* 0x00000000d90572ca */ /* 0x000fe200000e0000 */
[----:B------:R-:W-:Y:S02]  /*16480*/  VIADD R12, R10, 0x4 ;  /* 0x000000040a0c7836 */ /* 0x000fe40000000000 */
[----:B------:R-:W-:Y:S01]  /*16490*/  IMAD.MOV.U32 R13, RZ, RZ, 0x40000040 ;  /* 0x40000040ff0d7424 */ /* 0x000fe200078e00ff */
[----:B------:R-:W-:-:S02]  /*164a0*/  WARPGROUP.DEPBAR.LE gsb0, 0x0 ;  /* 0x00008000000079c5 */ /* 0x000fc40000010000 */
[----:B------:R-:W-:-:S07]  /*164b0*/  WARPGROUP.ARRIVE ;  /* 0x00000000000079c5 */ /* 0x000fce0000000000 */
[----:B------:R-:W-:Y:S01]  /*164c0*/  HGMMA.64x96x16.F32.BF16 R88, gdesc[UR4], R88, gsb0 ;  /* 0x01600000045879f0 */ /* 0x000fe20008001858 */
[----:B------:R-:W-:Y:S02]  /*164d0*/  R2UR UR6, R12 ;  /* 0x000000000c0672ca */ /* 0x000fe400000e0000 */
[----:B------:R-:W-:Y:S02]  /*164e0*/  R2UR UR7, R13 ;  /* 0x000000000d0772ca */ /* 0x000fe400000e0000 */
[----:B----4-:R-:W-:Y:S02]  /*164f0*/  R2UR UR4, R214 ;  /* 0x00000000d60472ca */ /* 0x010fe400000e0000 */
        /* <DEDUP_REMOVED lines=8> */
[----:B-----5:R-:W-:Y:S02]  /*16580*/  R2UR UR4, R212 ;  /* 0x00000000d40472ca */ /* 0x020fe400000e0000 */
        /* <DEDUP_REMOVED lines=8> */
[----:B------:R-:W-:Y:S02]  /*16610*/  R2UR UR4, R210 ;  /* 0x00000000d20472ca */ /* 0x000fe400000e0000 */
        /* <DEDUP_REMOVED lines=25> */
[----:B------:R-:W-:Y:S01]  /*167b0*/  R2UR UR7, R13 ;  /* 0x000000000d0772ca */ /* 0x000fe200000e0000 */
[----:B------:R-:W-:Y:S01]  /*167c0*/  UMOV UR4, UR52 ;  /* 0x0000003400047c82 */ /* 0x000fe20008000000 */
[----:B------:R-:W-:Y:S01]  /*167d0*/  UMOV UR5, UR53 ;  /* 0x0000003500057c82 */ /* 0x000fe20008000000 */
[----:B------:R-:W-:Y:S02]  /*167e0*/  VIADD R12, R10, 0x600 ;  /* 0x000006000a0c7836 */ /* 0x000fe40000000000 */
[----:B------:R-:W-:Y:S01]  /*167f0*/  IMAD.MOV.U32 R13, RZ, RZ, 0x40000040 ;  /* 0x40000040ff0d7424 */ /* 0x000fe200078e00ff */
[----:B------:R-:W-:Y:S02]  /*16800*/  WARPGROUP.DEPBAR.LE gsb0, 0x0 ;  /* 0x00008000000079c5 */ /* 0x000fe40000010000 */
[----:B------:R-:W-:-:S06]  /*16810*/  WARPGROUP.ARRIVE ;  /* 0x00000000000079c5 */ /* 0x000fcc0000000000 */
        /* <DEDUP_REMOVED lines=32> */
[----:B------:R-:W-:Y:S02]  /*16a20*/  WARPGROUP.DEPBAR.LE gsb0, 0x0 ;  /* 0x00008000000079c5 */ /* 0x000fe40000010000 */
[----:B------:R-:W-:-:S08]  /*16a30*/  WARPGROUP.ARRIVE ;  /* 0x00000000000079c5 */ /* 0x000fd00000000000 */
[----:B------:R-:W-:Y:S01]  /*16a40*/  HGMMA.64x96x16.F32.BF16 R88, gdesc[UR4], R88, gsb0 ;  /* 0x01600000045879f0 */ /* 0x000fe20008001858 */
        /* <DEDUP_REMOVED lines=65> */
[----:B------:R-:W-:Y:S05]  /*16e60*/  @!P0 BRA `(.L_x_1864) ;  /* 0x0000000000048947 */ /* 0x000fea0003800000 */
[----:B------:R-:W-:Y:S01]  /*16e70*/  BPT.TRAP 0x1 ;  /* 0x000000040000795c */ /* 0x000fe20000300000 */
.L_x_1864:
[----:B------:R-:W-:Y:S01]  /*16e80*/  SHF.L.U32 R11, R23, 0x1f, RZ ;  /* 0x0000001f170b7819 */ /* 0x000fe200000006ff */
[----:B------:R-:W-:-:S04]  /*16e90*/  IMAD R12, R22, 0x8, R16 ;  /* 0x00000008160c7824 */ /* 0x000fc800078e0210 */
[----:B------:R0:W1:Y:S01]  /*16ea0*/  SYNCS.PHASECHK.TRANS64.TRYWAIT P2, [R12+URZ+0x2a850], R11 ;  /* 0x02a8500b0c0075a7 */ /* 0x000062000804017f */
[----:B------:R-:W-:Y:S05]  /*16eb0*/  @!P0 BRA `(.L_x_1865) ;  /* 0x0000000000048947 */ /* 0x000fea0003800000 */
[----:B------:R-:W-:Y:S01]  /*16ec0*/  BPT.TRAP 0x1 ;  /* 0x000000040000795c */ /* 0x000fe20000300000 */
.L_x_1865:
        /* <DEDUP_REMOVED lines=9> */
.L_x_1867:
[----:B------:R-:W-:Y:S05]  /*16f60*/  BSYNC B2 ;  /* 0x0000000000027941 */ /* 0x000fea0003800000 */
.L_x_1866:
[----:B------:R-:W-:Y:S01]  /*16f70*/  IMAD.MOV.U32 R10, RZ, RZ, R0 ;  /* 0x000000ffff0a7224 */ /* 0x000fe200078e0000 */
[----:B------:R-:W2:Y:S01]  /*16f80*/  LDL R2, [R1+0x8] ;  /* 0x0000080001027983 */ /* 0x000ea20000100800 */
[----:B01----:R-:W-:-:S03]  /*16f90*/  IMAD.MOV.U32 R11, RZ, RZ, 0x40000040 ;  /* 0x40000040ff0b7424 */ /* 0x003fc600078e00ff */
[----:B------:R-:W-:Y:S01]  /*16fa0*/  R2UR UR6, R10 ;  /* 0x000000000a0672ca */ /* 0x000fe200000e0000 */
[----:B------:R-:W3:Y:S01]  /*16fb0*/  LDL R198, [R1+0xc] ;  /* 0x00000c0001c67983 */ /* 0x000ee20000100800 */
[----:B------:R-:W-:Y:S01]  /*16fc0*/  R2UR UR7, R11 ;  /* 0x000000000b0772ca */ /* 0x000fe200000e0000 */
[----:B------:R-:W-:Y:S01]  /*16fd0*/  WARPGROUP.ARRIVE ;  /* 0x00000000000079c5 */ /* 0x000fe20000000000 */
[----:B------:R-:W-:Y:S01]  /*16fe0*/  VIADD R10, R0, 0x80 ;  /* 0x00000080000a7836 */ /* 0x000fe20000000000 */
[----:B------:R-:W-:Y:S01]  /*16ff0*/  ISETP.NE.AND P3, PT, R9, 0x1, PT ;  /* 0x000000010900780c */ /* 0x000fe20003f65270 */
[----:B------:R-:W-:Y:S02]  /*17000*/  IMAD.MOV.U32 R11, RZ, RZ, 0x40000040 ;  /* 0x40000040ff0b7424 */ /* 0x000fe400078e00ff */
        /* <DEDUP_REMOVED lines=8> */
[----:B------:R-:W-:Y:S01]  /*17090*/  HGMMA.64x128x16.F32.BF16 R24, R156, gdesc[UR4].tnspB, R24, gsb0 ;  /* 0x41e000049c187df0 */ /* 0x000fe20008001818 */
[----:B------:R-:W-:Y:S01]  /*170a0*/  R2UR UR6, R10 ;  /* 0x000000000a0672ca */ /* 0x000fe200000e0000 */
[----:B------:R-:W-:Y:S01]  /*170b0*/  VIADD R10, R0, 0x100 ;  /* 0x00000100000a7836 */ /* 0x000fe20000000000 */
[----:B------:R-:W-:Y:S01]  /*170c0*/  R2UR UR7, R11 ;  /* 0x000000000b0772ca */ /* 0x000fe200000e0000 */
[----:B------:R-:W-:-:S02]  /*170d0*/  IMAD.MOV.U32 R11, RZ, RZ, 0x40000040 ;  /* 0x40000040ff0b7424 */ /* 0x000fc400078e00ff */
        /* <DEDUP_REMOVED lines=23> */
[----:B------:R-:W-:-:S02]  /*17250*/  @!P1 VIADD R21, R21, 0x2a840 ;  /* 0x0002a84015159836 */ /* 0x000fc40000000000 */
[----:B------:R-:W-:Y:S01]  /*17260*/  FMUL.FTZ R123, R135, UR55 ;  /* 0x00000037877b7c20 */ /* 0x000fe20008410000 */
[----:B------:R-:W0:Y:S08]  /*17270*/  MUFU.TANH R22, R22 ;  /* 0x0000001600167308 */ /* 0x000e300000002400 */
[----:B------:R-:W1:Y:S08]  /*17280*/  MUFU.TANH R23, R23 ;  /* 0x0000001700177308 */ /* 0x000e700000002400 */
        /* <DEDUP_REMOVED lines=13> */
[----:B------:R-:W-:-:S05]  /*17360*/  WARPGROUP.ARRIVE ;  /* 0x00000000000079c5 */ /* 0x000fca0000000000 */
[----:B------:R-:W0:Y:S01]  /*17370*/  MUFU.TANH R101, R101 ;  /* 0x0000006500657308 */ /* 0x000e220000002400 */
[----:B------:R-:W-:Y:S01]  /*17380*/  HGMMA.64x128x16.F32.BF16 R24, R152, gdesc[UR4].tnspB, R24, gsb0 ;  /* 0x41e0000498187df0 */ /* 0x000fe20008001818 */
[----:B------:R-:W-:Y:S01]  /*17390*/  R2UR UR6, R10 ;  /* 0x000000000a0672ca */ /* 0x000fe200000e0000 */
[----:B------:R-:W-:Y:S01]  /*173a0*/  VIADD R10, R0, 0x180 ;  /* 0x00000180000a7836 */ /* 0x000fe20000000000 */
[----:B------:R-:W-:Y:S01]  /*173b0*/  R2UR UR7, R11 ;  /* 0x000000000b0772ca */ /* 0x000fe200000e0000 */
[----:B------:R-:W-:-:S03]  /*173c0*/  IMAD.MOV.U32 R11, RZ, RZ, 0x40000040 ;  /* 0x40000040ff0b7424 */ /* 0x000fc600078e00ff */
        /* <DEDUP_REMOVED lines=16> */
[----:B--2---:R-:W-:Y:S01]  /*174d0*/  R2UR UR4, R2 ;  /* 0x00000000020472ca */ /* 0x004fe200000e0000 */
        /* <DEDUP_REMOVED lines=10> */
[----:B------:R-:W-:-:S02]  /*17580*/  WARPGROUP.DEPBAR.LE gsb0, 0x0 ;  /* 0x00008000000079c5 */ /* 0x000fc40000010000 */
[----:B------:R-:W-:Y:S01]  /*17590*/  WARPGROUP.ARRIVE ;  /* 0x00000000000079c5 */ /* 0x000fe20000000000 */
[----:B------:R-:W-:Y:S01]  /*175a0*/  IMAD R130, R8, -0x60, RZ ;  /* 0xffffffa008827824 */ /* 0x000fe200078e02ff */
[----:B---3--:R-:W-:Y:S01]  /*175b0*/  LOP3.LUT P2, RZ, R198, 0x100000, RZ, 0xc0, !PT ;  /* 0x00100000c6ff7812 */ /* 0x008fe2000784c0ff */
[----:B------:R-:W2:Y:S03]  /*175c0*/  MUFU.TANH R2, R2 ;  /* 0x0000000200027308 */ /* 0x000ea60000002400 */
[----:B------:R-:W-:Y:S01]  /*175d0*/  HGMMA.64x128x16.F32.BF16 R24, R148, gdesc[UR4].tnspB, R24, gsb0 ;  /* 0x41e0000494187df0 */ /* 0x000fe20008001818 */
[----:B------:R-:W-:Y:S01]  /*175e0*/  R2UR UR6, R10 ;  /* 0x000000000a0672ca */ /* 0x000fe200000e0000 */
[----:B------:R-:W-:Y:S01]  /*175f0*/  VIADD R10, R0, 0x200 ;  /* 0x00000200000a7836 */ /* 0x000fe20000000000 */
[----:B------:R-:W-:Y:S01]  /*17600*/  R2UR UR7, R11 ;  /* 0x000000000b0772ca */ /* 0x000fe200000e0000 */
[----:B------:R-:W-:Y:S01]  /*17610*/  IMAD.MOV.U32 R11, RZ, RZ, 0x40000040 ;  /* 0x40000040ff0b7424 */ /* 0x000fe200078e00ff */
[----:B------:R-:W3:Y:S08]  /*17620*/  MUFU.TANH R90, R90 ;  /* 0x0000005a005a7308 */ /* 0x000ef00000002400 */
        /* <DEDUP_REMOVED lines=9> */
[----:B------:R-:W-:-:S06]  /*176c0*/  WARPGROUP.ARRIVE ;  /* 0x00000000000079c5 */ /* 0x000fcc0000000000 */
[----:B------:R-:W-:Y:S01]  /*176d0*/  HGMMA.64x128x16.F32.BF16 R24, R144, gdesc[UR4].tnspB, R24, gsb0 ;  /* 0x41e0000490187df0 */ /* 0x000fe20008001818 */
[----:B------:R-:W-:Y:S01]  /*176e0*/  R2UR UR6, R10 ;  /* 0x000000000a0672ca */ /* 0x000fe200000e0000 */
[----:B------:R-:W-:Y:S01]  /*176f0*/  VIADD R10, R0, 0x280 ;  /* 0x00000280000a7836 */ /* 0x000fe20000000000 */
[----:B------:R-:W-:Y:S01]  /*17700*/  R2UR UR7, R11 ;  /* 0x000000000b0772ca */ /* 0x000fe200000e0000 */
[----:B------:R-:W-:Y:S01]  /*17710*/  IMAD.MOV.U32 R11, RZ, RZ, 0x40000040 ;  /* 0x40000040ff0b7424 */ /* 0x000fe200078e00ff */
[----:B------:R5:W0:Y:S02]  /*17720*/  MUFU.TANH R0, R119 ;  /* 0x0000007700007308 */ /* 0x000a240000002400 */
[----:B-----5:R-:W-:Y:S01]  /*17730*/  FMUL.FTZ R119, R126, UR55 ;  /* 0x000000377e777c20 */ /* 0x020fe20008410000 */
[----:B------:R-:W-:-:S05]  /*17740*/  IMAD.IADD R126, R181, 0x1, R177 ;  /* 0x00000001b57e7824 */ /* 0x000fca00078e02b1 */
[----:B------:R-:W0:Y:S01]  /*17750*/  MUFU.TANH R119, R119 ;  /* 0x0000007700777308 */ /* 0x000e220000002400 */
[----:B------:R-:W-:Y:S02]  /*17760*/  WARPGROUP.DEPBAR.LE gsb0, 0x0 ;  /* 0x00008000000079c5 */ /* 0x000fe40000010000 */
[----:B------:R-:W-:-:S06]  /*17770*/  WARPGROUP.ARRIVE ;  /* 0x00000000000079c5 */ /* 0x000fcc0000000000 */
[----:B------:R-:W-:Y:S01]  /*17780*/  HGMMA.64x128x16.F32.BF16 R24, R140, gdesc[UR4].tnspB, R24, gsb0 ;  /* 0x41e000048c187df0 */ /* 0x000fe20008001818 */
[----:B------:R-:W-:Y:S02]  /*17790*/  R2UR UR6, R10 ;  /* 0x000000000a0672ca */ /* 0x000fe400000e0000 */
[----:B------:R-:W-:Y:S01]  /*177a0*/  R2UR UR7, R11 ;  /* 0x000000000b0772ca */ /* 0x000fe200000e0000 */
[----:B------:R-:W5:Y:S08]  /*177b0*/  @P3 LDC R10, c[0x0][0x450] ;  /* 0x00011400ff0a3b82 */ /* 0x000f700000000800 */
[----:B------:R-:W1:Y:S02]  /*177c0*/  @P3 LDC R11, c[0x0][0x44c] ;  /* 0x00011300ff0b3b82 */ /* 0x000e640000000800 */
[----:B-1----:R-:W-:-:S05]  /*177d0*/  @P3 IMAD.HI.U32 R11, R126, R11, RZ ;  /* 0x0000000b7e0b3227 */ /* 0x002fca00078e00ff */
[----:B-----5:R-:W-:Y:S01]  /*177e0*/  @P3 SHF.R.U32.HI R126, RZ, R10, R11 ;  /* 0x0000000aff7e3219 */ /* 0x020fe2000001160b */
[----:B------:R-:W-:Y:S01]  /*177f0*/  FMUL.FTZ R11, R134, UR55 ;  /* 0x00000037860b7c20 */ /* 0x000fe20008410000 */
[----:B------:R-:W-:-:S03]  /*17800*/  @!P1 PRMT R10, RZ, 0x654, R21 ;  /* 0x00000654ff0a9816 */ /* 0x000fc60000000015 */
[----:B------:R1:W0:Y:S01]  /*17810*/  MUFU.TANH R21, R11 ;  /* 0x0000000b00157308 */ /* 0x0002220000002400 */
[----:B------:R-:W-:Y:S02]  /*17820*/  WARPGROUP.DEPBAR.LE gsb0, 0x0 ;  /* 0x00008000000079c5 */ /* 0x000fe40000010000 */
[----:B------:R-:W-:Y:S01]  /*17830*/  WARPGROUP.ARRIVE ;  /* 0x00000000000079c5 */ /* 0x000fe20000000000 */
[----:B------:R-:W5:Y:S05]  /*17840*/  SHFL.IDX PT, R140, R126, RZ, 0x1c1f ;  /* 0x001c1fff7e8c7589 */ /* 0x000f6a00000e0000 */
[----:B------:R-:W-:Y:S03]  /*17850*/  HGMMA.64x128x16.F32.BF16 R24, R136, gdesc[UR4].tnspB, R24, gsb0 ;  /* 0x41e0000488187df0 */ /* 0x000fe60008001818 */
[----:B------:R-:W-:-:S02]  /*17860*/  WARPGROUP.DEPBAR.LE gsb0, 0x0 ;  /* 0x00008000000079c5 */ /* 0x000fc40000010000 */
[----:B------:R-:W-:Y:S01]  /*17870*/  FMUL.FTZ R136, R125, UR55 ;  /* 0x000000377d887c20 */ /* 0x000fe20008410000 */
[----:B------:R-:W-:Y:S01]  /*17880*/  FMUL.FTZ R138, R128, UR55 ;  /* 0x00000037808a7c20 */ /* 0x000fe20008410000 */
[----:B------:R-:W-:Y:S02]  /*17890*/  VIADD R125, R130, 0x1 ;  /* 0x00000001827d7836 */ /* 0x000fe40000000000 */
[----:B------:R-:W-:Y:S01]  /*178a0*/  FMUL.FTZ R137, R124, UR55 ;  /* 0x000000377c897c20 */ /* 0x000fe20008410000 */
[----:B------:R-:W-:Y:S01]  /*178b0*/  FMUL.FTZ R128, R129, UR55 ;  /* 0x0000003781807c20 */ /* 0x000fe20008410000 */
[----:B------:R1:W-:Y:S01]  /*178c0*/  @!P1 SYNCS.ARRIVE.TRANS64.RED.A1T0 RZ, [R10+URZ], RZ ;  /* 0x000000ff0aff99a7 */ /* 0x0003e2000810043f */
[----:B------:R-:W-:Y:S01]  /*178d0*/  IMAD R125, R180, -0x2, R125 ;  /* 0xfffffffeb47d7824 */ /* 0x000fe200078e027d */
[----:B------:R-:W0:Y:S03]  /*178e0*/  MUFU.TANH R136, R136 ;  /* 0x0000008800887308 */ /* 0x000e260000002400 */
[----:B------:R-:W-:Y:S01]  /*178f0*/  VIADD R124, R125, 0xffffffff ;  /* 0xffffffff7d7c7836 */ /* 0x000fe20000000000 */
[----:B------:R-:W-:-:S04]  /*17900*/  IADD3 R129, -R163, R125, R164 ;  /* 0x0000007da3817210 */ /* 0x000fc80007ffe1a4 */
[----:B------:R-:W0:Y:S01]  /*17910*/  MUFU.TANH R137, R137 ;  /* 0x0000008900897308 */ /* 0x000e220000002400 */
[C---:B------:R-:W-:Y:S02]  /*17920*/  VIADD R133, R129.reuse, UR54 ;  /* 0x0000003681857c36 */ /* 0x040fe40008000000 */
[----:B------:R-:W-:Y:S02]  /*17930*/  VIADD R129, R129, UR4 ;  /* 0x0000000481817c36 */ /* 0x000fe40008000000 */
[--C-:B-----5:R-:W-:Y:S02]  /*17940*/  IMAD.IADD R139, R133, 0x1, R140.reuse ;  /* 0x00000001858b7824 */ /* 0x120fe400078e028c */
[----:B------:R-:W-:Y:S01]  /*17950*/  IMAD.IADD R134, R129, 0x1, R140 ;  /* 0x0000000181867824 */ /* 0x000fe200078e028c */
[----:B------:R-:W0:Y:S08]  /*17960*/  MUFU.TANH R138, R138 ;  /* 0x0000008a008a7308 */ /* 0x000e300000002400 */
        /* <DEDUP_REMOVED lines=14> */
.L_x_1871:
[----:B------:R-:W-:-:S05]  /*17a50*/  IMAD.U32 R140, RZ, RZ, UR46 ;  /* 0x0000002eff8c7e24 */ /* 0x000fca000f8e00ff */
[----:B------:R-:W-:-:S13]  /*17a60*/  ISETP.NE.AND P2, PT, R140, 0x1, PT ;  /* 0x000000018c00780c */ /* 0x000fda0003f45270 */
[----:B------:R-:W1:Y:S02]  /*17a70*/  @P2 LDC.64 R10, c[0x0][0x9e8] ;  /* 0x00027a00ff0a2b82 */ /* 0x000e640000000a00 */
[----:B-1----:R-:W-:-:S05]  /*17a80*/  @P2 IMAD.HI.U32 R10, R125, R10, RZ ;  /* 0x0000000a7d0a2227 */ /* 0x002fca00078e00ff */
[----:B------:R-:W-:-:S07]  /*17a90*/  @P2 SHF.R.U32.HI R125, RZ, R11, R10 ;  /* 0x0000000bff7d2219 */ /* 0x000fce000001160a */
.L_x_1872:
[----:B------:R-:W-:Y:S05]  /*17aa0*/  BSYNC B2 ;  /* 0x0000000000027941 */ /* 0x000fea0003800000 */
.L_x_1870:
[----:B------:R-:W-:-:S05]  /*17ab0*/  IMAD R125, R125, R140, R124 ;  /* 0x0000008c7d7d7224 */ /* 0x000fca00078e027c */
[----:B------:R-:W-:Y:S02]  /*17ac0*/  VIADDMNMX R139, R125, R140, R139, PT ;  /* 0x0000008c7d8b7246 */ /* 0x000fe4000380018b */
[----:B------:R-:W-:-:S07]  /*17ad0*/  VIMNMX R134, R134, R125, !PT ;  /* 0x0000007d86867248 */ /* 0x000fce0007fe0100 */
.L_x_1869:
[C---:B------:R-:W-:Y:S01]  /*17ae0*/  ISETP.GE.AND P2, PT, R130.reuse, 0x2, PT ;  /* 0x000000028200780c */ /* 0x040fe20003f46270 */
[----:B------:R-:W1:Y:S01]  /*17af0*/  SHFL.IDX PT, R126, R126, 0x1, 0x1c1f ;  /* 0x003c1f007e7e7f89 */ /* 0x000e6200000e0000 */
        /* <DEDUP_REMOVED lines=9> */
[----:B------:R-:W-:Y:S01]  /*17b90*/  ISETP.GT.AND P4, PT, R134, 0x9, !P5 ;  /* 0x000000098600780c */ /* 0x000fe20006f84270 */
[--C-:B-1----:R-:W-:Y:S01]  /*17ba0*/  IMAD.IADD R133, R133, 0x1, R126.reuse ;  /* 0x0000000185857824 */ /* 0x102fe200078e027e */
[----:B------:R-:W-:Y:S01]  /*17bb0*/  ISETP.GE.AND P5, PT, R130, 0x11, PT ;  /* 0x000000118200780c */ /* 0x000fe20003fa6270 */
[----:B------:R-:W-:Y:S01]  /*17bc0*/  IMAD.IADD R129, R129, 0x1, R126 ;  /* 0x0000000181817824 */ /* 0x000fe200078e027e */
[----:B------:R-:W-:Y:S02]  /*17bd0*/  ISETP.LT.OR P4, PT, R139, 0xa, P4 ;  /* 0x0000000a8b00780c */ /* 0x000fe40002781670 */
[----:B------:R-:W-:Y:S02]  /*17be0*/  P2R R90, PR, RZ, 0x20 ;  /* 0x00000020ff5a7803 */ /* 0x000fe40000000000 */
[----:B0-----:R-:W-:-:S02]  /*17bf0*/  FSEL R91, R91, -INF , !P4 ;  /* 0xff8000005b5b7808 */ /* 0x001fc40006000000 */
        /* <DEDUP_REMOVED lines=21> */
[C---:B------:R-:W-:Y:S02]  /*17d50*/  ISETP.LT.OR P4, PT, R139.reuse, 0x21, P4 ;  /* 0x000000218b00780c */ /* 0x040fe40002781670 */
        /* <DEDUP_REMOVED lines=74> */
[----:B------:R-:W-:-:S04]  /*18200*/  ISETP.GE.AND P6, PT, R130, 0x5a, PT ;  /* 0x0000005a8200780c */ /* 0x000fc80003fc6270 */
[----:B------:R-:W-:Y:S02]  /*18210*/  P2R R130, PR, RZ, 0x40 ;  /* 0x00000040ff827803 */ /* 0x000fe40000000000 */
[----:B------:R-:W-:-:S04]  /*18220*/  ISETP.GT.AND P6, PT, R134, 0x59, !P6 ;  /* 0x000000598600780c */ /* 0x000fc800077c4270 */
[----:B------:R-:W-:-:S04]  /*18230*/  ISETP.LT.OR P6, PT, R139, 0x5a, P6 ;  /* 0x0000005a8b00780c */ /* 0x000fc800037c1670 */
[----:B------:R-:W-:Y:S02]  /*18240*/  FSEL R131, R131, -INF , !P6 ;  /* 0xff80000083837808 */ /* 0x000fe40007000000 */
[----:B------:R-:W-:-:S13]  /*18250*/  LOP3.LUT P6, RZ, R198, 0x100000, RZ, 0xc0, !PT ;  /* 0x00100000c6ff7812 */ /* 0x000fda00078cc0ff */
        /* <DEDUP_REMOVED lines=13> */
.L_x_1875:
[----:B------:R-:W-:-:S05]  /*18330*/  IMAD.U32 R126, RZ, RZ, UR46 ;  /* 0x0000002eff7e7e24 */ /* 0x000fca000f8e00ff */
[----:B------:R-:W-:-:S13]  /*18340*/  ISETP.NE.AND P6, PT, R126, 0x1, PT ;  /* 0x000000017e00780c */ /* 0x000fda0003fc5270 */
[----:B------:R-:W0:Y:S02]  /*18350*/  @P6 LDC.64 R10, c[0x0][0x9e8] ;  /* 0x00027a00ff0a6b82 */ /* 0x000e240000000a00 */
[----:B0-----:R-:W-:-:S05]  /*18360*/  @P6 IMAD.HI.U32 R10, R139, R10, RZ ;  /* 0x0000000a8b0a6227 */ /* 0x001fca00078e00ff */
[----:B------:R-:W-:-:S07]  /*18370*/  @P6 SHF.R.U32.HI R139, RZ, R11, R10 ;  /* 0x0000000bff8b6219 */ /* 0x000fce000001160a */
.L_x_1876:
[----:B------:R-:W-:Y:S05]  /*18380*/  BSYNC B2 ;  /* 0x0000000000027941 */ /* 0x000fea0003800000 */
.L_x_1874:
[----:B------:R-:W-:-:S05]  /*18390*/  IMAD R124, R139, R126, R124 ;  /* 0x0000007e8b7c7224 */ /* 0x000fca00078e027c */
[----:B------:R-:W-:Y:S02]  /*183a0*/  VIADDMNMX R133, R124, R126, R133, PT ;  /* 0x0000007e7c857246 */ /* 0x000fe40003800185 */
[----:B------:R-:W-:-:S07]  /*183b0*/  VIMNMX R129, R129, R124, !PT ;  /* 0x0000007c81817248 */ /* 0x000fce0007fe0100 */
.L_x_1873:
[C---:B------:R-:W-:Y:S01]  /*183c0*/  ISETP.GT.AND P2, PT, R129.reuse, 0x1, !P2 ;  /* 0x000000018100780c */ /* 0x040fe20005744270 */
[----:B------:R-:W-:Y:S01]  /*183d0*/  IMAD.U32 R10, RZ, RZ, UR43 ;  /* 0x0000002bff0a7e24 */ /* 0x000fe2000f8e00ff */
[----:B------:R-:W-:Y:S01]  /*183e0*/  ISETP.GT.AND P3, PT, R129, 0x8, !P3 ;  /* 0x000000088100780c */ /* 0x000fe20005f64270 */
[----:B------:R-:W-:Y:S01]  /*183f0*/  @!P1 VIADD R12, R12, 0x2a860 ;  /* 0x0002a8600c0c9836 */ /* 0x000fe20000000000 */
        /* <DEDUP_REMOVED lines=13> */
[C---:B------:R-:W-:Y:S02]  /*184d0*/  ISETP.LT.OR P4, PT, R133.reuse, 0x52, P4 ;  /* 0x000000528500780c */ /* 0x040fe40002781670 */
[----:B------:R-:W-:Y:S02]  /*184e0*/  ISETP.LT.OR P2, PT, R133, 0x11, P2 ;  /* 0x000000118500780c */ /* 0x000fe40001741670 */
[----:B------:R-:W-:-:S02]  /*184f0*/  ISETP.GT.AND P5, PT, R129, 0x58, !P5 ;  /* 0x000000588100780c */ /* 0x000fc40006fa4270 */
[----:B------:R-:W-:Y:S02]  /*18500*/  FSEL R139, R92, -INF , !P2 ;  /* 0xff8000005c8b7808 */ /* 0x000fe40005000000 */
[----:B------:R-:W-:Y:S02]  /*18510*/  ISETP.NE.AND P2, PT, R94, RZ, PT ;  /* 0x000000ff5e00720c */ /* 0x000fe40003f45270 */
[----:B------:R-:W-:Y:S02]  /*18520*/  FSEL R221, R122, -INF , !P4 ;  /* 0xff8000007add7808 */ /* 0x000fe40006000000 */
[----:B------:R-:W-:Y:S02]  /*18530*/  ISETP.GT.AND P2, PT, R129, 0x11, !P2 ;  /* 0x000000118100780c */ /* 0x000fe40005744270 */
[C---:B------:R-:W-:Y:S02]  /*18540*/  ISETP.LT.OR P5, PT, R133.reuse, 0x59, P5 ;  /* 0x000000598500780c */ /* 0x040fe40002fa1670 */
[----:B------:R-:W-:-:S04]  /*18550*/  ISETP.LT.OR P2, PT, R133, 0x12, P2 ;  /* 0x000000128500780c */ /* 0x000fc80001741670 */
[----:B------:R-:W-:Y:S02]  /*18560*/  FSEL R93, R93, -INF , !P2 ;  /* 0xff8000005d5d7808 */ /* 0x000fe40005000000 */
[----:B------:R-:W-:-:S04]  /*18570*/  ISETP.NE.AND P2, PT, R140, RZ, PT ;  /* 0x000000ff8c00720c */ /* 0x000fc80003f45270 */
[----:B------:R-:W-:-:S04]  /*18580*/  ISETP.GT.AND P2, PT, R129, 0x18, !P2 ;  /* 0x000000188100780c */ /* 0x000fc80005744270 */
[----:B------:R-:W-:-:S04]  /*18590*/  ISETP.LT.OR P2, PT, R133, 0x19, P2 ;  /* 0x000000198500780c */ /* 0x000fc80001741670 */
[----:B------:R-:W-:Y:S02]  /*185a0*/  FSEL R159, R96, -INF , !P2 ;  /* 0xff800000609f7808 */ /* 0x000fe40005000000 */
[----:B------:R-:W-:-:S04]  /*185b0*/  ISETP.NE.AND P2, PT, R144, RZ, PT ;  /* 0x000000ff9000720c */ /* 0x000fc80003f45270 */
        /* <DEDUP_REMOVED lines=35> */
[----:B------:R-:W-:Y:S02]  /*187f0*/  FMNMX.FTZ R0, R22, R5, !PT ;  /* 0x0000000516007209 */ /* 0x000fe40007810000 */
[----:B------:R-:W-:Y:S02]  /*18800*/  ISETP.NE.AND P2, PT, R114, RZ, PT ;  /* 0x000000ff7200720c */ /* 0x000fe40003f45270 */
[----:B------:R-:W-:Y:S02]  /*18810*/  FMNMX.FTZ R0, R23, R0, !PT ;  /* 0x0000000017007209 */ /* 0x000fe40007810000 */
[----:B------:R-:W-:Y:S02]  /*18820*/  ISETP.GT.AND P2, PT, R129, 0x40, !P2 ;  /* 0x000000408100780c */ /* 0x000fe40005744270 */
[----:B------:R-:W-:-:S02]  /*18830*/  FMNMX.FTZ R0, R125, R0, !PT ;  /* 0x000000007d007209 */ /* 0x000fc40007810000 */
[----:B------:R-:W-:Y:S02]  /*18840*/  ISETP.LT.OR P2, PT, R133, 0x41, P2 ;  /* 0x000000418500780c */ /* 0x000fe40001741670 */
[----:B------:R-:W-:Y:S02]  /*18850*/  FMNMX.FTZ R0, R91, R0, !PT ;  /* 0x000000005b007209 */ /* 0x000fe40007810000 */
[----:B------:R-:W-:Y:S02]  /*18860*/  FSEL R117, R117, -INF , !P2 ;  /* 0xff80000075757808 */ /* 0x000fe40005000000 */
[----:B------:R-:W-:Y:S02]  /*18870*/  FMNMX.FTZ R0, R127, R0, !PT ;  /* 0x000000007f007209 */ /* 0x000fe40007810000 */
[----:B------:R-:W-:Y:S02]  /*18880*/  ISETP.NE.AND P2, PT, R156, RZ, PT ;  /* 0x000000ff9c00720c */ /* 0x000fe40003f45270 */
[----:B------:R-:W-:-:S02]  /*18890*/  FMNMX.FTZ R0, R95, R0, !PT ;  /* 0x000000005f007209 */ /* 0x000fc40007810000 */
[----:B------:R-:W-:Y:S02]  /*188a0*/  ISETP.GT.AND P2, PT, R129, 0x41, !P2 ;  /* 0x000000418100780c */ /* 0x000fe40005744270 */
[----:B------:R-:W-:Y:S02]  /*188b0*/  FMNMX.FTZ R0, R97, R0, !PT ;  /* 0x0000000061007209 */ /* 0x000fe40007810000 */
[----:B------:R-:W-:Y:S02]  /*188c0*/  ISETP.LT.OR P2, PT, R133, 0x42, P2 ;  /* 0x000000428500780c */ /* 0x000fe40001741670 */
[----:B------:R-:W-:Y:S02]  /*188d0*/  FMNMX.FTZ R0, R99, R0, !PT ;  /* 0x0000000063007209 */ /* 0x000fe40007810000 */
[----:B------:R-:W-:Y:S02]  /*188e0*/  FSEL R217, R118, -INF , !P2 ;  /* 0xff80000076d97808 */ /* 0x000fe40005000000 */
[----:B------:R-:W-:-:S02]  /*188f0*/  FMNMX.FTZ R0, R135, R0, !PT ;  /* 0x0000000087007209 */ /* 0x000fc40007810000 */
[----:B------:R-:W-:Y:S02]  /*18900*/  ISETP.NE.AND P2, PT, R116, RZ, PT ;  /* 0x000000ff7400720c */ /* 0x000fe40003f45270 */
[----:B------:R-:W-:Y:S02]  /*18910*/  FMNMX.FTZ R0, R103, R0, !PT ;  /* 0x0000000067007209 */ /* 0x000fe40007810000 */
[----:B------:R-:W-:Y:S02]  /*18920*/  ISETP.GT.AND P2, PT, R129, 0x48, !P2 ;  /* 0x000000488100780c */ /* 0x000fe40005744270 */
[----:B------:R-:W-:Y:S02]  /*18930*/  FMNMX.FTZ R0, R141, R0, !PT ;  /* 0x000000008d007209 */ /* 0x000fe40007810000 */
[----:B------:R-:W-:Y:S02]  /*18940*/  ISETP.LT.OR P2, PT, R133, 0x49, P2 ;  /* 0x000000498500780c */ /* 0x000fe40001741670 */
[----:B------:R-:W-:-:S02]  /*18950*/  FMNMX.FTZ R0, R107, R0, !PT ;  /* 0x000000006b007209 */ /* 0x000fc40007810000 */
[----:B------:R-:W-:Y:S02]  /*18960*/  FSEL R119, R119, -INF , !P2 ;  /* 0xff80000077777808 */ /* 0x000fe40005000000 */
        /* <DEDUP_REMOVED lines=10> */
[----:B------:R-:W-:-:S02]  /*18a10*/  ISETP.NE.AND P6, PT, R128, RZ, PT ;  /* 0x000000ff8000720c */ /* 0x000fc40003fc5270 */
[----:B------:R-:W-:Y:S02]  /*18a20*/  FMNMX.FTZ R0, R147, R0, !PT ;  /* 0x0000000093007209 */ /* 0x000fe40007810000 */
[----:B------:R-:W-:Y:S02]  /*18a30*/  FSEL R121, R121, -INF , !P2 ;  /* 0xff80000079797808 */ /* 0x000fe40005000000 */
[----:B------:R-:W-:Y:S02]  /*18a40*/  ISETP.GT.AND P2, PT, R129, RZ, !P6 ;  /* 0x000000ff8100720c */ /* 0x000fe40007744270 */
[----:B------:R-:W-:Y:S02]  /*18a50*/  FMNMX.FTZ R0, R137, R0, !PT ;  /* 0x0000000089007209 */ /* 0x000fe40007810000 */
[----:B------:R-:W-:Y:S02]  /*18a60*/  ISETP.LT.OR P2, PT, R133, 0x1, P2 ;  /* 0x000000018500780c */ /* 0x000fe40001741670 */
[----:B------:R-:W-:-:S02]  /*18a70*/  FMNMX.FTZ R0, R149, R0, !PT ;  /* 0x0000000095007209 */ /* 0x000fc40007810000 */
[----:B------:R-:W-:Y:S02]  /*18a80*/  FSEL R231, R2, -INF , !P2 ;  /* 0xff80000002e77808 */ /* 0x000fe40005000000 */
[----:B------:R-:W-:Y:S02]  /*18a90*/  FMNMX.FTZ R0, R151, R0, !PT ;  /* 0x0000000097007209 */ /* 0x000fe40007810000 */
[----:B------:R-:W-:Y:S02]  /*18aa0*/  FMNMX.FTZ R2, R231, R6, !PT ;  /* 0x00000006e7027209 */ /* 0x000fe40007810000 */
[----:B------:R-:W-:Y:S02]  /*18ab0*/  FMNMX.FTZ R0, R153, R0, !PT ;  /* 0x0000000099007209 */ /* 0x000fe40007810000 */
[----:B------:R-:W-:Y:S02]  /*18ac0*/  FMNMX.FTZ R2, R13, R2, !PT ;  /* 0x000000020d027209 */ /* 0x000fe40007810000 */
[----:B------:R-:W-:-:S02]  /*18ad0*/  FMNMX.FTZ R0, R155, R0, !PT ;  /* 0x000000009b007209 */ /* 0x000fc40007810000 */
[----:B------:R-:W-:Y:S02]  /*18ae0*/  FMNMX.FTZ R2, R11, R2, !PT ;  /* 0x000000020b027209 */ /* 0x000fe40007810000 */
[----:B------:R-:W-:Y:S02]  /*18af0*/  FMNMX.FTZ R88, R131, R0, !PT ;  /* 0x0000000083587209 */ /* 0x000fe40007810000 */
[----:B------:R-:W-:Y:S02]  /*18b00*/  FMNMX.FTZ R2, R89, R2, !PT ;  /* 0x0000000259027209 */ /* 0x000fe40007810000 */
[----:B------:R-:W-:Y:S01]  /*18b10*/  ISETP.NE.AND P6, PT, R130, RZ, PT ;  /* 0x000000ff8200720c */ /* 0x000fe20003fc5270 */
[----:B------:R-:W0:Y:S01]  /*18b20*/  SHFL.BFLY PT, R101, R88, 0x2, 0x1f ;  /* 0x0c401f0058657f89 */ /* 0x000e2200000e0000 */
[----:B------:R-:W-:Y:S02]  /*18b30*/  FMNMX.FTZ R2, R139, R2, !PT ;  /* 0x000000028b027209 */ /* 0x000fe40007810000 */
[----:B------:R-:W-:-:S02]  /*18b40*/  ISETP.GT.AND P3, PT, R129, 0x59, !P6 ;  /* 0x000000598100780c */ /* 0x000fc40007764270 */
[----:B------:R-:W-:Y:S02]  /*18b50*/  FMNMX.FTZ R2, R93, R2, !PT ;  /* 0x000000025d027209 */ /* 0x000fe40007810000 */
[----:B------:R-:W-:Y:S02]  /*18b60*/  ISETP.LT.OR P3, PT, R133, 0x5a, P3 ;  /* 0x0000005a8500780c */ /* 0x000fe40001f61670 */
[----:B------:R-:W-:Y:S02]  /*18b70*/  FMNMX.FTZ R2, R159, R2, !PT ;  /* 0x000000029f027209 */ /* 0x000fe40007810000 */
[----:B------:R-:W-:Y:S02]  /*18b80*/  FSEL R123, R123, -INF , !P3 ;  /* 0xff8000007b7b7808 */ /* 0x000fe40005800000 */
[----:B------:R-:W-:-:S04]  /*18b90*/  FMNMX.FTZ R2, R199, R2, !PT ;  /* 0x00000002c7027209 */ /* 0x000fc80007810000 */
[----:B------:R-:W-:-:S04]  /*18ba0*/  FMNMX.FTZ R2, R207, R2, !PT ;  /* 0x00000002cf027209 */ /* 0x000fc80007810000 */
[----:B------:R-:W-:Y:S02]  /*18bb0*/  FMNMX.FTZ R2, R157, R2, !PT ;  /* 0x000000029d027209 */ /* 0x000fe40007810000 */
[----:B0-----:R-:W-:Y:S02]  /*18bc0*/  FMNMX.FTZ R90, R88, R101, !PT ;  /* 0x00000065585a7209 */ /* 0x001fe40007810000 */
[----:B------:R-:W-:-:S03]  /*18bd0*/  FMNMX.FTZ R2, R209, R2, !PT ;  /* 0x00000002d1027209 */ /* 0x000fc60007810000 */
[----:B------:R-:W0:Y:S01]  /*18be0*/  SHFL.BFLY PT, R101, R90, 0x1, 0x1f ;  /* 0x0c201f005a657f89 */ /* 0x000e2200000e0000 */
[----:B------:R-:W-:-:S04]  /*18bf0*/  FMNMX.FTZ R2, R105, R2, !PT ;  /* 0x0000000269027209 */ /* 0x000fc80007810000 */
[----:B------:R-:W-:-:S04]  /*18c00*/  FMNMX.FTZ R2, R211, R2, !PT ;  /* 0x00000002d3027209 */ /* 0x000fc80007810000 */
[----:B------:R-:W-:-:S04]  /*18c10*/  FMNMX.FTZ R2, R109, R2, !PT ;  /* 0x000000026d027209 */ /* 0x000fc80007810000 */
[----:B------:R-:W-:-:S04]  /*18c20*/  FMNMX.FTZ R2, R213, R2, !PT ;  /* 0x00000002d5027209 */ /* 0x000fc80007810000 */
[----:B------:R-:W-:-:S04]  /*18c30*/  FMNMX.FTZ R2, R215, R2, !PT ;  /* 0x00000002d7027209 */ /* 0x000fc80007810000 */
[----:B------:R-:W-:Y:S02]  /*18c40*/  FMNMX.FTZ R2, R117, R2, !PT ;  /* 0x0000000275027209 */ /* 0x000fe40007810000 */
[----:B0-----:R-:W-:Y:S02]  /*18c50*/  FMNMX.FTZ R101, R90, R101, !PT ;  /* 0x000000655a657209 */ /* 0x001fe40007810000 */
[----:B------:R-:W-:Y:S02]  /*18c60*/  FMNMX.FTZ R2, R217, R2, !PT ;  /* 0x00000002d9027209 */ /* 0x000fe40007810000 */
[C---:B------:R-:W-:Y:S01]  /*18c70*/  FSETP.NEU.FTZ.AND P2, PT, R101.reuse, -INF , PT ;  /* 0xff8000006500780b */ /* 0x040fe20003f5d000 */
[----:B------:R-:W-:Y:S01]  /*18c80*/  FMUL.FTZ R0, R101, R10 ;  /* 0x0000000a65007220 */ /* 0x000fe20000410000 */
[----:B------:R-:W-:-:S04]  /*18c90*/  FMNMX.FTZ R2, R119, R2, !PT ;  /* 0x0000000277027209 */ /* 0x000fc80007810000 */
[----:B------:R-:W-:Y:S02]  /*18ca0*/  FMNMX.FTZ R2, R219, R2, !PT ;  /* 0x00000002db027209 */ /* 0x000fe40007810000 */
[----:B------:R-:W-:Y:S02]  /*18cb0*/  FSEL R0, R0, RZ, P2 ;  /* 0x000000ff00007208 */ /* 0x000fe40001000000 */
[----:B------:R-:W-:-:S03]  /*18cc0*/  FMNMX.FTZ R2, R121, R2, !PT ;  /* 0x0000000279027209 */ /* 0x000fc60007810000 */
        /* <DEDUP_REMOVED lines=8> */
[-CC-:B------:R-:W-:Y:S01]  /*18d50*/  FFMA.FTZ R152, R127, R10.reuse, -R0.reuse ;  /* 0x0000000a7f987223 */ /* 0x180fe20000010800 */
[-CC-:B------:R-:W-:Y:S01]  /*18d60*/  FFMA.FTZ R91, R95, R10.reuse, -R0.reuse ;  /* 0x0000000a5f5b7223 */ /* 0x180fe20000010800 */
[--C-:B------:R-:W-:Y:S01]  /*18d70*/  FFMA.FTZ R154, R97, R10, -R0.reuse ;  /* 0x0000000a619a7223 */ /* 0x100fe20000010800 */
[----:B------:R-:W-:Y:S01]  /*18d80*/  FMNMX.FTZ R2, R123, R2, !PT ;  /* 0x000000027b027209 */ /* 0x000fe20007810000 */
[----:B------:R-:W-:Y:S01]  /*18d90*/  FADD.FTZ R127, -R22, R5 ;  /* 0x00000005167f7221 */ /* 0x000fe20000010100 */
[-CC-:B------:R-:W-:Y:S01]  /*18da0*/  FFMA.FTZ R95, R99, R10.reuse, -R0.reuse ;  /* 0x0000000a635f7223 */ /* 0x180fe20000010800 */
[-CC-:B------:R-:W-:Y:S01]  /*18db0*/  FFMA.FTZ R97, R103, R10.reuse, -R0.reuse ;  /* 0x0000000a67617223 */ /* 0x180fe20000010800 */
[-CC-:B------:R-:W-:Y:S01]  /*18dc0*/  FFMA.FTZ R99, R107, R10.reuse, -R0.reuse ;  /* 0x0000000a6b637223 */ /* 0x180fe20000010800 */
[----:B------:R-:W0:Y:S01]  /*18dd0*/  SHFL.BFLY PT, R21, R2, 0x2, 0x1f ;  /* 0x0c401f0002157f89 */ /* 0x000e2200000e0000 */
        /* <DEDUP_REMOVED lines=14> */
[----:B------:R-:W-:Y:S01]  /*18ec0*/  FMUL.FTZ R0, R127, R10 ;  /* 0x0000000a7f007220 */ /* 0x000fe20000410000 */
[----:B------:R-:W-:Y:S01]  /*18ed0*/  MUFU.EX2 R229, R229 ;  /* 0x000000e500e57308 */ /* 0x000fe20000000800 */
[----:B0-----:R-:W-:-:S07]  /*18ee0*/  FMNMX.FTZ R21, R2, R21, !PT ;  /* 0x0000001502157209 */ /* 0x001fce0007810000 */
[----:B------:R-:W0:Y:S01]  /*18ef0*/  MUFU.EX2 R0, R0 ;  /* 0x0000000000007308 */ /* 0x000e220000000800 */
[----:B------:R-:W1:Y:S07]  /*18f00*/  SHFL.BFLY PT, R2, R21, 0x1, 0x1f ;  /* 0x0c201f0015027f89 */ /* 0x000e6e00000e0000 */
[----:B------:R-:W2:Y:S08]  /*18f10*/  MUFU.EX2 R156, R156 ;  /* 0x0000009c009c7308 */ /* 0x000eb00000000800 */
[----:B------:R-:W3:Y:S08]  /*18f20*/  MUFU.EX2 R158, R158 ;  /* 0x0000009e009e7308 */ /* 0x000ef00000000800 */
[----:B------:R-:W4:Y:S01]  /*18f30*/  MUFU.EX2 R23, R23 ;  /* 0x0000001700177308 */ /* 0x000f220000000800 */
[----:B-1----:R-:W-:-:S04]  /*18f40*/  FMNMX.FTZ R21, R21, R2, !PT ;  /* 0x0000000215157209 */ /* 0x002fc80007810000 */
[C---:B------:R-:W-:Y:S01]  /*18f50*/  FSETP.NEU.FTZ.AND P2, PT, R21.reuse, -INF , PT ;  /* 0xff8000001500780b */ /* 0x040fe20003f5d000 */
[----:B------:R-:W-:Y:S02]  /*18f60*/  FMUL.FTZ R92, R21, R10 ;  /* 0x0000000a155c7220 */ /* 0x000fe40000410000 */
[----:B------:R-:W1:Y:S03]  /*18f70*/  MUFU.EX2 R152, R152 ;  /* 0x0000009800987308 */ /* 0x000e660000000800 */
[----:B------:R-:W-:-:S05]  /*18f80*/  FSEL R92, R92, RZ, P2 ;  /* 0x000000ff5c5c7208 */ /* 0x000fca0001000000 */
[----:B------:R-:W5:Y:S01]  /*18f90*/  MUFU.EX2 R91, R91 ;  /* 0x0000005b005b7308 */ /* 0x000f620000000800 */
[-CC-:B------:R-:W-:Y:S01]  /*18fa0*/  FFMA.FTZ R22, R13, R10.reuse, -R92.reuse ;  /* 0x0000000a0d167223 */ /* 0x180fe2000001085c */
[----:B------:R-:W-:Y:S01]  /*18fb0*/  FSEL R13, R21, RZ, P2 ;  /* 0x000000ff150d7208 */ /* 0x000fe20001000000 */
[-CC-:B------:R-:W-:Y:S01]  /*18fc0*/  FFMA.FTZ R127, R231, R10.reuse, -R92.reuse ;  /* 0x0000000ae77f7223 */ /* 0x180fe2000001085c */
[--C-:B------:R-:W-:Y:S01]  /*18fd0*/  FFMA.FTZ R88, R89, R10, -R92.reuse ;  /* 0x0000000a59587223 */ /* 0x100fe2000001085c */
[----:B0-----:R-:W-:Y:S01]  /*18fe0*/  FFMA.FTZ R89, R0, R4, R229 ;  /* 0x0000000400597223 */ /* 0x001fe200000100e5 */
[-C--:B------:R-:W-:Y:S01]  /*18ff0*/  FFMA.FTZ R11, R11, R10.reuse, -R92 ;  /* 0x0000000a0b0b7223 */ /* 0x080fe2000001085c */
[----:B------:R-:W-:Y:S01]  /*19000*/  FADD.FTZ R13, -R13, R6 ;  /* 0x000000060d0d7221 */ /* 0x000fe20000010100 */
[----:B------:R-:W-:Y:S01]  /*19010*/  MUFU.EX2 R22, R22 ;  /* 0x0000001600167308 */ /* 0x000fe20000000800 */
[----:B--2---:R-:W-:Y:S01]  /*19020*/  FADD.FTZ R89, R156, R89 ;  /* 0x000000599c597221 */ /* 0x004fe20000010000 */
[-CC-:B------:R-:W-:Y:S01]  /*19030*/  FFMA.FTZ R153, R139, R10.reuse, -R92.reuse ;  /* 0x0000000a8b997223 */ /* 0x180fe2000001085c */
[-C--:B------:R-:W-:Y:S01]  /*19040*/  FMUL.FTZ R13, R13, R10.reuse ;  /* 0x0000000a0d0d7220 */ /* 0x080fe20000410000 */
[-CC-:B------:R-:W-:Y:S01]  /*19050*/  FFMA.FTZ R90, R93, R10.reuse, -R92.reuse ;  /* 0x0000000a5d5a7223 */ /* 0x180fe2000001085c */
[----:B---3--:R-:W-:Y:S01]  /*19060*/  FADD.FTZ R4, R158, R89 ;  /* 0x000000599e047221 */ /* 0x008fe20000010000 */
[-CC-:B------:R-:W-:Y:S01]  /*19070*/  FFMA.FTZ R155, R159, R10.reuse, -R92.reuse ;  /* 0x0000000a9f9b7223 */ /* 0x180fe2000001085c */
[-C--:B------:R-:W-:Y:S01]  /*19080*/  FFMA.FTZ R94, R199, R10.reuse, -R92 ;  /* 0x0000000ac75e7223 */ /* 0x080fe2000001085c */
[----:B------:R-:W-:Y:S01]  /*19090*/  MUFU.EX2 R127, R127 ;  /* 0x0000007f007f7308 */ /* 0x000fe20000000800 */
[----:B----4-:R-:W-:Y:S01]  /*190a0*/  FADD.FTZ R89, R23, R4 ;  /* 0x0000000417597221 */ /* 0x010fe20000010000 */
[-CC-:B------:R-:W-:Y:S01]  /*190b0*/  FFMA.FTZ R149, R207, R10.reuse, -R92.reuse ;  /* 0x0000000acf957223 */ /* 0x180fe2000001085c */
[-CC-:B------:R-:W-:Y:S01]  /*190c0*/  FFMA.FTZ R96, R157, R10.reuse, -R92.reuse ;  /* 0x0000000a9d607223 */ /* 0x180fe2000001085c */
[-CC-:B------:R-:W-:Y:S01]  /*190d0*/  FFMA.FTZ R151, R209, R10.reuse, -R92.reuse ;  /* 0x0000000ad1977223 */ /* 0x180fe2000001085c */
[----:B-1----:R-:W-:Y:S01]  /*190e0*/  FADD.FTZ R4, R152, R89 ;  /* 0x0000005998047221 */ /* 0x002fe20000010000 */
[-CC-:B------:R-:W-:Y:S01]  /*190f0*/  FFMA.FTZ R105, R105, R10.reuse, -R92.reuse ;  /* 0x0000000a69697223 */ /* 0x180fe2000001085c */
[-CC-:B------:R-:W-:Y:S01]  /*19100*/  FFMA.FTZ R145, R211, R10.reuse, -R92.reuse ;  /* 0x0000000ad3917223 */ /* 0x180fe2000001085c */
[----:B------:R5:W0:Y:S01]  /*19110*/  MUFU.EX2 R2, R13 ;  /* 0x0000000d00027308 */ /* 0x000a220000000800 */
[-CC-:B------:R-:W-:Y:S01]  /*19120*/  FFMA.FTZ R98, R109, R10.reuse, -R92.reuse ;  /* 0x0000000a6d627223 */ /* 0x180fe2000001085c */
[-CC-:B------:R-:W-:Y:S01]  /*19130*/  FFMA.FTZ R147, R213, R10.reuse, -R92.reuse ;  /* 0x0000000ad5937223 */ /* 0x180fe2000001085c */
[-CC-:B------:R-:W-:Y:S01]  /*19140*/  FFMA.FTZ R100, R215, R10.reuse, -R92.reuse ;  /* 0x0000000ad7647223 */ /* 0x180fe2000001085c */
[-C--:B------:R-:W-:Y:S01]  /*19150*/  FFMA.FTZ R141, R117, R10.reuse, -R92 ;  /* 0x0000000a758d7223 */ /* 0x080fe2000001085c */
[----:B------:R-:W-:Y:S01]  /*19160*/  @!P1 PRMT R89, RZ, 0x654, R12 ;  /* 0x00000654ff599816 */ /* 0x000fe2000000000c */
[-CC-:B------:R-:W-:Y:S01]  /*19170*/  FFMA.FTZ R12, R217, R10.reuse, -R92.reuse ;  /* 0x0000000ad90c7223 */ /* 0x180fe2000001085c */
[-C--:B------:R-:W-:Y:S01]  /*19180*/  FFMA.FTZ R143, R119, R10.reuse, -R92 ;  /* 0x0000000a778f7223 */ /* 0x080fe2000001085c */
[----:B------:R-:W1:Y:S01]  /*19190*/  MUFU.EX2 R11, R11 ;  /* 0x0000000b000b7308 */ /* 0x000e620000000800 */
[----:B-----5:R-:W-:Y:S01]  /*191a0*/  FADD.FTZ R13, R91, R4 ;  /* 0x000000045b0d7221 */ /* 0x020fe20000010000 */
[-CC-:B------:R-:W-:Y:S01]  /*191b0*/  FFMA.FTZ R219, R219, R10.reuse, -R92.reuse ;  /* 0x0000000adbdb7223 */ /* 0x180fe2000001085c */
[-CC-:B------:R-:W-:Y:S01]  /*191c0*/  FFMA.FTZ R121, R121, R10.reuse, -R92.reuse ;  /* 0x0000000a79797223 */ /* 0x180fe2000001085c */
[-CC-:B------:R-:W-:Y:S01]  /*191d0*/  FFMA.FTZ R221, R221, R10.reuse, -R92.reuse ;  /* 0x0000000adddd7223 */ /* 0x180fe2000001085c */
[-CC-:B------:R-:W-:Y:S01]  /*191e0*/  FFMA.FTZ R125, R125, R10.reuse, -R92.reuse ;  /* 0x0000000a7d7d7223 */ /* 0x180fe2000001085c */
[----:B------:R-:W-:Y:S01]  /*191f0*/  FFMA.FTZ R123, R123, R10, -R92 ;  /* 0x0000000a7b7b7223 */ /* 0x000fe2000001085c */
[----:B------:R-:W-:Y:S01]  /*19200*/  ISETP.GT.AND P2, PT, R8, R14, PT ;  /* 0x0000000e0800720c */ /* 0x000fe20003f44270 */
[----:B------:R-:W2:Y:S01]  /*19210*/  MUFU.EX2 R88, R88 ;  /* 0x0000005800587308 */ /* 0x000ea20000000800 */
[----:B0-----:R-:W-:Y:S01]  /*19220*/  FFMA.FTZ R3, R2, R3, R127 ;  /* 0x0000000302037223 */ /* 0x001fe2000001007f */
[----:B------:R0:W-:Y:S01]  /*19230*/  @!P1 SYNCS.ARRIVE.TRANS64.RED.A1T0 RZ, [R89+URZ], RZ ;  /* 0x000000ff59ff99a7 */ /* 0x0001e2000810043f */
[----:B------:R-:W-:Y:S01]  /*19240*/  F2FP.BF16.F32.PACK_AB R158, R23, R158 ;  /* 0x0000009e179e723e */ /* 0x000fe200000010ff */
[----:B------:R-:W-:-:S02]  /*19250*/  VIADD R8, R8, 0xffffffff ;  /* 0xffffffff08087836 */ /* 0x000fc40000000000 */
[C---:B------:R-:W-:Y:S01]  /*19260*/  FADD.FTZ R4, R22.reuse, R3 ;  /* 0x0000000316047221 */ /* 0x040fe20000010000 */
[----:B------:R-:W-:Y:S01]  /*19270*/  F2FP.BF16.F32.PACK_AB R157, R22, R127 ;  /* 0x0000007f169d723e */ /* 0x000fe200000010ff */
[----:B------:R-:W-:Y:S01]  /*19280*/  IMAD.MOV.U32 R23, RZ, RZ, R20 ;  /* 0x000000ffff177224 */ /* 0x000fe200078e0014 */
[----:B------:R-:W3:Y:S01]  /*19290*/  MUFU.EX2 R153, R153 ;  /* 0x0000009900997308 */ /* 0x000ee20000000800 */
[----:B-1----:R-:W-:Y:S01]  /*192a0*/  FADD.FTZ R3, R11, R4 ;  /* 0x000000040b037221 */ /* 0x002fe20000010000 */
[----:B------:R-:W-:Y:S01]  /*192b0*/  F2FP.BF16.F32.PACK_AB R156, R156, R229 ;  /* 0x000000e59c9c723e */ /* 0x000fe200000010ff */
[----:B------:R-:W-:Y:S01]  /*192c0*/  IMAD.MOV.U32 R22, RZ, RZ, R15 ;  /* 0x000000ffff167224 */ /* 0x000fe200078e000f */
[----:B------:R-:W-:-:S04]  /*192d0*/  F2FP.BF16.F32.PACK_AB R152, R91, R152 ;  /* 0x000000985b98723e */ /* 0x000fc800000010ff */
[----:B------:R-:W1:Y:S01]  /*192e0*/  MUFU.EX2 R90, R90 ;  /* 0x0000005a005a7308 */ /* 0x000e620000000800 */
[C---:B--2---:R-:W-:Y:S01]  /*192f0*/  FADD.FTZ R4, R88.reuse, R3 ;  /* 0x0000000358047221 */ /* 0x044fe20000010000 */
[----:B------:R-:W-:-:S06]  /*19300*/  F2FP.BF16.F32.PACK_AB R159, R88, R11 ;  /* 0x0000000b589f723e */ /* 0x000fcc00000010ff */
[----:B------:R-:W2:Y:S01]  /*19310*/  MUFU.EX2 R154, R154 ;  /* 0x0000009a009a7308 */ /* 0x000ea20000000800 */
[----:B---3--:R-:W-:-:S07]  /*19320*/  FADD.FTZ R3, R153, R4 ;  /* 0x0000000499037221 */ /* 0x008fce0000010000 */
[----:B------:R-:W3:Y:S01]  /*19330*/  MUFU.EX2 R155, R155 ;  /* 0x0000009b009b7308 */ /* 0x000ee20000000800 */
[C---:B-1----:R-:W-:Y:S01]  /*19340*/  FADD.FTZ R4, R90.reuse, R3 ;  /* 0x000000035a047221 */ /* 0x042fe20000010000 */
[----:B------:R-:W-:-:S06]  /*19350*/  F2FP.BF16.F32.PACK_AB R153, R90, R153 ;  /* 0x000000995a99723e */ /* 0x000fcc00000010ff */
[----:B------:R-:W1:Y:S01]  /*19360*/  MUFU.EX2 R95, R95 ;  /* 0x0000005f005f7308 */ /* 0x000e620000000800 */
[----:B--2---:R-:W-:-:S07]  /*19370*/  FADD.FTZ R102, R154, R13 ;  /* 0x0000000d9a667221 */ /* 0x004fce0000010000 */
[----:B------:R-:W2:Y:S01]  /*19380*/  MUFU.EX2 R94, R94 ;  /* 0x0000005e005e7308 */ /* 0x000ea20000000800 */
[----:B---3--:R-:W-:-:S07]  /*19390*/  FADD.FTZ R3, R155, R4 ;  /* 0x000000049b037221 */ /* 0x008fce0000010000 */
[----:B------:R-:W3:Y:S01]  /*193a0*/  MUFU.EX2 R148, R148 ;  /* 0x0000009400947308 */ /* 0x000ee20000000800 */
[C---:B-1----:R-:W-:Y:S01]  /*193b0*/  FADD.FTZ R13, R95.reuse, R102 ;  /* 0x000000665f0d7221 */ /* 0x042fe20000010000 */
[----:B------:R-:W-:-:S06]  /*193c0*/  F2FP.BF16.F32.PACK_AB R154, R95, R154 ;  /* 0x0000009a5f9a723e */ /* 0x000fcc00000010ff */
[----:B------:R-:W1:Y:S01]  /*193d0*/  MUFU.EX2 R149, R149 ;  /* 0x0000009500957308 */ /* 0x000e620000000800 */
[C---:B--2---:R-:W-:Y:S01]  /*193e0*/  FADD.FTZ R4, R94.reuse, R3 ;  /* 0x000000035e047221 */ /* 0x044fe20000010000 */
[----:B------:R-:W-:-:S06]  /*193f0*/  F2FP.BF16.F32.PACK_AB R155, R94, R155 ;  /* 0x0000009b5e9b723e */ /* 0x000fcc00000010ff */
[----:B------:R-:W2:Y:S01]  /*19400*/  MUFU.EX2 R97, R97 ;  /* 0x0000006100617308 */ /* 0x000ea20000000800 */
[----:B---3--:R-:W-:-:S07]  /*19410*/  FADD.FTZ R102, R148, R13 ;  /* 0x0000000d94667221 */ /* 0x008fce0000010000 */
[----:B------:R-:W3:Y:S01]  /*19420*/  MUFU.EX2 R96, R96 ;  /* 0x0000006000607308 */ /* 0x000ee20000000800 */
[----:B-1----:R-:W-:-:S07]  /*19430*/  FADD.FTZ R3, R149, R4 ;  /* 0x0000000495037221 */ /* 0x002fce0000010000 */
[----:B------:R-:W1:Y:S01]  /*19440*/  MUFU.EX2 R150, R150 ;  /* 0x0000009600967308 */ /* 0x000e620000000800 */
[C---:B--2---:R-:W-:Y:S01]  /*19450*/  FADD.FTZ R13, R97.reuse, R102 ;  /* 0x00000066610d7221 */ /* 0x044fe20000010000 */
[----:B------:R-:W-:-:S06]  /*19460*/  F2FP.BF16.F32.PACK_AB R148, R97, R148 ;  /* 0x000000946194723e */ /* 0x000fcc00000010ff */
[----:B------:R-:W2:Y:S01]  /*19470*/  MUFU.EX2 R151, R151 ;  /* 0x0000009700977308 */ /* 0x000ea20000000800 */
[C---:B---3--:R-:W-:Y:S01]  /*19480*/  FADD.FTZ R4, R96.reuse, R3 ;  /* 0x0000000360047221 */ /* 0x048fe20000010000 */
[----:B------:R-:W-:-:S06]  /*19490*/  F2FP.BF16.F32.PACK_AB R149, R96, R149 ;  /* 0x000000956095723e */ /* 0x000fcc00000010ff */
[----:B------:R-:W3:Y:S01]  /*194a0*/  MUFU.EX2 R99, R99 ;  /* 0x0000006300637308 */ /* 0x000ee20000000800 */
[----:B-1----:R-:W-:-:S07]  /*194b0*/  FADD.FTZ R102, R150, R13 ;  /* 0x0000000d96667221 */ /* 0x002fce0000010000 */
[----:B------:R-:W1:Y:S01]  /*194c0*/  MUFU.EX2 R6, R105 ;  /* 0x0000006900067308 */ /* 0x000e620000000800 */
[----:B--2---:R-:W-:-:S07]  /*194d0*/  FADD.FTZ R3, R151, R4 ;  /* 0x0000000497037221 */ /* 0x004fce0000010000 */
[----:B------:R-:W2:Y:S01]  /*194e0*/  MUFU.EX2 R144, R144 ;  /* 0x0000009000907308 */ /* 0x000ea20000000800 */
[C---:B---3--:R-:W-:Y:S01]  /*194f0*/  FADD.FTZ R13, R99.reuse, R102 ;  /* 0x00000066630d7221 */ /* 0x048fe20000010000 */
[----:B------:R-:W-:-:S06]  /*19500*/  F2FP.BF16.F32.PACK_AB R150, R99, R150 ;  /* 0x000000966396723e */ /* 0x000fcc00000010ff */
[----:B------:R-:W3:Y:S01]  /*19510*/  MUFU.EX2 R145, R145 ;  /* 0x0000009100917308 */ /* 0x000ee20000000800 */
[C---:B-1----:R-:W-:Y:S01]  /*19520*/  FADD.FTZ R4, R6.reuse, R3 ;  /* 0x0000000306047221 */ /* 0x042fe20000010000 */
[----:B------:R-:W-:Y:S01]  /*19530*/  F2FP.BF16.F32.PACK_AB R151, R6, R151 ;  /* 0x000000970697723e */ /* 0x000fe200000010ff */
[----:B------:R-:W-:-:S05]  /*19540*/  IMAD.MOV.U32 R6, RZ, RZ, R21 ;  /* 0x000000ffff067224 */ /* 0x000fca00078e0015 */
        /* <DEDUP_REMOVED lines=53> */
[----:B--2---:R-:W-:Y:S01]  /*198a0*/  FADD.FTZ R3, R106, R3 ;  /* 0x000000036a037221 */ /* 0x004fe20000010000 */
[C---:B---3--:R-:W-:Y:S01]  /*198b0*/  FADD.FTZ R4, R5.reuse, R102 ;  /* 0x0000006605047221 */ /* 0x048fe20000010000 */
[----:B------:R-:W-:Y:S01]  /*198c0*/  F2FP.BF16.F32.PACK_AB R138, R5, R138 ;  /* 0x0000008a058a723e */ /* 0x000fe200000010ff */
[----:B------:R-:W-:Y:S02]  /*198d0*/  IMAD.MOV.U32 R5, RZ, RZ, R101 ;  /* 0x000000ffff057224 */ /* 0x000fe400078e0065 */
[C---:B-1----:R-:W-:Y:S01]  /*198e0*/  FADD.FTZ R3, R123.reuse, R3 ;  /* 0x000000037b037221 */ /* 0x042fe20000010000 */
[----:B------:R-:W-:Y:S01]  /*198f0*/  F2FP.BF16.F32.PACK_AB R139, R123, R106 ;  /* 0x0000006a7b8b723e */ /* 0x000fe200000010ff */
[----:B0-----:R-:W-:Y:S06]  /*19900*/  @P2 BRA `(.L_x_1877) ;  /* 0xffffffc800442947 */ /* 0x001fec000383ffff */
[----:B------:R-:W-:Y:S05]  /*19910*/  BSYNC B1 ;  /* 0x0000000000017941 */ /* 0x000fea0003800000 */
.L_x_1858:
[----:B------:R-:W-:Y:S02]  /*19920*/  IMAD.MOV.U32 R6, RZ, RZ, R21 ;  /* 0x000000ffff067224 */ /* 0x000fe400078e0015 */
[----:B------:R-:W-:Y:S02]  /*19930*/  IMAD.MOV.U32 R5, RZ, RZ, R101 ;  /* 0x000000ffff057224 */ /* 0x000fe400078e0065 */
[----:B------:R-:W-:Y:S02]  /*19940*/  IMAD.MOV.U32 R22, RZ, RZ, R15 ;  /* 0x000000ffff167224 */ /* 0x000fe400078e000f */
[----:B------:R-:W-:-:S07]  /*19950*/  IMAD.MOV.U32 R23, RZ, RZ, R20 ;  /* 0x000000ffff177224 */ /* 0x000fce00078e0014 */
.L_x_1857:
[----:B------:R-:W-:Y:S05]  /*19960*/  BSYNC B0 ;  /* 0x0000000000007941 */ /* 0x000fea0003800000 */
.L_x_1856:
        /* <DEDUP_REMOVED lines=24> */
.L_x_1880:
[----:B------:R-:W-:-:S13]  /*19af0*/  ISETP.NE.AND P2, PT, R14, 0x1, PT ;  /* 0x000000010e00780c */ /* 0x000fda0003f45270 */
[----:B------:R-:W0:Y:S02]  /*19b00*/  @P2 LDC.64 R12, c[0x0][0x9e8] ;  /* 0x00027a00ff0c2b82 */ /* 0x000e240000000a00 */
[----:B0-----:R-:W-:-:S05]  /*19b10*/  @P2 IMAD.HI.U32 R12, R9, R12, RZ ;  /* 0x0000000c090c2227 */ /* 0x001fca00078e00ff */
[----:B------:R-:W-:-:S07]  /*19b20*/  @P2 SHF.R.U32.HI R9, RZ, R13, R12 ;  /* 0x0000000dff092219 */ /* 0x000fce000001160c */
.L_x_1881:
[----:B------:R-:W-:Y:S05]  /*19b30*/  BSYNC B0 ;  /* 0x0000000000007941 */ /* 0x000fea0003800000 */
.L_x_1879:
[----:B------:R-:W-:-:S05]  /*19b40*/  IMAD R12, R9, R14, RZ ;  /* 0x0000000e090c7224 */ /* 0x000fca00078e02ff */
[----:B------:R-:W-:-:S07]  /*19b50*/  VIMNMX R11, R11, R12, !PT ;  /* 0x0000000c0b0b7248 */ /* 0x000fce0007fe0100 */
.L_x_1878:
[----:B------:R-:W-:Y:S01]  /*19b60*/  VIADD R11, R11, 0x5f ;  /* 0x0000005f0b0b7836 */ /* 0x000fe20000000000 */
[----:B------:R-:W-:Y:S03]  /*19b70*/  BSSY B0, `(.L_x_1882) ;  /* 0x0000265000007945 */ /* 0x000fe60003800000 */
[----:B------:R-:W-:-:S05]  /*19b80*/  IMAD.HI R11, R11, 0x2aaaaaab, RZ ;  /* 0x2aaaaaab0b0b7827 */ /* 0x000fca00078e02ff */
[----:B------:R-:W-:-:S04]  /*19b90*/  SHF.R.U32.HI R12, RZ, 0x1f, R11 ;  /* 0x0000001fff0c7819 */ /* 0x000fc8000001160b */
[----:B------:R-:W-:-:S04]  /*19ba0*/  LEA.HI.SX32 R12, R11, R12, 0x1c ;  /* 0x0000000c0b0c7211 */ /* 0x000fc800078fe2ff */
[----:B------:R-:W-:-:S04]  /*19bb0*/  VIMNMX R15, R179, R12, !PT ;  /* 0x0000000cb30f7248 */ /* 0x000fc80007fe0100 */
[----:B------:R-:W-:-:S13]  /*19bc0*/  ISETP.GE.AND P2, PT, R8, R15, PT ;  /* 0x0000000f0800720c */ /* 0x000fda0003f46270 */
[----:B------:R-:W-:Y:S05]  /*19bd0*/  @!P2 BRA `(.L_x_1883) ;  /* 0x000000240078a947 */ /* 0x000fea0003800000 */
[----:B------:R-:W-:Y:S01]  /*19be0*/  BSSY B1, `(.L_x_1883) ;  /* 0x000025d000017945 */ /* 0x000fe20003800000 */
[----:B------:R-:W-:Y:S02]  /*19bf0*/  IMAD.MOV.U32 R13, RZ, RZ, R6 ;  /* 0x000000ffff0d7224 */ /* 0x000fe400078e0006 */
[----:B------:R-:W-:Y:S02]  /*19c00*/  IMAD.MOV.U32 R12, RZ, RZ, R5 ;  /* 0x000000ffff0c7224 */ /* 0x000fe400078e0005 */
[----:B------:R-:W-:Y:S02]  /*19c10*/  IMAD.MOV.U32 R20, RZ, RZ, R8 ;  /* 0x000000ffff147224 */ /* 0x000fe400078e0008 */
[----:B------:R-:W-:Y:S02]  /*19c20*/  IMAD.MOV.U32 R198, RZ, RZ, R23 ;  /* 0x000000ffffc67224 */ /* 0x000fe400078e0017 */
[----:B------:R-:W-:-:S07]  /*19c30*/  IMAD.MOV.U32 R199, RZ, RZ, R22 ;  /* 0x000000ffffc77224 */ /* 0x000fce00078e0016 */
.L_x_1894:
[----:B------:R-:W-:-:S05]  /*19c40*/  VIADD R21, R199, 0x1 ;  /* 0x00000001c7157836 */ /* 0x000fca0000000000 */
[----:B------:R-:W-:-:S04]  /*19c50*/  ISETP.NE.AND P2, PT, R21, 0x2, PT ;  /* 0x000000021500780c */ /* 0x000fc80003f45270 */
[----:B------:R-:W-:Y:S02]  /*19c60*/  SEL R21, R21, RZ, P2 ;  /* 0x000000ff15157207 */ /* 0x000fe40001000000 */
[----:B------:R-:W-:-:S03]  /*19c70*/  SEL R23, RZ, 0x1, P2 ;  /* 0x00000001ff177807 */ /* 0x000fc60001000000 */
[----:B------:R-:W-:Y:S01]  /*19c80*/  IMAD.MOV.U32 R22, RZ, RZ, R21 ;  /* 0x000000ffff167224 */ /* 0x000fe200078e0015 */
[----:B------:R-:W-:Y:S01]  /*19c90*/  LOP3.LUT R23, R198, R23, RZ, 0x3c, !PT ;  /* 0x00000017c6177212 */ /* 0x000fe200078e3cff */
[----:B------:R-:W-:Y:S06]  /*19ca0*/  @!P0 BRA `(.L_x_1884) ;  /* 0x0000000000048947 */ /* 0x000fec0003800000 */
[----:B------:R-:W-:Y:S01]  /*19cb0*/  BPT.TRAP 0x1 ;  /* 0x000000040000795c */ /* 0x000fe20000300000 */
.L_x_1884:
[----:B------:R-:W-:Y:S01]  /*19cc0*/  IMAD R5, R22, 0x8, R16 ;  /* 0x0000000816057824 */ /* 0x000fe200078e0210 */
[----:B------:R-:W-:-:S04]  /*19cd0*/  SHF.L.U32 R6, R23, 0x1f, RZ ;  /* 0x0000001f17067819 */ /* 0x000fc800000006ff */
[----:B------:R0:W1:Y:S01]  /*19ce0*/  SYNCS.PHASECHK.TRANS64.TRYWAIT P2, [R5+URZ+0x2a830], R6 ;  /* 0x02a83006050075a7 */ /* 0x000062000804017f */
[----:B------:R-:W-:Y:S05]  /*19cf0*/  @!P0 BRA `(.L_x_1885) ;  /* 0x0000000000048947 */ /* 0x000fea0003800000 */
[----:B------:R-:W-:Y:S01]  /*19d00*/  BPT.TRAP 0x1 ;  /* 0x000000040000795c */ /* 0x000fe20000300000 */
.L_x_1885:
[----:B------:R-:W-:Y:S01]  /*19d10*/  BSSY B2, `(.L_x_1886) ;  /* 0x0000006000027945 */ /* 0x000fe20003800000 */
[----:B------:R-:W-:Y:S02]  /*19d20*/  IMAD R8, R22, 0x900, R7 ;  /* 0x0000090016087824 */ /* 0x000fe400078e0207 */
[----:B------:R-:W-:Y:S01]  /*19d30*/  IMAD.MOV.U32 R9, RZ, RZ, 0x40000040 ;  /* 0x40000040ff097424 */ /* 0x000fe200078e00ff */
[----:B-1----:R-:W-:Y:S06]  /*19d40*/  @P2 BRA `(.L_x_1887) ;  /* 0x0000000000082947 */ /* 0x002fec0003800000 */
[----:B------:R-:W1:Y:S02]  /*19d50*/  SYNCS.PHASECHK.TRANS64.TRYWAIT P2, [R5+URZ+0x2a830], R6 ;  /* 0x02a83006050075a7 */ /* 0x000e64000804017f */
[----:B-1----:R-:W-:Y:S05]  /*19d60*/  @!P2 BRA `(.L_x_1888) ;  /* 0x0000011400e8a947 */ /* 0x002fea0003800000 */
.L_x_1887:
[----:B------:R-:W-:Y:S05]  /*19d70*/  BSYNC B2 ;  /* 0x0000000000027941 */ /* 0x000fea0003800000 */
.L_x_1886:
[----:B------:R-:W2:Y:S04]  /*19d80*/  LDL.64 R88, [R1+0x38] ;  /* 0x0000380001587983 */ /* 0x000ea80000100a00 */
[----:B------:R-:W3:Y:S04]  /*19d90*/  LDL.64 R218, [R1+0x30] ;  /* 0x0000300001da7983 */ /* 0x000ee80000100a00 */
[----:B------:R-:W4:Y:S01]  /*19da0*/  LDL.64 R216, [R1+0x28] ;  /* 0x0000280001d87983 */ /* 0x000f220000100a00 */
[----:B------:R-:W-:-:S03]  /*19db0*/  R2UR UR6, R8 ;  /* 0x00000000080672ca */ /* 0x000fc600000e0000 */
[----:B------:R-:W5:Y:S01]  /*19dc0*/  LDL.64 R214, [R1+0x20] ;  /* 0x0000200001d67983 */ /* 0x000f620000100a00 */
[----:B------:R-:W-:Y:S01]  /*19dd0*/  R2UR UR7, R9 ;  /* 0x00000000090772ca */ /* 0x000fe200000e0000 */
[----:B------:R-:W-:Y:S02]  /*19de0*/  VIADD R10, R8, 0x2 ;  /* 0x00000002080a7836 */ /* 0x000fe40000000000 */
        /* <DEDUP_REMOVED lines=172> */
.L_x_1889:
[----:B01----:R-:W-:Y:S01]  /*1a8b0*/  SHF.L.U32 R5, R198, 0x1f, RZ ;  /* 0x0000001fc6057819 */ /* 0x003fe200000006ff */
[----:B------:R-:W-:-:S04]  /*1a8c0*/  IMAD R198, R199, 0x8, R16 ;  /* 0x00000008c7c67824 */ /* 0x000fc800078e0210 */
[----:B------:R0:W1:Y:S01]  /*1a8d0*/  SYNCS.PHASECHK.TRANS64.TRYWAIT P2, [R198+URZ+0x2a850], R5 ;  /* 0x02a85005c60075a7 */ /* 0x000062000804017f */
[----:B------:R-:W-:Y:S05]  /*1a8e0*/  @!P0 BRA `(.L_x_1890) ;  /* 0x0000000000048947 */ /* 0x000fea0003800000 */
[----:B------:R-:W-:Y:S01]  /*1a8f0*/  BPT.TRAP 0x1 ;  /* 0x000000040000795c */ /* 0x000fe20000300000 */
.L_x_1890:
[----:B------:R-:W-:Y:S04]  /*1a900*/  BSSY B2, `(.L_x_1891) ;  /* 0x0000004000027945 */ /* 0x000fe80003800000 */
[----:B-1----:R-:W-:Y:S05]  /*1a910*/  @P2 BRA `(.L_x_1892) ;  /* 0x0000000000082947 */ /* 0x002fea0003800000 */
[----:B------:R-:W1:Y:S02]  /*1a920*/  SYNCS.PHASECHK.TRANS64.TRYWAIT P2, [R198+URZ+0x2a850], R5 ;  /* 0x02a85005c60075a7 */ /* 0x000e64000804017f */
[----:B-1----:R-:W-:Y:S05]  /*1a930*/  @!P2 BRA `(.L_x_1893) ;  /* 0x0000010c0008a947 */ /* 0x002fea0003800000 */
.L_x_1892:
[----:B------:R-:W-:Y:S05]  /*1a940*/  BSYNC B2 ;  /* 0x0000000000027941 */ /* 0x000fea0003800000 */
.L_x_1891:
[----:B------:R-:W-:Y:S01]  /*1a950*/  VIADD R0, R16, 0x400 ;  /* 0x0000040010007836 */ /* 0x000fe20000000000 */
        /* <DEDUP_REMOVED lines=9> */
[----:B------:R-:W2:Y:S01]  /*1a9f0*/  MUFU.TANH R207, R207 ;  /* 0x000000cf00cf7308 */ /* 0x000ea20000002400 */
[----:B------:R-:W-:Y:S01]  /*1aa00*/  FMUL.FTZ R211, R93, UR51 ;  /* 0x000000335dd37c20 */ /* 0x000fe20008410000 */
[----:B------:R-:W-:Y:S01]  /*1aa10*/  FMUL.FTZ R97, R97, UR51 ;  /* 0x0000003361617c20 */ /* 0x000fe20008410000 */
[----:B------:R-:W-:Y:S01]  /*1aa20*/  LOP3.LUT R0, R0, 0x3000000, RZ, 0xfc, !PT ;  /* 0x0300000000007812 */ /* 0x000fe200078efcff */
[----:B------:R-:W-:Y:S01]  /*1aa30*/  FMUL.FTZ R213, R104, UR51 ;  /* 0x0000003368d57c20 */ /* 0x000fe20008410000 */
[----:B------:R-:W-:Y:S01]  /*1aa40*/  FMUL.FTZ R215, R105, UR51 ;  /* 0x0000003369d77c20 */ /* 0x000fe20008410000 */
[----:B------:R-:W-:Y:S01]  /*1aa50*/  FMUL.FTZ R219, R108, UR51 ;  /* 0x000000336cdb7c20 */ /* 0x000fe20008410000 */
[----:B------:R-:W-:Y:S01]  /*1aa60*/  FMUL.FTZ R221, R109, UR51 ;  /* 0x000000336ddd7c20 */ /* 0x000fe20008410000 */
[----:B------:R-:W-:Y:S01]  /*1aa70*/  IMAD R8, R199, 0x600, R0 ;  /* 0x00000600c7087824 */ /* 0x000fe200078e0200 */
[----:B------:R-:W3:Y:S01]  /*1aa80*/  MUFU.TANH R89, R89 ;  /* 0x0000005900597308 */ /* 0x000ee20000002400 */
[----:B------:R-:W-:Y:S01]  /*1aa90*/  FMUL.FTZ R199, R96, UR51 ;  /* 0x0000003360c77c20 */ /* 0x000fe20008410000 */
[----:B------:R-:W-:Y:S01]  /*1aaa0*/  FMUL.FTZ R109, R111, UR51 ;  /* 0x000000336f6d7c20 */ /* 0x000fe20008410000 */
[C---:B------:R-:W-:Y:S01]  /*1aab0*/  VIADD R10, R8.reuse, 0x80 ;  /* 0x00000080080a7836 */ /* 0x040fe20000000000 */
[----:B------:R-:W-:Y:S01]  /*1aac0*/  R2UR UR6, R8 ;  /* 0x00000000080672ca */ /* 0x000fe200000e0000 */
[----:B------:R-:W-:Y:S01]  /*1aad0*/  FMUL.FTZ R111, R112, UR51 ;  /* 0x00000033706f7c20 */ /* 0x000fe20008410000 */
[----:B------:R-:W-:Y:S01]  /*1aae0*/  FMUL.FTZ R113, R113, UR51 ;  /* 0x0000003371717c20 */ /* 0x000fe20008410000 */
[----:B------:R-:W-:Y:S01]  /*1aaf0*/  FMUL.FTZ R229, R116, UR51 ;  /* 0x0000003374e57c20 */ /* 0x000fe20008410000 */
[----:B------:R-:W4:Y:S01]  /*1ab00*/  MUFU.TANH R209, R209 ;  /* 0x000000d100d17308 */ /* 0x000f220000002400 */
[----:B--2---:R-:W-:Y:S01]  /*1ab10*/  FMNMX.FTZ R0, R207, R12, !PT ;  /* 0x0000000ccf007209 */ /* 0x004fe20007810000 */
[----:B------:R-:W-:Y:S01]  /*1ab20*/  FMUL.FTZ R117, R117, UR51 ;  /* 0x0000003375757c20 */ /* 0x000fe20008410000 */
[----:B------:R-:W-:Y:S01]  /*1ab30*/  FMUL.FTZ R120, R120, UR51 ;  /* 0x0000003378787c20 */ /* 0x000fe20008410000 */
[----:B------:R-:W-:Y:S01]  /*1ab40*/  FMUL.FTZ R125, R125, UR51 ;  /* 0x000000337d7d7c20 */ /* 0x000fe20008410000 */
[----:B------:R-:W-:Y:S01]  /*1ab50*/  FMUL.FTZ R231, R128, UR51 ;  /* 0x0000003380e77c20 */ /* 0x000fe20008410000 */
[----:B------:R-:W-:Y:S01]  /*1ab60*/  FMUL.FTZ R233, R129, UR51 ;  /* 0x0000003381e97c20 */ /* 0x000fe20008410000 */
[----:B------:R-:W-:Y:S01]  /*1ab70*/  FMUL.FTZ R237, R132, UR51 ;  /* 0x0000003384ed7c20 */ /* 0x000fe20008410000 */
[----:B------:R-:W2:Y:S01]  /*1ab80*/  MUFU.TANH R211, R211 ;  /* 0x000000d300d37308 */ /* 0x000ea20000002400 */
[----:B------:R-:W-:Y:S01]  /*1ab90*/  HGMMA.64x128x16.F32.BF16 R24, R156, gdesc[UR4].tnspB, R24, gsb0 ;  /* 0x41e000049c187df0 */ /* 0x000fe20008001818 */
[----:B------:R-:W-:Y:S01]  /*1aba0*/  R2UR UR6, R10 ;  /* 0x000000000a0672ca */ /* 0x000fe200000e0000 */
[----:B------:R-:W-:Y:S01]  /*1abb0*/  VIADD R10, R8, 0x100 ;  /* 0x00000100080a7836 */ /* 0x000fe20000000000 */
[----:B------:R-:W-:Y:S01]  /*1abc0*/  R2UR UR7, R11 ;  /* 0x000000000b0772ca */ /* 0x000fe200000e0000 */
[----:B------:R-:W-:Y:S01]  /*1abd0*/  IMAD.MOV.U32 R11, RZ, RZ, 0x40000040 ;  /* 0x40000040ff0b7424 */ /* 0x000fe200078e00ff */
[----:B---3--:R-:W-:Y:S01]  /*1abe0*/  FMNMX.FTZ R0, R89, R0, !PT ;  /* 0x0000000059007209 */ /* 0x008fe20007810000 */
[----:B------:R-:W-:Y:S01]  /*1abf0*/  FMUL.FTZ R133, R133, UR51 ;  /* 0x0000003385857c20 */ /* 0x000fe20008410000 */
[----:B------:R-:W3:Y:S01]  /*1ac00*/  MUFU.TANH R199, R199 ;  /* 0x000000c700c77308 */ /* 0x000ee20000002400 */
[----:B------:R-:W-:Y:S01]  /*1ac10*/  FMUL.FTZ R90, R90, UR51 ;  /* 0x000000335a5a7c20 */ /* 0x000fe20008410000 */
[----:B----4-:R-:W-:Y:S01]  /*1ac20*/  FMNMX.FTZ R0, R209, R0, !PT ;  /* 0x00000000d1007209 */ /* 0x010fe20007810000 */
[----:B------:R-:W-:Y:S01]  /*1ac30*/  FMUL.FTZ R91, R91, UR51 ;  /* 0x000000335b5b7c20 */ /* 0x000fe20008410000 */
[----:B------:R-:W-:Y:S01]  /*1ac40*/  FMUL.FTZ R93, R94, UR51 ;  /* 0x000000335e5d7c20 */ /* 0x000fe20008410000 */
        /* <DEDUP_REMOVED lines=9> */
[----:B------:R-:W-:-:S02]  /*1ace0*/  VIADD R88, R8, 0x180 ;  /* 0x0000018008587836 */ /* 0x000fc40000000000 */
[----:B------:R-:W-:Y:S01]  /*1acf0*/  FMUL.FTZ R129, R114, UR51 ;  /* 0x0000003372817c20 */ /* 0x000fe20008410000 */
        /* <DEDUP_REMOVED lines=9> */
[----:B----4-:R-:W-:Y:S01]  /*1ad90*/  FMNMX.FTZ R0, R97, R0, !PT ;  /* 0x0000000061007209 */ /* 0x010fe20007810000 */
[----:B------:R-:W-:Y:S01]  /*1ada0*/  FMUL.FTZ R135, R135, UR51 ;  /* 0x0000003387877c20 */ /* 0x000fe20008410000 */
[----:B------:R-:W-:Y:S01]  /*1adb0*/  ISETP.GT.AND P2, PT, R20, R15, PT ;  /* 0x0000000f1400720c */ /* 0x000fe20003f44270 */
[----:B01----:R-:W-:-:S04]  /*1adc0*/  @!P1 VIADD R198, R198, 0x2a860 ;  /* 0x0002a860c6c69836 */ /* 0x003fc80000000000 */
[----:B------:R-:W-:Y:S01]  /*1add0*/  MUFU.TANH R219, R219 ;  /* 0x000000db00db7308 */ /* 0x000fe20000002400 */
[----:B------:R-:W-:-:S07]  /*1ade0*/  @!P1 PRMT R198, RZ, 0x654, R198 ;  /* 0x00000654ffc69816 */ /* 0x000fce00000000c6 */
        /* <DEDUP_REMOVED lines=10> */
[----:B------:R-:W0:Y:S08]  /*1ae90*/  MUFU.TANH R90, R90 ;  /* 0x0000005a005a7308 */ /* 0x000e300000002400 */
[----:B------:R-:W1:Y:S01]  /*1aea0*/  MUFU.TANH R91, R91 ;  /* 0x0000005b005b7308 */ /* 0x000e620000002400 */
[----:B------:R-:W-:-:S02]  /*1aeb0*/  WARPGROUP.DEPBAR.LE gsb0, 0x0 ;  /* 0x00008000000079c5 */ /* 0x000fc40000010000 */
[----:B------:R-:W-:Y:S01]  /*1aec0*/  WARPGROUP.ARRIVE ;  /* 0x00000000000079c5 */ /* 0x000fe20000000000 */
[----:B------:R-:W-:Y:S01]  /*1aed0*/  FMUL.FTZ R157, R100, UR51 ;  /* 0x00000033649d7c20 */ /* 0x000fe20008410000 */
[----:B------:R-:W-:-:S03]  /*1aee0*/  FMUL.FTZ R159, R101, UR51 ;  /* 0x00000033659f7c20 */ /* 0x000fc60008410000 */
[----:B------:R-:W2:Y:S01]  /*1aef0*/  MUFU.TANH R93, R93 ;  /* 0x0000005d005d7308 */ /* 0x000ea20000002400 */
[----:B0-----:R-:W-:Y:S01]  /*1af00*/  FMNMX.FTZ R6, R90, R13, !PT ;  /* 0x0000000d5a067209 */ /* 0x001fe20007810000 */
[----:B------:R-:W-:Y:S01]  /*1af10*/  FMUL.FTZ R101, R102, UR51 ;  /* 0x0000003366657c20 */ /* 0x000fe20008410000 */
[----:B------:R-:W-:Y:S01]  /*1af20*/  HGMMA.64x128x16.F32.BF16 R24, R152, gdesc[UR4].tnspB, R24, gsb0 ;  /* 0x41e0000498187df0 */ /* 0x000fe20008001818 */
[----:B------:R-:W-:Y:S01]  /*1af30*/  R2UR UR6, R10 ;  /* 0x000000000a0672ca */ /* 0x000fe200000e0000 */
[----:B------:R-:W-:Y:S01]  /*1af40*/  IMAD.U32 R10, RZ, RZ, UR42 ;  /* 0x0000002aff0a7e24 */ /* 0x000fe2000f8e00ff */
[----:B------:R-:W-:Y:S01]  /*1af50*/  R2UR UR7, R11 ;  /* 0x000000000b0772ca */ /* 0x000fe200000e0000 */
[----:B------:R-:W-:Y:S01]  /*1af60*/  FMUL.FTZ R11, R119, UR51 ;  /* 0x00000033770b7c20 */ /* 0x000fe20008410000 */
[----:B------:R-:W0:Y:S01]  /*1af70*/  MUFU.TANH R157, R157 ;  /* 0x0000009d009d7308 */ /* 0x000e220000002400 */
[----:B-1----:R-:W-:Y:S01]  /*1af80*/  FMNMX.FTZ R6, R91, R6, !PT ;  /* 0x000000065b067209 */ /* 0x002fe20007810000 */
[----:B------:R-:W-:-:S06]  /*1af90*/  FMUL.FTZ R119, R122, UR51 ;  /* 0x000000337a777c20 */ /* 0x000fcc0008410000 */
[----:B------:R-:W1:Y:S01]  /*1afa0*/  MUFU.TANH R159, R159 ;  /* 0x0000009f009f7308 */ /* 0x000e620000002400 */
[----:B--2---:R-:W-:-:S07]  /*1afb0*/  FMNMX.FTZ R6, R93, R6, !PT ;  /* 0x000000065d067209 */ /* 0x004fce0007810000 */
[----:B------:R-:W2:Y:S01]  /*1afc0*/  MUFU.TANH R95, R95 ;  /* 0x0000005f005f7308 */ /* 0x000ea20000002400 */
[----:B0-----:R-:W-:-:S07]  /*1afd0*/  FMNMX.FTZ R0, R157, R0, !PT ;  /* 0x000000009d007209 */ /* 0x001fce0007810000 */
[----:B------:R-:W0:Y:S01]  /*1afe0*/  MUFU.TANH R9, R9 ;  /* 0x0000000900097308 */ /* 0x000e220000002400 */
[----:B-1----:R-:W-:-:S04]  /*1aff0*/  FMNMX.FTZ R0, R159, R0, !PT ;  /* 0x000000009f007209 */ /* 0x002fc80007810000 */
[----:B------:R-:W-:-:S03]  /*1b000*/  FMNMX.FTZ R0, R213, R0, !PT ;  /* 0x00000000d5007209 */ /* 0x000fc60007810000 */
[----:B------:R-:W1:Y:S01]  /*1b010*/  MUFU.TANH R99, R99 ;  /* 0x0000006300637308 */ /* 0x000e620000002400 */
[----:B------:R-:W-:Y:S02]  /*1b020*/  FMNMX.FTZ R0, R215, R0, !PT ;  /* 0x00000000d7007209 */ /* 0x000fe40007810000 */
[----:B--2---:R-:W-:Y:S02]  /*1b030*/  FMNMX.FTZ R6, R95, R6, !PT ;  /* 0x000000065f067209 */ /* 0x004fe40007810000 */
[----:B------:R-:W-:-:S03]  /*1b040*/  FMNMX.FTZ R0, R219, R0, !PT ;  /* 0x00000000db007209 */ /* 0x000fc60007810000 */
[----:B------:R-:W2:Y:S01]  /*1b050*/  MUFU.TANH R101, R101 ;  /* 0x0000006500657308 */ /* 0x000ea20000002400 */
[----:B------:R-:W-:Y:S02]  /*1b060*/  FMNMX.FTZ R0, R221, R0, !PT ;  /* 0x00000000dd007209 */ /* 0x000fe40007810000 */
[----:B0-----:R-:W-:Y:S02]  /*1b070*/  FMNMX.FTZ R6, R9, R6, !PT ;  /* 0x0000000609067209 */ /* 0x001fe40007810000 */
[----:B------:R-:W-:-:S03]  /*1b080*/  FMNMX.FTZ R0, R111, R0, !PT ;  /* 0x000000006f007209 */ /* 0x000fc60007810000 */
[----:B------:R-:W0:Y:S01]  /*1b090*/  MUFU.TANH R103, R103 ;  /* 0x0000006700677308 */ /* 0x000e220000002400 */
[----:B------:R-:W-:Y:S02]  /*1b0a0*/  FMNMX.FTZ R0, R113, R0, !PT ;  /* 0x0000000071007209 */ /* 0x000fe40007810000 */
[----:B-1----:R-:W-:Y:S02]  /*1b0b0*/  FMNMX.FTZ R6, R99, R6, !PT ;  /* 0x0000000663067209 */ /* 0x002fe40007810000 */
[----:B------:R-:W-:-:S03]  /*1b0c0*/  FMNMX.FTZ R0, R229, R0, !PT ;  /* 0x00000000e5007209 */ /* 0x000fc60007810000 */
[----:B------:R-:W1:Y:S01]  /*1b0d0*/  MUFU.TANH R105, R105 ;  /* 0x0000006900697308 */ /* 0x000e620000002400 */
[----:B------:R-:W-:Y:S02]  /*1b0e0*/  FMNMX.FTZ R0, R117, R0, !PT ;  /* 0x0000000075007209 */ /* 0x000fe40007810000 */
[----:B--2---:R-:W-:-:S05]  /*1b0f0*/  FMNMX.FTZ R6, R101, R6, !PT ;  /* 0x0000000665067209 */ /* 0x004fca0007810000 */
[----:B------:R-:W2:Y:S01]  /*1b100*/  MUFU.TANH R107, R107 ;  /* 0x0000006b006b7308 */ /* 0x000ea20000002400 */
[----:B0-----:R-:W-:-:S07]  /*1b110*/  FMNMX.FTZ R6, R103, R6, !PT ;  /* 0x0000000667067209 */ /* 0x001fce0007810000 */
[----:B------:R-:W0:Y:S01]  /*1b120*/  MUFU.TANH R217, R217 ;  /* 0x000000d900d97308 */ /* 0x000e220000002400 */
[----:B-1----:R-:W-:-:S07]  /*1b130*/  FMNMX.FTZ R6, R105, R6, !PT ;  /* 0x0000000669067209 */ /* 0x002fce0007810000 */
[----:B------:R-:W1:Y:S01]  /*1b140*/  MUFU.TANH R109, R109 ;  /* 0x0000006d006d7308 */ /* 0x000e620000002400 */
[----:B--2---:R-:W-:-:S07]  /*1b150*/  FMNMX.FTZ R6, R107, R6, !PT ;  /* 0x000000066b067209 */ /* 0x004fce0007810000 */
        /* <DEDUP_REMOVED lines=12> */
[----:B------:R-:W-:Y:S01]  /*1b220*/  MUFU.TANH R127, R127 ;  /* 0x0000007f007f7308 */ /* 0x000fe20000002400 */
[----:B------:R-:W-:Y:S02]  /*1b230*/  WARPGROUP.DEPBAR.LE gsb0, 0x0 ;  /* 0x00008000000079c5 */ /* 0x000fe40000010000 */
[----:B------:R-:W-:Y:S01]  /*1b240*/  FMUL.FTZ R155, R121, UR51 ;  /* 0x00000033799b7c20 */ /* 0x000fe20008410000 */
[----:B------:R-:W-:Y:S01]  /*1b250*/  FMUL.FTZ R121, R124, UR51 ;  /* 0x000000337c797c20 */ /* 0x000fe20008410000 */
[----:B------:R-:W-:Y:S01]  /*1b260*/  WARPGROUP.ARRIVE ;  /* 0x00000000000079c5 */ /* 0x000fe20000000000 */
[----:B0-----:R-:W-:Y:S02]  /*1b270*/  FMNMX.FTZ R6, R119, R6, !PT ;  /* 0x0000000677067209 */ /* 0x001fe40007810000 */
[----:B------:R-:W0:Y:S02]  /*1b280*/  MUFU.TANH R153, R120 ;  /* 0x0000007800997308 */ /* 0x000e240000002400 */
[----:B-1----:R-:W-:Y:S01]  /*1b290*/  FMNMX.FTZ R6, R123, R6, !PT ;  /* 0x000000067b067209 */ /* 0x002fe20007810000 */
[----:B------:R-:W-:Y:S01]  /*1b2a0*/  HGMMA.64x128x16.F32.BF16 R24, R148, gdesc[UR4].tnspB, R24, gsb0 ;  /* 0x41e0000494187df0 */ /* 0x000fe20008001818 */
[----:B------:R-:W-:Y:S01]  /*1b2b0*/  R2UR UR6, R88 ;  /* 0x00000000580672ca */ /* 0x000fe200000e0000 */
[----:B------:R-:W-:-:S02]  /*1b2c0*/  VIADD R88, R8, 0x200 ;  /* 0x0000020008587836 */ /* 0x000fc40000000000 */
[----:B------:R-:W-:Y:S01]  /*1b2d0*/  VIADD R8, R8, 0x280 ;  /* 0x0000028008087836 */ /* 0x000fe20000000000 */
[----:B------:R-:W1:Y:S08]  /*1b2e0*/  MUFU.TANH R155, R155 ;  /* 0x0000009b009b7308 */ /* 0x000e700000002400 */
[----:B------:R-:W2:Y:S01]  /*1b2f0*/  MUFU.TANH R121, R121 ;  /* 0x0000007900797308 */ /* 0x000ea20000002400 */
[----:B0-----:R-:W-:-:S07]  /*1b300*/  FMNMX.FTZ R0, R153, R0, !PT ;  /* 0x0000000099007209 */ /* 0x001fce0007810000 */
[----:B------:R-:W-:Y:S01]  /*1b310*/  MUFU.TANH R131, R131 ;  /* 0x0000008300837308 */ /* 0x000fe20000002400 */
[----:B-1----:R-:W-:-:S07]  /*1b320*/  FMNMX.FTZ R0, R155, R0, !PT ;  /* 0x000000009b007209 */ /* 0x002fce0007810000 */
[----:B------:R-:W-:Y:S01]  /*1b330*/  MUFU.TANH R92, R92 ;  /* 0x0000005c005c7308 */ /* 0x000fe20000002400 */
[----:B--2---:R-:W-:-:S04]  /*1b340*/  FMNMX.FTZ R0, R121, R0, !PT ;  /* 0x0000000079007209 */ /* 0x004fc80007810000 */
[----:B------:R-:W-:-:S03]  /*1b350*/  FMNMX.FTZ R0, R125, R0, !PT ;  /* 0x000000007d007209 */ /* 0x000fc60007810000 */
[----:B------:R-:W-:Y:S01]  /*1b360*/  MUFU.TANH R135, R135 ;  /* 0x0000008700877308 */ /* 0x000fe20000002400 */
[----:B------:R-:W-:-:S04]  /*1b370*/  FMNMX.FTZ R0, R231, R0, !PT ;  /* 0x00000000e7007209 */ /* 0x000fc80007810000 */
[----:B------:R-:W-:-:S04]  /*1b380*/  FMNMX.FTZ R0, R233, R0, !PT ;  /* 0x00000000e9007209 */ /* 0x000fc80007810000 */
[----:B------:R-:W-:-:S04]  /*1b390*/  FMNMX.FTZ R0, R237, R0, !PT ;  /* 0x00000000ed007209 */ /* 0x000fc80007810000 */
[----:B------:R-:W-:-:S05]  /*1b3a0*/  FMNMX.FTZ R0, R133, R0, !PT ;  /* 0x0000000085007209 */ /* 0x000fca0007810000 */
[----:B------:R-:W0:Y:S02]  /*1b3b0*/  SHFL.BFLY PT, R5, R0, 0x2, 0x1f ;  /* 0x0c401f0000057f89 */ /* 0x000e2400000e0000 */
[----:B0-----:R-:W-:-:S05]  /*1b3c0*/  FMNMX.FTZ R0, R0, R5, !PT ;  /* 0x0000000500007209 */ /* 0x001fca0007810000 */
[----:B------:R-:W0:Y:S02]  /*1b3d0*/  SHFL.BFLY PT, R5, R0, 0x1, 0x1f ;  /* 0x0c201f0000057f89 */ /* 0x000e2400000e0000 */
[----:B0-----:R-:W-:-:S05]  /*1b3e0*/  FMNMX.FTZ R5, R0, R5, !PT ;  /* 0x0000000500057209 */ /* 0x001fca0007810000 */
[C---:B------:R-:W-:Y:S01]  /*1b3f0*/  FMUL.FTZ R2, R5.reuse, R10 ;  /* 0x0000000a05027220 */ /* 0x040fe20000410000 */
[----:B------:R-:W-:-:S03]  /*1b400*/  FADD.FTZ R0, -R5, R12 ;  /* 0x0000000c05007221 */ /* 0x000fc60000010100 */
[-CC-:B------:R-:W-:Y:S01]  /*1b410*/  FFMA.FTZ R156, R89, R10.reuse, -R2.reuse ;  /* 0x0000000a599c7223 */ /* 0x180fe20000010802 */
[----:B------:R-:W-:Y:S02]  /*1b420*/  IMAD.MOV.U32 R89, RZ, RZ, 0x40000040 ;  /* 0x40000040ff597424 */ /* 0x000fe400078e00ff */
[-CC-:B------:R-:W-:Y:S01]  /*1b430*/  FFMA.FTZ R12, R153, R10.reuse, -R2.reuse ;  /* 0x0000000a990c7223 */ /* 0x180fe20000010802 */
[-C--:B------:R-:W-:Y:S01]  /*1b440*/  FMUL.FTZ R0, R0, R10.reuse ;  /* 0x0000000a00007220 */ /* 0x080fe20000410000 */
[-CC-:B------:R-:W-:Y:S01]  /*1b450*/  FFMA.FTZ R207, R207, R10.reuse, -R2.reuse ;  /* 0x0000000acfcf7223 */ /* 0x180fe20000010802 */
[-CC-:B------:R-:W-:Y:S01]  /*1b460*/  FFMA.FTZ R154, R157, R10.reuse, -R2.reuse ;  /* 0x0000000a9d9a7223 */ /* 0x180fe20000010802 */
[----:B------:R-:W-:Y:S01]  /*1b470*/  R2UR UR7, R89 ;  /* 0x00000000590772ca */ /* 0x000fe200000e0000 */
        /* <DEDUP_REMOVED lines=9> */
[----:B------:R-:W-:-:S02]  /*1b510*/  FFMA.FTZ R133, R133, R10, -R2 ;  /* 0x0000000a85857223 */ /* 0x000fc40000010802 */
[----:B------:R-:W-:Y:S01]  /*1b520*/  MUFU.EX2 R207, R207 ;  /* 0x000000cf00cf7308 */ /* 0x000fe20000000800 */
[----:B------:R-:W-:Y:S02]  /*1b530*/  WARPGROUP.DEPBAR.LE gsb0, 0x0 ;  /* 0x00008000000079c5 */ /* 0x000fe40000010000 */
[----:B------:R-:W-:Y:S01]  /*1b540*/  WARPGROUP.ARRIVE ;  /* 0x00000000000079c5 */ /* 0x000fe20000000000 */
[----:B------:R-:W-:Y:S01]  /*1b550*/  FMUL.FTZ R149, R126, UR51 ;  /* 0x000000337e957c20 */ /* 0x000fe20008410000 */
[----:B------:R-:W-:Y:S01]  /*1b560*/  FMUL.FTZ R151, R130, UR51 ;  /* 0x0000003382977c20 */ /* 0x000fe20008410000 */
[-CC-:B------:R-:W-:Y:S01]  /*1b570*/  FFMA.FTZ R148, R213, R10.reuse, -R2.reuse ;  /* 0x0000000ad5947223 */ /* 0x180fe20000010802 */
[-CC-:B------:R-:W-:Y:S01]  /*1b580*/  FFMA.FTZ R150, R219, R10.reuse, -R2.reuse ;  /* 0x0000000adb967223 */ /* 0x180fe20000010802 */
[----:B------:R-:W-:Y:S01]  /*1b590*/  MUFU.EX2 R156, R156 ;  /* 0x0000009c009c7308 */ /* 0x000fe20000000800 */
[----:B------:R-:W-:Y:S01]  /*1b5a0*/  HGMMA.64x128x16.F32.BF16 R24, R144, gdesc[UR4].tnspB, R24, gsb0 ;  /* 0x41e0000490187df0 */ /* 0x000fe20008001818 */
[----:B------:R-:W-:Y:S01]  /*1b5b0*/  R2UR UR6, R88 ;  /* 0x00000000580672ca */ /* 0x000fe200000e0000 */
[----:B------:R-:W-:-:S05]  /*1b5c0*/  FFMA.FTZ R88, R231, R10, -R2 ;  /* 0x0000000ae7587223 */ /* 0x000fca0000010802 */
[----:B------:R-:W0:Y:S08]  /*1b5d0*/  MUFU.TANH R149, R149 ;  /* 0x0000009500957308 */ /* 0x000e300000002400 */
[----:B------:R-:W1:Y:S08]  /*1b5e0*/  MUFU.TANH R151, R151 ;  /* 0x0000009700977308 */ /* 0x000e700000002400 */
[----:B------:R-:W2:Y:S01]  /*1b5f0*/  MUFU.EX2 R158, R158 ;  /* 0x0000009e009e7308 */ /* 0x000ea20000000800 */
[----:B0-----:R-:W-:-:S04]  /*1b600*/  FMNMX.FTZ R6, R149, R6, !PT ;  /* 0x0000000695067209 */ /* 0x001fc80007810000 */
[----:B------:R-:W-:-:S03]  /*1b610*/  FMNMX.FTZ R6, R127, R6, !PT ;  /* 0x000000067f067209 */ /* 0x000fc60007810000 */
[----:B------:R-:W0:Y:S01]  /*1b620*/  MUFU.EX2 R209, R209 ;  /* 0x000000d100d17308 */ /* 0x000e220000000800 */
[----:B-1----:R-:W-:-:S04]  /*1b630*/  FMNMX.FTZ R6, R151, R6, !PT ;  /* 0x0000000697067209 */ /* 0x002fc80007810000 */
[----:B------:R-:W-:-:S03]  /*1b640*/  FMNMX.FTZ R89, R131, R6, !PT ;  /* 0x0000000683597209 */ /* 0x000fc60007810000 */
[----:B------:R-:W-:Y:S01]  /*1b650*/  MUFU.EX2 R152, R152 ;  /* 0x0000009800987308 */ /* 0x000fe20000000800 */
[----:B------:R-:W-:-:S04]  /*1b660*/  FMNMX.FTZ R6, R92, R89, !PT ;  /* 0x000000595c067209 */ /* 0x000fc80007810000 */
[----:B------:R-:W-:-:S03]  /*1b670*/  FMNMX.FTZ R6, R135, R6, !PT ;  /* 0x0000000687067209 */ /* 0x000fc60007810000 */
[----:B------:R-:W-:Y:S02]  /*1b680*/  MUFU.EX2 R97, R97 ;  /* 0x0000006100617308 */ /* 0x000fe40000000800 */
[----:B------:R-:W1:Y:S06]  /*1b690*/  SHFL.BFLY PT, R89, R6, 0x2, 0x1f ;  /* 0x0c401f0006597f89 */ /* 0x000e6c00000e0000 */
[----:B------:R-:W-:Y:S08]  /*1b6a0*/  MUFU.EX2 R154, R154 ;  /* 0x0000009a009a7308 */ /* 0x000ff00000000800 */
[----:B------:R-:W-:Y:S08]  /*1b6b0*/  MUFU.EX2 R148, R148 ;  /* 0x0000009400947308 */ /* 0x000ff00000000800 */
[----:B------:R-:W-:Y:S01]  /*1b6c0*/  MUFU.EX2 R150, R150 ;  /* 0x0000009600967308 */ /* 0x000fe20000000800 */
[----:B-1----:R-:W-:Y:S01]  /*1b6d0*/  FMNMX.FTZ R96, R6, R89, !PT ;  /* 0x0000005906607209 */ /* 0x002fe20007810000 */
[----:B------:R-:W-:-:S04]  /*1b6e0*/  IMAD.MOV.U32 R89, RZ, RZ, 0x40000040 ;  /* 0x40000040ff597424 */ /* 0x000fc800078e00ff */
[----:B------:R-:W1:Y:S01]  /*1b6f0*/  SHFL.BFLY PT, R153, R96, 0x1, 0x1f ;  /* 0x0c201f0060997f89 */ /* 0x000e6200000e0000 */
[----:B------:R-:W-:Y:S01]  /*1b700*/  R2UR UR7, R89 ;  /* 0x00000000590772ca */ /* 0x000fe200000e0000 */
[----:B------:R-:W-:Y:S01]  /*1b710*/  FFMA.FTZ R89, R125, R10, -R2 ;  /* 0x0000000a7d597223 */ /* 0x000fe20000010802 */
[----:B------:R-:W-:Y:S08]  /*1b720*/  MUFU.EX2 R199, R199 ;  /* 0x000000c700c77308 */ /* 0x000ff00000000800 */
[----:B------:R-:W-:Y:S08]  /*1b730*/  MUFU.EX2 R12, R12 ;  /* 0x0000000c000c7308 */ /* 0x000ff00000000800 */
[----:B------:R-:W-:Y:S01]  /*1b740*/  MUFU.EX2 R94, R94 ;  /* 0x0000005e005e7308 */ /* 0x000fe20000000800 */
[----:B-1----:R-:W-:-:S07]  /*1b750*/  FMNMX.FTZ R6, R96, R153, !PT ;  /* 0x0000009960067209 */ /* 0x002fce0007810000 */
[----:B------:R-:W-:Y:S01]  /*1b760*/  MUFU.EX2 R89, R89 ;  /* 0x0000005900597308 */ /* 0x000fe20000000800 */
        /* <DEDUP_REMOVED lines=8> */
[--C-:B------:R-:W-:Y:S01]  /*1b7f0*/  FFMA.FTZ R102, R99, R10, -R98.reuse ;  /* 0x0000000a63667223 */ /* 0x100fe20000010862 */
[----:B------:R-:W-:Y:S01]  /*1b800*/  MUFU.EX2 R153, R153 ;  /* 0x0000009900997308 */ /* 0x000fe20000000800 */
[----:B------:R-:W-:Y:S01]  /*1b810*/  FFMA.FTZ R95, R0, R4, R207 ;  /* 0x00000004005f7223 */ /* 0x000fe200000100cf */
[-CC-:B------:R-:W-:Y:S01]  /*1b820*/  FFMA.FTZ R104, R103, R10.reuse, -R98.reuse ;  /* 0x0000000a67687223 */ /* 0x180fe20000010862 */
[-CC-:B------:R-:W-:Y:S01]  /*1b830*/  FFMA.FTZ R4, R11, R10.reuse, -R98.reuse ;  /* 0x0000000a0b047223 */ /* 0x180fe20000010862 */
[-CC-:B------:R-:W-:Y:S01]  /*1b840*/  FFMA.FTZ R91, R105, R10.reuse, -R98.reuse ;  /* 0x0000000a695b7223 */ /* 0x180fe20000010862 */
[----:B------:R-:W-:Y:S01]  /*1b850*/  FADD.FTZ R95, R156, R95 ;  /* 0x0000005f9c5f7221 */ /* 0x000fe20000010000 */
[-CC-:B------:R-:W-:Y:S01]  /*1b860*/  FFMA.FTZ R106, R107, R10.reuse, -R98.reuse ;  /* 0x0000000a6b6a7223 */ /* 0x180fe20000010862 */
[-CC-:B------:R-:W-:Y:S01]  /*1b870*/  FFMA.FTZ R108, R109, R10.reuse, -R98.reuse ;  /* 0x0000000a6d6c7223 */ /* 0x180fe20000010862 */
[----:B------:R-:W-:Y:S01]  /*1b880*/  MUFU.EX2 R157, R157 ;  /* 0x0000009d009d7308 */ /* 0x000fe20000000800 */
[----:B--2---:R-:W-:Y:S01]  /*1b890*/  FADD.FTZ R112, R158, R95 ;  /* 0x0000005f9e707221 */ /* 0x004fe20000010000 */
[-CC-:B------:R-:W-:Y:S01]  /*1b8a0*/  FFMA.FTZ R115, R115, R10.reuse, -R98.reuse ;  /* 0x0000000a73737223 */ /* 0x180fe20000010862 */
[-CC-:B------:R-:W-:Y:S01]  /*1b8b0*/  FFMA.FTZ R235, R235, R10.reuse, -R98.reuse ;  /* 0x0000000aebeb7223 */ /* 0x180fe20000010862 */
[-CC-:B------:R-:W-:Y:S01]  /*1b8c0*/  FFMA.FTZ R127, R127, R10.reuse, -R98.reuse ;  /* 0x0000000a7f7f7223 */ /* 0x180fe20000010862 */
[-CC-:B------:R-:W-:Y:S01]  /*1b8d0*/  FFMA.FTZ R151, R151, R10.reuse, -R98.reuse ;  /* 0x0000000a97977223 */ /* 0x180fe20000010862 */
[-CC-:B------:R-:W-:Y:S01]  /*1b8e0*/  FFMA.FTZ R131, R131, R10.reuse, -R98.reuse ;  /* 0x0000000a83837223 */ /* 0x180fe20000010862 */
[----:B------:R-:W-:Y:S01]  /*1b8f0*/  FFMA.FTZ R92, R92, R10, -R98 ;  /* 0x0000000a5c5c7223 */ /* 0x000fe20000010862 */
[----:B------:R-:W-:Y:S01]  /*1b900*/  MUFU.EX2 R90, R90 ;  /* 0x0000005a005a7308 */ /* 0x000fe20000000800 */
[----:B------:R-:W-:-:S02]  /*1b910*/  F2FP.BF16.F32.PACK_AB R156, R156, R207 ;  /* 0x000000cf9c9c723e */ /* 0x000fc400000010ff */
[----:B0-----:R-:W-:Y:S01]  /*1b920*/  F2FP.BF16.F32.PACK_AB R158, R209, R158 ;  /* 0x0000009ed19e723e */ /* 0x001fe200000010ff */
        /* <DEDUP_REMOVED lines=8> */
[----:B------:R-:W-:Y:S01]  /*1b9b0*/  R2UR UR6, R8 ;  /* 0x00000000080672ca */ /* 0x000fe200000e0000 */
[-CC-:B------:R-:W-:Y:S01]  /*1b9c0*/  FFMA.FTZ R146, R229, R10.reuse, -R2.reuse ;  /* 0x0000000ae5927223 */ /* 0x180fe20000010802 */
[----:B------:R-:W-:Y:S01]  /*1b9d0*/  R2UR UR7, R9 ;  /* 0x00000000090772ca */ /* 0x000fe200000e0000 */
[-C--:B------:R-:W-:Y:S01]  /*1b9e0*/  FFMA.FTZ R117, R155, R10.reuse, -R2 ;  /* 0x0000000a9b757223 */ /* 0x080fe20000010802 */
[----:B------:R-:W-:Y:S01]  /*1b9f0*/  FFMA.FTZ R159, R93, R10, -R98 ;  /* 0x0000000a5d9f7223 */ /* 0x000fe20000010862 */
[----:B------:R-:W-:Y:S01]  /*1ba00*/  MUFU.EX2 R2, R125 ;  /* 0x0000007d00027308 */ /* 0x000fe20000000800 */
[----:B------:R-:W-:-:S02]  /*1ba10*/  @!P1 IMAD R9, R21, 0x8, R16 ;  /* 0x0000000815099824 */ /* 0x000fc400078e0210 */
[-CC-:B------:R-:W-:Y:S01]  /*1ba20*/  FFMA.FTZ R155, R101, R10.reuse, -R98.reuse ;  /* 0x0000000a659b7223 */ /* 0x180fe20000010862 */
[-CC-:B------:R-:W-:Y:S01]  /*1ba30*/  FFMA.FTZ R93, R217, R10.reuse, -R98.reuse ;  /* 0x0000000ad95d7223 */ /* 0x180fe20000010862 */
[----:B------:R-:W-:Y:S01]  /*1ba40*/  FFMA.FTZ R8, R129, R10, -R98 ;  /* 0x0000000a81087223 */ /* 0x000fe20000010862 */
[----:B------:R-:W-:Y:S02]  /*1ba50*/  @!P1 VIADD R9, R9, 0x2a840 ;  /* 0x0002a84009099836 */ /* 0x000fe40000000000 */
[----:B------:R-:W-:Y:S03]  /*1ba60*/  MUFU.EX2 R159, R159 ;  /* 0x0000009f009f7308 */ /* 0x000fe60000000800 */
[----:B------:R-:W-:-:S05]  /*1ba70*/  @!P1 PRMT R21, RZ, 0x654, R9 ;  /* 0x00000654ff159816 */ /* 0x000fca0000000009 */
        /* <DEDUP_REMOVED lines=17> */
[----:B------:R-:W-:-:S04]  /*1bb90*/  FFMA.FTZ R141, R119, R10, -R98 ;  /* 0x0000000a778d7223 */ /* 0x000fc80000010862 */
[----:B------:R-:W-:Y:S01]  /*1bba0*/  MUFU.EX2 R113, R113 ;  /* 0x0000007100717308 */ /* 0x000fe20000000800 */
[----:B------:R-:W-:Y:S01]  /*1bbb0*/  FFMA.FTZ R143, R149, R10, -R98 ;  /* 0x0000000a958f7223 */ /* 0x000fe20000010862 */
[----:B0-----:R-:W-:Y:S01]  /*1bbc0*/  F2FP.BF16.F32.PACK_AB R149, R106, R91 ;  /* 0x0000005b6a95723e */ /* 0x001fe200000010ff */
[----:B------:R-:W-:Y:S01]  /*1bbd0*/  HGMMA.64x128x16.F32.BF16 R24, R136, gdesc[UR4].tnspB, R24, gsb0 ;  /* 0x41e0000488187df0 */ /* 0x000fe20008001818 */
[----:B------:R-:W-:-:S04]  /*1bbe0*/  F2FP.BF16.F32.PACK_AB R142, R89, R94 ;  /* 0x0000005e598e723e */ /* 0x000fc800000010ff */
[----:B------:R-:W-:Y:S08]  /*1bbf0*/  MUFU.EX2 R4, R4 ;  /* 0x0000000400047308 */ /* 0x000ff00000000800 */
[----:B------:R-:W-:Y:S08]  /*1bc00*/  MUFU.EX2 R141, R141 ;  /* 0x0000008d008d7308 */ /* 0x000ff00000000800 */
        /* <DEDUP_REMOVED lines=8> */
[----:B------:R-:W0:Y:S01]  /*1bc90*/  MUFU.EX2 R13, R133 ;  /* 0x00000085000d7308 */ /* 0x000e220000000800 */
[----:B------:R-:W-:-:S02]  /*1bca0*/  WARPGROUP.DEPBAR.LE gsb0, 0x0 ;  /* 0x00008000000079c5 */ /* 0x000fc40000010000 */
[----:B------:R1:W-:Y:S05]  /*1bcb0*/  @!P1 SYNCS.ARRIVE.TRANS64.RED.A1T0 RZ, [R21+URZ], RZ ;  /* 0x000000ff15ff99a7 */ /* 0x0003ea000810043f */
[----:B------:R2:W-:Y:S01]  /*1bcc0*/  MUFU.EX2 R137, R151 ;  /* 0x0000009700897308 */ /* 0x0005e20000000800 */
[----:B0-----:R-:W-:Y:S02]  /*1bcd0*/  F2FP.BF16.F32.PACK_AB R138, R13, R96 ;  /* 0x000000600d8a723e */ /* 0x001fe400000010ff */
[----:B------:R-:W-:Y:S01]  /*1bce0*/  F2FP.BF16.F32.PACK_AB R136, R121, R88 ;  /* 0x000000587988723e */ /* 0x000fe200000010ff */
[----:B-1----:R-:W-:Y:S01]  /*1bcf0*/  FFMA.FTZ R21, R2, R3, R157 ;  /* 0x0000000302157223 */ /* 0x002fe2000001009d */
[----:B------:R-:W-:-:S03]  /*1bd00*/  F2FP.BF16.F32.PACK_AB R157, R90, R157 ;  /* 0x0000009d5a9d723e */ /* 0x000fc600000010ff */
[----:B------:R-:W0:Y:S01]  /*1bd10*/  MUFU.EX2 R3, R235 ;  /* 0x000000eb00037308 */ /* 0x000e220000000800 */
[----:B------:R1:W-:Y:S01]  /*1bd20*/  @!P1 SYNCS.ARRIVE.TRANS64.RED.A1T0 RZ, [R198+URZ], RZ ;  /* 0x000000ffc6ff99a7 */ /* 0x0003e2000810043f */
[----:B------:R-:W-:Y:S01]  /*1bd30*/  FADD.FTZ R110, R90, R21 ;  /* 0x000000155a6e7221 */ /* 0x000fe20000010000 */
[----:B------:R-:W-:Y:S01]  /*1bd40*/  FADD.FTZ R21, R209, R112 ;  /* 0x00000070d1157221 */ /* 0x000fe20000010000 */
[----:B--2---:R-:W-:Y:S02]  /*1bd50*/  F2FP.BF16.F32.PACK_AB R151, R108, R93 ;  /* 0x0000005d6c97723e */ /* 0x004fe400000010ff */
[----:B------:R-:W-:Y:S01]  /*1bd60*/  FADD.FTZ R11, R159, R110 ;  /* 0x0000006e9f0b7221 */ /* 0x000fe20000010000 */
[----:B------:R-:W-:Y:S01]  /*1bd70*/  FADD.FTZ R114, R152, R21 ;  /* 0x0000001598727221 */ /* 0x000fe20000010000 */
[-C--:B------:R-:W-:Y:S01]  /*1bd80*/  FFMA.FTZ R110, R123, R10.reuse, -R98 ;  /* 0x0000000a7b6e7223 */ /* 0x080fe20000010862 */
[C---:B------:R-:W-:Y:S01]  /*1bd90*/  F2FP.BF16.F32.PACK_AB R159, R100.reuse, R159 ;  /* 0x0000009f649f723e */ /* 0x040fe200000010ff */
[----:B------:R-:W-:Y:S01]  /*1bda0*/  FADD.FTZ R112, R100, R11 ;  /* 0x0000000b64707221 */ /* 0x000fe20000010000 */
[----:B------:R-:W-:Y:S01]  /*1bdb0*/  FADD.FTZ R21, R97, R114 ;  /* 0x0000007261157221 */ /* 0x000fe20000010000 */
[----:B------:R-:W-:Y:S01]  /*1bdc0*/  FFMA.FTZ R98, R135, R10, -R98 ;  /* 0x0000000a87627223 */ /* 0x000fe20000010862 */
[----:B------:R-:W-:Y:S01]  /*1bdd0*/  MUFU.EX2 R139, R92 ;  /* 0x0000005c008b7308 */ /* 0x000fe20000000800 */
[----:B------:R-:W-:Y:S01]  /*1bde0*/  FADD.FTZ R11, R153, R112 ;  /* 0x00000070990b7221 */ /* 0x000fe20000010000 */
[----:B------:R-:W-:Y:S01]  /*1bdf0*/  FADD.FTZ R114, R154, R21 ;  /* 0x000000159a727221 */ /* 0x000fe20000010000 */
[----:B------:R-:W-:Y:S01]  /*1be00*/  F2FP.BF16.F32.PACK_AB R154, R145, R154 ;  /* 0x0000009a919a723e */ /* 0x000fe200000010ff */
[----:B-1----:R-:W-:-:S02]  /*1be10*/  IMAD.MOV.U32 R198, RZ, RZ, R23 ;  /* 0x000000ffffc67224 */ /* 0x002fc400078e0017 */
[----:B------:R-:W-:Y:S01]  /*1be20*/  FADD.FTZ R112, R102, R11 ;  /* 0x0000000b66707221 */ /* 0x000fe20000010000 */
[----:B------:R-:W-:Y:S01]  /*1be30*/  FADD.FTZ R21, R145, R114 ;  /* 0x0000007291157221 */ /* 0x000fe20000010000 */
[----:B------:R-:W-:Y:S01]  /*1be40*/  F2FP.BF16.F32.PACK_AB R145, R9, R8 ;  /* 0x000000080991723e */ /* 0x000fe200000010ff */
[----:B------:R-:W1:Y:S01]  /*1be50*/  MUFU.EX2 R110, R110 ;  /* 0x0000006e006e7308 */ /* 0x000e620000000800 */
[----:B------:R-:W-:Y:S01]  /*1be60*/  FADD.FTZ R11, R155, R112 ;  /* 0x000000709b0b7221 */ /* 0x000fe20000010000 */
[----:B------:R-:W-:Y:S01]  /*1be70*/  FADD.FTZ R114, R148, R21 ;  /* 0x0000001594727221 */ /* 0x000fe20000010000 */
[C---:B------:R-:W-:Y:S02]  /*1be80*/  F2FP.BF16.F32.PACK_AB R148, R147.reuse, R148 ;  /* 0x000000949394723e */ /* 0x040fe400000010ff */
[----:B------:R-:W-:Y:S01]  /*1be90*/  FADD.FTZ R112, R104, R11 ;  /* 0x0000000b68707221 */ /* 0x000fe20000010000 */
[----:B------:R-:W-:Y:S01]  /*1bea0*/  FADD.FTZ R21, R147, R114 ;  /* 0x0000007293157221 */ /* 0x000fe20000010000 */
[----:B0-----:R-:W-:Y:S01]  /*1beb0*/  F2FP.BF16.F32.PACK_AB R147, R4, R3 ;  /* 0x000000030493723e */ /* 0x001fe200000010ff */
[----:B------:R-:W0:Y:S01]  /*1bec0*/  MUFU.EX2 R98, R98 ;  /* 0x0000006200627308 */ /* 0x000e220000000800 */
[----:B------:R-:W-:Y:S01]  /*1bed0*/  FADD.FTZ R11, R91, R112 ;  /* 0x000000705b0b7221 */ /* 0x000fe20000010000 */
[----:B------:R-:W-:Y:S01]  /*1bee0*/  FADD.FTZ R114, R150, R21 ;  /* 0x0000001596727221 */ /* 0x000fe20000010000 */
[----:B------:R-:W-:-:S02]  /*1bef0*/  F2FP.BF16.F32.PACK_AB R150, R199, R150 ;  /* 0x00000096c796723e */ /* 0x000fc400000010ff */
[----:B------:R-:W-:Y:S01]  /*1bf00*/  FADD.FTZ R112, R106, R11 ;  /* 0x0000000b6a707221 */ /* 0x000fe20000010000 */
[----:B------:R-:W-:Y:S01]  /*1bf10*/  FADD.FTZ R21, R199, R114 ;  /* 0x00000072c7157221 */ /* 0x000fe20000010000 */
[----:B------:R-:W-:Y:S01]  /*1bf20*/  F2FP.BF16.F32.PACK_AB R152, R97, R152 ;  /* 0x000000986198723e */ /* 0x000fe200000010ff */
[----:B------:R-:W-:Y:S02]  /*1bf30*/  IMAD.MOV.U32 R199, RZ, RZ, R22 ;  /* 0x000000ffffc77224 */ /* 0x000fe400078e0016 */
[----:B------:R-:W-:Y:S01]  /*1bf40*/  FADD.FTZ R11, R93, R112 ;  /* 0x000000705d0b7221 */ /* 0x000fe20000010000 */
[----:B------:R-:W-:Y:S01]  /*1bf50*/  FADD.FTZ R90, R144, R21 ;  /* 0x00000015905a7221 */ /* 0x000fe20000010000 */
[----:B------:R-:W-:Y:S02]  /*1bf60*/  F2FP.BF16.F32.PACK_AB R153, R102, R153 ;  /* 0x000000996699723e */ /* 0x000fe400000010ff */
[----:B------:R-:W-:Y:S01]  /*1bf70*/  FADD.FTZ R11, R108, R11 ;  /* 0x0000000b6c0b7221 */ /* 0x000fe20000010000 */
[----:B------:R-:W-:-:S02]  /*1bf80*/  F2FP.BF16.F32.PACK_AB R155, R104, R155 ;  /* 0x0000009b689b723e */ /* 0x000fc400000010ff */
[C---:B------:R-:W-:Y:S01]  /*1bf90*/  F2FP.BF16.F32.PACK_AB R144, R111.reuse, R144 ;  /* 0x000000906f90723e */ /* 0x040fe200000010ff */
[----:B------:R-:W-:Y:S01]  /*1bfa0*/  FADD.FTZ R100, R8, R11 ;  /* 0x0000000b08647221 */ /* 0x000fe20000010000 */
[----:B------:R-:W-:Y:S01]  /*1bfb0*/  FADD.FTZ R11, R111, R90 ;  /* 0x0000005a6f0b7221 */ /* 0x000fe20000010000 */
[----:B------:R-:W-:Y:S02]  /*1bfc0*/  VIADD R8, R20, 0xffffffff ;  /* 0xffffffff14087836 */ /* 0x000fe40000000000 */
[----:B------:R-:W-:Y:S01]  /*1bfd0*/  FADD.FTZ R100, R9, R100 ;  /* 0x0000006409647221 */ /* 0x000fe20000010000 */
[----:B------:R-:W-:Y:S01]  /*1bfe0*/  FADD.FTZ R90, R146, R11 ;  /* 0x0000000b925a7221 */ /* 0x000fe20000010000 */
[----:B------:R-:W-:Y:S01]  /*1bff0*/  F2FP.BF16.F32.PACK_AB R146, R113, R146 ;  /* 0x000000927192723e */ /* 0x000fe200000010ff */
[----:B------:R-:W-:Y:S02]  /*1c000*/  IMAD.MOV.U32 R20, RZ, RZ, R8 ;  /* 0x000000ffff147224 */ /* 0x000fe400078e0008 */
[----:B------:R-:W-:Y:S01]  /*1c010*/  FADD.FTZ R11, R3, R100 ;  /* 0x00000064030b7221 */ /* 0x000fe20000010000 */
[----:B------:R-:W-:-:S03]  /*1c020*/  FADD.FTZ R21, R113, R90 ;  /* 0x0000005a71157221 */ /* 0x000fc60000010000 */
[----:B------:R-:W-:Y:S01]  /*1c030*/  FADD.FTZ R90, R4, R11 ;  /* 0x0000000b045a7221 */ /* 0x000fe20000010000 */
[----:B------:R-:W-:Y:S01]  /*1c040*/  FADD.FTZ R100, R12, R21 ;  /* 0x000000150c647221 */ /* 0x000fe20000010000 */
[----:B------:R-:W-:Y:S02]  /*1c050*/  IMAD.MOV.U32 R12, RZ, RZ, R5 ;  /* 0x000000ffff0c7224 */ /* 0x000fe400078e0005 */
[----:B------:R-:W-:Y:S01]  /*1c060*/  FADD.FTZ R11, R141, R90 ;  /* 0x0000005a8d0b7221 */ /* 0x000fe20000010000 */
[----:B------:R-:W-:Y:S01]  /*1c070*/  FADD.FTZ R21, R117, R100 ;  /* 0x0000006475157221 */ /* 0x000fe20000010000 */
[C---:B-1----:R-:W-:Y:S02]  /*1c080*/  F2FP.BF16.F32.PACK_AB R141, R110.reuse, R141 ;  /* 0x0000008d6e8d723e */ /* 0x042fe400000010ff */
        /* <DEDUP_REMOVED lines=14> */
[C---:B0-----:R-:W-:Y:S01]  /*1c170*/  F2FP.BF16.F32.PACK_AB R139, R98.reuse, R139 ;  /* 0x0000008b628b723e */ /* 0x041fe200000010ff */
[----:B------:R-:W-:Y:S02]  /*1c180*/  IMAD.MOV.U32 R13, RZ, RZ, R6 ;  /* 0x000000ffff0d7224 */ /* 0x000fe400078e0006 */
[----:B------:R-:W-:Y:S01]  /*1c190*/  FADD.FTZ R3, R98, R90 ;  /* 0x0000005a62037221 */ /* 0x000fe20000010000 */
[----:B------:R-:W-:Y:S06]  /*1c1a0*/  @P2 BRA `(.L_x_1894) ;  /* 0xffffffd800a42947 */ /* 0x000fec000383ffff */
[----:B------:R-:W-:Y:S05]  /*1c1b0*/  BSYNC B1 ;  /* 0x0000000000017941 */ /* 0x000fea0003800000 */
.L_x_1883:
[----:B------:R-:W-:Y:S05]  /*1c1c0*/  BSYNC B0 ;  /* 0x0000000000007941 */ /* 0x000fea0003800000 */
.L_x_1882:
[----:B------:R-:W-:Y:S01]  /*1c1d0*/  ISETP.GE.AND P2, PT, R8, R179, PT ;  /* 0x000000b30800720c */ /* 0x000fe20003f46270 */
[----:B------:R-:W-:-:S12]  /*1c1e0*/  BSSY B0, `(.L_x_1895) ;  /* 0x0000376000007945 */ /* 0x000fd80003800000 */
[----:B------:R-:W-:Y:S05]  /*1c1f0*/  @!P2 BRA `(.L_x_1896) ;  /* 0x0000003400d0a947 */ /* 0x000fea0003800000 */
[----:B------:R-:W-:Y:S02]  /*1c200*/  IMAD.MOV.U32 R9, RZ, RZ, R6 ;  /* 0x000000ffff097224 */ /* 0x000fe400078e0006 */
[----:B------:R-:W-:Y:S02]  /*1c210*/  IMAD.MOV.U32 R15, RZ, RZ, R5 ;  /* 0x000000ffff0f7224 */ /* 0x000fe400078e0005 */
[----:B------:R-:W-:Y:S02]  /*1c220*/  IMAD.MOV.U32 R20, RZ, RZ, R23 ;  /* 0x000000ffff147224 */ /* 0x000fe400078e0017 */
[----:B------:R-:W-:-:S07]  /*1c230*/  IMAD.MOV.U32 R21, RZ, RZ, R22 ;  /* 0x000000ffff157224 */ /* 0x000fce00078e0016 */
.L_x_1915:
        /* <DEDUP_REMOVED lines=8> */
.L_x_1897:
[----:B------:R-:W-:Y:S01]  /*1c2c0*/  IMAD R6, R22, 0x8, R16 ;  /* 0x0000000816067824 */ /* 0x000fe200078e0210 */
[----:B------:R-:W-:-:S04]  /*1c2d0*/  SHF.L.U32 R13, R23, 0x1f, RZ ;  /* 0x0000001f170d7819 */ /* 0x000fc800000006ff */
[----:B------:R0:W1:Y:S01]  /*1c2e0*/  SYNCS.PHASECHK.TRANS64.TRYWAIT P2, [R6+URZ+0x2a830], R13 ;  /* 0x02a8300d060075a7 */ /* 0x000062000804017f */
[----:B------:R-:W-:Y:S05]  /*1c2f0*/  @!P0 BRA `(.L_x_1898) ;  /* 0x0000000000048947 */ /* 0x000fea0003800000 */
[----:B------:R-:W-:Y:S01]  /*1c300*/  BPT.TRAP 0x1 ;  /* 0x000000040000795c */ /* 0x000fe20000300000 */
.L_x_1898:
[----:B------:R-:W-:Y:S01]  /*1c310*/  BSSY B1, `(.L_x_1899) ;  /* 0x0000006000017945 */ /* 0x000fe20003800000 */
[----:B------:R-:W-:Y:S02]  /*1c320*/  IMAD R10, R22, 0x900, R7 ;  /* 0x00000900160a7824 */ /* 0x000fe400078e0207 */
[----:B------:R-:W-:Y:S01]  /*1c330*/  IMAD.MOV.U32 R11, RZ, RZ, 0x40000040 ;  /* 0x40000040ff0b7424 */ /* 0x000fe200078e00ff */
[----:B-1----:R-:W-:Y:S06]  /*1c340*/  @P2 BRA `(.L_x_1900) ;  /* 0x0000000000082947 */ /* 0x002fec0003800000 */
[----:B------:R-:W1:Y:S02]  /*1c350*/  SYNCS.PHASECHK.TRANS64.TRYWAIT P2, [R6+URZ+0x2a830], R13 ;  /* 0x02a8300d060075a7 */ /* 0x000e64000804017f */
[----:B-1----:R-:W-:Y:S05]  /*1c360*/  @!P2 BRA `(.L_x_1901) ;  /* 0x000000f00090a947 */ /* 0x002fea0003800000 */
.L_x_1900:
[----:B------:R-:W-:Y:S05]  /*1c370*/  BSYNC B1 ;  /* 0x0000000000017941 */ /* 0x000fea0003800000 */
.L_x_1899:
[----:B------:R-:W2:Y:S04]  /*1c380*/  LDL.64 R88, [R1+0x38] ;  /* 0x0000380001587983 */ /* 0x000ea80000100a00 */
[----:B------:R-:W3:Y:S04]  /*1c390*/  LDL.64 R216, [R1+0x30] ;  /* 0x0000300001d87983 */ /* 0x000ee80000100a00 */
[----:B------:R-:W4:Y:S01]  /*1c3a0*/  LDL.64 R214, [R1+0x28] ;  /* 0x0000280001d67983 */ /* 0x000f220000100a00 */
[----:B------:R-:W-:-:S03]  /*1c3b0*/  R2UR UR6, R10 ;  /* 0x000000000a0672ca */ /* 0x000fc600000e0000 */
[----:B------:R-:W5:Y:S01]  /*1c3c0*/  LDL.64 R212, [R1+0x20] ;  /* 0x0000200001d47983 */ /* 0x000f620000100a00 */
[----:B------:R-:W-:Y:S01]  /*1c3d0*/  R2UR UR7, R11 ;  /* 0x000000000b0772ca */ /* 0x000fe200000e0000 */
[----:B------:R-:W-:Y:S02]  /*1c3e0*/  VIADD R12, R10, 0x2 ;  /* 0x000000020a0c7836 */ /* 0x000fe40000000000 */
[----:B01----:R-:W-:Y:S01]  /*1c3f0*/  IMAD.MOV.U32 R13, RZ, RZ, 0x40000040 ;  /* 0x40000040ff0d7424 */ /* 0x003fe200078e00ff */
        /* <DEDUP_REMOVED lines=171> */
.L_x_1902:
[----:B------:R-:W-:Y:S01]  /*1ceb0*/  SHF.L.U32 R11, R20, 0x1f, RZ ;  /* 0x0000001f140b7819 */ /* 0x000fe200000006ff */
[----:B------:R-:W-:-:S04]  /*1cec0*/  IMAD R12, R21, 0x8, R16 ;  /* 0x00000008150c7824 */ /* 0x000fc800078e0210 */
[----:B------:R0:W1:Y:S01]  /*1ced0*/  SYNCS.PHASECHK.TRANS64.TRYWAIT P2, [R12+URZ+0x2a850], R11 ;  /* 0x02a8500b0c0075a7 */ /* 0x000062000804017f */
[----:B------:R-:W-:Y:S05]  /*1cee0*/  @!P0 BRA `(.L_x_1903) ;  /* 0x0000000000048947 */ /* 0x000fea0003800000 */
[----:B------:R-:W-:Y:S01]  /*1cef0*/  BPT.TRAP 0x1 ;  /* 0x000000040000795c */ /* 0x000fe20000300000 */
.L_x_1903:
        /* <DEDUP_REMOVED lines=9> */
.L_x_1905:
[----:B------:R-:W-:Y:S05]  /*1cf90*/  BSYNC B1 ;  /* 0x0000000000017941 */ /* 0x000fea0003800000 */
.L_x_1904:
[----:B------:R-:W-:Y:S01]  /*1cfa0*/  IMAD.MOV.U32 R10, RZ, RZ, R0 ;  /* 0x000000ffff0a7224 */ /* 0x000fe200078e0000 */
[----:B------:R-:W2:Y:S01]  /*1cfb0*/  LDL R2, [R1+0x8] ;  /* 0x0000080001027983 */ /* 0x000ea20000100800 */
[----:B01----:R-:W-:Y:S01]  /*1cfc0*/  IMAD.MOV.U32 R11, RZ, RZ, 0x40000040 ;  /* 0x40000040ff0b7424 */ /* 0x003fe200078e00ff */
[----:B------:R-:W-:Y:S01]  /*1cfd0*/  WARPGROUP.ARRIVE ;  /* 0x00000000000079c5 */ /* 0x000fe20000000000 */
[----:B------:R-:W-:Y:S01]  /*1cfe0*/  ISETP.NE.AND P2, PT, R202, 0x1, PT ;  /* 0x00000001ca00780c */ /* 0x000fe20003f45270 */
[----:B------:R-:W-:Y:S01]  /*1cff0*/  FMUL.FTZ R6, R91, UR50 ;  /* 0x000000325b067c20 */ /* 0x000fe20008410000 */
[----:B------:R-:W-:Y:S01]  /*1d000*/  R2UR UR6, R10 ;  /* 0x000000000a0672ca */ /* 0x000fe200000e0000 */
[----:B------:R-:W-:Y:S01]  /*1d010*/  VIADD R10, R0, 0x80 ;  /* 0x00000080000a7836 */ /* 0x000fe20000000000 */
[----:B------:R-:W-:Y:S01]  /*1d020*/  R2UR UR7, R11 ;  /* 0x000000000b0772ca */ /* 0x000fe200000e0000 */
[----:B------:R-:W-:Y:S02]  /*1d030*/  IMAD.MOV.U32 R11, RZ, RZ, 0x40000040 ;  /* 0x40000040ff0b7424 */ /* 0x000fe400078e00ff */
[----:B------:R-:W-:Y:S01]  /*1d040*/  FMUL.FTZ R91, R98, UR50 ;  /* 0x00000032625b7c20 */ /* 0x000fe20008410000 */
[----:B------:R-:W-:Y:S01]  /*1d050*/  FMUL.FTZ R98, R101, UR50 ;  /* 0x0000003265627c20 */ /* 0x000fe20008410000 */
[----:B------:R-:W-:Y:S01]  /*1d060*/  FMUL.FTZ R101, R104, UR50 ;  /* 0x0000003268657c20 */ /* 0x000fe20008410000 */
[----:B------:R-:W-:Y:S01]  /*1d070*/  FMUL.FTZ R104, R111, UR50 ;  /* 0x000000326f687c20 */ /* 0x000fe20008410000 */
[----:B------:R-:W-:Y:S01]  /*1d080*/  FMUL.FTZ R111, R118, UR50 ;  /* 0x00000032766f7c20 */ /* 0x000fe20008410000 */
[----:B------:R-:W-:Y:S01]  /*1d090*/  FMUL.FTZ R118, R126, UR50 ;  /* 0x000000327e767c20 */ /* 0x000fe20008410000 */
[----:B------:R-:W-:-:S02]  /*1d0a0*/  IMAD.IADD R126, R181, 0x1, R177 ;  /* 0x00000001b57e7824 */ /* 0x000fc400078e02b1 */
        /* <DEDUP_REMOVED lines=31> */
[----:B------:R-:W-:Y:S01]  /*1d2a0*/  @!P1 IMAD R5, R5, 0x8, R16 ;  /* 0x0000000805059824 */ /* 0x000fe200078e0210 */
[----:B------:R-:W0:Y:S03]  /*1d2b0*/  MUFU.TANH R13, R13 ;  /* 0x0000000d000d7308 */ /* 0x000e260000002400 */
[----:B------:R-:W-:-:S05]  /*1d2c0*/  @!P1 VIADD R5, R5, 0x2a840 ;  /* 0x0002a84005059836 */ /* 0x000fca0000000000 */
[----:B------:R-:W1:Y:S01]  /*1d2d0*/  MUFU.TANH R20, R20 ;  /* 0x0000001400147308 */ /* 0x000e620000002400 */
[----:B------:R-:W-:-:S07]  /*1d2e0*/  @!P1 PRMT R5, RZ, 0x654, R5 ;  /* 0x00000654ff059816 */ /* 0x000fce0000000005 */
        /* <DEDUP_REMOVED lines=69> */
[----:B-----5:R-:W-:-:S06]  /*1d740*/  FMUL.FTZ R119, R127, UR50 ;  /* 0x000000327f777c20 */ /* 0x020fcc0008410000 */
        /* <DEDUP_REMOVED lines=9> */
[----:B-----5:R-:W-:Y:S02]  /*1d7e0*/  @P2 SHF.R.U32.HI R126, RZ, R10, R11 ;  /* 0x0000000aff7e2219 */ /* 0x020fe4000001160b */
[----:B------:R-:W-:Y:S01]  /*1d7f0*/  ISETP.GE.AND P2, PT, R14, 0x1, PT ;  /* 0x000000010e00780c */ /* 0x000fe20003f46270 */
[----:B------:R-:W-:Y:S02]  /*1d800*/  WARPGROUP.DEPBAR.LE gsb0, 0x0 ;  /* 0x00008000000079c5 */ /* 0x000fe40000010000 */
[----:B------:R-:W-:-:S06]  /*1d810*/  WARPGROUP.ARRIVE ;  /* 0x00000000000079c5 */ /* 0x000fcc0000000000 */
[----:B------:R-:W-:Y:S03]  /*1d820*/  HGMMA.64x128x16.F32.BF16 R24, R136, gdesc[UR4].tnspB, R24, gsb0 ;  /* 0x41e0000488187df0 */ /* 0x000fe60008001818 */
[----:B------:R-:W-:Y:S02]  /*1d830*/  WARPGROUP.DEPBAR.LE gsb0, 0x0 ;  /* 0x00008000000079c5 */ /* 0x000fe40000010000 */
[----:B------:R-:W-:Y:S01]  /*1d840*/  FMUL.FTZ R136, R124, UR50 ;  /* 0x000000327c887c20 */ /* 0x000fe20008410000 */
[----:B------:R-:W-:Y:S01]  /*1d850*/  FMUL.FTZ R124, R125, UR50 ;  /* 0x000000327d7c7c20 */ /* 0x000fe20008410000 */
[----:B------:R-:W-:Y:S01]  /*1d860*/  FMUL.FTZ R139, R132, UR50 ;  /* 0x00000032848b7c20 */ /* 0x000fe20008410000 */
[----:B------:R-:W1:Y:S01]  /*1d870*/  SHFL.IDX PT, R125, R126, RZ, 0x1c1f ;  /* 0x001c1fff7e7d7589 */ /* 0x000e6200000e0000 */
[----:B------:R-:W-:Y:S02]  /*1d880*/  IMAD R132, R8, -0x60, RZ ;  /* 0xffffffa008847824 */ /* 0x000fe400078e02ff */
[----:B------:R-:W-:Y:S01]  /*1d890*/  FMUL.FTZ R137, R128, UR50 ;  /* 0x0000003280897c20 */ /* 0x000fe20008410000 */
[----:B------:R-:W-:Y:S01]  /*1d8a0*/  FMUL.FTZ R128, R129, UR50 ;  /* 0x0000003281807c20 */ /* 0x000fe20008410000 */
[----:B------:R-:W-:Y:S01]  /*1d8b0*/  FMUL.FTZ R138, R133, UR50 ;  /* 0x00000032858a7c20 */ /* 0x000fe20008410000 */
[----:B------:R-:W-:Y:S01]  /*1d8c0*/  VIADD R11, R132, 0x1 ;  /* 0x00000001840b7836 */ /* 0x000fe20000000000 */
[----:B------:R-:W0:Y:S01]  /*1d8d0*/  MUFU.TANH R136, R136 ;  /* 0x0000008800887308 */ /* 0x000e220000002400 */
[----:B------:R5:W-:Y:S02]  /*1d8e0*/  @!P1 SYNCS.ARRIVE.TRANS64.RED.A1T0 RZ, [R5+URZ], RZ ;  /* 0x000000ff05ff99a7 */ /* 0x000be4000810043f */
[----:B------:R-:W-:-:S05]  /*1d8f0*/  IMAD R11, R180, -0x2, R11 ;  /* 0xfffffffeb40b7824 */ /* 0x000fca00078e020b */
[----:B------:R-:W0:Y:S01]  /*1d900*/  MUFU.TANH R124, R124 ;  /* 0x0000007c007c7308 */ /* 0x000e220000002400 */
[----:B------:R-:W-:Y:S01]  /*1d910*/  IADD3 R130, -R163, R11, R164 ;  /* 0x0000000ba3827210 */ /* 0x000fe20007ffe1a4 */
[----:B-----5:R-:W-:-:S04]  /*1d920*/  VIADD R5, R11, 0xffffffff ;  /* 0xffffffff0b057836 */ /* 0x020fc80000000000 */
[C---:B------:R-:W-:Y:S02]  /*1d930*/  VIADD R134, R130.reuse, UR47 ;  /* 0x0000002f82867c36 */ /* 0x040fe40008000000 */
[----:B------:R-:W0:Y:S01]  /*1d940*/  MUFU.TANH R137, R137 ;  /* 0x0000008900897308 */ /* 0x000e220000002400 */
[----:B------:R-:W-:Y:S02]  /*1d950*/  VIADD R130, R130, UR4 ;  /* 0x0000000482827c36 */ /* 0x000fe40008000000 */
[--C-:B-1----:R-:W-:Y:S02]  /*1d960*/  IMAD.IADD R141, R134, 0x1, R125.reuse ;  /* 0x00000001868d7824 */ /* 0x102fe400078e027d */
[----:B------:R-:W-:-:S03]  /*1d970*/  IMAD.IADD R140, R130, 0x1, R125 ;  /* 0x00000001828c7824 */ /* 0x000fc600078e027d */
[----:B------:R-:W1:Y:S08]  /*1d980*/  MUFU.TANH R128, R128 ;  /* 0x0000008000807308 */ /* 0x000e700000002400 */
        /* <DEDUP_REMOVED lines=15> */
.L_x_1909:
[----:B------:R-:W-:-:S05]  /*1da80*/  IMAD.U32 R142, RZ, RZ, UR39 ;  /* 0x00000027ff8e7e24 */ /* 0x000fca000f8e00ff */
[----:B------:R-:W-:-:S13]  /*1da90*/  ISETP.NE.AND P2, PT, R142, 0x1, PT ;  /* 0x000000018e00780c */ /* 0x000fda0003f45270 */
[----:B------:R-:W1:Y:S02]  /*1daa0*/  @P2 LDC.64 R10, c[0x0][0x9e8] ;  /* 0x00027a00ff0a2b82 */ /* 0x000e640000000a00 */
[----:B-1----:R-:W-:-:S05]  /*1dab0*/  @P2 IMAD.HI.U32 R10, R125, R10, RZ ;  /* 0x0000000a7d0a2227 */ /* 0x002fca00078e00ff */
[----:B------:R-:W-:-:S07]  /*1dac0*/  @P2 SHF.R.U32.HI R125, RZ, R11, R10 ;  /* 0x0000000bff7d2219 */ /* 0x000fce000001160a */
.L_x_1910:
[----:B------:R-:W-:Y:S05]  /*1dad0*/  BSYNC B1 ;  /* 0x0000000000017941 */ /* 0x000fea0003800000 */
.L_x_1908:
[----:B------:R-:W-:-:S05]  /*1dae0*/  IMAD R125, R125, R142, R5 ;  /* 0x0000008e7d7d7224 */ /* 0x000fca00078e0205 */
[----:B------:R-:W-:Y:S02]  /*1daf0*/  VIADDMNMX R141, R125, R142, R141, PT ;  /* 0x0000008e7d8d7246 */ /* 0x000fe4000380018d */
[----:B------:R-:W-:-:S07]  /*1db00*/  VIMNMX R140, R140, R125, !PT ;  /* 0x0000007d8c8c7248 */ /* 0x000fce0007fe0100 */
.L_x_1907:
        /* <DEDUP_REMOVED lines=20> */
[----:B------:R-:W-:Y:S02]  /*1dc50*/  ISETP.LT.OR P4, PT, R141, 0x11, P4 ;  /* 0x000000118d00780c */ /* 0x000fe40002781670 */
[----:B------:R-:W-:Y:S02]  /*1dc60*/  P2R R90, PR, RZ, 0x20 ;  /* 0x00000020ff5a7803 */ /* 0x000fe40000000000 */
[----:B------:R-:W-:Y:S02]  /*1dc70*/  FSEL R93, R93, -INF , !P4 ;  /* 0xff8000005d5d7808 */ /* 0x000fe40006000000 */
[----:B------:R-:W-:-:S02]  /*1dc80*/  ISETP.GT.AND P4, PT, R140, 0x11, !P5 ;  /* 0x000000118c00780c */ /* 0x000fc40006f84270 */
        /* <DEDUP_REMOVED lines=109> */
.L_x_1913:
[----:B------:R-:W-:-:S05]  /*1e360*/  IMAD.U32 R138, RZ, RZ, UR39 ;  /* 0x00000027ff8a7e24 */ /* 0x000fca000f8e00ff */
[----:B------:R-:W-:-:S13]  /*1e370*/  ISETP.NE.AND P6, PT, R138, 0x1, PT ;  /* 0x000000018a00780c */ /* 0x000fda0003fc5270 */
[----:B------:R-:W0:Y:S02]  /*1e380*/  @P6 LDC.64 R10, c[0x0][0x9e8] ;  /* 0x00027a00ff0a6b82 */ /* 0x000e240000000a00 */
[----:B0-----:R-:W-:-:S05]  /*1e390*/  @P6 IMAD.HI.U32 R10, R126, R10, RZ ;  /* 0x0000000a7e0a6227 */ /* 0x001fca00078e00ff */
[----:B------:R-:W-:-:S07]  /*1e3a0*/  @P6 SHF.R.U32.HI R126, RZ, R11, R10 ;  /* 0x0000000bff7e6219 */ /* 0x000fce000001160a */
.L_x_1914:
[----:B------:R-:W-:Y:S05]  /*1e3b0*/  BSYNC B1 ;  /* 0x0000000000017941 */ /* 0x000fea0003800000 */
.L_x_1912:
[----:B------:R-:W-:-:S05]  /*1e3c0*/  IMAD R5, R126, R138, R5 ;  /* 0x0000008a7e057224 */ /* 0x000fca00078e0205 */
[----:B------:R-:W-:Y:S02]  /*1e3d0*/  VIADDMNMX R134, R5, R138, R134, PT ;  /* 0x0000008a05867246 */ /* 0x000fe40003800186 */
[----:B------:R-:W-:-:S07]  /*1e3e0*/  VIMNMX R130, R130, R5, !PT ;  /* 0x0000000582827248 */ /* 0x000fce0007fe0100 */
.L_x_1911:
        /* <DEDUP_REMOVED lines=102> */
[----:B------:R-:W-:Y:S02]  /*1ea50*/  ISETP.NE.AND P6, PT, R128, RZ, PT ;  /* 0x000000ff8000720c */ /* 0x000fe40003fc5270 */
[----:B------:R-:W-:Y:S02]  /*1ea60*/  FMNMX.FTZ R0, R151, R0, !PT ;  /* 0x0000000097007209 */ /* 0x000fe40007810000 */
[----:B------:R-:W-:Y:S02]  /*1ea70*/  FSEL R217, R120, -INF , !P2 ;  /* 0xff80000078d97808 */ /* 0x000fe40005000000 */
[----:B------:R-:W-:Y:S02]  /*1ea80*/  FMNMX.FTZ R0, R153, R0, !PT ;  /* 0x0000000099007209 */ /* 0x000fe40007810000 */
[----:B------:R-:W-:Y:S02]  /*1ea90*/  ISETP.GT.AND P2, PT, R130, RZ, !P6 ;  /* 0x000000ff8200720c */ /* 0x000fe40007744270 */
[----:B------:R-:W-:-:S02]  /*1eaa0*/  FMNMX.FTZ R0, R137, R0, !PT ;  /* 0x0000000089007209 */ /* 0x000fc40007810000 */
[----:B------:R-:W-:Y:S02]  /*1eab0*/  ISETP.LT.OR P2, PT, R134, 0x1, P2 ;  /* 0x000000018600780c */ /* 0x000fe40001741670 */
[----:B------:R-:W-:Y:S02]  /*1eac0*/  FMNMX.FTZ R0, R155, R0, !PT ;  /* 0x000000009b007209 */ /* 0x000fe40007810000 */
[----:B------:R-:W-:Y:S02]  /*1ead0*/  FSEL R2, R2, -INF , !P2 ;  /* 0xff80000002027808 */ /* 0x000fe40005000000 */
[----:B------:R-:W-:Y:S02]  /*1eae0*/  FMNMX.FTZ R0, R139, R0, !PT ;  /* 0x000000008b007209 */ /* 0x000fe40007810000 */
[----:B------:R-:W-:Y:S02]  /*1eaf0*/  ISETP.NE.AND P6, PT, R132, RZ, PT ;  /* 0x000000ff8400720c */ /* 0x000fe40003fc5270 */
[----:B------:R-:W-:-:S02]  /*1eb00*/  FMNMX.FTZ R6, R141, R0, !PT ;  /* 0x000000008d067209 */ /* 0x000fc40007810000 */
[----:B------:R-:W-:-:S03]  /*1eb10*/  ISETP.GT.AND P3, PT, R130, 0x59, !P6 ;  /* 0x000000598200780c */ /* 0x000fc60007764270 */
[----:B------:R-:W0:Y:S01]  /*1eb20*/  SHFL.BFLY PT, R5, R6, 0x2, 0x1f ;  /* 0x0c401f0006057f89 */ /* 0x000e2200000e0000 */
[----:B------:R-:W-:-:S04]  /*1eb30*/  ISETP.LT.OR P3, PT, R134, 0x5a, P3 ;  /* 0x0000005a8600780c */ /* 0x000fc80001f61670 */
[----:B------:R-:W-:Y:S02]  /*1eb40*/  FSEL R123, R123, -INF , !P3 ;  /* 0xff8000007b7b7808 */ /* 0x000fe40005800000 */
        /* <DEDUP_REMOVED lines=13> */
[----:B------:R-:W-:Y:S02]  /*1ec20*/  FMNMX.FTZ R6, R99, R6, !PT ;  /* 0x0000000663067209 */ /* 0x000fe40007810000 */
[----:B------:R-:W-:-:S02]  /*1ec30*/  FSEL R88, R5, RZ, P2 ;  /* 0x000000ff05587208 */ /* 0x000fc40001000000 */
[----:B------:R-:W-:Y:S02]  /*1ec40*/  FMNMX.FTZ R6, R199, R6, !PT ;  /* 0x00000006c7067209 */ /* 0x000fe40007810000 */
[----:B------:R-:W-:Y:S02]  /*1ec50*/  FSEL R0, R0, RZ, P2 ;  /* 0x000000ff00007208 */ /* 0x000fe40001000000 */
[----:B------:R-:W-:-:S03]  /*1ec60*/  FMNMX.FTZ R6, R103, R6, !PT ;  /* 0x0000000667067209 */ /* 0x000fc60007810000 */
[--C-:B------:R-:W-:Y:S01]  /*1ec70*/  FFMA.FTZ R158, R89, R10, -R0.reuse ;  /* 0x0000000a599e7223 */ /* 0x100fe20000010800 */
[----:B------:R-:W-:Y:S01]  /*1ec80*/  FMNMX.FTZ R6, R207, R6, !PT ;  /* 0x00000006cf067209 */ /* 0x000fe20007810000 */
[-CC-:B------:R-:W-:Y:S01]  /*1ec90*/  FFMA.FTZ R89, R127, R10.reuse, -R0.reuse ;  /* 0x0000000a7f597223 */ /* 0x180fe20000010800 */
[----:B------:R-:W-:Y:S01]  /*1eca0*/  FSEL R127, R122, -INF , !P5 ;  /* 0xff8000007a7f7808 */ /* 0x000fe20006800000 */
        /* <DEDUP_REMOVED lines=31> */
[----:B------:R-:W-:Y:S01]  /*1eea0*/  MUFU.EX2 R156, R156 ;  /* 0x0000009c009c7308 */ /* 0x000fe20000000800 */
[----:B------:R-:W-:-:S04]  /*1eeb0*/  FMNMX.FTZ R6, R121, R6, !PT ;  /* 0x0000000679067209 */ /* 0x000fc80007810000 */
[----:B------:R-:W-:-:S03]  /*1eec0*/  FMNMX.FTZ R6, R127, R6, !PT ;  /* 0x000000067f067209 */ /* 0x000fc60007810000 */
[----:B------:R-:W-:Y:S01]  /*1eed0*/  MUFU.EX2 R158, R158 ;  /* 0x0000009e009e7308 */ /* 0x000fe20000000800 */
[----:B------:R-:W-:-:S05]  /*1eee0*/  FMNMX.FTZ R6, R123, R6, !PT ;  /* 0x000000067b067209 */ /* 0x000fca0007810000 */
[----:B------:R-:W0:Y:S02]  /*1eef0*/  SHFL.BFLY PT, R129, R6, 0x2, 0x1f ;  /* 0x0c401f0006817f89 */ /* 0x000e2400000e0000 */
        /* <DEDUP_REMOVED lines=11> */
[----:B------:R-:W-:-:S03]  /*1efb0*/  FADD.FTZ R133, -R88, R15 ;  /* 0x0000000f58857221 */ /* 0x000fc60000010100 */
[C---:B------:R-:W-:Y:S01]  /*1efc0*/  FSETP.NEU.FTZ.AND P2, PT, R6.reuse, -INF , PT ;  /* 0xff8000000600780b */ /* 0x040fe20003f5d000 */
[-C--:B------:R-:W-:Y:S01]  /*1efd0*/  FMUL.FTZ R92, R6, R10.reuse ;  /* 0x0000000a065c7220 */ /* 0x080fe20000410000 */
[----:B------:R-:W-:Y:S01]  /*1efe0*/  FMUL.FTZ R0, R133, R10 ;  /* 0x0000000a85007220 */ /* 0x000fe20000410000 */
[----:B------:R-:W-:Y:S03]  /*1eff0*/  MUFU.EX2 R150, R150 ;  /* 0x0000009600967308 */ /* 0x000fe60000000800 */
[----:B------:R-:W-:-:S05]  /*1f000*/  FSEL R92, R92, RZ, P2 ;  /* 0x000000ff5c5c7208 */ /* 0x000fca0001000000 */
[----:B------:R-:W0:Y:S01]  /*1f010*/  MUFU.EX2 R0, R0 ;  /* 0x0000000000007308 */ /* 0x000e220000000800 */
[-CC-:B------:R-:W-:Y:S01]  /*1f020*/  FFMA.FTZ R133, R2, R10.reuse, -R92.reuse ;  /* 0x0000000a02857223 */ /* 0x180fe2000001085c */
[----:B------:R-:W-:Y:S01]  /*1f030*/  FSEL R2, R6, RZ, P2 ;  /* 0x000000ff06027208 */ /* 0x000fe20001000000 */
[-CC-:B------:R-:W-:Y:S01]  /*1f040*/  FFMA.FTZ R20, R11, R10.reuse, -R92.reuse ;  /* 0x0000000a0b147223 */ /* 0x180fe2000001085c */
[-CC-:B------:R-:W-:Y:S01]  /*1f050*/  FFMA.FTZ R11, R21, R10.reuse, -R92.reuse ;  /* 0x0000000a150b7223 */ /* 0x180fe2000001085c */
[-CC-:B------:R-:W-:Y:S01]  /*1f060*/  FFMA.FTZ R88, R157, R10.reuse, -R92.reuse ;  /* 0x0000000a9d587223 */ /* 0x180fe2000001085c */
[-CC-:B------:R-:W-:Y:S01]  /*1f070*/  FFMA.FTZ R153, R91, R10.reuse, -R92.reuse ;  /* 0x0000000a5b997223 */ /* 0x180fe2000001085c */
[----:B------:R-:W-:Y:S01]  /*1f080*/  FADD.FTZ R9, -R2, R9 ;  /* 0x0000000902097221 */ /* 0x000fe20000010100 */
[----:B------:R-:W-:Y:S01]  /*1f090*/  MUFU.EX2 R133, R133 ;  /* 0x0000008500857308 */ /* 0x000fe20000000800 */
[-CC-:B------:R-:W-:Y:S01]  /*1f0a0*/  FFMA.FTZ R90, R159, R10.reuse, -R92.reuse ;  /* 0x0000000a9f5a7223 */ /* 0x180fe2000001085c */
[-CC-:B------:R-:W-:Y:S01]  /*1f0b0*/  FFMA.FTZ R155, R95, R10.reuse, -R92.reuse ;  /* 0x0000000a5f9b7223 */ /* 0x180fe2000001085c */
[-C--:B------:R-:W-:Y:S01]  /*1f0c0*/  FMUL.FTZ R9, R9, R10.reuse ;  /* 0x0000000a09097220 */ /* 0x080fe20000410000 */
[-CC-:B------:R-:W-:Y:S01]  /*1f0d0*/  FFMA.FTZ R94, R97, R10.reuse, -R92.reuse ;  /* 0x0000000a615e7223 */ /* 0x180fe2000001085c */
[-CC-:B------:R-:W-:Y:S01]  /*1f0e0*/  FFMA.FTZ R149, R99, R10.reuse, -R92.reuse ;  /* 0x0000000a63957223 */ /* 0x180fe2000001085c */
[-CC-:B------:R-:W-:Y:S01]  /*1f0f0*/  FFMA.FTZ R96, R199, R10.reuse, -R92.reuse ;  /* 0x0000000ac7607223 */ /* 0x180fe2000001085c */
[--C-:B------:R-:W-:Y:S01]  /*1f100*/  FFMA.FTZ R151, R103, R10, -R92.reuse ;  /* 0x0000000a67977223 */ /* 0x100fe2000001085c */
[----:B------:R-:W1:Y:S01]  /*1f110*/  MUFU.EX2 R2, R9 ;  /* 0x0000000900027308 */ /* 0x000e620000000800 */
[----:B0-----:R-:W-:Y:S01]  /*1f120*/  FFMA.FTZ R21, R0, R4, R13 ;  /* 0x0000000400157223 */ /* 0x001fe2000001000d */
[-CC-:B------:R-:W-:Y:S01]  /*1f130*/  FFMA.FTZ R98, R207, R10.reuse, -R92.reuse ;  /* 0x0000000acf627223 */ /* 0x180fe2000001085c */
[-CC-:B------:R-:W-:Y:S01]  /*1f140*/  FFMA.FTZ R145, R107, R10.reuse, -R92.reuse ;  /* 0x0000000a6b917223 */ /* 0x180fe2000001085c */
[-CC-:B------:R-:W-:Y:S01]  /*1f150*/  FFMA.FTZ R100, R209, R10.reuse, -R92.reuse ;  /* 0x0000000ad1647223 */ /* 0x180fe2000001085c */
[----:B------:R-:W-:Y:S01]  /*1f160*/  FADD.FTZ R21, R156, R21 ;  /* 0x000000159c157221 */ /* 0x000fe20000010000 */
[-CC-:B------:R-:W-:Y:S01]  /*1f170*/  FFMA.FTZ R147, R111, R10.reuse, -R92.reuse ;  /* 0x0000000a6f937223 */ /* 0x180fe2000001085c */
[-CC-:B------:R-:W-:Y:S01]  /*1f180*/  FFMA.FTZ R102, R211, R10.reuse, -R92.reuse ;  /* 0x0000000ad3667223 */ /* 0x180fe2000001085c */
[----:B------:R-:W0:Y:S01]  /*1f190*/  MUFU.EX2 R20, R20 ;  /* 0x0000001400147308 */ /* 0x000e220000000800 */
[----:B------:R-:W-:Y:S01]  /*1f1a0*/  FADD.FTZ R4, R158, R21 ;  /* 0x000000159e047221 */ /* 0x000fe20000010000 */
[-CC-:B------:R-:W-:Y:S01]  /*1f1b0*/  FFMA.FTZ R143, R215, R10.reuse, -R92.reuse ;  /* 0x0000000ad78f7223 */ /* 0x180fe2000001085c */
[-CC-:B------:R-:W-:Y:S01]  /*1f1c0*/  FFMA.FTZ R119, R119, R10.reuse, -R92.reuse ;  /* 0x0000000a77777223 */ /* 0x180fe2000001085c */
[-C--:B------:R-:W-:Y:S01]  /*1f1d0*/  FFMA.FTZ R217, R217, R10.reuse, -R92 ;  /* 0x0000000ad9d97223 */ /* 0x080fe2000001085c */
[----:B------:R-:W-:Y:S01]  /*1f1e0*/  FADD.FTZ R21, R89, R4 ;  /* 0x0000000459157221 */ /* 0x000fe20000010000 */
[-CC-:B------:R-:W-:Y:S01]  /*1f1f0*/  FFMA.FTZ R121, R121, R10.reuse, -R92.reuse ;  /* 0x0000000a79797223 */ /* 0x180fe2000001085c */
[-C--:B------:R-:W-:Y:S01]  /*1f200*/  FFMA.FTZ R127, R127, R10.reuse, -R92 ;  /* 0x0000000a7f7f7223 */ /* 0x080fe2000001085c */
[----:B------:R-:W2:Y:S01]  /*1f210*/  MUFU.EX2 R11, R11 ;  /* 0x0000000b000b7308 */ /* 0x000ea20000000800 */
[----:B------:R-:W-:Y:S01]  /*1f220*/  FADD.FTZ R4, R152, R21 ;  /* 0x0000001598047221 */ /* 0x000fe20000010000 */
[----:B-1----:R-:W-:Y:S01]  /*1f230*/  FFMA.FTZ R3, R2, R3, R133 ;  /* 0x0000000302037223 */ /* 0x002fe20000010085 */
[----:B------:R-:W-:Y:S01]  /*1f240*/  @!P1 PRMT R21, RZ, 0x654, R12 ;  /* 0x00000654ff159816 */ /* 0x000fe2000000000c */
[-C--:B------:R-:W-:Y:S01]  /*1f250*/  FFMA.FTZ R12, R117, R10.reuse, -R92 ;  /* 0x0000000a750c7223 */ /* 0x080fe2000001085c */
[----:B------:R-:W-:Y:S01]  /*1f260*/  FADD.FTZ R9, R93, R4 ;  /* 0x000000045d097221 */ /* 0x000fe20000010000 */
[----:B------:R-:W-:Y:S01]  /*1f270*/  FFMA.FTZ R123, R123, R10, -R92 ;  /* 0x0000000a7b7b7223 */ /* 0x000fe2000001085c */
[----:B------:R-:W-:Y:S01]  /*1f280*/  ISETP.GT.AND P2, PT, R8, R179, PT ;  /* 0x000000b30800720c */ /* 0x000fe20003f44270 */
[----:B------:R-:W1:Y:S01]  /*1f290*/  MUFU.EX2 R88, R88 ;  /* 0x0000005800587308 */ /* 0x000e620000000800 */
[----:B0-----:R-:W-:Y:S01]  /*1f2a0*/  FADD.FTZ R4, R20, R3 ;  /* 0x0000000314047221 */ /* 0x001fe20000010000 */
[----:B------:R-:W-:Y:S01]  /*1f2b0*/  FADD.FTZ R104, R154, R9 ;  /* 0x000000099a687221 */ /* 0x000fe20000010000 */
[----:B------:R0:W-:Y:S01]  /*1f2c0*/  @!P1 SYNCS.ARRIVE.TRANS64.RED.A1T0 RZ, [R21+URZ], RZ ;  /* 0x000000ff15ff99a7 */ /* 0x0001e2000810043f */
[----:B------:R-:W-:Y:S01]  /*1f2d0*/  F2FP.BF16.F32.PACK_AB R157, R20, R133 ;  /* 0x00000085149d723e */ /* 0x000fe200000010ff */
[----:B------:R-:W-:-:S02]  /*1f2e0*/  VIADD R8, R8, 0xffffffff ;  /* 0xffffffff08087836 */ /* 0x000fc40000000000 */
[----:B------:R-:W-:Y:S01]  /*1f2f0*/  FADD.FTZ R9, R125, R104 ;  /* 0x000000687d097221 */ /* 0x000fe20000010000 */
[----:B------:R-:W-:Y:S01]  /*1f300*/  F2FP.BF16.F32.PACK_AB R156, R156, R13 ;  /* 0x0000000d9c9c723e */ /* 0x000fe200000010ff */
[----:B------:R-:W3:Y:S01]  /*1f310*/  MUFU.EX2 R153, R153 ;  /* 0x0000009900997308 */ /* 0x000ee20000000800 */
[----:B--2---:R-:W-:Y:S01]  /*1f320*/  FADD.FTZ R3, R11, R4 ;  /* 0x000000040b037221 */ /* 0x004fe20000010000 */
[----:B------:R-:W-:Y:S01]  /*1f330*/  FADD.FTZ R104, R148, R9 ;  /* 0x0000000994687221 */ /* 0x000fe20000010000 */
[----:B------:R-:W-:Y:S01]  /*1f340*/  F2FP.BF16.F32.PACK_AB R158, R89, R158 ;  /* 0x0000009e599e723e */ /* 0x000fe200000010ff */
[----:B------:R-:W-:Y:S01]  /*1f350*/  IMAD.MOV.U32 R20, RZ, RZ, R23 ;  /* 0x000000ffff147224 */ /* 0x000fe200078e0017 */
[----:B------:R-:W-:Y:S01]  /*1f360*/  F2FP.BF16.F32.PACK_AB R152, R93, R152 ;  /* 0x000000985d98723e */ /* 0x000fe200000010ff */
[----:B------:R-:W-:Y:S01]  /*1f370*/  FADD.FTZ R9, R101, R104 ;  /* 0x0000006865097221 */ /* 0x000fe20000010000 */
[----:B------:R-:W-:Y:S01]  /*1f380*/  F2FP.BF16.F32.PACK_AB R154, R125, R154 ;  /* 0x0000009a7d9a723e */ /* 0x000fe200000010ff */
[----:B------:R-:W2:Y:S01]  /*1f390*/  MUFU.EX2 R90, R90 ;  /* 0x0000005a005a7308 */ /* 0x000ea20000000800 */
[----:B-1----:R-:W-:Y:S01]  /*1f3a0*/  FADD.FTZ R4, R88, R3 ;  /* 0x0000000358047221 */ /* 0x002fe20000010000 */
[----:B------:R-:W-:Y:S01]  /*1f3b0*/  FADD.FTZ R104, R150, R9 ;  /* 0x0000000996687221 */ /* 0x000fe20000010000 */
[----:B------:R-:W-:Y:S01]  /*1f3c0*/  F2FP.BF16.F32.PACK_AB R148, R101, R148 ;  /* 0x000000946594723e */ /* 0x000fe200000010ff */
[----:B0-----:R-:W-:Y:S01]  /*1f3d0*/  IMAD.MOV.U32 R21, RZ, RZ, R22 ;  /* 0x000000ffff157224 */ /* 0x001fe200078e0016 */
[----:B------:R-:W-:-:S03]  /*1f3e0*/  F2FP.BF16.F32.PACK_AB R159, R88, R11 ;  /* 0x0000000b589f723e */ /* 0x000fc600000010ff */
[----:B------:R-:W0:Y:S01]  /*1f3f0*/  MUFU.EX2 R155, R155 ;  /* 0x0000009b009b7308 */ /* 0x000e220000000800 */
[----:B---3--:R-:W-:-:S07]  /*1f400*/  FADD.FTZ R3, R153, R4 ;  /* 0x0000000499037221 */ /* 0x008fce0000010000 */
        /* <DEDUP_REMOVED lines=31> */
[----:B------:R1:W-:Y:S01]  /*1f600*/  MUFU.EX2 R15, R141 ;  /* 0x0000008d000f7308 */ /* 0x0003e20000000800 */
[----:B--2---:R-:W-:-:S07]  /*1f610*/  FADD.FTZ R104, R146, R9 ;  /* 0x0000000992687221 */ /* 0x004fce0000010000 */
[----:B------:R-:W2:Y:S01]  /*1f620*/  MUFU.EX2 R113, R113 ;  /* 0x0000007100717308 */ /* 0x000ea20000000800 */
[----:B-1----:R-:W-:Y:S01]  /*1f630*/  FFMA.FTZ R141, R213, R10, -R92 ;  /* 0x0000000ad58d7223 */ /* 0x002fe2000001085c */
[----:B0-----:R-:W-:-:S06]  /*1f640*/  FADD.FTZ R3, R147, R4 ;  /* 0x0000000493037221 */ /* 0x001fcc0000010000 */
[----:B------:R-:W0:Y:S08]  /*1f650*/  MUFU.EX2 R102, R102 ;  /* 0x0000006600667308 */ /* 0x000e300000000800 */
        /* <DEDUP_REMOVED lines=37> */
[----:B-1----:R-:W-:Y:S01]  /*1f8b0*/  FADD.FTZ R104, R138, R9 ;  /* 0x000000098a687221 */ /* 0x002fe20000010000 */
[C---:B------:R-:W-:Y:S01]  /*1f8c0*/  F2FP.BF16.F32.PACK_AB R138, R15.reuse, R138 ;  /* 0x0000008a0f8a723e */ /* 0x040fe200000010ff */
[----:B------:R-:W-:Y:S02]  /*1f8d0*/  IMAD.MOV.U32 R9, RZ, RZ, R6 ;  /* 0x000000ffff097224 */ /* 0x000fe400078e0006 */
[----:B------:R-:W-:Y:S01]  /*1f8e0*/  FADD.FTZ R4, R15, R104 ;  /* 0x000000680f047221 */ /* 0x000fe20000010000 */
[----:B------:R-:W-:Y:S02]  /*1f8f0*/  IMAD.MOV.U32 R15, RZ, RZ, R5 ;  /* 0x000000ffff0f7224 */ /* 0x000fe400078e0005 */
[----:B--2---:R-:W-:-:S04]  /*1f900*/  FADD.FTZ R3, R108, R3 ;  /* 0x000000036c037221 */ /* 0x004fc80000010000 */
[C---:B0-----:R-:W-:Y:S01]  /*1f910*/  FADD.FTZ R3, R123.reuse, R3 ;  /* 0x000000037b037221 */ /* 0x041fe20000010000 */
[----:B------:R-:W-:Y:S01]  /*1f920*/  F2FP.BF16.F32.PACK_AB R139, R123, R108 ;  /* 0x0000006c7b8b723e */ /* 0x000fe200000010ff */
[----:B------:R-:W-:Y:S06]  /*1f930*/  @P2 BRA `(.L_x_1915) ;  /* 0xffffffc800402947 */ /* 0x000fec000383ffff */
.L_x_1896:
[----:B------:R-:W-:Y:S05]  /*1f940*/  BSYNC B0 ;  /* 0x0000000000007941 */ /* 0x000fea0003800000 */
.L_x_1895:
        /* <DEDUP_REMOVED lines=67> */
.L_x_1916:
[----:B------:R-:W-:Y:S01]  /*1fd80*/  IMAD R11, R22, 0x8, R16 ;  /* 0x00000008160b7824 */ /* 0x000fe200078e0210 */
[----:B------:R-:W-:-:S04]  /*1fd90*/  SHF.L.U32 R0, R23, 0x1f, RZ ;  /* 0x0000001f17007819 */ /* 0x000fc800000006ff */
[----:B------:R0:W1:Y:S01]  /*1fda0*/  SYNCS.PHASECHK.TRANS64.TRYWAIT P2, [R11+URZ+0x2a850], R0 ;  /* 0x02a850000b0075a7 */ /* 0x000062000804017f */
[----:B------:R-:W-:Y:S05]  /*1fdb0*/  @!P0 BRA `(.L_x_1917) ;  /* 0x0000000000048947 */ /* 0x000fea0003800000 */
[----:B------:R-:W-:Y:S01]  /*1fdc0*/  BPT.TRAP 0x1 ;  /* 0x000000040000795c */ /* 0x000fe20000300000 */
.L_x_1917:
        /* <DEDUP_REMOVED lines=9> */
.L_x_1919:
[----:B------:R-:W-:Y:S05]  /*1fe60*/  BSYNC B0 ;  /* 0x0000000000007941 */ /* 0x000fea0003800000 */
.L_x_1918:
[----:B------:R-:W-:Y:S01]  /*1fe70*/  IMAD.MOV.U32 R9, RZ, RZ, 0x40000040 ;  /* 0x40000040ff097424 */ /* 0x000fe200078e00ff */
[C---:B------:R-:W-:Y:S01]  /*1fe80*/  R2UR UR6, R8.reuse ;  /* 0x00000000080672ca */ /* 0x040fe200000e0000 */
[----:B------:R-:W-:Y:S01]  /*1fe90*/  WARPGROUP.ARRIVE ;  /* 0x00000000000079c5 */ /* 0x000fe20000000000 */
[----:B------:R-:W-:Y:S01]  /*1fea0*/  VIADD R12, R8, 0x80 ;  /* 0x00000080080c7836 */ /* 0x000fe20000000000 */
[----:B------:R-:W2:Y:S01]  /*1feb0*/  SHFL.BFLY PT, R7, R4, 0x2, 0x1f ;  /* 0x0c401f0004077f89 */ /* 0x000ea200000e0000 */
[----:B------:R-:W-:Y:S01]  /*1fec0*/  R2UR UR7, R9 ;  /* 0x00000000090772ca */ /* 0x000fe200000e0000 */
[----:B------:R-:W-:Y:S02]  /*1fed0*/  IMAD.MOV.U32 R13, RZ, RZ, 0x40000040 ;  /* 0x40000040ff0d7424 */ /* 0x000fe400078e00ff */
[----:B------:R-:W-:Y:S01]  /*1fee0*/  IMAD.MOV.U32 R9, RZ, RZ, 0x40000040 ;  /* 0x40000040ff097424 */ /* 0x000fe200078e00ff */
[----:B01----:R-:W0:Y:S01]  /*1fef0*/  SHFL.BFLY PT, R0, R3, 0x2, 0x1f ;  /* 0x0c401f0003007f89 */ /* 0x003e2200000e0000 */
[----:B------:R-:W-:-:S02]  /*1ff00*/  @!P1 VIADD R11, R11, 0x2a860 ;  /* 0x0002a8600b0b9836 */ /* 0x000fc40000000000 */
[----:B------:R-:W-:Y:S02]  /*1ff10*/  VIADD R22, R22, 0x1 ;  /* 0x0000000116167836 */ /* 0x000fe40000000000 */
[----:B------:R-:W-:Y:S01]  /*1ff20*/  IMAD.MOV.U32 R20, RZ, RZ, -0x800000 ;  /* 0xff800000ff147424 */ /* 0x000fe200078e00ff */
[----:B------:R-:W-:Y:S01]  /*1ff30*/  @!P1 PRMT R11, RZ, 0x654, R11 ;  /* 0x00000654ff0b9816 */ /* 0x000fe2000000000b */
[----:B------:R-:W-:Y:S01]  /*1ff40*/  VIADD R187, R187, 0x1 ;  /* 0x00000001bbbb7836 */ /* 0x000fe20000000000 */
[----:B------:R-:W-:Y:S01]  /*1ff50*/  ISETP.NE.AND P2, PT, R22, 0x2, PT ;  /* 0x000000021600780c */ /* 0x000fe20003f45270 */
[----:B------:R-:W-:Y:S01]  /*1ff60*/  HGMMA.64x128x16.F32.BF16 R24, R156, gdesc[UR4].tnspB, R24, gsb0 ;  /* 0x41e000049c187df0 */ /* 0x000fe20008001818 */
[----:B------:R-:W-:Y:S01]  /*1ff70*/  R2UR UR6, R12 ;  /* 0x000000000c0672ca */ /* 0x000fe200000e0000 */
[----:B------:R-:W-:Y:S01]  /*1ff80*/  VIADD R12, R8, 0x100 ;  /* 0x00000100080c7836 */ /* 0x000fe20000000000 */
[----:B------:R-:W-:Y:S01]  /*1ff90*/  R2UR UR7, R13 ;  /* 0x000000000d0772ca */ /* 0x000fe200000e0000 */
[----:B------:R-:W-:Y:S01]  /*1ffa0*/  IMAD.MOV.U32 R13, RZ, RZ, 0x40000040 ;  /* 0x40000040ff0d7424 */ /* 0x000fe200078e00ff */
[----:B------:R-:W-:Y:S01]  /*1ffb0*/  SEL R22, R22, RZ, P2 ;  /* 0x000000ff16167207 */ /* 0x000fe20001000000 */
[----:B--2---:R-:W-:Y:S01]  /*1ffc0*/  FADD.FTZ R7, R7, R4 ;  /* 0x0000000407077221 */ /* 0x004fe20000010000 */
[----:B0-----:R-:W-:Y:S01]  /*1ffd0*/  FADD.FTZ R2, R0, R3 ;  /* 0x0000000300027221 */ /* 0x001fe20000010000 */
[----:B------:R-:W-:-:S03]  /*1ffe0*/  IMAD.MOV.U32 R3, RZ, RZ, RZ ;  /* 0x000000ffff037224 */ /* 0x000fc600078e00ff */
[----:B------:R-:W0:Y:S01]  /*1fff0*/  SHFL.BFLY PT, R0, R7, 0x1, 0x1f ;  /* 0x0c201f0007007f89 */ /* 0x000e2200000e0000 */
        /* <DEDUP_REMOVED lines=19> */
[----:B0-----:R-:W-:Y:S01]  /*20130*/  FADD.FTZ R12, R7, R0 ;  /* 0x00000000070c7221 */ /* 0x001fe20000010000 */
[----:B------:R-:W-:Y:S02]  /*20140*/  R2UR UR7, R13 ;  /* 0x000000000d0772ca */ /* 0x000fe400000e0000 */
[----:B------:R-:W-:Y:S02]  /*20150*/  SEL R0, RZ, 0x1, P2 ;  /* 0x00000001ff007807 */ /* 0x000fe40001000000 */
[----:B------:R-:W-:Y:S02]  /*20160*/  FSETP.NE.FTZ.AND P0, PT, R12, RZ, PT ;  /* 0x000000ff0c00720b */ /* 0x000fe40003f15000 */
[----:B------:R-:W-:Y:S01]  /*20170*/  LOP3.LUT R23, R23, R0, RZ, 0x3c, !PT ;  /* 0x0000000017177212 */ /* 0x000fe200078e3cff */
[----:B------:R-:W-:-:S10]  /*20180*/  IMAD.MOV.U32 R0, RZ, RZ, -0x800000 ;  /* 0xff800000ff007424 */ /* 0x000fd400078e00ff */
[----:B------:R-:W0:Y:S08]  /*20190*/  @P0 MUFU.LG2 R4, R12 ;  /* 0x0000000c00040308 */ /* 0x000e300000000c00 */
[----:B------:R-:W-:Y:S01]  /*201a0*/  @P0 MUFU.RCP R3, R12 ;  /* 0x0000000c00030308 */ /* 0x000fe20000001000 */
[----:B0-----:R-:W-:Y:S01]  /*201b0*/  @P0 FMUL.FTZ R7, R4, 0.69314718246459960938 ;  /* 0x3f31721804070820 */ /* 0x001fe20000410000 */
[----:B------:R-:W-:-:S02]  /*201c0*/  WARPGROUP.DEPBAR.LE gsb0, 0x0 ;  /* 0x00008000000079c5 */ /* 0x000fc40000010000 */
[----:B------:R-:W-:-:S06]  /*201d0*/  WARPGROUP.ARRIVE ;  /* 0x00000000000079c5 */ /* 0x000fcc0000000000 */
[----:B------:R-:W-:Y:S01]  /*201e0*/  HGMMA.64x128x16.F32.BF16 R24, R140, gdesc[UR4].tnspB, R24, gsb0 ;  /* 0x41e000048c187df0 */ /* 0x000fe20008001818 */
[----:B------:R-:W-:Y:S01]  /*201f0*/  R2UR UR6, R8 ;  /* 0x00000000080672ca */ /* 0x000fe200000e0000 */
[----:B------:R-:W-:Y:S01]  /*20200*/  IMAD.MOV.U32 R8, RZ, RZ, RZ ;  /* 0x000000ffff087224 */ /* 0x000fe200078e00ff */
[----:B------:R-:W-:Y:S02]  /*20210*/  R2UR UR7, R9 ;  /* 0x00000000090772ca */ /* 0x000fe400000e0000 */
[----:B------:R-:W0:Y:S02]  /*20220*/  SHFL.BFLY PT, R9, R2, 0x1, 0x1f ;  /* 0x0c201f0002097f89 */ /* 0x000e2400000e0000 */
[----:B0-----:R-:W-:Y:S01]  /*20230*/  FADD.FTZ R13, R2, R9 ;  /* 0x00000009020d7221 */ /* 0x001fe20000010000 */
[----:B------:R-:W-:-:S04]  /*20240*/  @P0 FMUL.FTZ R2, R10, 0.69314718246459960938 ;  /* 0x3f3172180a020820 */ /* 0x000fc80000410000 */
[----:B------:R-:W-:Y:S01]  /*20250*/  FSETP.NE.FTZ.AND P3, PT, R13, RZ, PT ;  /* 0x000000ff0d00720b */ /* 0x000fe20003f75000 */
[----:B------:R-:W-:Y:S01]  /*20260*/  @P0 FFMA.FTZ R0, R2, R5, R7 ;  /* 0x0000000502000223 */ /* 0x000fe20000010007 */
[----:B------:R-:W-:-:S11]  /*20270*/  PLOP3.LUT P0, PT, PT, PT, PT, 0x8, 0x0 ;  /* 0x000000000000781c */ /* 0x000fd60003f0e170 */
        /* <DEDUP_REMOVED lines=9> */
[----:B------:R0:W-:Y:S01]  /*20310*/  @!P1 SYNCS.ARRIVE.TRANS64.RED.A1T0 RZ, [R11+URZ], RZ ;  /* 0x000000ff0bff99a7 */ /* 0x0001e2000810043f */
[-C--:B------:R-:W-:Y:S01]  /*20320*/  FMUL.FTZ R21, R36, R3.reuse ;  /* 0x0000000324157220 */ /* 0x080fe20000410000 */
        /* <DEDUP_REMOVED lines=62> */
[----:B0-----:R-:W-:-:S07]  /*20710*/  FMUL.FTZ R87, R87, R8 ;  /* 0x0000000857577220 */ /* 0x001fce0000410000 */
.L_x_1781:
        /* <DEDUP_REMOVED lines=10> */
[----:B------:R-:W-:Y:S01]  /*207c0*/  ULDC.64 UR4, c[0x0][0xc00] ;  /* 0x0003000000047ab9 */ /* 0x000fe20000000a00 */
[----:B------:R-:W-:Y:S01]  /*207d0*/  F2FP.BF16.F32.PACK_AB R35, R46, R35 ;  /* 0x000000232e23723e */ /* 0x000fe200000010ff */
[----:B------:R-:W-:Y:S01]  /*207e0*/  ULDC.64 UR6, c[0x0][0x208] ;  /* 0x0000820000067ab9 */ /* 0x000fe20000000a00 */
[----:B------:R-:W-:Y:S02]  /*207f0*/  F2FP.BF16.F32.PACK_AB R37, R38, R37 ;  /* 0x000000252625723e */ /* 0x000fe400000010ff */
[----:B------:R-:W-:Y:S02]  /*20800*/  F2FP.BF16.F32.PACK_AB R36, R73, R36 ;  /* 0x000000244924723e */ /* 0x000fe400000010ff */
[----:B------:R-:W-:Y:S02]  /*20810*/  F2FP.BF16.F32.PACK_AB R38, R77, R76 ;  /* 0x0000004c4d26723e */ /* 0x000fe400000010ff */
[----:B------:R-:W-:-:S02]  /*20820*/  F2FP.BF16.F32.PACK_AB R39, R42, R39 ;  /* 0x000000272a27723e */ /* 0x000fc400000010ff */
[----:B------:R-:W-:Y:S02]  /*20830*/  MOV R2, R16 ;  /* 0x0000001000027202 */ /* 0x000fe40000000f00 */
[----:B--2---:R-:W-:-:S03]  /*20840*/  MOV R3, R5 ;  /* 0x0000000500037202 */ /* 0x004fc60000000f00 */
[----:B------:R-:W-:-:S03]  /*20850*/  IMAD.WIDE R4, R226, 0x2, R2 ;  /* 0x00000002e2047825 */ /* 0x000fc600078e0202 */
[C---:B------:R-:W-:Y:S02]  /*20860*/  IADD3 R101, P3, R4.reuse, 0x4000, RZ ;  /* 0x0000400004657810 */ /* 0x040fe40007f7e0ff */
[----:B------:R-:W-:Y:S02]  /*20870*/  LOP3.LUT R15, R4, 0x380, RZ, 0xc0, !PT ;  /* 0x00000380040f7812 */ /* 0x000fe400078ec0ff */
[----:B------:R-:W-:Y:S02]  /*20880*/  LOP3.LUT R14, R101, 0x380, RZ, 0xc0, !PT ;  /* 0x00000380650e7812 */ /* 0x000fe400078ec0ff */
[----:B------:R-:W-:Y:S02]  /*20890*/  SHF.R.U64 R15, R15, 0x3, RZ ;  /* 0x000000030f0f7819 */ /* 0x000fe400000012ff */
[----:B------:R-:W-:Y:S01]  /*208a0*/  SHF.R.U64 R14, R14, 0x3, RZ ;  /* 0x000000030e0e7819 */ /* 0x000fe200000012ff */
[----:B------:R-:W-:Y:S01]  /*208b0*/  BAR.SYNC.DEFER_BLOCKING 0x1, 0x100 ;  /* 0x0044000000007b1d */ /* 0x000fe20000010000 */
[----:B------:R-:W-:-:S02]  /*208c0*/  IADD3 R71, P6, R4, 0x20, RZ ;  /* 0x0000002004477810 */ /* 0x000fc40007fde0ff */
[C---:B------:R-:W-:Y:S02]  /*208d0*/  IADD3 R75, P5, R4.reuse, 0x40, RZ ;  /* 0x00000040044b7810 */ /* 0x040fe40007fbe0ff */
[C---:B------:R-:W-:Y:S01]  /*208e0*/  IADD3 R79, P4, R4.reuse, 0x60, RZ ;  /* 0x00000060044f7810 */ /* 0x040fe20007f9e0ff */
[--C-:B------:R-:W-:Y:S01]  /*208f0*/  IMAD.X R9, RZ, RZ, R5.reuse, P6 ;  /* 0x000000ffff097224 */ /* 0x100fe200030e0605 */
        /* <DEDUP_REMOVED lines=8> */
[----:B------:R-:W-:Y:S01]  /*20980*/  LOP3.LUT R14, R14, R101, RZ, 0x3c, !PT ;  /* 0x000000650e0e7212 */ /* 0x000fe200078e3cff */
[--C-:B------:R-:W-:Y:S01]  /*20990*/  IMAD.X R33, RZ, RZ, R5.reuse, P0 ;  /* 0x000000ffff217224 */ /* 0x100fe200000e0605 */
[----:B------:R-:W-:Y:S01]  /*209a0*/  ISETP.NE.U32.AND P0, PT, RZ, UR4, PT ;  /* 0x00000004ff007c0c */ /* 0x000fe2000bf05070 */
[----:B------:R-:W-:Y:S01]  /*209b0*/  IMAD.X R31, RZ, RZ, R5, P1 ;  /* 0x000000ffff1f7224 */ /* 0x000fe200008e0605 */
[----:B------:R-:W-:-:S02]  /*209c0*/  MOV R74, R14 ;  /* 0x0000000e004a7202 */ /* 0x000fc40000000f00 */
[----:B------:R-:W-:Y:S02]  /*209d0*/  F2FP.BF16.F32.PACK_AB R15, R55, R54 ;  /* 0x00000036370f723e */ /* 0x000fe400000010ff */
[----:B------:R-:W2:Y:S01]  /*209e0*/  LDC R55, c[0x0][0xbe8] ;  /* 0x0002fa00ff377b82 */ /* 0x000ea20000000800 */
[----:B------:R-:W-:Y:S01]  /*209f0*/  ISETP.NE.AND.EX P0, PT, RZ, UR5, PT, P0 ;  /* 0x00000005ff007c0c */ /* 0x000fe2000bf05300 */
[----:B------:R-:W-:Y:S01]  /*20a00*/  ULDC.64 UR4, c[0x0][0xc08] ;  /* 0x0003020000047ab9 */ /* 0x000fe20000000a00 */
[----:B------:R-:W-:Y:S02]  /*20a10*/  LOP3.LUT R8, R71, 0x380, RZ, 0xc0, !PT ;  /* 0x0000038047087812 */ /* 0x000fe400078ec0ff */
[----:B------:R-:W-:Y:S02]  /*20a20*/  LOP3.LUT R10, R75, 0x380, RZ, 0xc0, !PT ;  /* 0x000003804b0a7812 */ /* 0x000fe400078ec0ff */
[----:B------:R-:W-:Y:S02]  /*20a30*/  MOV R96, R4 ;  /* 0x0000000400607202 */ /* 0x000fe40000000f00 */
[----:B------:R-:W-:-:S02]  /*20a40*/  LOP3.LUT R12, R79, 0x380, RZ, 0xc0, !PT ;  /* 0x000003804f0c7812 */ /* 0x000fc400078ec0ff */
[----:B------:R-:W-:Y:S02]  /*20a50*/  F2FP.BF16.F32.PACK_AB R5, R32, R99 ;  /* 0x000000632005723e */ /* 0x000fe400000010ff */
[----:B-1----:R-:W-:Y:S02]  /*20a60*/  LOP3.LUT R24, R103, 0x380, RZ, 0xc0, !PT ;  /* 0x0000038067187812 */ /* 0x002fe400078ec0ff */
[----:B------:R-:W-:Y:S02]  /*20a70*/  LOP3.LUT R32, R105, 0x380, RZ, 0xc0, !PT ;  /* 0x0000038069207812 */ /* 0x000fe400078ec0ff */
[----:B------:R-:W-:Y:S02]  /*20a80*/  ISETP.NE.U32.AND P2, PT, RZ, UR4, PT ;  /* 0x00000004ff007c0c */ /* 0x000fe4000bf45070 */
[----:B------:R-:W-:Y:S02]  /*20a90*/  LOP3.LUT R70, R107, 0x380, RZ, 0xc0, !PT ;  /* 0x000003806b467812 */ /* 0x000fe400078ec0ff */
[----:B------:R-:W-:-:S02]  /*20aa0*/  SHF.R.U64 R8, R8, 0x3, RZ ;  /* 0x0000000308087819 */ /* 0x000fc400000012ff */
[----:B------:R-:W-:Y:S02]  /*20ab0*/  SHF.R.U64 R10, R10, 0x3, RZ ;  /* 0x000000030a0a7819 */ /* 0x000fe400000012ff */
[----:B------:R-:W-:Y:S02]  /*20ac0*/  F2FP.BF16.F32.PACK_AB R4, R91, R6 ;  /* 0x000000065b04723e */ /* 0x000fe400000010ff */
[----:B------:R-:W-:Y:S02]  /*20ad0*/  SHF.R.U64 R12, R12, 0x3, RZ ;  /* 0x000000030c0c7819 */ /* 0x000fe400000012ff */
[----:B------:R-:W-:Y:S02]  /*20ae0*/  F2FP.BF16.F32.PACK_AB R6, R7, R28 ;  /* 0x0000001c0706723e */ /* 0x000fe400000010ff */
[----:B------:R-:W-:Y:S02]  /*20af0*/  SHF.R.U64 R24, R24, 0x3, RZ ;  /* 0x0000000318187819 */ /* 0x000fe400000012ff */
[----:B------:R-:W-:-:S02]  /*20b00*/  SHF.R.U64 R32, R32, 0x3, RZ ;  /* 0x0000000320207819 */ /* 0x000fc400000012ff */
[----:B------:R-:W-:Y:S02]  /*20b10*/  F2FP.BF16.F32.PACK_AB R7, R30, R97 ;  /* 0x000000611e07723e */ /* 0x000fe400000010ff */
[----:B------:R-:W-:Y:S02]  /*20b20*/  ISETP.NE.AND.EX P2, PT, RZ, UR5, PT, P2 ;  /* 0x00000005ff007c0c */ /* 0x000fe4000bf45320 */
[----:B------:R-:W-:Y:S01]  /*20b30*/  SHF.R.U64 R70, R70, 0x3, RZ ;  /* 0x0000000346467819 */ /* 0x000fe200000012ff */
[----:B------:R1:W-:Y:S01]  /*20b40*/  STSM.16.M88.4 [R96], R4 ;  /* 0x0000000460007844 */ /* 0x0003e20000000200 */
[----:B------:R-:W-:Y:S02]  /*20b50*/  LOP3.LUT R8, R8, R71, RZ, 0x3c, !PT ;  /* 0x0000004708087212 */ /* 0x000fe400078e3cff */
[----:B------:R-:W-:Y:S02]  /*20b60*/  LOP3.LUT R10, R10, R75, RZ, 0x3c, !PT ;  /* 0x0000004b0a0a7212 */ /* 0x000fe400078e3cff */
[----:B------:R-:W-:-:S02]  /*20b70*/  LOP3.LUT R12, R12, R79, RZ, 0x3c, !PT ;  /* 0x0000004f0c0c7212 */ /* 0x000fc400078e3cff */
[----:B------:R-:W-:Y:S02]  /*20b80*/  LOP3.LUT R28, R24, R103, RZ, 0x3c, !PT ;  /* 0x00000067181c7212 */ /* 0x000fe400078e3cff */
[----:B------:R-:W-:Y:S02]  /*20b90*/  LOP3.LUT R30, R32, R105, RZ, 0x3c, !PT ;  /* 0x00000069201e7212 */ /* 0x000fe400078e3cff */
[----:B------:R-:W-:Y:S02]  /*20ba0*/  LOP3.LUT R32, R70, R107, RZ, 0x3c, !PT ;  /* 0x0000006b46207212 */ /* 0x000fe400078e3cff */
[----:B------:R-:W-:Y:S02]  /*20bb0*/  MOV R79, R8 ;  /* 0x00000008004f7202 */ /* 0x000fe40000000f00 */
[----:B------:R-:W-:Y:S02]  /*20bc0*/  MOV R78, R10 ;  /* 0x0000000a004e7202 */ /* 0x000fe40000000f00 */
[----:B-1----:R-:W-:-:S02]  /*20bd0*/  F2FP.BF16.F32.PACK_AB R4, R88, R89 ;  /* 0x000000595804723e */ /* 0x002fc400000010ff */
[----:B------:R-:W-:Y:S02]  /*20be0*/  F2FP.BF16.F32.PACK_AB R5, R94, R95 ;  /* 0x0000005f5e05723e */ /* 0x000fe400000010ff */
[----:B------:R-:W-:Y:S02]  /*20bf0*/  F2FP.BF16.F32.PACK_AB R6, R90, R21 ;  /* 0x000000155a06723e */ /* 0x000fe400000010ff */
[----:B------:R-:W-:Y:S02]  /*20c00*/  F2FP.BF16.F32.PACK_AB R7, R92, R93 ;  /* 0x0000005d5c07723e */ /* 0x000fe400000010ff */
[----:B------:R-:W-:Y:S02]  /*20c10*/  MOV R75, R12 ;  /* 0x0000000c004b7202 */ /* 0x000fe40000000f00 */
[----:B------:R-:W-:Y:S01]  /*20c20*/  F2FP.BF16.F32.PACK_AB R8, R41, R40 ;  /* 0x000000282908723e */ /* 0x000fe200000010ff */
[----:B------:R-:W-:Y:S01]  /*20c30*/  STSM.16.M88.4 [R79], R4 ;  /* 0x000000044f007844 */ /* 0x000fe20000000200 */
[----:B------:R-:W-:Y:S01]  /*20c40*/  F2FP.BF16.F32.PACK_AB R9, R43, R72 ;  /* 0x000000482b09723e */ /* 0x000fe200000010ff */
[----:B------:R-:W1:Y:S01]  /*20c50*/  LDC.64 R40, c[0x0][0xc00] ;  /* 0x00030000ff287b82 */ /* 0x000e620000000a00 */
[----:B------:R-:W-:-:S02]  /*20c60*/  F2FP.BF16.F32.PACK_AB R10, R45, R44 ;  /* 0x0000002c2d0a723e */ /* 0x000fc400000010ff */
[----:B------:R-:W-:Y:S02]  /*20c70*/  F2FP.BF16.F32.PACK_AB R11, R47, R34 ;  /* 0x000000222f0b723e */ /* 0x000fe400000010ff */
[----:B------:R-:W-:Y:S02]  /*20c80*/  MOV R71, R28 ;  /* 0x0000001c00477202 */ /* 0x000fe40000000f00 */
[----:B------:R-:W-:Y:S01]  /*20c90*/  MOV R70, R30 ;  /* 0x0000001e00467202 */ /* 0x000fe20000000f00 */
[----:B------:R3:W-:Y:S01]  /*20ca0*/  STSM.16.M88.4 [R78], R8 ;  /* 0x000000084e007844 */ /* 0x0007e20000000200 */
[----:B------:R-:W-:Y:S02]  /*20cb0*/  F2FP.BF16.F32.PACK_AB R12, R49, R48 ;  /* 0x00000030310c723e */ /* 0x000fe400000010ff */
[----:B------:R-:W-:Y:S02]  /*20cc0*/  F2FP.BF16.F32.PACK_AB R14, R53, R52 ;  /* 0x00000034350e723e */ /* 0x000fe400000010ff */
[----:B--2---:R-:W-:Y:S01]  /*20cd0*/  ISETP.NE.AND P1, PT, R55, 0x1, PT ;  /* 0x000000013700780c */ /* 0x004fe20003f25270 */
[----:B------:R-:W-:Y:S01]  /*20ce0*/  ULDC UR4, c[0x0][0xa88] ;  /* 0x0002a20000047ab9 */ /* 0x000fe20000000800 */
[----:B------:R-:W-:Y:S01]  /*20cf0*/  F2FP.BF16.F32.PACK_AB R13, R51, R50 ;  /* 0x00000032330d723e */ /* 0x000fe200000010ff */
[----:B------:R-:W-:Y:S01]  /*20d00*/  IMAD.MOV.U32 R48, RZ, RZ, RZ ;  /* 0x000000ffff307224 */ /* 0x000fe200078e00ff */
[----:B------:R-:W-:-:S02]  /*20d10*/  MOV R24, R32 ;  /* 0x0000002000187202 */ /* 0x000fc40000000f00 */
[----:B------:R-:W-:Y:S01]  /*20d20*/  F2FP.BF16.F32.PACK_AB R28, R57, R56 ;  /* 0x00000038391c723e */ /* 0x000fe200000010ff */
[----:B------:R2:W-:Y:S01]  /*20d30*/  STSM.16.M88.4 [R75], R12 ;  /* 0x0000000c4b007844 */ /* 0x0005e20000000200 */
[----:B------:R-:W-:Y:S02]  /*20d40*/  F2FP.BF16.F32.PACK_AB R29, R59, R58 ;  /* 0x0000003a3b1d723e */ /* 0x000fe400000010ff */
[----:B------:R-:W-:Y:S01]  /*20d50*/  F2FP.BF16.F32.PACK_AB R30, R61, R60 ;  /* 0x0000003c3d1e723e */ /* 0x000fe200000010ff */
[----:B---3--:R-:W3:Y:S01]  /*20d60*/  @P2 LDC.64 R8, c[0x0][0xc08] ;  /* 0x00030200ff082b82 */ /* 0x008ee20000000a00 */
[----:B------:R-:W-:Y:S01]  /*20d70*/  F2FP.BF16.F32.PACK_AB R31, R63, R62 ;  /* 0x0000003e3f1f723e */ /* 0x000fe200000010ff */
[----:B-1----:R-:W-:Y:S01]  /*20d80*/  IMAD.WIDE R40, R186, 0x4, R40 ;  /* 0x00000004ba287825 */ /* 0x002fe200078e0228 */
[----:B------:R-:W-:Y:S02]  /*20d90*/  F2FP.BF16.F32.PACK_AB R32, R65, R64 ;  /* 0x000000404120723e */ /* 0x000fe400000010ff */
[----:B------:R-:W-:Y:S01]  /*20da0*/  F2FP.BF16.F32.PACK_AB R33, R67, R66 ;  /* 0x000000424321723e */ /* 0x000fe200000010ff */
[----:B------:R-:W-:Y:S01]  /*20db0*/  STSM.16.M88.4 [R74], R28 ;  /* 0x0000001c4a007844 */ /* 0x000fe20000000200 */
[----:B------:R-:W-:Y:S01]  /*20dc0*/  F2FP.BF16.F32.PACK_AB R34, R69, R68 ;  /* 0x000000444522723e */ /* 0x000fe200000010ff */
[----:B------:R-:W1:Y:S01]  /*20dd0*/  @P1 LDC R10, c[0x0][0xbec] ;  /* 0x0002fb00ff0a1b82 */ /* 0x000e620000000800 */
[----:B------:R-:W-:-:S02]  /*20de0*/  F2FP.BF16.F32.PACK_AB R4, R81, R80 ;  /* 0x000000505104723e */ /* 0x000fc400000010ff */
[----:B------:R-:W-:Y:S01]  /*20df0*/  F2FP.BF16.F32.PACK_AB R5, R83, R82 ;  /* 0x000000525305723e */ /* 0x000fe200000010ff */
[----:B------:R-:W-:Y:S01]  /*20e00*/  STSM.16.M88.4 [R71], R32 ;  /* 0x0000002047007844 */ /* 0x000fe20000000200 */
[----:B------:R-:W-:Y:S02]  /*20e10*/  F2FP.BF16.F32.PACK_AB R6, R85, R84 ;  /* 0x000000545506723e */ /* 0x000fe400000010ff */
[----:B------:R-:W-:Y:S01]  /*20e20*/  F2FP.BF16.F32.PACK_AB R7, R87, R86 ;  /* 0x000000565707723e */ /* 0x000fe200000010ff */
[----:B------:R-:W-:Y:S01]  /*20e30*/  STSM.16.M88.4 [R70], R36 ;  /* 0x0000002446007844 */ /* 0x000fe20000000200 */
[----:B--2---:R-:W2:Y:S03]  /*20e40*/  @P1 LDC R13, c[0x0][0xbf0] ;  /* 0x0002fc00ff0d1b82 */ /* 0x004ea60000000800 */
[----:B------:R4:W-:Y:S05]  /*20e50*/  STSM.16.M88.4 [R24], R4 ;  /* 0x0000000418007844 */ /* 0x0009ea0000000200 */
[----:B------:R-:W-:Y:S01]  /*20e60*/  BAR.SYNC.DEFER_BLOCKING 0x1, 0x100 ;  /* 0x0044000000007b1d */ /* 0x000fe20000010000 */
[----:B----4-:R-:W-:-:S02]  /*20e70*/  IMAD.U32 R6, RZ, RZ, UR4 ;  /* 0x00000004ff067e24 */ /* 0x010fc4000f8e00ff */
[----:B---3--:R-:W-:-:S03]  /*20e80*/  @P2 IMAD.WIDE R4, R186, 0x4, R8 ;  /* 0x00000004ba042825 */ /* 0x008fc600078e0208 */
[----:B------:R3:W5:Y:S04]  /*20e90*/  @P0 LDG.E R48, desc[UR6][R40.64] ;  /* 0x0000000628300981 */ /* 0x000768000c1e1900 */
[----:B------:R3:W5:Y:S01]  /*20ea0*/  @P2 LDG.E R6, desc[UR6][R4.64] ;  /* 0x0000000604062981 */ /* 0x000762000c1e1900 */
[----:B------:R-:W-:Y:S05]  /*20eb0*/  @P2 BRA `(.L_x_1923) ;  /* 0x0000000000142947 */ /* 0x000fea0003800000 */
[----:B------:R-:W-:Y:S05]  /*20ec0*/  @!P0 BRA `(.L_x_1923) ;  /* 0x0000000000108947 */ /* 0x000fea0003800000 */
[----:B------:R-:W-:Y:S02]  /*20ed0*/  ULDC.64 UR4, c[0x0][0x208] ;  /* 0x0000820000047ab9 */ /* 0x000fe40000000a00 */
[----:B---3--:R-:W3:Y:S04]  /*20ee0*/  LDG.E R5, desc[UR4][R40.64] ;  /* 0x0000000428057981 */ /* 0x008ee8000c1e1900 */
[----:B-----5:R-:W3:Y:S02]  /*20ef0*/  LDG.E R6, desc[UR4][R40.64+0x4] ;  /* 0x0000040428067981 */ /* 0x020ee4000c1e1900 */
[----:B---3--:R-:W-:-:S07]  /*20f00*/  IMAD.IADD R6, R6, 0x1, -R5 ;  /* 0x0000000106067824 */ /* 0x008fce00078e0a05 */
.L_x_1923:
[----:B------:R-:W-:Y:S01]  /*20f10*/  SHF.R.S32.HI R54, RZ, 0x1f, R185 ;  /* 0x0000001fff367819 */ /* 0x000fe200000114b9 */
[----:B------:R-:W-:Y:S01]  /*20f20*/  IMAD.IADD R15, R181, 0x1, R177 ;  /* 0x00000001b50f7824 */ /* 0x000fe200078e02b1 */
[----:B------:R-:W-:Y:S01]  /*20f30*/  ULDC.64 UR4, c[0x0][0xb90] ;  /* 0x0002e40000047ab9 */ /* 0x000fe20000000a00 */
[----:B-----5:R-:W-:Y:S01]  /*20f40*/  SHF.R.S32.HI R49, RZ, 0x1f, R48 ;  /* 0x0000001fff317819 */ /* 0x020fe20000011430 */
[----:B------:R-:W-:Y:S01]  /*20f50*/  IMAD R9, R190, 0x40, R182 ;  /* 0x00000040be097824 */ /* 0x000fe200078e02b6 */
[----:B------:R-:W-:Y:S01]  /*20f60*/  SEL R57, R186, RZ, !P0 ;  /* 0x000000ffba397207 */ /* 0x000fe20004000000 */
[----:B---3--:R-:W-:Y:S01]  /*20f70*/  IMAD R4, R54, UR4, RZ ;  /* 0x0000000436047c24 */ /* 0x008fe2000f8e02ff */
[----:B------:R-:W-:Y:S01]  /*20f80*/  ULDC.64 UR6, c[0x0][0x208] ;  /* 0x0000820000067ab9 */ /* 0x000fe20000000a00 */
[----:B-1----:R-:W-:Y:S01]  /*20f90*/  @P1 IMAD.HI.U32 R8, R15, R10, RZ ;  /* 0x0000000a0f081227 */ /* 0x002fe200078e00ff */
[----:B------:R-:W-:-:S03]  /*20fa0*/  SHF.R.S32.HI R10, RZ, 0x1f, R186 ;  /* 0x0000001fff0a7819 */ /* 0x000fc600000114ba */
[----:B------:R-:W-:Y:S01]  /*20fb0*/  IMAD.MOV.U32 R7, RZ, RZ, R15 ;  /* 0x000000ffff077224 */ /* 0x000fe200078e000f */
[----:B--2---:R-:W-:Y:S01]  /*20fc0*/  @P1 SHF.R.U32.HI R7, RZ, R13, R8 ;  /* 0x0000000dff071219 */ /* 0x004fe20000011608 */
[C---:B------:R-:W-:Y:S01]  /*20fd0*/  IMAD R11, R185.reuse, UR5, R4 ;  /* 0x00000005b90b7c24 */ /* 0x040fe2000f8e0204 */
[----:B------:R-:W-:Y:S01]  /*20fe0*/  SEL R24, R10, RZ, !P0 ;  /* 0x000000ff0a187207 */ /* 0x000fe20004000000 */
[----:B------:R-:W-:Y:S01]  /*20ff0*/  IMAD.WIDE.U32 R4, R185, UR4, R48 ;  /* 0x00000004b9047c25 */ /* 0x000fe2000f8e0030 */
[----:B------:R-:W-:-:S03]  /*21000*/  ULDC.64 UR4, c[0x0][0xb98] ;  /* 0x0002e60000047ab9 */ /* 0x000fc60000000a00 */
[----:B------:R-:W-:Y:S01]  /*21010*/  IMAD.IADD R5, R5, 0x1, R11 ;  /* 0x0000000105057824 */ /* 0x000fe200078e020b */
[--C-:B------:R-:W-:Y:S01]  /*21020*/  SHF.R.S32.HI R11, RZ, 0x1f, R7.reuse ;  /* 0x0000001fff0b7819 */ /* 0x100fe20000011407 */
[----:B------:R-:W-:Y:S02]  /*21030*/  IMAD.MOV R10, RZ, RZ, -R7 ;  /* 0x000000ffff0a7224 */ /* 0x000fe400078e0a07 */
        /* <DEDUP_REMOVED lines=13> */
[----:B------:R-:W-:Y:S01]  /*21110*/  IADD3 R29, P2, R2, 0x3000, RZ ;  /* 0x00003000021d7810 */ /* 0x000fe20007f5e0ff */
[----:B------:R-:W-:Y:S01]  /*21120*/  IMAD R10, R7, UR4, RZ ;  /* 0x00000004070a7c24 */ /* 0x000fe2000f8e02ff */
[----:B------:R-:W-:Y:S01]  /*21130*/  LOP3.LUT R12, R13, 0x380, RZ, 0xc0, !PT ;  /* 0x000003800d0c7812 */ /* 0x000fe200078ec0ff */
[----:B------:R-:W-:Y:S01]  /*21140*/  IMAD.WIDE.U32 R4, R9, UR4, R4 ;  /* 0x0000000409047c25 */ /* 0x000fe2000f8e0004 */
[----:B------:R-:W-:-:S02]  /*21150*/  LOP3.LUT R28, R29, 0x380, RZ, 0xc0, !PT ;  /* 0x000003801d1c7812 */ /* 0x000fc400078ec0ff */
[----:B------:R-:W-:Y:S01]  /*21160*/  SHF.R.U64 R12, R12, 0x3, RZ ;  /* 0x000000030c0c7819 */ /* 0x000fe200000012ff */
[----:B------:R-:W-:Y:S01]  /*21170*/  IMAD R7, R9, UR5, R10 ;  /* 0x0000000509077c24 */ /* 0x000fe2000f8e020a */
[----:B------:R-:W-:Y:S01]  /*21180*/  ULDC.64 UR4, c[0x0][0xb50] ;  /* 0x0002d40000047ab9 */ /* 0x000fe20000000a00 */
[----:B------:R-:W-:Y:S01]  /*21190*/  SHF.R.U64 R28, R28, 0x3, RZ ;  /* 0x000000031c1c7819 */ /* 0x000fe200000012ff */
[----:B------:R-:W-:Y:S01]  /*211a0*/  IMAD.X R9, RZ, RZ, R3, P0 ;  /* 0x000000ffff097224 */ /* 0x000fe200000e0603 */
[----:B------:R-:W-:Y:S01]  /*211b0*/  LEA R10, P4, R4, UR4, 0x2 ;  /* 0x00000004040a7c11 */ /* 0x000fe2000f8810ff */
[----:B------:R-:W-:Y:S01]  /*211c0*/  IMAD.IADD R5, R5, 0x1, R7 ;  /* 0x0000000105057824 */ /* 0x000fe200078e0207 */
[----:B------:R-:W-:Y:S02]  /*211d0*/  LOP3.LUT P0, RZ, R201, 0x3, RZ, 0xc0, !PT ;  /* 0x00000003c9ff7812 */ /* 0x000fe4000780c0ff */
[----:B------:R-:W-:Y:S01]  /*211e0*/  LOP3.LUT R28, R28, R29, RZ, 0x3c, !PT ;  /* 0x0000001d1c1c7212 */ /* 0x000fe200078e3cff */
[----:B------:R-:W-:Y:S01]  /*211f0*/  SHFL.IDX PT, R50, R10, RZ, 0x1c1f ;  /* 0x001c1fff0a327589 */ /* 0x000fe200000e0000 */
[----:B------:R-:W-:Y:S01]  /*21200*/  LEA.HI.X R11, R4, UR5, R5, 0x2, P4 ;  /* 0x00000005040b7c11 */ /* 0x000fe2000a0f1405 */
[--C-:B------:R-:W-:Y:S01]  /*21210*/  IMAD.X R29, RZ, RZ, R3.reuse, P2 ;  /* 0x000000ffff1d7224 */ /* 0x100fe200010e0603 */
[C---:B------:R-:W-:Y:S01]  /*21220*/  ISETP.GE.OR P2, PT, R14.reuse, R59, P0 ;  /* 0x0000003b0e00720c */ /* 0x040fe20000746670 */
[----:B------:R-:W-:Y:S01]  /*21230*/  SHFL.IDX PT, R52, R10, 0x1, 0x1c1f ;  /* 0x003c1f000a347f89 */ /* 0x000fe200000e0000 */
[----:B------:R-:W-:Y:S01]  /*21240*/  VIADD R4, R14, 0x8 ;  /* 0x000000080e047836 */ /* 0x000fe20000000000 */
[----:B------:R-:W-:Y:S01]  /*21250*/  LOP3.LUT R12, R12, R13, RZ, 0x3c, !PT ;  /* 0x0000000d0c0c7212 */ /* 0x000fe200078e3cff */
[----:B------:R-:W-:Y:S01]  /*21260*/  IMAD.X R13, RZ, RZ, R3, P3 ;  /* 0x000000ffff0d7224 */ /* 0x000fe200018e0603 */
[----:B------:R-:W1:Y:S01]  /*21270*/  SHFL.IDX PT, R51, R11, RZ, 0x1c1f ;  /* 0x001c1fff0b337589 */ /* 0x000e6200000e0000 */
[----:B------:R-:W-:Y:S01]  /*21280*/  IADD3 R5, P3, R2, 0x7000, RZ ;  /* 0x0000700002057810 */ /* 0x000fe20007f7e0ff */
[----:B------:R-:W-:Y:S01]  /*21290*/  ULDC.64 UR4, c[0x0][0xaa0] ;  /* 0x0002a80000047ab9 */ /* 0x000fe20000000a00 */
[----:B------:R-:W-:Y:S01]  /*212a0*/  ISETP.GE.OR P0, PT, R4, R59, P0 ;  /* 0x0000003b0400720c */ /* 0x000fe20000706670 */
[----:B------:R-:W2:Y:S01]  /*212b0*/  SHFL.IDX PT, R53, R11, 0x1, 0x1c1f ;  /* 0x003c1f000b357f89 */ /* 0x000ea200000e0000 */
[----:B------:R-:W-:-:S02]  /*212c0*/  IADD3 R33, P6, R2, 0x4000, RZ ;  /* 0x0000400002217810 */ /* 0x000fc40007fde0ff */
[C---:B------:R-:W-:Y:S02]  /*212d0*/  IADD3 R37, P5, R2.reuse, 0x5000, RZ ;  /* 0x0000500002257810 */ /* 0x040fe40007fbe0ff */
[C---:B------:R-:W-:Y:S02]  /*212e0*/  IADD3 R41, P4, R2.reuse, 0x6000, RZ ;  /* 0x0000600002297810 */ /* 0x040fe40007f9e0ff */
[----:B------:R-:W-:Y:S01]  /*212f0*/  LOP3.LUT R7, R2, 0x380, RZ, 0xc0, !PT ;  /* 0x0000038002077812 */ /* 0x000fe200078ec0ff */
[----:B------:R-:W-:Y:S01]  /*21300*/  IMAD R21, R49, UR4, RZ ;  /* 0x0000000431157c24 */ /* 0x000fe2000f8e02ff */
[----:B------:R-:W-:Y:S01]  /*21310*/  LOP3.LUT R4, R5, 0x380, RZ, 0xc0, !PT ;  /* 0x0000038005047812 */ /* 0x000fe200078ec0ff */
[----:B------:R-:W3:Y:S01]  /*21320*/  @P1 LDC R49, c[0x0][0xbf0] ;  /* 0x0002fc00ff311b82 */ /* 0x000ee20000000800 */
[----:B------:R-:W-:Y:S01]  /*21330*/  LOP3.LUT R32, R33, 0x380, RZ, 0xc0, !PT ;  /* 0x0000038021207812 */ /* 0x000fe200078ec0ff */
[----:B------:R-:W-:Y:S01]  /*21340*/  IMAD.X R45, RZ, RZ, R3, P3 ;  /* 0x000000ffff2d7224 */ /* 0x000fe200018e0603 */
[----:B------:R-:W-:-:S02]  /*21350*/  LOP3.LUT R36, R37, 0x380, RZ, 0xc0, !PT ;  /* 0x0000038025247812 */ /* 0x000fc400078ec0ff */
[----:B------:R-:W-:Y:S02]  /*21360*/  LOP3.LUT R40, R41, 0x380, RZ, 0xc0, !PT ;  /* 0x0000038029287812 */ /* 0x000fe400078ec0ff */
[----:B------:R-:W-:Y:S02]  /*21370*/  SHF.R.U64 R7, R7, 0x3, RZ ;  /* 0x0000000307077819 */ /* 0x000fe400000012ff */
[----:B------:R-:W-:Y:S01]  /*21380*/  SHF.R.U64 R4, R4, 0x3, RZ ;  /* 0x0000000304047819 */ /* 0x000fe200000012ff */
[----:B-1----:R1:W-:Y:S01]  /*21390*/  @!P2 ST.E desc[UR6][R50.64], R0 ;  /* 0x000000003200a985 */ /* 0x0023e2000c101906 */
[----:B------:R-:W-:Y:S02]  /*213a0*/  SHF.R.U64 R32, R32, 0x3, RZ ;  /* 0x0000000320207819 */ /* 0x000fe400000012ff */
[----:B------:R-:W-:Y:S01]  /*213b0*/  SHF.R.U64 R36, R36, 0x3, RZ ;  /* 0x0000000324247819 */ /* 0x000fe200000012ff */
[----:B--2---:R2:W-:Y:S01]  /*213c0*/  @!P0 ST.E desc[UR6][R52.64], R20 ;  /* 0x0000001434008985 */ /* 0x0045e2000c101906 */
[----:B------:R-:W-:-:S02]  /*213d0*/  SHF.R.U64 R40, R40, 0x3, RZ ;  /* 0x0000000328287819 */ /* 0x000fc400000012ff */
[----:B------:R-:W-:Y:S01]  /*213e0*/  LOP3.LUT R2, R7, R2, RZ, 0x3c, !PT ;  /* 0x0000000207027212 */ /* 0x000fe200078e3cff */
[----:B------:R-:W-:Y:S01]  /*213f0*/  IMAD R21, R48, UR5, R21 ;  /* 0x0000000530157c24 */ /* 0x000fe2000f8e0215 */
[----:B------:R-:W-:Y:S01]  /*21400*/  LOP3.LUT R32, R32, R33, RZ, 0x3c, !PT ;  /* 0x0000002120207212 */ /* 0x000fe200078e3cff */
[--C-:B------:R-:W-:Y:S01]  /*21410*/  IMAD.X R33, RZ, RZ, R3.reuse, P6 ;  /* 0x000000ffff217224 */ /* 0x100fe200030e0603 */
[----:B------:R-:W-:Y:S01]  /*21420*/  LOP3.LUT R36, R36, R37, RZ, 0x3c, !PT ;  /* 0x0000002524247212 */ /* 0x000fe200078e3cff */
[----:B-1----:R-:W1:Y:S01]  /*21430*/  @P1 LDC R51, c[0x0][0xbec] ;  /* 0x0002fb00ff331b82 */ /* 0x002e620000000800 */
[----:B------:R-:W-:Y:S01]  /*21440*/  LOP3.LUT R40, R40, R41, RZ, 0x3c, !PT ;  /* 0x0000002928287212 */ /* 0x000fe200078e3cff */
[--C-:B------:R-:W-:Y:S01]  /*21450*/  IMAD.X R37, RZ, RZ, R3.reuse, P5 ;  /* 0x000000ffff257224 */ /* 0x100fe200028e0603 */
[----:B------:R-:W-:Y:S01]  /*21460*/  LOP3.LUT R44, R4, R5, RZ, 0x3c, !PT ;  /* 0x00000005042c7212 */ /* 0x000fe200078e3cff */
[----:B------:R-:W-:Y:S01]  /*21470*/  IMAD.X R41, RZ, RZ, R3, P4 ;  /* 0x000000ffff297224 */ /* 0x000fe200020e0603 */
[----:B------:R4:W5:Y:S01]  /*21480*/  LD.E.128 R4, desc[UR6][R2.64] ;  /* 0x0000000602047980 */ /* 0x000962000c101d00 */
[----:B------:R-:W-:Y:S01]  /*21490*/  IMAD R0, R184, 0x20, R190 ;  /* 0x00000020b8007824 */ /* 0x000fe200078e02be */
[----:B------:R-:W-:-:S02]  /*214a0*/  LOP3.LUT R8, R15, 0x380, RZ, 0xc0, !PT ;  /* 0x000003800f087812 */ /* 0x000fc400078ec0ff */
[----:B------:R-:W5:Y:S02]  /*214b0*/  LD.E.128 R28, desc[UR6][R28.64] ;  /* 0x000000061c1c7980 */ /* 0x000f64000c101d00 */
[----:B------:R-:W-:Y:S02]  /*214c0*/  SHF.R.U64 R8, R8, 0x3, RZ ;  /* 0x0000000308087819 */ /* 0x000fe400000012ff */
[----:B------:R-:W5:Y:S01]  /*214d0*/  LD.E.128 R32, desc[UR6][R32.64] ;  /* 0x0000000620207980 */ /* 0x000f62000c101d00 */
[----:B----4-:R-:W-:Y:S01]  /*214e0*/  IMAD.WIDE.U32 R2, R48, UR4, RZ ;  /* 0x0000000430027c25 */ /* 0x010fe2000f8e00ff */
[----:B------:R-:W-:Y:S01]  /*214f0*/  ULDC.64 UR4, c[0x0][0xae8] ;  /* 0x0002ba0000047ab9 */ /* 0x000fe20000000a00 */
[----:B------:R-:W-:Y:S01]  /*21500*/  LOP3.LUT R8, R8, R15, RZ, 0x3c, !PT ;  /* 0x0000000f08087212 */ /* 0x000fe200078e3cff */
[----:B------:R-:W5:Y:S01]  /*21510*/  LD.E.128 R36, desc[UR6][R36.64] ;  /* 0x0000000624247980 */ /* 0x000f62000c101d00 */
[----:B------:R-:W-:Y:S02]  /*21520*/  IMAD.IADD R3, R3, 0x1, R21 ;  /* 0x0000000103037824 */ /* 0x000fe400078e0215 */
[----:B--2---:R-:W-:Y:S01]  /*21530*/  IMAD R20, R54, UR4, RZ ;  /* 0x0000000436147c24 */ /* 0x004fe2000f8e02ff */
[----:B------:R-:W5:Y:S01]  /*21540*/  LD.E.128 R12, desc[UR6][R12.64] ;  /* 0x000000060c0c7980 */ /* 0x000f62000c101d00 */
[----:B------:R-:W-:-:S02]  /*21550*/  IMAD.IADD R48, R177, 0x1, R0 ;  /* 0x00000001b1307824 */ /* 0x000fc400078e0200 */
[C---:B------:R-:W-:Y:S01]  /*21560*/  IMAD R21, R185.reuse, UR5, R20 ;  /* 0x00000005b9157c24 */ /* 0x040fe2000f8e0214 */
[----:B------:R-:W5:Y:S01]  /*21570*/  LD.E.128 R8, desc[UR6][R8.64] ;  /* 0x0000000608087980 */ /* 0x000f62000c101d00 */
[----:B------:R-:W-:Y:S01]  /*21580*/  IMAD.WIDE.U32 R2, R185, UR4, R2 ;  /* 0x00000004b9027c25 */ /* 0x000fe2000f8e0002 */
[----:B------:R-:W-:Y:S02]  /*21590*/  ULDC.64 UR4, c[0x0][0xaf0] ;  /* 0x0002bc0000047ab9 */ /* 0x000fe40000000a00 */
[----:B------:R-:W5:Y:S01]  /*215a0*/  LD.E.128 R40, desc[UR6][R40.64] ;  /* 0x0000000628287980 */ /* 0x000f62000c101d00 */
[----:B-1----:R-:W-:-:S03]  /*215b0*/  @P1 IMAD.HI.U32 R0, R48, R51, RZ ;  /* 0x0000003330001227 */ /* 0x002fc600078e00ff */
[----:B------:R-:W5:Y:S01]  /*215c0*/  LD.E.128 R44, desc[UR6][R44.64] ;  /* 0x000000062c2c7980 */ /* 0x000f62000c101d00 */
[----:B------:R-:W-:Y:S02]  /*215d0*/  IMAD.IADD R3, R3, 0x1, R21 ;  /* 0x0000000103037824 */ /* 0x000fe400078e0215 */
[----:B------:R-:W-:Y:S01]  /*215e0*/  IMAD.MOV.U32 R21, RZ, RZ, R48 ;  /* 0x000000ffff157224 */ /* 0x000fe200078e0030 */
[----:B---3--:R-:W-:Y:S01]  /*215f0*/  @P1 SHF.R.U32.HI R21, RZ, R49, R0 ;  /* 0x00000031ff151219 */ /* 0x008fe20000011600 */
[----:B------:R-:W-:Y:S01]  /*21600*/  IMAD R20, R24, UR4, RZ ;  /* 0x0000000418147c24 */ /* 0x000fe2000f8e02ff */
[----:B------:R-:W-:Y:S01]  /*21610*/  @!PT LDS RZ, [RZ] ;  /* 0x00000000fffff984 */ /* 0x000fe20000000800 */
[----:B------:R-:W-:Y:S01]  /*21620*/  @!PT LDS RZ, [RZ] ;  /* 0x00000000fffff984 */ /* 0x000fe20000000800 */
[----:B------:R-:W-:Y:S01]  /*21630*/  @!PT LDS RZ, [RZ] ;  /* 0x00000000fffff984 */ /* 0x000fe20000000800 */
[----:B------:R-:W-:Y:S01]  /*21640*/  @!PT LDS RZ, [RZ] ;  /* 0x00000000fffff984 */ /* 0x000fe20000000800 */
[----:B------:R1:W-:Y:S06]  /*21650*/  MEMBAR.ALL.CTA ;  /* 0x0000000000007992 */ /* 0x0003ec0000008000 */
[----:B-1----:R-:W1:Y:S01]  /*21660*/  FENCE.VIEW.ASYNC.S ;  /* 0x00000000000073c6 */ /* 0x002e620000000000 */
[----:B------:R-:W-:Y:S01]  /*21670*/  IMAD.WIDE.U32 R2, R57, UR4, R2 ;  /* 0x0000000439027c25 */ /* 0x000fe2000f8e0002 */
[----:B------:R-:W-:-:S03]  /*21680*/  SHF.R.S32.HI R0, RZ, 0x1f, R21 ;  /* 0x0000001fff007819 */ /* 0x000fc60000011415 */
        /* <DEDUP_REMOVED lines=11> */
[----:B------:R-:W-:Y:S02]  /*21740*/  IMAD.IADD R3, R3, 0x1, R51 ;  /* 0x0000000103037824 */ /* 0x000fe400078e0233 */
[----:B------:R-:W-:Y:S02]  /*21750*/  IMAD R20, R0, UR4, RZ ;  /* 0x0000000400147c24 */ /* 0x000fe4000f8e02ff */
[----:B------:R-:W-:-:S02]  /*21760*/  VIADD R0, R50, 0x20 ;  /* 0x0000002032007836 */ /* 0x000fc40000000000 */
[C---:B------:R-:W-:Y:S02]  /*21770*/  IMAD R21, R49.reuse, UR5, R20 ;  /* 0x0000000531157c24 */ /* 0x040fe4000f8e0214 */
[----:B------:R-:W-:Y:S01]  /*21780*/  IMAD.WIDE.U32 R2, R49, UR4, R2 ;  /* 0x0000000431027c25 */ /* 0x000fe2000f8e0002 */
[-C--:B------:R-:W-:Y:S01]  /*21790*/  ISETP.GE.AND P0, PT, R0, R59.reuse, PT ;  /* 0x0000003b0000720c */ /* 0x080fe20003f06270 */
[----:B------:R-:W-:Y:S01]  /*217a0*/  ULDC.64 UR4, c[0x0][0xa80] ;  /* 0x0002a00000047ab9 */ /* 0x000fe20000000a00 */
[----:B------:R-:W-:Y:S01]  /*217b0*/  ISETP.GE.AND P2, PT, R50, R59, PT ;  /* 0x0000003b3200720c */ /* 0x000fe20003f46270 */
[----:B------:R-:W-:Y:S01]  /*217c0*/  VIADD R0, R16, 0x2a820 ;  /* 0x0002a82010007836 */ /* 0x000fe20000000000 */
[----:B------:R-:W-:Y:S01]  /*217d0*/  LEA R24, P3, R2, UR4, 0x1 ;  /* 0x0000000402187c11 */ /* 0x000fe2000f8608ff */
[----:B------:R-:W-:Y:S02]  /*217e0*/  IMAD.IADD R3, R3, 0x1, R21 ;  /* 0x0000000103037824 */ /* 0x000fe400078e0215 */
[----:B------:R-:W-:Y:S01]  /*217f0*/  VIADD R20, R50, 0x40 ;  /* 0x0000004032147836 */ /* 0x000fe20000000000 */
[----:B------:R-:W-:-:S02]  /*21800*/  PRMT R0, RZ, 0x654, R0 ;  /* 0x00000654ff007816 */ /* 0x000fc40000000000 */
[----:B------:R-:W-:Y:S01]  /*21810*/  LEA.HI.X R48, R2, UR5, R3, 0x1, P3 ;  /* 0x0000000502307c11 */ /* 0x000fe200098f0c03 */
[----:B------:R-:W-:Y:S01]  /*21820*/  BSSY B1, `(.L_x_1924) ;  /* 0x0000010000017945 */ /* 0x000fe20003800000 */
[----:B------:R-:W-:Y:S01]  /*21830*/  ISETP.GE.AND P1, PT, R20, R59, PT ;  /* 0x0000003b1400720c */ /* 0x000fe20003f26270 */
[----:B-1----:R1:W-:Y:S01]  /*21840*/  SYNCS.ARRIVE.TRANS64.RED.A1T0 RZ, [R0+URZ], RZ ;  /* 0x000000ff00ff79a7 */ /* 0x0023e2000810043f */
[----:B------:R2:W3:Y:S04]  /*21850*/  SHFL.IDX PT, R20, R24, RZ, 0x181f ;  /* 0x00181fff18147589 */ /* 0x0004e800000e0000 */
[----:B-1----:R2:W1:Y:S01]  /*21860*/  SHFL.IDX PT, R0, R48, RZ, 0x181f ;  /* 0x00181fff30007589 */ /* 0x00246200000e0000 */
[----:B------:R-:W-:Y:S06]  /*21870*/  @P2 BRA `(.L_x_1925) ;  /* 0x0000000000282947 */ /* 0x000fec0003800000 */
[----:B------:R-:W-:Y:S01]  /*21880*/  ULDC UR4, c[0x0][0xac8] ;  /* 0x0002b20000047ab9 */ /* 0x000fe20000000800 */
[----:B------:R-:W-:Y:S01]  /*21890*/  ULDC.64 UR6, c[0x0][0x208] ;  /* 0x0000820000067ab9 */ /* 0x000fe20000000a00 */
[----:B------:R-:W-:Y:S02]  /*218a0*/  ISETP.GE.AND P2, PT, R182, UR4, PT ;  /* 0x00000004b6007c0c */ /* 0x000fe4000bf46270 */
[----:B------:R-:W-:-:S11]  /*218b0*/  ISETP.GE.AND P3, PT, R183, UR4, PT ;  /* 0x00000004b7007c0c */ /* 0x000fd6000bf66270 */
[CC--:B---3--:R-:W-:Y:S02]  /*218c0*/  @!P2 LEA R2, P4, R182.reuse, R20.reuse, 0x1 ;  /* 0x00000014b602a211 */ /* 0x0c8fe400078808ff */
[C---:B------:R-:W-:Y:S02]  /*218d0*/  @!P3 LEA R20, P5, R183.reuse, R20, 0x1 ;  /* 0x00000014b714b211 */ /* 0x040fe400078a08ff */
[-C--:B-1----:R-:W-:Y:S02]  /*218e0*/  @!P2 LEA.HI.X R3, R182, R0.reuse, R228, 0x1, P4 ;  /* 0x00000000b603a211 */ /* 0x082fe400020f0ce4 */
[----:B------:R-:W-:-:S03]  /*218f0*/  @!P3 LEA.HI.X R21, R183, R0, R227, 0x1, P5 ;  /* 0x00000000b715b211 */ /* 0x000fc600028f0ce3 */
[----:B-----5:R4:W-:Y:S04]  /*21900*/  @!P2 ST.E.128 desc[UR6][R2.64], R4 ;  /* 0x000000040200a985 */ /* 0x0209e8000c101d06 */
[----:B------:R4:W-:Y:S02]  /*21910*/  @!P3 ST.E.128 desc[UR6][R20.64], R32 ;  /* 0x000000201400b985 */ /* 0x0009e4000c101d06 */
.L_x_1925:
[----:B------:R-:W-:Y:S05]  /*21920*/  BSYNC B1 ;  /* 0x0000000000017941 */ /* 0x000fea0003800000 */
.L_x_1924:
[----:B-1----:R1:W0:Y:S01]  /*21930*/  SHFL.IDX PT, R0, R48, 0x1, 0x181f ;  /* 0x00381f0030007f89 */ /* 0x00222200000e0000 */
[----:B------:R-:W-:Y:S03]  /*21940*/  BSSY B1, `(.L_x_1926) ;  /* 0x000000d000017945 */ /* 0x000fe60003800000 */
[----:B----45:R1:W4:Y:S01]  /*21950*/  SHFL.IDX PT, R4, R24, 0x1, 0x181f ;  /* 0x00381f0018047f89 */ /* 0x03032200000e0000 */
        /* <DEDUP_REMOVED lines=9> */
[----:B------:R0:W-:Y:S04]  /*219f0*/  @!P3 ST.E.128 desc[UR6][R2.64], R8 ;  /* 0x000000080200b985 */ /* 0x0001e8000c101d06 */
[----:B------:R0:W-:Y:S02]  /*21a00*/  @!P4 ST.E.128 desc[UR6][R4.64], R36 ;  /* 0x000000240400c985 */ /* 0x0001e4000c101d06 */
.L_x_1927:
[----:B------:R-:W-:Y:S05]  /*21a10*/  BSYNC B1 ;  /* 0x0000000000017941 */ /* 0x000fea0003800000 */
.L_x_1926:
[----:B0-----:R0:W0:Y:S01]  /*21a20*/  SHFL.IDX PT, R0, R48, 0x2, 0x181f ;  /* 0x00581f0030007f89 */ /* 0x00102200000e0000 */
[----:B------:R-:W-:Y:S03]  /*21a30*/  BSSY B1, `(.L_x_1928) ;  /* 0x000000d000017945 */ /* 0x000fe60003800000 */
[----:B----4-:R4:W0:Y:S01]  /*21a40*/  SHFL.IDX PT, R4, R24, 0x2, 0x181f ;  /* 0x00581f0018047f89 */ /* 0x01082200000e0000 */
[----:B------:R-:W-:Y:S05]  /*21a50*/  @P1 BRA `(.L_x_1929) ;  /* 0x0000000000281947 */ /* 0x000fea0003800000 */
[----:B------:R-:W-:Y:S01]  /*21a60*/  ULDC UR4, c[0x0][0xac8] ;  /* 0x0002b20000047ab9 */ /* 0x000fe20000000800 */
[----:B------:R-:W-:Y:S01]  /*21a70*/  ULDC.64 UR6, c[0x0][0x208] ;  /* 0x0000820000067ab9 */ /* 0x000fe20000000a00 */
        /* <DEDUP_REMOVED lines=8> */
.L_x_1929:
[----:B------:R-:W-:Y:S05]  /*21b00*/  BSYNC B1 ;  /* 0x0000000000017941 */ /* 0x000fea0003800000 */
.L_x_1928:
[----:B0-----:R-:W-:Y:S01]  /*21b10*/  VIADD R0, R50, 0x60 ;  /* 0x0000006032007836 */ /* 0x001fe20000000000 */
[----:B-12---:R-:W0:Y:S04]  /*21b20*/  SHFL.IDX PT, R48, R48, 0x3, 0x181f ;  /* 0x00781f0030307f89 */ /* 0x006e2800000e0000 */
[----:B------:R-:W-:Y:S01]  /*21b30*/  ISETP.GE.AND P0, PT, R0, R59, PT ;  /* 0x0000003b0000720c */ /* 0x000fe20003f06270 */
[----:B----4-:R-:W1:-:S12]  /*21b40*/  SHFL.IDX PT, R24, R24, 0x3, 0x181f ;  /* 0x00781f0018187f89 */ /* 0x010e5800000e0000 */
[----:B------:R-:W-:Y:S05]  /*21b50*/  @P0 BRA `(.L_x_1930) ;  /* 0x0000000c00040947 */ /* 0x000fea0003800000 */
[----:B------:R-:W-:Y:S01]  /*21b60*/  ULDC UR4, c[0x0][0xac8] ;  /* 0x0002b20000047ab9 */ /* 0x000fe20000000800 */
[----:B------:R-:W-:Y:S01]  /*21b70*/  ULDC.64 UR6, c[0x0][0x208] ;  /* 0x0000820000067ab9 */ /* 0x000fe20000000a00 */
[----:B------:R-:W-:-:S13]  /*21b80*/  ISETP.GE.AND P1, PT, R182, UR4, PT ;  /* 0x00000004b6007c0c */ /* 0x000fda000bf26270 */
[----:B-1----:R-:W-:-:S04]  /*21b90*/  @!P1 LEA R2, P0, R182, R24, 0x1 ;  /* 0x00000018b6029211 */ /* 0x002fc800078008ff */
[----:B0-----:R-:W-:Y:S02]  /*21ba0*/  @!P1 LEA.HI.X R3, R182, R48, R228, 0x1, P0 ;  /* 0x00000030b6039211 */ /* 0x001fe400000f0ce4 */
[----:B------:R-:W-:-:S03]  /*21bb0*/  ISETP.GE.AND P0, PT, R183, UR4, PT ;  /* 0x00000004b7007c0c */ /* 0x000fc6000bf06270 */
[----:B------:R0:W-:Y:S10]  /*21bc0*/  @!P1 ST.E.128 desc[UR6][R2.64], R28 ;  /* 0x0000001c02009985 */ /* 0x0001f4000c101d06 */
[----:B------:R-:W-:Y:S05]  /*21bd0*/  @P0 BRA `(.L_x_1930) ;  /* 0x0000000800e40947 */ /* 0x000fea0003800000 */
[----:B0-----:R-:W-:Y:S01]  /*21be0*/  LEA R2, P0, R183, R24, 0x1 ;  /* 0x00000018b7027211 */ /* 0x001fe200078008ff */
[----:B------:R-:W-:-:S03]  /*21bf0*/  ULDC.64 UR4, c[0x0][0x208] ;  /* 0x0000820000047ab9 */ /* 0x000fc60000000a00 */
[----:B------:R-:W-:-:S05]  /*21c00*/  LEA.HI.X R3, R183, R48, R227, 0x1, P0 ;  /* 0x00000030b7037211 */ /* 0x000fca00000f0ce3 */
[----:B------:R0:W-:Y:S01]  /*21c10*/  ST.E.128 desc[UR4][R2.64], R44 ;  /* 0x0000002c02007985 */ /* 0x0001e2000c101d04 */
[----:B------:R-:W-:Y:S05]  /*21c20*/  BRA `(.L_x_1930) ;  /* 0x0000000800d07947 */ /* 0x000fea0003800000 */
.L_x_1922:
[----:B------:R-:W-:Y:S01]  /*21c30*/  ULDC.64 UR4, c[0x0][0xc00] ;  /* 0x0003000000047ab9 */ /* 0x000fe20000000a00 */
[----:B------:R-:W2:Y:S01]  /*21c40*/  LDC R21, c[0x0][0xbe8] ;  /* 0x0002fa00ff157b82 */ /* 0x000ea20000000800 */
[----:B------:R-:W-:Y:S01]  /*21c50*/  ISETP.NE.U32.AND P0, PT, RZ, UR4, PT ;  /* 0x00000004ff007c0c */ /* 0x000fe2000bf05070 */
[----:B------:R-:W-:Y:S01]  /*21c60*/  IMAD.MOV.U32 R6, RZ, RZ, RZ ;  /* 0x000000ffff067224 */ /* 0x000fe200078e00ff */
[----:B------:R-:W-:Y:S02]  /*21c70*/  ULDC.64 UR6, c[0x0][0x208] ;  /* 0x0000820000067ab9 */ /* 0x000fe40000000a00 */
[----:B------:R-:W-:Y:S01]  /*21c80*/  ISETP.NE.AND.EX P0, PT, RZ, UR5, PT, P0 ;  /* 0x00000005ff007c0c */ /* 0x000fe2000bf05300 */
[----:B------:R-:W-:Y:S02]  /*21c90*/  ULDC.64 UR4, c[0x0][0xc08] ;  /* 0x0003020000047ab9 */ /* 0x000fe40000000a00 */
[----:B------:R-:W-:Y:S01]  /*21ca0*/  ISETP.NE.U32.AND P1, PT, RZ, UR4, PT ;  /* 0x00000004ff007c0c */ /* 0x000fe2000bf25070 */
[----:B------:R-:W3:Y:S03]  /*21cb0*/  LDC.64 R2, c[0x0][0xc00] ;  /* 0x00030000ff027b82 */ /* 0x000ee60000000a00 */
[----:B------:R-:W-:Y:S01]  /*21cc0*/  ISETP.NE.AND.EX P1, PT, RZ, UR5, PT, P1 ;  /* 0x00000005ff007c0c */ /* 0x000fe2000bf25310 */
[----:B------:R-:W4:Y:S01]  /*21cd0*/  S2R R8, SR_TID.X ;  /* 0x0000000000087919 */ /* 0x000f220000002100 */
[----:B--2---:R-:W-:-:S11]  /*21ce0*/  ISETP.NE.AND P2, PT, R21, 0x1, PT ;  /* 0x000000011500780c */ /* 0x004fd60003f45270 */
[----:B------:R-:W2:Y:S01]  /*21cf0*/  @P1 LDC.64 R4, c[0x0][0xc08] ;  /* 0x00030200ff041b82 */ /* 0x000ea20000000a00 */
[----:B------:R-:W-:Y:S01]  /*21d00*/  ULDC UR4, c[0x0][0xa88] ;  /* 0x0002a20000047ab9 */ /* 0x000fe20000000800 */
[----:B---3--:R-:W-:-:S06]  /*21d10*/  IMAD.WIDE R2, R186, 0x4, R2 ;  /* 0x00000004ba027825 */ /* 0x008fcc00078e0202 */
[----:B------:R-:W3:Y:S08]  /*21d20*/  @P2 LDC R20, c[0x0][0xbec] ;  /* 0x0002fb00ff142b82 */ /* 0x000ef00000000800 */
[----:B------:R-:W0:Y:S01]  /*21d30*/  @P2 LDC R29, c[0x0][0xbf0] ;  /* 0x0002fc00ff1d2b82 */ /* 0x000e220000000800 */
[----:B------:R-:W-:Y:S01]  /*21d40*/  IMAD.U32 R0, RZ, RZ, UR4 ;  /* 0x00000004ff007e24 */ /* 0x000fe2000f8e00ff */
[----:B------:R0:W5:Y:S01]  /*21d50*/  @P0 LDG.E R6, desc[UR6][R2.64] ;  /* 0x0000000602060981 */ /* 0x000162000c1e1900 */
[----:B--2---:R-:W-:-:S04]  /*21d60*/  @P1 IMAD.WIDE R4, R186, 0x4, R4 ;  /* 0x00000004ba041825 */ /* 0x004fc800078e0204 */
[----:B----4-:R-:W-:Y:S01]  /*21d70*/  VIADD R7, R8, 0xffffff80 ;  /* 0xffffff8008077836 */ /* 0x010fe20000000000 */
[----:B------:R2:W5:Y:S04]  /*21d80*/  @P1 LDG.E R0, desc[UR6][R4.64] ;  /* 0x0000000604001981 */ /* 0x000568000c1e1900 */
[----:B------:R-:W-:Y:S02]  /*21d90*/  ISETP.GE.AND P3, PT, R7, 0x80, PT ;  /* 0x000000800700780c */ /* 0x000fe40003f66270 */
[----:B------:R-:W-:Y:S01]  /*21da0*/  SHF.R.S32.HI R7, RZ, 0x1f, R186 ;  /* 0x0000001fff077819 */ /* 0x000fe200000114ba */
[----:B---3--:R-:W-:Y:S10]  /*21db0*/  @P1 BRA `(.L_x_1931) ;  /* 0x0000000000141947 */ /* 0x008ff40003800000 */
[----:B------:R-:W-:Y:S05]  /*21dc0*/  @!P0 BRA `(.L_x_1931) ;  /* 0x0000000000108947 */ /* 0x000fea0003800000 */
[----:B------:R-:W-:Y:S02]  /*21dd0*/  ULDC.64 UR4, c[0x0][0x208] ;  /* 0x0000820000047ab9 */ /* 0x000fe40000000a00 */
[----:B--2---:R-:W2:Y:S04]  /*21de0*/  LDG.E R5, desc[UR4][R2.64] ;  /* 0x0000000402057981 */ /* 0x004ea8000c1e1900 */
[----:B-----5:R-:W2:Y:S02]  /*21df0*/  LDG.E R0, desc[UR4][R2.64+0x4] ;  /* 0x0000040402007981 */ /* 0x020ea4000c1e1900 */
[----:B--2---:R-:W-:-:S07]  /*21e00*/  IMAD.IADD R0, R0, 0x1, -R5 ;  /* 0x0000000100007824 */ /* 0x004fce00078e0a05 */
.L_x_1931:
[----:B------:R-:W-:Y:S01]  /*21e10*/  BSSY B1, `(.L_x_1932) ;  /* 0x000002d000017945 */ /* 0x000fe20003800000 */
[----:B------:R-:W-:Y:S02]  /*21e20*/  SHF.R.S32.HI R10, RZ, 0x1f, R185 ;  /* 0x0000001fff0a7819 */ /* 0x000fe400000114b9 */
[----:B------:R-:W-:Y:S02]  /*21e30*/  SEL R13, R186, RZ, !P0 ;  /* 0x000000ffba0d7207 */ /* 0x000fe40004000000 */
[----:B------:R-:W-:Y:S02]  /*21e40*/  SEL R12, R7, RZ, !P0 ;  /* 0x000000ff070c7207 */ /* 0x000fe40004000000 */
[----:B-----5:R-:W-:Y:S01]  /*21e50*/  SHF.R.S32.HI R11, RZ, 0x1f, R6 ;  /* 0x0000001fff0b7819 */ /* 0x020fe20000011406 */
[----:B------:R-:W-:Y:S06]  /*21e60*/  @P3 BRA `(.L_x_1933) ;  /* 0x00000000009c3947 */ /* 0x000fec0003800000 */
[----:B------:R-:W0:Y:S01]  /*21e70*/  LDC R14, c[0x0][0xbe8] ;  /* 0x0002fa00ff0e7b82 */ /* 0x000e220000000800 */
[----:B------:R-:W-:Y:S01]  /*21e80*/  IADD3 R9, R177, -0x80, R8 ;  /* 0xffffff80b1097810 */ /* 0x000fe20007ffe008 */
[----:B0-----:R-:W-:-:S05]  /*21e90*/  IMAD R2, R0, R14, RZ ;  /* 0x0000000e00027224 */ /* 0x001fca00078e02ff */
        /* <DEDUP_REMOVED lines=8> */
[----:B--2---:R-:W-:Y:S02]  /*21f20*/  IMAD.MOV.U32 R5, RZ, RZ, R9 ;  /* 0x000000ffff057224 */ /* 0x004fe400078e0009 */
        /* <DEDUP_REMOVED lines=27> */
.L_x_1933:
[----:B------:R-:W-:Y:S05]  /*220e0*/  BSYNC B1 ;  /* 0x0000000000017941 */ /* 0x000fea0003800000 */
.L_x_1932:
[----:B------:R-:W-:Y:S01]  /*220f0*/  ULDC.64 UR4, c[0x0][0xaa0] ;  /* 0x0002a80000047ab9 */ /* 0x000fe20000000a00 */
[----:B--23--:R-:W-:Y:S01]  /*22100*/  IMAD R4, R184, 0x20, R190 ;  /* 0x00000020b8047824 */ /* 0x00cfe200078e02be */
[----:B------:R-:W-:Y:S01]  /*22110*/  BSSY B1, `(.L_x_1934) ;  /* 0x0000038000017945 */ /* 0x000fe20003800000 */
[----:B0-----:R-:W-:Y:S02]  /*22120*/  IMAD R3, R11, UR4, RZ ;  /* 0x000000040b037c24 */ /* 0x001fe4000f8e02ff */
        /* <DEDUP_REMOVED lines=54> */
.L_x_1935:
[----:B------:R-:W-:Y:S05]  /*22490*/  BSYNC B1 ;  /* 0x0000000000017941 */ /* 0x000fea0003800000 */
.L_x_1934:
        /* <DEDUP_REMOVED lines=14> */
.L_x_1937:
[----:B------:R-:W-:Y:S05]  /*22580*/  BSYNC B1 ;  /* 0x0000000000017941 */ /* 0x000fea0003800000 */
.L_x_1936:
        /* <DEDUP_REMOVED lines=14> */
.L_x_1939:
[----:B------:R-:W-:Y:S05]  /*22670*/  BSYNC B1 ;  /* 0x0000000000017941 */ /* 0x000fea0003800000 */
.L_x_1938:
        /* <DEDUP_REMOVED lines=15> */
.L_x_1930:
[----:B------:R-:W-:Y:S05]  /*22770*/  BSYNC B0 ;  /* 0x0000000000007941 */ /* 0x000fea0003800000 */
.L_x_1921:
[----:B------:R-:W-:Y:S02]  /*22780*/  ULDC UR4, c[0x0][0xc3c] ;  /* 0x00030f0000047ab9 */ /* 0x000fe40000000800 */
[----:B-1----:R-:W-:-:S13]  /*22790*/  ISETP.GE.AND P0, PT, R27, UR4, PT ;  /* 0x000000041b007c0c */ /* 0x002fda000bf06270 */
[----:B------:R-:W-:Y:S05]  /*227a0*/  @!P0 BRA `(.L_x_1940) ;  /* 0xfffffde800a88947 */ /* 0x000fea000383ffff */
[----:B------:R-:W-:Y:S05]  /*227b0*/  BRA `(.L_x_1654) ;  /* 0x0000008000c47947 */ /* 0x000fea0003800000 */
.L_x_1652:
[----:B------:R-:W-:-:S08]  /*227c0*/  NOP ;  /* 0x0000000000007918 */ /* 0x000fd00000000000 */
[----:B------:R-:W0:-:S00]  /*227d0*/  USETMAXREG.DEALLOC.CTAPOOL 0x18 ;  /* 0x00000018000079c8 */ /* 0x000e0000080e0500 */
        /* <DEDUP_REMOVED lines=16> */
.L_x_1941:
[----:B------:R-:W-:Y:S01]  /*228e0*/  LOP3.LUT R0, R4, 0x1f, RZ, 0xc0, !PT ;  /* 0x0000001f04007812 */ /* 0x000fe200078ec0ff */
[----:B------:R-:W-:Y:S01]  /*228f0*/  ULDC UR4, c[0x0][0xc3c] ;  /* 0x00030f0000047ab9 */ /* 0x000fe20000000800 */
[----:B------:R-:W-:Y:S01]  /*22900*/  ULDC.64 UR6, c[0x0][0x208] ;  /* 0x0000820000067ab9 */ /* 0x000fe20000000a00 */
[----:B------:R-:W-:Y:S01]  /*22910*/  ULDC UR5, c[0x0][0xc38] ;  /* 0x00030e0000057ab9 */ /* 0x000fe20000000800 */
        /* <DEDUP_REMOVED lines=38> */
.L_x_1947:
        /* <DEDUP_REMOVED lines=13> */
.L_x_1946:
[----:B------:R-:W-:Y:S05]  /*22c50*/  BSYNC B0 ;  /* 0x0000000000007941 */ /* 0x000fea0003800000 */
.L_x_1945:
        /* <DEDUP_REMOVED lines=21> */
.L_x_1943:
        /* <DEDUP_REMOVED lines=21> */
.L_x_1948:
[----:B-1----:R-:W-:Y:S02]  /*22f00*/  IMAD.MOV R2, RZ, RZ, -R3 ;  /* 0x000000ffff027224 */ /* 0x002fe400078e0a03 */
[----:B---3--:R-:W-:Y:S02]  /*22f10*/  IMAD R16, R16, UR5, R7 ;  /* 0x0000000510107c24 */ /* 0x008fe4000f8e0207 */
[----:B------:R-:W-:Y:S02]  /*22f20*/  IMAD R7, R2, R11, RZ ;  /* 0x0000000b02077224 */ /* 0x000fe400078e02ff */
[----:B------:R-:W-:-:S04]  /*22f30*/  IMAD.MOV.U32 R2, RZ, RZ, RZ ;  /* 0x000000ffff027224 */ /* 0x000fc800078e00ff */
[----:B------:R-:W-:Y:S01]  /*22f40*/  IMAD.HI.U32 R3, R3, R7, R2 ;  /* 0x0000000703037227 */ /* 0x000fe200078e0002 */
[----:B------:R-:W-:Y:S02]  /*22f50*/  IADD3 R2, -R16, UR6, RZ ;  /* 0x0000000610027c10 */ /* 0x000fe4000fffe1ff */
[----:B------:R-:W-:Y:S02]  /*22f60*/  IABS R7, R9 ;  /* 0x0000000900077213 */ /* 0x000fe40000000000 */
[----:B--2---:R-:W-:-:S03]  /*22f70*/  IABS R6, R2 ;  /* 0x0000000200067213 */ /* 0x004fc60000000000 */
        /* <DEDUP_REMOVED lines=18> */
[----:B------:R-:W-:-:S04]  /*230a0*/  VIADDMNMX R10, R3, UR5, R10, PT ;  /* 0x00000005030a7c46 */ /* 0x000fc8000b80010a */
[----:B------:R-:W-:-:S04]  /*230b0*/  IABS R7, R10 ;  /* 0x0000000a00077213 */ /* 0x000fc80000000000 */
[----:B------:R-:W1:Y:S08]  /*230c0*/  I2F.RP R8, R7 ;  /* 0x0000000700087306 */ /* 0x000e700000209400 */
[----:B-1----:R-:W1:Y:S02]  /*230d0*/  MUFU.RCP R8, R8 ;  /* 0x0000000800087308 */ /* 0x002e640000001000 */
[----:B-1----:R-:W-:Y:S01]  /*230e0*/  VIADD R3, R8, 0xffffffe ;  /* 0x0ffffffe08037836 */ /* 0x002fe20000000000 */
[----:B------:R-:W-:-:S05]  /*230f0*/  IABS R8, R10 ;  /* 0x0000000a00087213 */ /* 0x000fca0000000000 */
[----:B------:R-:W1:Y:S01]  /*23100*/  F2I.FTZ.U32.TRUNC.NTZ R3, R3 ;  /* 0x0000000300037305 */ /* 0x000e62000021f000 */
[----:B------:R-:W-:Y:S02]  /*23110*/  IMAD.MOV R8, RZ, RZ, -R8 ;  /* 0x000000ffff087224 */ /* 0x000fe400078e0a08 */
[----:B-1----:R-:W-:-:S04]  /*23120*/  IMAD.MOV R2, RZ, RZ, -R3 ;  /* 0x000000ffff027224 */ /* 0x002fc800078e0a03 */
[----:B------:R-:W-:Y:S02]  /*23130*/  IMAD R11, R2, R7, RZ ;  /* 0x00000007020b7224 */ /* 0x000fe400078e02ff */
[----:B------:R-:W-:-:S04]  /*23140*/  IMAD.MOV.U32 R2, RZ, RZ, RZ ;  /* 0x000000ffff027224 */ /* 0x000fc800078e00ff */
[----:B------:R-:W-:Y:S01]  /*23150*/  IMAD.HI.U32 R2, R3, R11, R2 ;  /* 0x0000000b03027227 */ /* 0x000fe200078e0002 */
[----:B------:R-:W-:Y:S02]  /*23160*/  IABS R11, R9 ;  /* 0x00000009000b7213 */ /* 0x000fe40000000000 */
[C---:B------:R-:W-:Y:S01]  /*23170*/  LOP3.LUT R3, R9.reuse, R10, RZ, 0x3c, !PT ;  /* 0x0000000a09037212 */ /* 0x040fe200078e3cff */
[----:B------:R-:W-:Y:S02]  /*23180*/  IMAD.IADD R9, R9, 0x1, R6 ;  /* 0x0000000109097824 */ /* 0x000fe400078e0206 */
[----:B------:R-:W-:Y:S01]  /*23190*/  IMAD.HI.U32 R2, R2, R11, RZ ;  /* 0x0000000b02027227 */ /* 0x000fe200078e00ff */
[----:B------:R-:W-:-:S03]  /*231a0*/  ISETP.GE.AND P2, PT, R3, RZ, PT ;  /* 0x000000ff0300720c */ /* 0x000fc60003f46270 */
        /* <DEDUP_REMOVED lines=9> */
[----:B------:R-:W-:-:S04]  /*23240*/  IMAD.MOV R10, RZ, RZ, -R10 ;  /* 0x000000ffff0a7224 */ /* 0x000fc800078e0a0a */
[----:B------:R-:W-:Y:S01]  /*23250*/  IMAD R18, R2, R10, R9 ;  /* 0x0000000a02127224 */ /* 0x000fe200078e0209 */
[----:B------:R-:W-:-:S05]  /*23260*/  LOP3.LUT R2, RZ, R2, RZ, 0x33, !PT ;  /* 0x00000002ff027212 */ /* 0x000fca00078e33ff */
[----:B------:R-:W-:Y:S01]  /*23270*/  IMAD.IADD R17, R5, 0x1, R2 ;  /* 0x0000000105117824 */ /* 0x000fe200078e0202 */
[----:B------:R-:W-:Y:S06]  /*23280*/  BRA `(.L_x_1949) ;  /* 0x00000000000c7947 */ /* 0x000fec0003800000 */
.L_x_1944:
[----:B------:R-:W-:Y:S02]  /*23290*/  IMAD.MOV.U32 R17, RZ, RZ, RZ ;  /* 0x000000ffff117224 */ /* 0x000fe400078e00ff */
[----:B------:R-:W-:Y:S02]  /*232a0*/  IMAD.U32 R16, RZ, RZ, UR6 ;  /* 0x00000006ff107e24 */ /* 0x000fe4000f8e00ff */
[----:B------:R-:W-:-:S07]  /*232b0*/  IMAD.MOV.U32 R18, RZ, RZ, RZ ;  /* 0x000000ffff127224 */ /* 0x000fce00078e00ff */
.L_x_1949:
[----:B------:R-:W-:-:S13]  /*232c0*/  ISETP.NE.AND P0, PT, R0, RZ, PT ;  /* 0x000000ff0000720c */ /* 0x000fda0003f05270 */
[----:B------:R-:W1:Y:S01]  /*232d0*/  @!P0 S2R R3, SR_CgaCtaId ;  /* 0x0000000000038919 */ /* 0x000e620000008800 */
[----:B------:R-:W-:-:S04]  /*232e0*/  @!P0 MOV R0, 0x400 ;  /* 0x0000040000008802 */ /* 0x000fc80000000f00 */
[----:B-1----:R-:W-:-:S05]  /*232f0*/  @!P0 LEA R0, R3, R0, 0x18 ;  /* 0x0000000003008211 */ /* 0x002fca00078ec0ff */
[----:B------:R2:W-:Y:S01]  /*23300*/  @!P0 STS.128 [R0+0x2a8d0], R16 ;  /* 0x02a8d01000008388 */ /* 0x0005e20000000c00 */
[----:B------:R-:W-:Y:S06]  /*23310*/  BAR.ARV 0x5, 0x180 ;  /* 0x0146000000007b1d */ /* 0x000fec0000002000 */
.L_x_1942:
        /* <DEDUP_REMOVED lines=13> */
[C---:B------:R-:W-:Y:S01]  /*233f0*/  LOP3.LUT R3, R0.reuse, 0x1f8, RZ, 0xc0, !PT ;  /* 0x000001f800037812 */ /* 0x040fe200078ec0ff */
[----:B0-----:R-:W-:Y:S01]  /*23400*/  IMAD.SHL.U32 R2, R5, 0x8, RZ ;  /* 0x0000000805027824 */ /* 0x001fe200078e00ff */
[----:B------:R-:W-:Y:S01]  /*23410*/  LOP3.LUT R0, R0, 0x38, RZ, 0xc0, !PT ;  /* 0x0000003800007812 */ /* 0x000fe200078ec0ff */
[----:B------:R-:W-:Y:S01]  /*23420*/  ULDC UR36, c[0x0][0xc] ;  /* 0x0000030000247ab9 */ /* 0x000fe20000000800 */
[----:B------:R-:W-:Y:S01]  /*23430*/  LOP3.LUT R3, R3, 0x38, R4, 0x78, !PT ;  /* 0x0000003803037812 */ /* 0x000fe200078e7804 */
[----:B------:R-:W-:Y:S01]  /*23440*/  IMAD.SHL.U32 R4, R4, 0x10, RZ ;  /* 0x0000001004047824 */ /* 0x000fe200078e00ff */
[----:B------:R-:W-:-:S02]  /*23450*/  SHF.R.U32.HI R5, RZ, 0x3, R5 ;  /* 0x00000003ff057819 */ /* 0x000fc40000011605 */
[----:B------:R-:W-:Y:S02]  /*23460*/  LOP3.LUT R2, R3, 0x200, R2, 0xf8, !PT ;  /* 0x0000020003027812 */ /* 0x000fe400078ef802 */
[----:B------:R-:W-:Y:S01]  /*23470*/  LOP3.LUT R4, R5, 0x70, R4, 0xf8, !PT ;  /* 0x0000007005047812 */ /* 0x000fe200078ef804 */
[----:B-1----:R-:W-:-:S06]  /*23480*/  ULEA UR4, UR5, UR4, 0x18 ;  /* 0x0000000405047291 */ /* 0x002fcc000f8ec03f */
[----:B------:R-:W-:-:S05]  /*23490*/  IMAD.U32 R3, RZ, RZ, UR4 ;  /* 0x00000004ff037e24 */ /* 0x000fca000f8e00ff */
[----:B------:R0:W-:Y:S02]  /*234a0*/  STL [R1], R3 ;  /* 0x0000000301007387 */ /* 0x0001e40000100800 */
[----:B0-----:R-:W-:Y:S02]  /*234b0*/  IMAD R3, R2, 0x2, R3 ;  /* 0x0000000202037824 */ /* 0x001fe400078e0203 */
[----:B------:R-:W-:-:S03]  /*234c0*/  IMAD.MOV.U32 R2, RZ, RZ, 0x1 ;  /* 0x00000001ff027424 */ /* 0x000fc600078e00ff */
[----:B------:R0:W-:Y:S04]  /*234d0*/  STL [R1+0x28], R3 ;  /* 0x0000280301007387 */ /* 0x0001e80000100800 */
[----:B------:R-:W-:Y:S04]  /*234e0*/  STL [R1+0x48], RZ ;  /* 0x000048ff01007387 */ /* 0x000fe80000100800 */
[----:B------:R1:W-:Y:S01]  /*234f0*/  STL [R1+0x20], R2 ;  /* 0x0000200201007387 */ /* 0x0003e20000100800 */
[----:B0-----:R-:W-:-:S03]  /*23500*/  IMAD.MOV.U32 R3, RZ, RZ, 0x1 ;  /* 0x00000001ff037424 */ /* 0x001fc600078e00ff */
[----:B------:R0:W-:Y:S04]  /*23510*/  STL [R1+0x8], RZ ;  /* 0x000008ff01007387 */ /* 0x0001e80000100800 */
[----:B------:R0:W-:Y:S01]  /*23520*/  STL [R1+0x4], RZ ;  /* 0x000004ff01007387 */ /* 0x0001e20000100800 */
[----:B-1----:R-:W-:-:S03]  /*23530*/  LOP3.LUT R2, R0, 0x40, RZ, 0xfc, !PT ;  /* 0x0000004000027812 */ /* 0x002fc600078efcff */
[----:B------:R0:W-:Y:S01]  /*23540*/  STL [R1+0x18], R3 ;  /* 0x0000180301007387 */ /* 0x0001e20000100800 */
[----:B------:R-:W-:-:S07]  /*23550*/  LOP3.LUT R0, R0, 0x80, RZ, 0xfc, !PT ;  /* 0x0000008000007812 */ /* 0x000fce00078efcff */
.L_x_2106:
[----:B------:R-:W-:Y:S05]  /*23560*/  YIELD ;  /* 0x0000000000007946 */ /* 0x000fea0003800000 */
[----:B------:R-:W-:Y:S01]  /*23570*/  ULDC.64 UR4, c[0x0][0xa28] ;  /* 0x00028a0000047ab9 */ /* 0x000fe20000000a00 */
[----:B------:R-:W-:Y:S02]  /*23580*/  CS2R R6, SRZ ;  /* 0x0000000000067805 */ /* 0x000fe4000001ff00 */
[----:B------:R-:W-:Y:S01]  /*23590*/  ISETP.NE.U32.AND P0, PT, RZ, UR4, PT ;  /* 0x00000004ff007c0c */ /* 0x000fe2000bf05070 */
[----:B01----:R-:W1:Y:S01]  /*235a0*/  LDC.64 R12, c[0x0][0xa00] ;  /* 0x00028000ff0c7b82 */ /* 0x003e620000000a00 */
[----:B------:R-:W-:Y:S01]  /*235b0*/  ULDC.64 UR10, c[0x0][0x208] ;  /* 0x00008200000a7ab9 */ /* 0x000fe20000000a00 */
[----:B------:R-:W-:Y:S01]  /*235c0*/  ULDC.64 UR6, c[0x0][0xa08] ;  /* 0x0002820000067ab9 */ /* 0x000fe20000000a00 */
[----:B------:R-:W-:Y:S01]  /*235d0*/  ISETP.NE.AND.EX P0, PT, RZ, UR5, PT, P0 ;  /* 0x00000005ff007c0c */ /* 0x000fe2000bf05300 */
[----:B------:R-:W-:Y:S01]  /*235e0*/  ULDC.64 UR4, c[0x0][0xa18] ;  /* 0x0002860000047ab9 */ /* 0x000fe20000000a00 */
[----:B------:R-:W-:-:S03]  /*235f0*/  ULDC.64 UR8, c[0x0][0xa10] ;  /* 0x0002840000087ab9 */ /* 0x000fc60000000a00 */
[----:B------:R-:W2:Y:S08]  /*23600*/  LDC.64 R4, c[0x0][0xa08] ;  /* 0x00028200ff047b82 */ /* 0x000eb00000000a00 */
[----:B0--3--:R-:W0:Y:S02]  /*23610*/  @P0 LDC.64 R2, c[0x0][0xa28] ;  /* 0x00028a00ff020b82 */ /* 0x009e240000000a00 */
[----:B0-----:R-:W-:-:S05]  /*23620*/  @P0 IMAD.WIDE R2, R19, 0x4, R2 ;  /* 0x0000000413020825 */ /* 0x001fca00078e0202 */
[----:B------:R0:W5:Y:S01]  /*23630*/  @P0 LDG.E R6, desc[UR10][R2.64] ;  /* 0x0000000a02060981 */ /* 0x000162000c1e1900 */
[----:B------:R-:W-:Y:S01]  /*23640*/  ISETP.NE.U32.AND P0, PT, RZ, UR4, PT ;  /* 0x00000004ff007c0c */ /* 0x000fe2000bf05070 */
[----:B-1----:R-:W-:Y:S01]  /*23650*/  IMAD.WIDE R12, R19, 0x4, R12 ;  /* 0x00000004130c7825 */ /* 0x002fe200078e020c */
[----:B------:R-:W-:Y:S02]  /*23660*/  ISETP.NE.U32.AND P2, PT, RZ, UR6, PT ;  /* 0x00000006ff007c0c */ /* 0x000fe4000bf45070 */
[----:B------:R-:W-:Y:S01]  /*23670*/  ISETP.NE.AND.EX P0, PT, RZ, UR5, PT, P0 ;  /* 0x00000005ff007c0c */ /* 0x000fe2000bf05300 */
[----:B------:R-:W-:Y:S01]  /*23680*/  ULDC.64 UR4, c[0x0][0xa00] ;  /* 0x0002800000047ab9 */ /* 0x000fe20000000a00 */
[----:B------:R-:W-:Y:S01]  /*23690*/  ISETP.NE.U32.AND P4, PT, RZ, UR8, PT ;  /* 0x00000008ff007c0c */ /* 0x000fe2000bf85070 */
[----:B------:R-:W-:Y:S01]  /*236a0*/  IMAD.MOV.U32 R8, RZ, RZ, RZ ;  /* 0x000000ffff087224 */ /* 0x000fe200078e00ff */
[----:B------:R-:W-:Y:S01]  /*236b0*/  ISETP.NE.U32.AND P1, PT, RZ, UR4, PT ;  /* 0x00000004ff007c0c */ /* 0x000fe2000bf25070 */
[----:B0-----:R-:W0:Y:S01]  /*236c0*/  LDC.64 R2, c[0x0][0xa10] ;  /* 0x00028400ff027b82 */ /* 0x001e220000000a00 */
[----:B------:R-:W-:-:S02]  /*236d0*/  IMAD.MOV.U32 R0, RZ, RZ, RZ ;  /* 0x000000ffff007224 */ /* 0x000fc400078e00ff */
[----:B------:R-:W-:Y:S01]  /*236e0*/  ISETP.NE.AND.EX P3, PT, RZ, UR5, PT, P1 ;  /* 0x00000005ff007c0c */ /* 0x000fe2000bf65310 */
[----:B--2---:R-:W-:-:S04]  /*236f0*/  IMAD.WIDE R4, R19, 0x4, R4 ;  /* 0x0000000413047825 */ /* 0x004fc800078e0204 */
[----:B------:R-:W1:Y:S01]  /*23700*/  @P0 LDC.64 R10, c[0x0][0xa18] ;  /* 0x00028600ff0a0b82 */ /* 0x000e620000000a00 */
[----:B------:R-:W-:Y:S01]  /*23710*/  ULDC UR4, c[0x0][0x288] ;  /* 0x0000a20000047ab9 */ /* 0x000fe20000000800 */
[----:B------:R-:W-:Y:S02]  /*23720*/  ISETP.NE.AND.EX P1, PT, RZ, UR7, PT, P2 ;  /* 0x00000007ff007c0c */ /* 0x000fe4000bf25320 */
[----:B------:R-:W-:-:S04]  /*23730*/  ISETP.NE.AND.EX P2, PT, RZ, UR9, PT, P4 ;  /* 0x00000009ff007c0c */ /* 0x000fc8000bf45340 */
[----:B------:R-:W2:Y:S07]  /*23740*/  @P3 LDG.E R7, desc[UR10][R12.64] ;  /* 0x0000000a0c073981 */ /* 0x000eae000c1e1900 */
[----:B------:R-:W5:Y:S01]  /*23750*/  @P1 LDG.E R8, desc[UR10][R4.64] ;  /* 0x0000000a04081981 */ /* 0x000f62000c1e1900 */
        /* <DEDUP_REMOVED lines=14> */
[----:B0-----:R-:W-:Y:S01]  /*23840*/  IMAD.U32 R10, RZ, RZ, UR5 ;  /* 0x00000005ff0a7e24 */ /* 0x001fe2000f8e00ff */
[----:B--2---:R0:W-:Y:S01]  /*23850*/  STL [R1+0x3c], R7 ;  /* 0x00003c0701007387 */ /* 0x0041e20000100800 */
[----:B------:R-:W-:Y:S02]  /*23860*/  IMAD.MOV.U32 R11, RZ, RZ, R7 ;  /* 0x000000ffff0b7224 */ /* 0x000fe400078e0007 */
[----:B0-----:R-:W-:Y:S01]  /*23870*/  IMAD.U32 R7, RZ, RZ, UR4 ;  /* 0x00000004ff077e24 */ /* 0x001fe2000f8e00ff */
[----:B------:R-:W-:Y:S06]  /*23880*/  @P0 BRA `(.L_x_1951) ;  /* 0x0000000000180947 */ /* 0x000fec0003800000 */
[----:B------:R-:W-:Y:S05]  /*23890*/  @!P3 BRA `(.L_x_1951) ;  /* 0x000000000014b947 */ /* 0x000fea0003800000 */
[----:B------:R-:W-:Y:S02]  /*238a0*/  ULDC.64 UR4, c[0x0][0x208] ;  /* 0x0000820000047ab9 */ /* 0x000fe40000000a00 */
[----:B------:R-:W2:Y:S04]  /*238b0*/  LDG.E R9, desc[UR4][R12.64] ;  /* 0x000000040c097981 */ /* 0x000ea8000c1e1900 */
[----:B------:R-:W2:Y:S02]  /*238c0*/  LDG.E R12, desc[UR4][R12.64+0x4] ;  /* 0x000004040c0c7981 */ /* 0x000ea4000c1e1900 */
[----:B--2---:R-:W-:-:S05]  /*238d0*/  IMAD.IADD R11, R12, 0x1, -R9 ;  /* 0x000000010c0b7824 */ /* 0x004fca00078e0a09 */
[----:B------:R0:W-:Y:S02]  /*238e0*/  STL [R1+0x3c], R11 ;  /* 0x00003c0b01007387 */ /* 0x0001e40000100800 */
.L_x_1951:
[----:B-----5:R-:W-:Y:S01]  /*238f0*/  IMAD.IADD R8, R8, 0x1, R6 ;  /* 0x0000000108087824 */ /* 0x020fe200078e0206 */
[----:B------:R-:W-:Y:S02]  /*23900*/  ULDC.64 UR4, c[0x0][0xa20] ;  /* 0x0002880000047ab9 */ /* 0x000fe40000000a00 */
[----:B------:R-:W-:Y:S02]  /*23910*/  ISETP.NE.U32.AND P0, PT, RZ, UR4, PT ;  /* 0x00000004ff007c0c */ /* 0x000fe4000bf05070 */
[----:B------:R1:W-:Y:S02]  /*23920*/  STL [R1+0x1c], R8 ;  /* 0x00001c0801007387 */ /* 0x0003e40000100800 */
[----:B------:R-:W-:-:S13]  /*23930*/  ISETP.NE.AND.EX P0, PT, RZ, UR5, PT, P0 ;  /* 0x00000005ff007c0c */ /* 0x000fda000bf05300 */
[----:B-1----:R-:W-:Y:S05]  /*23940*/  @!P0 BRA `(.L_x_1952) ;  /* 0x0000000000148947 */ /* 0x002fea0003800000 */
[----:B------:R-:W1:Y:S01]  /*23950*/  LDC.64 R4, c[0x0][0xa20] ;  /* 0x00028800ff047b82 */ /* 0x000e620000000a00 */
[----:B------:R-:W-:Y:S01]  /*23960*/  ULDC.64 UR4, c[0x0][0x208] ;  /* 0x0000820000047ab9 */ /* 0x000fe20000000a00 */
[----:B-1----:R-:W-:-:S05]  /*23970*/  IMAD.WIDE R4, R19, 0x4, R4 ;  /* 0x0000000413047825 */ /* 0x002fca00078e0204 */
[----:B------:R1:W5:Y:S01]  /*23980*/  LDG.E R7, desc[UR4][R4.64] ;  /* 0x0000000404077981 */ /* 0x000362000c1e1900 */
[----:B------:R-:W-:Y:S05]  /*23990*/  BRA `(.L_x_1953) ;  /* 0x0000000000147947 */ /* 0x000fea0003800000 */
.L_x_1952:
[----:B------:R-:W-:Y:S05]  /*239a0*/  @!P1 BRA `(.L_x_1953) ;  /* 0x0000000000109947 */ /* 0x000fea0003800000 */
[----:B------:R-:W-:Y:S02]  /*239b0*/  ULDC.64 UR4, c[0x0][0x208] ;  /* 0x0000820000047ab9 */ /* 0x000fe40000000a00 */
[----:B------:R-:W2:Y:S04]  /*239c0*/  LDG.E R7, desc[UR4][R4.64] ;  /* 0x0000000404077981 */ /* 0x000ea8000c1e1900 */
[----:B------:R-:W2:Y:S02]  /*239d0*/  LDG.E R4, desc[UR4][R4.64+0x4] ;  /* 0x0000040404047981 */ /* 0x000ea4000c1e1900 */
[----:B--2---:R-:W-:-:S07]  /*239e0*/  IMAD.IADD R7, R4, 0x1, -R7 ;  /* 0x0000000104077824 */ /* 0x004fce00078e0a07 */
.L_x_1953:
[----:B------:R-:W-:Y:S02]  /*239f0*/  ULDC.64 UR4, c[0x0][0x208] ;  /* 0x0000820000047ab9 */ /* 0x000fe40000000a00 */
[----:B-1----:R-:W2:Y:S04]  /*23a00*/  @P2 LDG.E R4, desc[UR4][R2.64] ;  /* 0x0000000402042981 */ /* 0x002ea8000c1e1900 */
[----:B------:R1:W2:Y:S01]  /*23a10*/  @P2 LDG.E R2, desc[UR4][R2.64+0x4] ;  /* 0x0000040402022981 */ /* 0x0002a2000c1e1900 */
[----:B------:R-:W-:Y:S02]  /*23a20*/  IMAD.SHL.U32 R12, R17, 0x80, RZ ;  /* 0x00000080110c7824 */ /* 0x000fe400078e00ff */
[----:B-----5:R-:W-:Y:S02]  /*23a30*/  IMAD.IADD R9, R7, 0x1, -R6 ;  /* 0x0000000107097824 */ /* 0x020fe400078e0a06 */
[----:B------:R-:W-:Y:S01]  /*23a40*/  VIADD R7, R12, 0x7f ;  /* 0x0000007f0c077836 */ /* 0x000fe20000000000 */
[----:B------:R3:W-:Y:S01]  /*23a50*/  STL [R1+0x30], R12 ;  /* 0x0000300c01007387 */ /* 0x0007e20000100800 */
[----:B-1----:R-:W1:Y:S02]  /*23a60*/  LDC R3, c[0x0][0x448] ;  /* 0x00011200ff037b82 */ /* 0x002e640000000800 */
[----:B-1----:R-:W-:-:S13]  /*23a70*/  ISETP.NE.AND P1, PT, R3, 0x1, PT ;  /* 0x000000010300780c */ /* 0x002fda0003f25270 */
[----:B------:R-:W1:Y:S08]  /*23a80*/  @P1 LDC R3, c[0x0][0x44c] ;  /* 0x00011300ff031b82 */ /* 0x000e700000000800 */
[----:B------:R-:W4:Y:S01]  /*23a90*/  @P1 LDC R5, c[0x0][0x450] ;  /* 0x00011400ff051b82 */ /* 0x000f220000000800 */
[----:B--2---:R-:W-:Y:S02]  /*23aa0*/  @P2 IMAD.IADD R10, R2, 0x1, -R4 ;  /* 0x00000001020a2824 */ /* 0x004fe400078e0a04 */
[----:B-1----:R-:W-:-:S04]  /*23ab0*/  @P1 IMAD.HI.U32 R2, R7, R3, RZ ;  /* 0x0000000307021227 */ /* 0x002fc800078e00ff */
[----:B------:R-:W-:Y:S01]  /*23ac0*/  IMAD.IADD R6, R9, 0x1, R10 ;  /* 0x0000000109067824 */ /* 0x000fe200078e020a */
[----:B----4-:R-:W-:-:S03]  /*23ad0*/  @P1 SHF.R.U32.HI R7, RZ, R5, R2 ;  /* 0x00000005ff071219 */ /* 0x010fc60000011602 */
[C---:B------:R-:W-:Y:S01]  /*23ae0*/  VIADD R2, R6.reuse, 0x5f ;  /* 0x0000005f06027836 */ /* 0x040fe20000000000 */
[----:B------:R-:W-:-:S03]  /*23af0*/  IADD3 R17, R6, 0x1, -R11 ;  /* 0x0000000106117810 */ /* 0x000fc60007ffe80b */
[----:B------:R-:W-:-:S04]  /*23b00*/  IMAD.HI R2, R2, 0x2aaaaaab, RZ ;  /* 0x2aaaaaab02027827 */ /* 0x000fc800078e02ff */
[----:B------:R-:W-:Y:S01]  /*23b10*/  IMAD.IADD R7, R17, 0x1, R7 ;  /* 0x0000000111077824 */ /* 0x000fe200078e0207 */
[----:B------:R-:W-:-:S04]  /*23b20*/  SHF.R.U32.HI R21, RZ, 0x1f, R2 ;  /* 0x0000001fff157819 */ /* 0x000fc80000011602 */
[----:B------:R-:W-:Y:S02]  /*23b30*/  LEA.HI.SX32 R21, R2, R21, 0x1c ;  /* 0x0000001502157211 */ /* 0x000fe400078fe2ff */
[----:B------:R-:W1:Y:S02]  /*23b40*/  LDC.64 R2, c[0x0][0x9e0] ;  /* 0x00027800ff027b82 */ /* 0x000e640000000a00 */
[----:B-1----:R-:W-:Y:S01]  /*23b50*/  ISETP.GE.AND P3, PT, R3, 0x1, PT ;  /* 0x000000010300780c */ /* 0x002fe20003f66270 */
        /* <DEDUP_REMOVED lines=13> */
.L_x_1956:
[----:B------:R-:W-:-:S13]  /*23c30*/  ISETP.NE.AND P0, PT, R3, 0x1, PT ;  /* 0x000000010300780c */ /* 0x000fda0003f05270 */
[----:B------:R-:W1:Y:S02]  /*23c40*/  @P0 LDC.64 R4, c[0x0][0x9e8] ;  /* 0x00027a00ff040b82 */ /* 0x000e640000000a00 */
[----:B-1----:R-:W-:-:S05]  /*23c50*/  @P0 IMAD.HI.U32 R4, R2, R4, RZ ;  /* 0x0000000402040227 */ /* 0x002fca00078e00ff */
[----:B------:R-:W-:-:S07]  /*23c60*/  @P0 SHF.R.U32.HI R2, RZ, R5, R4 ;  /* 0x00000005ff020219 */ /* 0x000fce0000011604 */
.L_x_1957:
[----:B------:R-:W-:Y:S05]  /*23c70*/  BSYNC B0 ;  /* 0x0000000000007941 */ /* 0x000fea0003800000 */
.L_x_1955:
[----:B------:R-:W-:-:S05]  /*23c80*/  IMAD R2, R2, R3, R3 ;  /* 0x0000000302027224 */ /* 0x000fca00078e0203 */
[----:B------:R-:W-:-:S07]  /*23c90*/  VIMNMX R8, R8, R2, PT ;  /* 0x0000000208087248 */ /* 0x000fce0003fe0100 */
.L_x_1954:
[----:B------:R-:W1:Y:S01]  /*23ca0*/  @P1 LDC R4, c[0x0][0x44c] ;  /* 0x00011300ff041b82 */ /* 0x000e620000000800 */
[----:B------:R-:W-:Y:S01]  /*23cb0*/  IMAD.MOV.U32 R2, RZ, RZ, R12 ;  /* 0x000000ffff027224 */ /* 0x000fe200078e000c */
[----:B------:R-:W-:Y:S01]  /*23cc0*/  ULDC UR4, c[0x0][0x9dc] ;  /* 0x0002770000047ab9 */ /* 0x000fe20000000800 */
[----:B------:R-:W-:-:S05]  /*23cd0*/  IMAD.IADD R20, R6, 0x1, -R11 ;  /* 0x0000000106147824 */ /* 0x000fca00078e0a0b */
[----:B------:R-:W2:Y:S01]  /*23ce0*/  @P1 LDC R5, c[0x0][0x450] ;  /* 0x00011400ff051b82 */ /* 0x000ea20000000800 */
[----:B-1----:R-:W-:-:S05]  /*23cf0*/  @P1 IMAD.HI.U32 R4, R12, R4, RZ ;  /* 0x000000040c041227 */ /* 0x002fca00078e00ff */
[----:B--2---:R-:W-:-:S05]  /*23d00*/  @P1 SHF.R.U32.HI R2, RZ, R5, R4 ;  /* 0x00000005ff021219 */ /* 0x004fca0000011604 */
        /* <DEDUP_REMOVED lines=13> */
.L_x_1960:
[----:B------:R-:W-:-:S13]  /*23de0*/  ISETP.NE.AND P0, PT, R3, 0x1, PT ;  /* 0x000000010300780c */ /* 0x000fda0003f05270 */
[----:B------:R-:W1:Y:S02]  /*23df0*/  @P0 LDC.64 R4, c[0x0][0x9e8] ;  /* 0x00027a00ff040b82 */ /* 0x000e640000000a00 */
[----:B-1----:R-:W-:-:S05]  /*23e00*/  @P0 IMAD.HI.U32 R4, R2, R4, RZ ;  /* 0x0000000402040227 */ /* 0x002fca00078e00ff */
[----:B------:R-:W-:-:S07]  /*23e10*/  @P0 SHF.R.U32.HI R2, RZ, R5, R4 ;  /* 0x00000005ff020219 */ /* 0x000fce0000011604 */
.L_x_1961:
[----:B------:R-:W-:Y:S05]  /*23e20*/  BSYNC B0 ;  /* 0x0000000000007941 */ /* 0x000fea0003800000 */
.L_x_1959:
[----:B------:R-:W-:-:S05]  /*23e30*/  IMAD R2, R2, R3, RZ ;  /* 0x0000000302027224 */ /* 0x000fca00078e02ff */
[----:B------:R-:W-:-:S07]  /*23e40*/  VIMNMX R6, R6, R2, !PT ;  /* 0x0000000206067248 */ /* 0x000fce0007fe0100 */
.L_x_1958:
[----:B------:R-:W-:Y:S01]  /*23e50*/  VIADD R8, R8, 0x5f ;  /* 0x0000005f08087836 */ /* 0x000fe20000000000 */
[----:B------:R-:W-:Y:S01]  /*23e60*/  BSSY B0, `(.L_x_1962) ;  /* 0x0000151000007945 */ /* 0x000fe20003800000 */
        /* <DEDUP_REMOVED lines=19> */
[----:B------:R-:W-:Y:S02]  /*23fa0*/  @P0 LEA.HI.SX32 R4, R2, R5, 0x1c ;  /* 0x0000000502040211 */ /* 0x000fe400078fe2ff */
[----:B------:R-:W-:Y:S02]  /*23fb0*/  PLOP3.LUT P0, PT, PT, PT, PT, 0x80, 0x0 ;  /* 0x000000000000781c */ /* 0x000fe40003f0f070 */
[----:B------:R-:W-:-:S13]  /*23fc0*/  ISETP.GT.AND P1, PT, R4, R3, PT ;  /* 0x000000030400720c */ /* 0x000fda0003f24270 */
[----:B------:R-:W-:Y:S05]  /*23fd0*/  @!P1 BRA `(.L_x_1963) ;  /* 0x0000001000e49947 */ /* 0x000fea0003800000 */
[----:B------:R-:W-:Y:S01]  /*23fe0*/  UMOV UR4, 0xffffffff ;  /* 0xffffffff00047882 */ /* 0x000fe20000000000 */
[----:B------:R-:W-:Y:S02]  /*23ff0*/  SEL R2, R19, RZ, !P2 ;  /* 0x000000ff13027207 */ /* 0x000fe40005000000 */
[----:B------:R-:W-:Y:S05]  /*24000*/  BRA.DIV UR4, `(.L_x_1964) ;  /* 0x0000007604a47947 */ /* 0x000fea000b800000 */
[----:B------:R-:W1:Y:S02]  /*24010*/  S2R R5, SR_TID.X ;  /* 0x0000000000057919 */ /* 0x000e640000002100 */
[----:B-1----:R-:W-:-:S04]  /*24020*/  SHF.R.U32.HI R5, RZ, 0x5, R5 ;  /* 0x00000005ff057819 */ /* 0x002fc80000011605 */
[----:B------:R-:W-:-:S05]  /*24030*/  LOP3.LUT R5, R5, 0x3, RZ, 0xc0, !PT ;  /* 0x0000000305057812 */ /* 0x000fca00078ec0ff */
[----:B------:R1:W2:Y:S02]  /*24040*/  SHFL.IDX PT, R14, R5, RZ, 0x1f ;  /* 0x00001fff050e7589 */ /* 0x0002a400000e0000 */
.L_x_2149:
[----:B--2---:R-:W-:Y:S02]  /*24050*/  ISETP.NE.AND P0, PT, R14, RZ, PT ;  /* 0x000000ff0e00720c */ /* 0x004fe40003f05270 */
[----:B------:R-:W-:-:S11]  /*24060*/  PLOP3.LUT P6, PT, PT, PT, PT, 0x8, 0x0 ;  /* 0x000000000000781c */ /* 0x000fd60003fce170 */
[----:B------:R-:W-:Y:S05]  /*24070*/  @P0 BRA `(.L_x_1965) ;  /* 0x00000000000c0947 */ /* 0x000fea0003800000 */
[----:B------:R-:W-:-:S03]  /*24080*/  UMOV UR4, 0xffffffff ;  /* 0xffffffff00047882 */ /* 0x000fc60000000000 */
[----:B------:R-:W-:Y:S05]  /*24090*/  BRA.DIV UR4, `(.L_x_1966) ;  /* 0x0000007604b47947 */ /* 0x000fea000b800000 */
[----:B------:R-:W-:-:S13]  /*240a0*/  ELECT P6, URZ, PT ;  /* 0x00000000003f782f */ /* 0x000fda00038c0000 */
.L_x_1965:
[----:B-1----:R-:W2:Y:S04]  /*240b0*/  LDL R5, [R1+0x48] ;  /* 0x0000480001057983 */ /* 0x002ea80000100800 */
[----:B------:R-:W3:Y:S01]  /*240c0*/  LDL R7, [R1] ;  /* 0x0000000001077983 */ /* 0x000ee20000100800 */
[----:B------:R-:W-:Y:S01]  /*240d0*/  BSSY B1, `(.L_x_1967) ;  /* 0x0000008000017945 */ /* 0x000fe20003800000 */
[----:B--2---:R-:W-:-:S05]  /*240e0*/  VIADD R5, R5, 0x1 ;  /* 0x0000000105057836 */ /* 0x004fca0000000000 */
[----:B------:R-:W-:-:S04]  /*240f0*/  LEA.HI R6, R5, R5, RZ, 0x1 ;  /* 0x0000000505067211 */ /* 0x000fc800078f08ff */
[----:B------:R-:W-:-:S05]  /*24100*/  LOP3.LUT R6, R6, 0xfffffffe, RZ, 0xc0, !PT ;  /* 0xfffffffe06067812 */ /* 0x000fca00078ec0ff */
[----:B------:R-:W-:-:S05]  /*24110*/  IMAD.IADD R5, R5, 0x1, -R6 ;  /* 0x0000000105057824 */ /* 0x000fca00078e0a06 */
[----:B------:R-:W-:-:S04]  /*24120*/  SHF.L.U32 R5, R5, 0x1f, RZ ;  /* 0x0000001f05057819 */ /* 0x000fc800000006ff */
[----:B---3--:R-:W1:Y:S02]  /*24130*/  SYNCS.PHASECHK.TRANS64.TRYWAIT P0, [R7+URZ+0x2a820], R5 ;  /* 0x02a82005070075a7 */ /* 0x008e64000800017f */
[----:B-1----:R-:W-:Y:S05]  /*24140*/  @!P0 BRA `(.L_x_1968) ;  /* 0x0000007400a88947 */ /* 0x002fea0003800000 */
.L_x_2152:
[----:B------:R-:W-:Y:S05]  /*24150*/  BSYNC B1 ;  /* 0x0000000000017941 */ /* 0x000fea0003800000 */
.L_x_1967:
[----:B------:R-:W-:Y:S04]  /*24160*/  BSSY B1, `(.L_x_1969) ;  /* 0x0000083000017945 */ /* 0x000fe80003800000 */
[----:B------:R-:W-:Y:S05]  /*24170*/  @!P6 BRA `(.L_x_1970) ;  /* 0x000000080004e947 */ /* 0x000fea0003800000 */
[----:B------:R-:W2:Y:S04]  /*24180*/  LDL R9, [R1] ;  /* 0x0000000001097983 */ /* 0x000ea80000100800 */
[----:B------:R-:W2:Y:S04]  /*24190*/  LDL R7, [R1+0x8] ;  /* 0x0000080001077983 */ /* 0x000ea80000100800 */
[----:B------:R-:W3:Y:S01]  /*241a0*/  LDL R8, [R1+0x20] ;  /* 0x0000200001087983 */ /* 0x000ee20000100800 */
[----:B------:R-:W-:Y:S01]  /*241b0*/  BSSY B2, `(.L_x_1971) ;  /* 0x0000008000027945 */ /* 0x000fe20003800000 */
[----:B-1----:R-:W1:Y:S02]  /*241c0*/  S2R R6, SR_TID.X ;  /* 0x0000000000067919 */ /* 0x002e640000002100 */
[----:B-1----:R-:W-:-:S04]  /*241d0*/  LOP3.LUT R6, R6, 0x7f, RZ, 0xc0, !PT ;  /* 0x0000007f06067812 */ /* 0x002fc800078ec0ff */
[----:B------:R-:W-:Y:S01]  /*241e0*/  ISETP.NE.AND P1, PT, R6, RZ, PT ;  /* 0x000000ff0600720c */ /* 0x000fe20003f25270 */
[----:B--2---:R-:W-:Y:S01]  /*241f0*/  IMAD R7, R7, 0x8, R9 ;  /* 0x0000000807077824 */ /* 0x004fe200078e0209 */
[----:B---3--:R-:W-:-:S04]  /*24200*/  SHF.L.U32 R10, R8, 0x1f, RZ ;  /* 0x0000001f080a7819 */ /* 0x008fc800000006ff */
[----:B------:R-:W1:Y:S02]  /*24210*/  SYNCS.PHASECHK.TRANS64.TRYWAIT P0, [R7+URZ+0x2a8a0], R10 ;  /* 0x02a8a00a070075a7 */ /* 0x000e64000800017f */
[----:B-1----:R-:W-:Y:S05]  /*24220*/  @!P0 BRA `(.L_x_1972) ;  /* 0x0000007400888947 */ /* 0x002fea0003800000 */
.L_x_2153:
[----:B------:R-:W-:Y:S05]  /*24230*/  BSYNC B2 ;  /* 0x0000000000027941 */ /* 0x000fea0003800000 */
.L_x_1971:
        /* <DEDUP_REMOVED lines=9> */
.L_x_1974:
[----:B------:R-:W-:Y:S05]  /*242d0*/  BSYNC B2 ;  /* 0x0000000000027941 */ /* 0x000fea0003800000 */
.L_x_1973:
[----:B------:R-:W2:Y:S04]  /*242e0*/  LDL R8, [R1] ;  /* 0x0000000001087983 */ /* 0x000ea80000100800 */
        /* <DEDUP_REMOVED lines=13> */
.L_x_1975:
        /* <DEDUP_REMOVED lines=16> */
.L_x_1976:
        /* <DEDUP_REMOVED lines=15> */
.L_x_1977:
        /* <DEDUP_REMOVED lines=13> */
.L_x_2154:
[----:B------:R-:W-:Y:S05]  /*24680*/  BSYNC B2 ;  /* 0x0000000000027941 */ /* 0x000fea0003800000 */
.L_x_1978:
[----:B------:R-:W-:Y:S01]  /*24690*/  BSSY B2, `(.L_x_1980) ;  /* 0x000000b000027945 */ /* 0x000fe20003800000 */
[----:B-12---:R-:W-:Y:S02]  /*246a0*/  IMAD.MOV.U32 R10, RZ, RZ, 0x0 ;  /* 0x00000000ff0a7424 */ /* 0x006fe400078e00ff */
[----:B0-----:R-:W-:Y:S01]  /*246b0*/  IMAD.MOV.U32 R11, RZ, RZ, 0x12f00000 ;  /* 0x12f00000ff0b7424 */ /* 0x001fe200078e00ff */
[----:B------:R-:W-:Y:S06]  /*246c0*/  @P1 BRA `(.L_x_1981) ;  /* 0x00000000001c1947 */ /* 0x000fec0003800000 */
[----:B------:R-:W0:Y:S01]  /*246d0*/  S2R R8, SR_TID.X ;  /* 0x0000000000087919 */ /* 0x000e220000002100 */
[----:B------:R-:W-:-:S04]  /*246e0*/  IMAD.MOV.U32 R5, RZ, RZ, 0x6000 ;  /* 0x00006000ff057424 */ /* 0x000fc800078e00ff */
[----:B------:R1:W-:Y:S01]  /*246f0*/  SYNCS.ARRIVE.TRANS64 RZ, [R7+URZ+0x2a8b0], R5 ;  /* 0x02a8b00507ff79a7 */ /* 0x0003e2000800003f */
[----:B0-----:R-:W-:-:S04]  /*24700*/  LOP3.LUT R8, R8, 0x1f, RZ, 0xc0, !PT ;  /* 0x0000001f08087812 */ /* 0x001fc800078ec0ff */
[----:B------:R-:W-:-:S13]  /*24710*/  ISETP.NE.AND P0, PT, R8, RZ, PT ;  /* 0x000000ff0800720c */ /* 0x000fda0003f05270 */
[----:B-1----:R-:W-:Y:S05]  /*24720*/  @!P0 BRA `(.L_x_1981) ;  /* 0x0000000000048947 */ /* 0x002fea0003800000 */
[----:B------:R-:W-:Y:S01]  /*24730*/  BPT.TRAP 0x1 ;  /* 0x000000040000795c */ /* 0x000fe20000300000 */
.L_x_1981:
[----:B------:R-:W-:Y:S05]  /*24740*/  BSYNC B2 ;  /* 0x0000000000027941 */ /* 0x000fea0003800000 */
.L_x_1980:
[----:B------:R-:W2:Y:S04]  /*24750*/  LDL R8, [R1] ;  /* 0x0000000001087983 */ /* 0x000ea80000100800 */
[----:B------:R-:W2:Y:S01]  /*24760*/  LDL R5, [R1+0x8] ;  /* 0x0000080001057983 */ /* 0x000ea20000100800 */
[----:B------:R-:W-:Y:S01]  /*24770*/  R2UR UR10, R12 ;  /* 0x000000000c0a72ca */ /* 0x000fe200000e0000 */
[----:B------:R-:W-:Y:S01]  /*24780*/  UIADD3 UR4, UP0, UR38, 0x670, URZ ;  /* 0x0000067026047890 */ /* 0x000fe2000ff1e03f */
[----:B------:R-:W-:Y:S01]  /*24790*/  R2UR UR6, R10 ;  /* 0x000000000a0672ca */ /* 0x000fe200000e0000 */
[----:B------:R-:W-:Y:S01]  /*247a0*/  VIADD R7, R7, 0x2a8b0 ;  /* 0x0002a8b007077836 */ /* 0x000fe20000000000 */
[----:B------:R-:W-:Y:S01]  /*247b0*/  R2UR UR7, R11 ;  /* 0x000000000b0772ca */ /* 0x000fe200000e0000 */
[----:B------:R-:W-:Y:S01]  /*247c0*/  UIADD3.X UR5, URZ, UR39, URZ, UP0, !UPT ;  /* 0x000000273f057290 */ /* 0x000fe200087fe43f */
[----:B------:R-:W-:Y:S01]  /*247d0*/  PLOP3.LUT P0, PT, PT, PT, PT, 0x80, 0x0 ;  /* 0x000000000000781c */ /* 0x000fe20003f0f070 */
[----:B--2---:R-:W-:-:S04]  /*247e0*/  IMAD R8, R5, 0x6000, R8 ;  /* 0x0000600005087824 */ /* 0x004fc800078e0208 */
[----:B------:R-:W-:-:S08]  /*247f0*/  VIADD R5, R8, 0x400 ;  /* 0x0000040008057836 */ /* 0x000fd00000000000 */
.L_x_1982:
        /* <DEDUP_REMOVED lines=15> */
.L_x_1983:
        /* <DEDUP_REMOVED lines=10> */
.L_x_1970:
[----:B------:R-:W-:Y:S05]  /*24990*/  BSYNC B1 ;  /* 0x0000000000017941 */ /* 0x000fea0003800000 */
.L_x_1969:
[----:B------:R-:W1:Y:S04]  /*249a0*/  LDL.LU R9, [R1+0x8] ;  /* 0x0000080001097983 */ /* 0x000e680000300800 */
[----:B------:R-:W2:Y:S01]  /*249b0*/  LDL.LU R8, [R1+0x20] ;  /* 0x0000200001087983 */ /* 0x000ea20000300800 */
[----:B------:R-:W-:Y:S01]  /*249c0*/  PLOP3.LUT P0, PT, PT, PT, PT, 0x8, 0x0 ;  /* 0x000000000000781c */ /* 0x000fe20003f0e170 */
[----:B-1----:R-:W-:Y:S02]  /*249d0*/  VIADD R5, R9, 0x1 ;  /* 0x0000000109057836 */ /* 0x002fe40000000000 */
[----:B------:R-:W-:-:S03]  /*249e0*/  VIADD R9, R4, 0xfffffffe ;  /* 0xfffffffe04097836 */ /* 0x000fc60000000000 */
[----:B------:R-:W-:Y:S02]  /*249f0*/  ISETP.NE.AND P1, PT, R5, 0x2, PT ;  /* 0x000000020500780c */ /* 0x000fe40003f25270 */
[----:B------:R-:W-:Y:S02]  /*24a00*/  ISETP.GE.AND P2, PT, R9, R3, PT ;  /* 0x000000030900720c */ /* 0x000fe40003f46270 */
[----:B------:R-:W-:-:S04]  /*24a10*/  SEL R4, RZ, 0x1, P1 ;  /* 0x00000001ff047807 */ /* 0x000fc80000800000 */
[----:B--2---:R-:W-:Y:S02]  /*24a20*/  LOP3.LUT R8, R8, R4, RZ, 0x3c, !PT ;  /* 0x0000000408087212 */ /* 0x004fe400078e3cff */
[----:B------:R-:W-:-:S05]  /*24a30*/  SEL R4, R5, RZ, P1 ;  /* 0x000000ff05047207 */ /* 0x000fca0000800000 */
[----:B------:R1:W-:Y:S04]  /*24a40*/  STL [R1+0x8], R4 ;  /* 0x0000080401007387 */ /* 0x0003e80000100800 */
[----:B------:R1:W-:Y:S01]  /*24a50*/  STL [R1+0x20], R8 ;  /* 0x0000200801007387 */ /* 0x0003e20000100800 */
[----:B------:R-:W-:Y:S05]  /*24a60*/  @!P2 BRA `(.L_x_1963) ;  /* 0x000000080040a947 */ /* 0x000fea0003800000 */
.L_x_1999:
[----:B------:R-:W-:Y:S05]  /*24a70*/  YIELD ;  /* 0x0000000000007946 */ /* 0x000fea0003800000 */
[----:B------:R-:W-:Y:S04]  /*24a80*/  BSSY B1, `(.L_x_1984) ;  /* 0x0000082000017945 */ /* 0x000fe80003800000 */
[----:B--2---:R-:W-:Y:S05]  /*24a90*/  @!P6 BRA `(.L_x_1985) ;  /* 0x000000080000e947 */ /* 0x004fea0003800000 */
        /* <DEDUP_REMOVED lines=11> */
.L_x_2155:
[----:B------:R-:W-:Y:S05]  /*24b50*/  BSYNC B2 ;  /* 0x0000000000027941 */ /* 0x000fea0003800000 */
.L_x_1986:
        /* <DEDUP_REMOVED lines=9> */
.L_x_1989:
[----:B------:R-:W-:Y:S05]  /*24bf0*/  BSYNC B2 ;  /* 0x0000000000027941 */ /* 0x000fea0003800000 */
.L_x_1988:
[----:B------:R-:W2:Y:S04]  /*24c00*/  LDL R5, [R1] ;  /* 0x0000000001057983 */ /* 0x000ea80000100800 */
        /* <DEDUP_REMOVED lines=12> */
.L_x_1990:
        /* <DEDUP_REMOVED lines=16> */
.L_x_1991:
        /* <DEDUP_REMOVED lines=15> */
.L_x_1992:
        /* <DEDUP_REMOVED lines=13> */
.L_x_2156:
[----:B------:R-:W-:Y:S05]  /*24f90*/  BSYNC B2 ;  /* 0x0000000000027941 */ /* 0x000fea0003800000 */
.L_x_1993:
[----:B------:R-:W-:Y:S01]  /*24fa0*/  BSSY B2, `(.L_x_1995) ;  /* 0x000000b000027945 */ /* 0x000fe20003800000 */
[----:B------:R-:W-:Y:S02]  /*24fb0*/  IMAD.MOV.U32 R10, RZ, RZ, 0x0 ;  /* 0x00000000ff0a7424 */ /* 0x000fe400078e00ff */
[----:B0-----:R-:W-:Y:S01]  /*24fc0*/  IMAD.MOV.U32 R11, RZ, RZ, 0x12f00000 ;  /* 0x12f00000ff0b7424 */ /* 0x001fe200078e00ff */
[----:B------:R-:W-:Y:S06]  /*24fd0*/  @P2 BRA `(.L_x_1996) ;  /* 0x00000000001c2947 */ /* 0x000fec0003800000 */
[----:B------:R-:W0:Y:S01]  /*24fe0*/  S2R R6, SR_TID.X ;  /* 0x0000000000067919 */ /* 0x000e220000002100 */
[----:B------:R-:W-:-:S04]  /*24ff0*/  IMAD.MOV.U32 R4, RZ, RZ, 0x6000 ;  /* 0x00006000ff047424 */ /* 0x000fc800078e00ff */
[----:B------:R3:W-:Y:S01]  /*25000*/  SYNCS.ARRIVE.TRANS64 RZ, [R8+URZ+0x2a8b0], R4 ;  /* 0x02a8b00408ff79a7 */ /* 0x0007e2000800003f */
[----:B0-----:R-:W-:-:S04]  /*25010*/  LOP3.LUT R6, R6, 0x1f, RZ, 0xc0, !PT ;  /* 0x0000001f06067812 */ /* 0x001fc800078ec0ff */
[----:B------:R-:W-:-:S13]  /*25020*/  ISETP.NE.AND P1, PT, R6, RZ, PT ;  /* 0x000000ff0600720c */ /* 0x000fda0003f25270 */
[----:B---3--:R-:W-:Y:S05]  /*25030*/  @!P1 BRA `(.L_x_1996) ;  /* 0x0000000000049947 */ /* 0x008fea0003800000 */
[----:B------:R-:W-:Y:S01]  /*25040*/  BPT.TRAP 0x1 ;  /* 0x000000040000795c */ /* 0x000fe20000300000 */
.L_x_1996:
[----:B------:R-:W-:Y:S05]  /*25050*/  BSYNC B2 ;  /* 0x0000000000027941 */ /* 0x000fea0003800000 */
.L_x_1995:
[----:B------:R-:W3:Y:S04]  /*25060*/  LDL R6, [R1] ;  /* 0x0000000001067983 */ /* 0x000ee80000100800 */
[----:B------:R-:W3:Y:S01]  /*25070*/  LDL R4, [R1+0x8] ;  /* 0x0000080001047983 */ /* 0x000ee20000100800 */
[----:B------:R-:W-:Y:S01]  /*25080*/  R2UR UR10, R12 ;  /* 0x000000000c0a72ca */ /* 0x000fe200000e0000 */
[----:B------:R-:W-:Y:S01]  /*25090*/  UIADD3 UR4, UP0, UR38, 0x670, URZ ;  /* 0x0000067026047890 */ /* 0x000fe2000ff1e03f */
[----:B------:R-:W-:Y:S01]  /*250a0*/  R2UR UR6, R10 ;  /* 0x000000000a0672ca */ /* 0x000fe200000e0000 */
[----:B-12---:R-:W-:Y:S01]  /*250b0*/  VIADD R8, R8, 0x2a8b0 ;  /* 0x0002a8b008087836 */ /* 0x006fe20000000000 */
[----:B------:R-:W-:Y:S01]  /*250c0*/  R2UR UR7, R11 ;  /* 0x000000000b0772ca */ /* 0x000fe200000e0000 */
[----:B------:R-:W-:Y:S01]  /*250d0*/  UIADD3.X UR5, URZ, UR39, URZ, UP0, !UPT ;  /* 0x000000273f057290 */ /* 0x000fe200087fe43f */
[----:B------:R-:W-:Y:S01]  /*250e0*/  PLOP3.LUT P1, PT, PT, PT, PT, 0x80, 0x0 ;  /* 0x000000000000781c */ /* 0x000fe20003f2f070 */
[----:B---3--:R-:W-:-:S04]  /*250f0*/  IMAD R4, R4, 0x6000, R6 ;  /* 0x0000600004047824 */ /* 0x008fc800078e0206 */
[----:B------:R-:W-:-:S08]  /*25100*/  VIADD R6, R4, 0x400 ;  /* 0x0000040004067836 */ /* 0x000fd00000000000 */
.L_x_1997:
        /* <DEDUP_REMOVED lines=15> */
.L_x_1998:
        /* <DEDUP_REMOVED lines=10> */
.L_x_1985:
[----:B------:R-:W-:Y:S05]  /*252a0*/  BSYNC B1 ;  /* 0x0000000000017941 */ /* 0x000fea0003800000 */
.L_x_1984:
[----:B------:R-:W1:Y:S04]  /*252b0*/  LDL.LU R7, [R1+0x8] ;  /* 0x0000080001077983 */ /* 0x000e680000300800 */
[----:B------:R-:W2:Y:S01]  /*252c0*/  LDL.LU R6, [R1+0x20] ;  /* 0x0000200001067983 */ /* 0x000ea20000300800 */
[C---:B------:R-:W-:Y:S01]  /*252d0*/  ISETP.GT.AND P2, PT, R9.reuse, R3, PT ;  /* 0x000000030900720c */ /* 0x040fe20003f44270 */
[----:B------:R-:W-:Y:S02]  /*252e0*/  VIADD R9, R9, 0xffffffff ;  /* 0xffffffff09097836 */ /* 0x000fe40000000000 */
[----:B-1----:R-:W-:-:S05]  /*252f0*/  VIADD R4, R7, 0x1 ;  /* 0x0000000107047836 */ /* 0x002fca0000000000 */
[----:B------:R-:W-:-:S04]  /*25300*/  ISETP.NE.AND P1, PT, R4, 0x2, PT ;  /* 0x000000020400780c */ /* 0x000fc80003f25270 */
[----:B------:R-:W-:Y:S02]  /*25310*/  SEL R5, RZ, 0x1, P1 ;  /* 0x00000001ff057807 */ /* 0x000fe40000800000 */
[----:B------:R-:W-:Y:S02]  /*25320*/  SEL R4, R4, RZ, P1 ;  /* 0x000000ff04047207 */ /* 0x000fe40000800000 */
[----:B--2---:R-:W-:-:S05]  /*25330*/  LOP3.LUT R6, R6, R5, RZ, 0x3c, !PT ;  /* 0x0000000506067212 */ /* 0x004fca00078e3cff */
[----:B------:R2:W-:Y:S04]  /*25340*/  STL [R1+0x20], R6 ;  /* 0x0000200601007387 */ /* 0x0005e80000100800 */
[----:B------:R2:W-:Y:S01]  /*25350*/  STL [R1+0x8], R4 ;  /* 0x0000080401007387 */ /* 0x0005e20000100800 */
[----:B------:R-:W-:Y:S05]  /*25360*/  @P2 BRA `(.L_x_1999) ;  /* 0xfffffff400c02947 */ /* 0x000fea000383ffff */
.L_x_1963:
[----:B------:R-:W-:Y:S05]  /*25370*/  BSYNC B0 ;  /* 0x0000000000007941 */ /* 0x000fea0003800000 */
.L_x_1962:
[----:B------:R-:W3:Y:S01]  /*25380*/  LDL R7, [R1+0x30] ;  /* 0x0000300001077983 */ /* 0x000ee20000100800 */
[----:B------:R-:W4:Y:S01]  /*25390*/  LDC R0, c[0x0][0x448] ;  /* 0x00011200ff007b82 */ /* 0x000f220000000800 */
[----:B------:R-:W-:Y:S07]  /*253a0*/  @!P0 WARPSYNC.ALL ;  /* 0x0000000000008948 */ /* 0x000fee0003800000 */
[----:B------:R-:W-:Y:S01]  /*253b0*/  @!P0 BAR.SYNC.DEFER_BLOCKING 0xc, 0x180 ;  /* 0x0306000000008b1d */ /* 0x000fe20000010000 */
[----:B----4-:R-:W-:-:S13]  /*253c0*/  ISETP.NE.AND P1, PT, R0, 0x1, PT ;  /* 0x000000010000780c */ /* 0x010fda0003f25270 */
[----:B------:R-:W4:Y:S08]  /*253d0*/  @P1 LDC R2, c[0x0][0x44c] ;  /* 0x00011300ff021b82 */ /* 0x000f300000000800 */
[----:B------:R-:W5:Y:S01]  /*253e0*/  @P1 LDC R3, c[0x0][0x450] ;  /* 0x00011400ff031b82 */ /* 0x000f620000000800 */
[----:B---3--:R-:W-:-:S04]  /*253f0*/  VIADD R0, R7, 0x7f ;  /* 0x0000007f07007836 */ /* 0x008fc80000000000 */
[----:B----4-:R-:W-:-:S05]  /*25400*/  @P1 IMAD.HI.U32 R2, R0, R2, RZ ;  /* 0x0000000200021227 */ /* 0x010fca00078e00ff */
[----:B-----5:R-:W-:Y:S02]  /*25410*/  @P1 SHF.R.U32.HI R0, RZ, R3, R2 ;  /* 0x00000003ff001219 */ /* 0x020fe40000011602 */
[----:B------:R-:W3:Y:S03]  /*25420*/  LDC.64 R2, c[0x0][0x9e0] ;  /* 0x00027800ff027b82 */ /* 0x000ee60000000a00 */
[----:B------:R-:W-:Y:S01]  /*25430*/  IMAD.IADD R0, R17, 0x1, R0 ;  /* 0x0000000111007824 */ /* 0x000fe200078e0200 */
[----:B---3--:R-:W-:-:S03]  /*25440*/  ISETP.GE.AND P2, PT, R3, 0x1, PT ;  /* 0x000000010300780c */ /* 0x008fc60003f46270 */
[----:B------:R-:W-:-:S10]  /*25450*/  IMAD.IADD R2, R0, 0x1, R2 ;  /* 0x0000000100027824 */ /* 0x000fd400078e0202 */
[----:B------:R-:W-:Y:S05]  /*25460*/  @!P2 BRA `(.L_x_2000) ;  /* 0x000000000048a947 */ /* 0x000fea0003800000 */
[C---:B------:R-:W-:Y:S01]  /*25470*/  ISETP.GT.AND P0, PT, R0.reuse, RZ, PT ;  /* 0x000000ff0000720c */ /* 0x040fe20003f04270 */
[----:B------:R-:W-:Y:S01]  /*25480*/  BSSY B0, `(.L_x_2001) ;  /* 0x000000e000007945 */ /* 0x000fe20003800000 */
[----:B--2---:R-:W-:-:S11]  /*25490*/  VIADD R6, R0, 0xffffffff ;  /* 0xffffffff00067836 */ /* 0x004fd60000000000 */
[----:B------:R-:W-:Y:S05]  /*254a0*/  @P0 BRA `(.L_x_2002) ;  /* 0x00000000001c0947 */ /* 0x000fea0003800000 */
[----:B------:R-:W-:Y:S01]  /*254b0*/  ISETP.NE.AND P0, PT, R3, 0x1, PT ;  /* 0x000000010300780c */ /* 0x000fe20003f05270 */
[----:B------:R-:W-:-:S12]  /*254c0*/  IMAD.MOV R0, RZ, RZ, -R0 ;  /* 0x000000ffff007224 */ /* 0x000fd800078e0a00 */
[----:B-1----:R-:W1:Y:S02]  /*254d0*/  @P0 LDC.64 R4, c[0x0][0x9e8] ;  /* 0x00027a00ff040b82 */ /* 0x002e640000000a00 */
[----:B-1----:R-:W-:-:S05]  /*254e0*/  @P0 IMAD.HI.U32 R4, R0, R4, RZ ;  /* 0x0000000400040227 */ /* 0x002fca00078e00ff */
[----:B------:R-:W-:-:S04]  /*254f0*/  @P0 SHF.R.U32.HI R0, RZ, R5, R4 ;  /* 0x00000005ff000219 */ /* 0x000fc80000011604 */
[----:B------:R-:W-:Y:S01]  /*25500*/  LOP3.LUT R6, RZ, R0, RZ, 0x33, !PT ;  /* 0x00000000ff067212 */ /* 0x000fe200078e33ff */
[----:B------:R-:W-:Y:S06]  /*25510*/  BRA `(.L_x_2003) ;  /* 0x0000000000107947 */ /* 0x000fec0003800000 */
.L_x_2002:
[----:B------:R-:W-:-:S13]  /*25520*/  ISETP.NE.AND P0, PT, R3, 0x1, PT ;  /* 0x000000010300780c */ /* 0x000fda0003f05270 */
[----:B-1----:R-:W1:Y:S02]  /*25530*/  @P0 LDC.64 R4, c[0x0][0x9e8] ;  /* 0x00027a00ff040b82 */ /* 0x002e640000000a00 */
[----:B-1----:R-:W-:-:S05]  /*25540*/  @P0 IMAD.HI.U32 R4, R6, R4, RZ ;  /* 0x0000000406040227 */ /* 0x002fca00078e00ff */
[----:B------:R-:W-:-:S07]  /*25550*/  @P0 SHF.R.U32.HI R6, RZ, R5, R4 ;  /* 0x00000005ff060219 */ /* 0x000fce0000011604 */
.L_x_2003:
[----:B------:R-:W-:Y:S05]  /*25560*/  BSYNC B0 ;  /* 0x0000000000007941 */ /* 0x000fea0003800000 */
.L_x_2001:
[----:B------:R-:W-:-:S05]  /*25570*/  IMAD R6, R6, R3, R3 ;  /* 0x0000000306067224 */ /* 0x000fca00078e0203 */
[----:B------:R-:W-:-:S07]  /*25580*/  VIMNMX R2, R2, R6, PT ;  /* 0x0000000602027248 */ /* 0x000fce0003fe0100 */
.L_x_2000:
[----:B------:R-:W-:Y:S01]  /*25590*/  VIADD R0, R2, 0x5f ;  /* 0x0000005f02007836 */ /* 0x000fe20000000000 */
[----:B-12---:R-:W1:Y:S01]  /*255a0*/  @P1 LDC R4, c[0x0][0x450] ;  /* 0x00011400ff041b82 */ /* 0x006e620000000800 */
[----:B------:R-:W-:Y:S02]  /*255b0*/  ULDC UR4, c[0x0][0x9dc] ;  /* 0x0002770000047ab9 */ /* 0x000fe40000000800 */
[----:B------:R-:W-:-:S05]  /*255c0*/  IMAD.HI R0, R0, 0x2aaaaaab, RZ ;  /* 0x2aaaaaab00007827 */ /* 0x000fca00078e02ff */
[----:B------:R-:W-:-:S04]  /*255d0*/  SHF.R.U32.HI R2, RZ, 0x1f, R0 ;  /* 0x0000001fff027819 */ /* 0x000fc80000011600 */
[----:B------:R-:W-:Y:S02]  /*255e0*/  LEA.HI.SX32 R2, R0, R2, 0x1c ;  /* 0x0000000200027211 */ /* 0x000fe400078fe2ff */
[----:B------:R-:W2:Y:S02]  /*255f0*/  @P1 LDC R0, c[0x0][0x44c] ;  /* 0x00011300ff001b82 */ /* 0x000ea40000000800 */
[----:B------:R-:W-:Y:S01]  /*25600*/  VIMNMX R6, R21, R2, PT ;  /* 0x0000000215067248 */ /* 0x000fe20003fe0100 */
[----:B------:R-:W-:-:S04]  /*25610*/  IMAD.MOV.U32 R2, RZ, RZ, R7 ;  /* 0x000000ffff027224 */ /* 0x000fc800078e0007 */
[----:B------:R3:W-:Y:S01]  /*25620*/  STL [R1+0x34], R6 ;  /* 0x0000340601007387 */ /* 0x0007e20000100800 */
[----:B--2---:R-:W-:-:S05]  /*25630*/  @P1 IMAD.HI.U32 R0, R7, R0, RZ ;  /* 0x0000000007001227 */ /* 0x004fca00078e00ff */
[----:B-1----:R-:W-:-:S05]  /*25640*/  @P1 SHF.R.U32.HI R2, RZ, R4, R0 ;  /* 0x00000004ff021219 */ /* 0x002fca0000011600 */
[----:B------:R-:W-:-:S04]  /*25650*/  IMAD.IADD R0, R20, 0x1, R2 ;  /* 0x0000000114007824 */ /* 0x000fc800078e0202 */
[----:B------:R-:W-:Y:S01]  /*25660*/  VIADD R2, R0, -UR4 ;  /* 0x8000000400027c36 */ /* 0x000fe20008000000 */
[----:B---3--:R-:W-:Y:S06]  /*25670*/  @!P2 BRA `(.L_x_2004) ;  /* 0x000000000044a947 */ /* 0x008fec0003800000 */
        /* <DEDUP_REMOVED lines=10> */
.L_x_2006:
[----:B------:R-:W-:-:S13]  /*25720*/  ISETP.NE.AND P0, PT, R3, 0x1, PT ;  /* 0x000000010300780c */ /* 0x000fda0003f05270 */
[----:B------:R-:W1:Y:S02]  /*25730*/  @P0 LDC.64 R4, c[0x0][0x9e8] ;  /* 0x00027a00ff040b82 */ /* 0x000e640000000a00 */
[----:B-1----:R-:W-:-:S05]  /*25740*/  @P0 IMAD.HI.U32 R4, R0, R4, RZ ;  /* 0x0000000400040227 */ /* 0x002fca00078e00ff */
[----:B------:R-:W-:-:S07]  /*25750*/  @P0 SHF.R.U32.HI R0, RZ, R5, R4 ;  /* 0x00000005ff000219 */ /* 0x000fce0000011604 */
.L_x_2007:
[----:B------:R-:W-:Y:S05]  /*25760*/  BSYNC B0 ;  /* 0x0000000000007941 */ /* 0x000fea0003800000 */
.L_x_2005:
[----:B------:R-:W-:-:S05]  /*25770*/  IMAD R0, R0, R3, RZ ;  /* 0x0000000300007224 */ /* 0x000fca00078e02ff */
[----:B------:R-:W-:-:S07]  /*25780*/  VIMNMX R2, R2, R0, !PT ;  /* 0x0000000002027248 */ /* 0x000fce0007fe0100 */
.L_x_2004:
[----:B------:R-:W-:Y:S01]  /*25790*/  IMAD.HI R2, R2, 0x2aaaaaab, RZ ;  /* 0x2aaaaaab02027827 */ /* 0x000fe200078e02ff */
[----:B------:R-:W-:Y:S04]  /*257a0*/  BSSY B7, `(.L_x_2008) ;  /* 0x000042e000077945 */ /* 0x000fe80003800000 */
[----:B------:R-:W-:-:S04]  /*257b0*/  SHF.R.U32.HI R0, RZ, 0x1f, R2 ;  /* 0x0000001fff007819 */ /* 0x000fc80000011602 */
[----:B------:R-:W-:-:S04]  /*257c0*/  LEA.HI.SX32 R0, R2, R0, 0x1c ;  /* 0x0000000002007211 */ /* 0x000fc800078fe2ff */
[----:B------:R-:W-:-:S04]  /*257d0*/  VIMNMX R3, RZ, R0, !PT ;  /* 0x00000000ff037248 */ /* 0x000fc80007fe0100 */
[----:B------:R-:W-:Y:S01]  /*257e0*/  ISETP.GT.AND P0, PT, R6, R3, PT ;  /* 0x000000030600720c */ /* 0x000fe20003f04270 */
[----:B------:R1:W-:-:S12]  /*257f0*/  STL [R1+0x2c], R3 ;  /* 0x00002c0301007387 */ /* 0x0003d80000100800 */
[----:B-1----:R-:W-:Y:S05]  /*25800*/  @P0 BRA `(.L_x_2009) ;  /* 0x0000000000480947 */ /* 0x002fea0003800000 */
[----:B------:R-:W1:Y:S02]  /*25810*/  S2R R3, SR_TID.X ;  /* 0x0000000000037919 */ /* 0x000e640000002100 */
[----:B-1----:R-:W-:-:S04]  /*25820*/  LOP3.LUT R3, R3, 0x7f, RZ, 0xc0, !PT ;  /* 0x0000007f03037812 */ /* 0x002fc800078ec0ff */
[----:B------:R-:W-:-:S13]  /*25830*/  ISETP.NE.AND P0, PT, R3, RZ, PT ;  /* 0x000000ff0300720c */ /* 0x000fda0003f05270 */
[----:B------:R-:W-:Y:S05]  /*25840*/  @P0 BRA `(.L_x_2010) ;  /* 0x00000040008c0947 */ /* 0x000fea0003800000 */
[----:B------:R-:W1:Y:S01]  /*25850*/  S2R R3, SR_LANEID ;  /* 0x0000000000037919 */ /* 0x000e620000000000 */
[----:B------:R-:W-:Y:S01]  /*25860*/  VOTEU.ANY UR4, UPT, PT ;  /* 0x0000000000047886 */ /* 0x000fe200038e0100 */
[----:B------:R-:W-:Y:S01]  /*25870*/  ULDC.64 UR6, c[0x0][0x208] ;  /* 0x0000820000067ab9 */ /* 0x000fe20000000a00 */
[----:B------:R-:W1:Y:S08]  /*25880*/  FLO.U32 R0, UR4 ;  /* 0x0000000400007d00 */ /* 0x000e7000080e0000 */
[----:B------:R-:W2:Y:S01]  /*25890*/  POPC R5, UR4 ;  /* 0x0000000400057d09 */ /* 0x000ea20008000000 */
[----:B-1----:R-:W-:-:S02]  /*258a0*/  ISETP.EQ.U32.AND P0, PT, R0, R3, PT ;  /* 0x000000030000720c */ /* 0x002fc40003f02070 */
[----:B------:R-:W2:Y:S11]  /*258b0*/  LDC.64 R2, c[0x0][0xc60] ;  /* 0x00031800ff027b82 */ /* 0x000eb60000000a00 */
[----:B--2---:R-:W2:Y:S01]  /*258c0*/  @P0 ATOMG.E.ADD.STRONG.GPU PT, R3, desc[UR6][R2.64], R5 ;  /* 0x00000005020309a8 */ /* 0x004ea200081ee1c6 */
[----:B------:R-:W1:Y:S02]  /*258d0*/  S2R R4, SR_LTMASK ;  /* 0x0000000000047919 */ /* 0x000e640000003900 */
[----:B-1----:R-:W-:-:S04]  /*258e0*/  LOP3.LUT R4, R4, UR4, RZ, 0xc0, !PT ;  /* 0x0000000404047c12 */ /* 0x002fc8000f8ec0ff */
[----:B------:R-:W1:Y:S01]  /*258f0*/  POPC R7, R4 ;  /* 0x0000000400077309 */ /* 0x000e620000000000 */
[----:B--2---:R-:W1:Y:S02]  /*25900*/  SHFL.IDX PT, R0, R3, R0, 0x1f ;  /* 0x00001f0003007589 */ /* 0x004e6400000e0000 */
[----:B-1----:R-:W-:Y:S01]  /*25910*/  IADD3 R16, R0, UR36, R7 ;  /* 0x0000002400107c10 */ /* 0x002fe2000fffe007 */
[----:B------:R-:W-:Y:S06]  /*25920*/  BRA `(.L_x_2010) ;  /* 0x0000004000547947 */ /* 0x000fec0003800000 */
.L_x_2009:
[----:B------:R-:W2:Y:S01]  /*25930*/  LDL R17, [R1] ;  /* 0x0000000001117983 */ /* 0x000ea20000100800 */
        /* <DEDUP_REMOVED lines=14> */
[----:B0-----:R-:W-:Y:S02]  /*25a20*/  IMAD.U32 R11, RZ, RZ, UR5 ;  /* 0x00000005ff0b7e24 */ /* 0x001fe4000f8e00ff */
[----:B------:R-:W-:Y:S02]  /*25a30*/  IMAD.MOV.U32 R8, RZ, RZ, 0x70 ;  /* 0x00000070ff087424 */ /* 0x000fe400078e00ff */
[----:B------:R-:W-:Y:S02]  /*25a40*/  IMAD.MOV.U32 R12, RZ, RZ, 0x1 ;  /* 0x00000001ff0c7424 */ /* 0x000fe400078e00ff */
[----:B------:R-:W-:-:S07]  /*25a50*/  IMAD.MOV.U32 R13, RZ, RZ, RZ ;  /* 0x000000ffff0d7224 */ /* 0x000fce00078e00ff */
[----:B------:R-:W-:-:S07]  /*25a60*/  LEPC R20, `(.L_x_2012) ;  /* 0x000000001014794e */ /* 0x000fce0000000000 */
[----:B-1----:R-:W-:Y:S05]  /*25a70*/  CALL.ABS.NOINC R2 ;  /* 0x0000000002007343 */ /* 0x002fea0003c00000 */
.L_x_2012:
[----:B------:R-:W-:Y:S05]  /*25a80*/  BSYNC B6 ;  /* 0x0000000000067941 */ /* 0x000fea0003800000 */
.L_x_2011:
        /* <DEDUP_REMOVED lines=14> */
[----:B0-----:R-:W-:Y:S02]  /*25b70*/  IMAD.U32 R11, RZ, RZ, UR5 ;  /* 0x00000005ff0b7e24 */ /* 0x001fe4000f8e00ff */
[----:B------:R-:W-:Y:S02]  /*25b80*/  IMAD.MOV.U32 R8, RZ, RZ, 0x70 ;  /* 0x00000070ff087424 */ /* 0x000fe400078e00ff */
[----:B------:R-:W-:Y:S02]  /*25b90*/  IMAD.MOV.U32 R12, RZ, RZ, 0x1 ;  /* 0x00000001ff0c7424 */ /* 0x000fe400078e00ff */
[----:B-1----:R-:W-:-:S07]  /*25ba0*/  IMAD.MOV.U32 R13, RZ, RZ, RZ ;  /* 0x000000ffff0d7224 */ /* 0x002fce00078e00ff */
[----:B------:R-:W-:-:S07]  /*25bb0*/  LEPC R20, `(.L_x_2015) ;  /* 0x000000001014794e */ /* 0x000fce0000000000 */
[----:B--2---:R-:W-:Y:S05]  /*25bc0*/  CALL.ABS.NOINC R2 ;  /* 0x0000000002007343 */ /* 0x004fea0003c00000 */
.L_x_2015:
        /* <DEDUP_REMOVED lines=15> */
.L_x_2014:
[----:B------:R-:W-:Y:S05]  /*25cc0*/  BSYNC B6 ;  /* 0x0000000000067941 */ /* 0x000fea0003800000 */
.L_x_2013:
[----:B------:R-:W-:Y:S01]  /*25cd0*/  ULDC.64 UR4, c[0x0][0x9f8] ;  /* 0x00027e0000047ab9 */ /* 0x000fe20000000a00 */
[----:B------:R-:W2:Y:S01]  /*25ce0*/  LDL R17, [R1+0x34] ;  /* 0x0000340001117983 */ /* 0x000ea20000100800 */
[----:B------:R-:W-:Y:S01]  /*25cf0*/  ISETP.NE.U32.AND P0, PT, RZ, UR4, PT ;  /* 0x00000004ff007c0c */ /* 0x000fe2000bf05070 */
[----:B------:R-:W-:Y:S01]  /*25d00*/  IMAD.MOV.U32 R7, RZ, RZ, R19 ;  /* 0x000000ffff077224 */ /* 0x000fe200078e0013 */
[----:B------:R-:W-:Y:S02]  /*25d10*/  ULDC.64 UR6, c[0x0][0x208] ;  /* 0x0000820000067ab9 */ /* 0x000fe40000000a00 */
[----:B------:R-:W-:Y:S01]  /*25d20*/  ISETP.NE.AND.EX P0, PT, RZ, UR5, PT, P0 ;  /* 0x00000005ff007c0c */ /* 0x000fe2000bf05300 */
[----:B------:R-:W-:-:S12]  /*25d30*/  ULDC.64 UR4, c[0x0][0xa08] ;  /* 0x0002820000047ab9 */ /* 0x000fd80000000a00 */
[----:B------:R-:W1:Y:S02]  /*25d40*/  @P0 LDC.64 R2, c[0x0][0x9f8] ;  /* 0x00027e00ff020b82 */ /* 0x000e640000000a00 */
[----:B-1----:R-:W-:-:S05]  /*25d50*/  @P0 IMAD.WIDE R2, R19, 0x4, R2 ;  /* 0x0000000413020825 */ /* 0x002fca00078e0202 */
[----:B------:R1:W3:Y:S02]  /*25d60*/  @P0 LDG.E R7, desc[UR6][R2.64] ;  /* 0x0000000602070981 */ /* 0x0002e4000c1e1900 */
[----:B-1----:R-:W1:Y:S02]  /*25d70*/  LDC.64 R2, c[0x0][0x418] ;  /* 0x00010600ff027b82 */ /* 0x002e640000000a00 */
[----:B-1----:R-:W-:Y:S01]  /*25d80*/  LOP3.LUT P0, RZ, R2, UR4, RZ, 0xfc, !PT ;  /* 0x0000000402ff7c12 */ /* 0x002fe2000f80fcff */
[----:B------:R-:W-:-:S03]  /*25d90*/  UMOV UR4, 0xffffffff ;  /* 0xffffffff00047882 */ /* 0x000fc60000000000 */
[----:B------:R-:W-:Y:S01]  /*25da0*/  LOP3.LUT P0, RZ, R3, UR5, RZ, 0xfc, P0 ;  /* 0x0000000503ff7c12 */ /* 0x000fe2000800fcff */
[----:B--2---:R-:W-:Y:S01]  /*25db0*/  VIADD R0, R17, 0xffffffff ;  /* 0xffffffff11007836 */ /* 0x004fe20000000000 */
[----:B---3--:R-:W-:Y:S01]  /*25dc0*/  SHF.R.S32.HI R8, RZ, 0x1f, R7 ;  /* 0x0000001fff087819 */ /* 0x008fe20000011407 */
[----:B------:R1:W-:Y:S01]  /*25dd0*/  STL [R1+0x14], R7 ;  /* 0x0000140701007387 */ /* 0x0003e20000100800 */
[----:B------:R-:W-:-:S03]  /*25de0*/  SEL R17, R7, RZ, !P0 ;  /* 0x000000ff07117207 */ /* 0x000fc60004000000 */
[----:B------:R1:W-:Y:S01]  /*25df0*/  STL [R1+0x24], R8 ;  /* 0x0000240801007387 */ /* 0x0003e20000100800 */
[----:B------:R-:W-:Y:S05]  /*25e00*/  BRA.DIV UR4, `(.L_x_2016) ;  /* 0x0000005a04e07947 */ /* 0x000fea000b800000 */
[----:B------:R-:W2:Y:S02]  /*25e10*/  S2R R4, SR_TID.X ;  /* 0x0000000000047919 */ /* 0x000ea40000002100 */
[----:B--2---:R-:W-:-:S04]  /*25e20*/  SHF.R.U32.HI R4, RZ, 0x5, R4 ;  /* 0x00000005ff047819 */ /* 0x004fc80000011604 */
[----:B------:R-:W-:-:S05]  /*25e30*/  LOP3.LUT R4, R4, 0x3, RZ, 0xc0, !PT ;  /* 0x0000000304047812 */ /* 0x000fca00078ec0ff */
[----:B------:R2:W3:Y:S02]  /*25e40*/  SHFL.IDX PT, R14, R4, RZ, 0x1f ;  /* 0x00001fff040e7589 */ /* 0x0004e400000e0000 */
.L_x_2159:
[----:B--2---:R-:W2:Y:S01]  /*25e50*/  LDL.LU R4, [R1+0xc] ;  /* 0x00000c0001047983 */ /* 0x004ea20000300800 */
[----:B------:R-:W-:Y:S02]  /*25e60*/  PLOP3.LUT P1, PT, PT, PT, PT, 0x8, 0x0 ;  /* 0x000000000000781c */ /* 0x000fe40003f2e170 */
[----:B---3--:R-:W-:Y:S01]  /*25e70*/  ISETP.NE.AND P0, PT, R14, RZ, PT ;  /* 0x000000ff0e00720c */ /* 0x008fe20003f05270 */
[----:B------:R3:W-:Y:S01]  /*25e80*/  STL [R1+0x10], R0 ;  /* 0x0000100001007387 */ /* 0x0007e20000100800 */
[----:B--2---:R-:W-:-:S09]  /*25e90*/  LOP3.LUT R4, R4, 0xfffffffe, RZ, 0xc0, !PT ;  /* 0xfffffffe04047812 */ /* 0x004fd200078ec0ff */
[----:B------:R-:W-:-:S05]  /*25ea0*/  @P1 LOP3.LUT R4, R4, 0x1, RZ, 0xfc, !PT ;  /* 0x0000000104041812 */ /* 0x000fca00078efcff */
[----:B------:R3:W-:Y:S01]  /*25eb0*/  STL [R1+0xc], R4 ;  /* 0x00000c0401007387 */ /* 0x0007e20000100800 */
[----:B------:R-:W-:Y:S05]  /*25ec0*/  @P0 BRA `(.L_x_2017) ;  /* 0x00000004004c0947 */ /* 0x000fea0003800000 */
[----:B------:R-:W-:-:S03]  /*25ed0*/  UMOV UR4, 0xffffffff ;  /* 0xffffffff00047882 */ /* 0x000fc60000000000 */
[----:B------:R-:W-:Y:S05]  /*25ee0*/  BRA.DIV UR4, `(.L_x_2018) ;  /* 0x0000005a04dc7947 */ /* 0x000fea000b800000 */
[----:B------:R-:W-:-:S13]  /*25ef0*/  ELECT P6, URZ, PT ;  /* 0x00000000003f782f */ /* 0x000fda00038c0000 */
.L_x_2162:
[----:B------:R-:W-:Y:S05]  /*25f00*/  @!P6 BRA `(.L_x_2017) ;  /* 0x00000004003ce947 */ /* 0x000fea0003800000 */
[----:B------:R-:W-:-:S04]  /*25f10*/  ISETP.NE.U32.AND P0, PT, R2, RZ, PT ;  /* 0x000000ff0200720c */ /* 0x000fc80003f05070 */
[----:B------:R-:W-:-:S13]  /*25f20*/  ISETP.NE.AND.EX P0, PT, R3, RZ, PT, P0 ;  /* 0x000000ff0300720c */ /* 0x000fda0003f05300 */
[----:B------:R-:W-:Y:S05]  /*25f30*/  @!P0 BRA `(.L_x_2019) ;  /* 0x0000000000548947 */ /* 0x000fea0003800000 */
[----:B------:R-:W2:Y:S01]  /*25f40*/  LDC R6, c[0x0][0x43c] ;  /* 0x00010f00ff067b82 */ /* 0x000ea20000000800 */
[----:B------:R-:W-:Y:S01]  /*25f50*/  IMAD.MOV.U32 R9, RZ, RZ, R0 ;  /* 0x000000ffff097224 */ /* 0x000fe200078e0000 */
[----:B------:R-:W-:Y:S01]  /*25f60*/  ULDC.64 UR4, c[0x0][0x428] ;  /* 0x00010a0000047ab9 */ /* 0x000fe20000000a00 */
[----:B------:R-:W-:Y:S02]  /*25f70*/  ULDC.64 UR6, c[0x0][0x208] ;  /* 0x0000820000067ab9 */ /* 0x000fe40000000a00 */
[----:B---3--:R-:W-:Y:S01]  /*25f80*/  IMAD.MOV.U32 R0, RZ, RZ, R9 ;  /* 0x000000ffff007224 */ /* 0x008fe200078e0009 */
[----:B--2---:R-:W-:-:S13]  /*25f90*/  ISETP.NE.AND P0, PT, R6, 0x1, PT ;  /* 0x000000010600780c */ /* 0x004fda0003f05270 */
[----:B------:R-:W2:Y:S02]  /*25fa0*/  @P0 LDC.64 R4, c[0x0][0x440] ;  /* 0x00011000ff040b82 */ /* 0x000ea40000000a00 */
[----:B--2---:R-:W-:-:S05]  /*25fb0*/  @P0 IMAD.HI.U32 R4, R9, R4, RZ ;  /* 0x0000000409040227 */ /* 0x004fca00078e00ff */
        /* <DEDUP_REMOVED lines=13> */
.L_x_2019:
[----:B-1----:R-:W4:Y:S04]  /*26090*/  LDL R7, [R1] ;  /* 0x0000000001077983 */ /* 0x002f280000100800 */
[----:B---3--:R-:W4:Y:S04]  /*260a0*/  LDL R0, [R1+0x4] ;  /* 0x0000040001007983 */ /* 0x008f280000100800 */
[----:B--2---:R-:W2:Y:S01]  /*260b0*/  LDL R2, [R1+0x18] ;  /* 0x0000180001027983 */ /* 0x004ea20000100800 */
[----:B----4-:R-:W-:Y:S01]  /*260c0*/  IMAD R0, R0, 0x8, R7 ;  /* 0x0000000800007824 */ /* 0x010fe200078e0207 */
[----:B--2---:R-:W-:-:S04]  /*260d0*/  SHF.L.U32 R2, R2, 0x1f, RZ ;  /* 0x0000001f02027819 */ /* 0x004fc800000006ff */
[----:B------:R-:W1:Y:S02]  /*260e0*/  SYNCS.PHASECHK.TRANS64.TRYWAIT P0, [R0+URZ+0x2a840], R2 ;  /* 0x02a84002000075a7 */ /* 0x000e64000800017f */
[----:B-1----:R-:W-:Y:S05]  /*260f0*/  @!P0 BRA `(.L_x_2020) ;  /* 0x0000005800788947 */ /* 0x002fea0003800000 */
.L_x_2163:
[----:B------:R-:W2:Y:S02]  /*26100*/  S2R R3, SR_TID.X ;  /* 0x0000000000037919 */ /* 0x000ea40000002100 */
        /* <DEDUP_REMOVED lines=10> */
.L_x_2021:
[----:B------:R-:W2:Y:S04]  /*261b0*/  LDL R6, [R1] ;  /* 0x0000000001067983 */ /* 0x000ea80000100800 */
[----:B------:R-:W2:Y:S04]  /*261c0*/  LDL R5, [R1+0x4] ;  /* 0x0000040001057983 */ /* 0x000ea80000100800 */
[----:B------:R-:W3:Y:S04]  /*261d0*/  LDL R4, [R1+0x10] ;  /* 0x0000100001047983 */ /* 0x000ee80000100800 */
[----:B------:R-:W4:Y:S04]  /*261e0*/  LDL R3, [R1+0x1c] ;  /* 0x00001c0001037983 */ /* 0x000f280000100800 */
[----:B-1----:R-:W4:Y:S01]  /*261f0*/  LDL.LU R2, [R1+0xc] ;  /* 0x00000c0001027983 */ /* 0x002f220000300800 */
        /* <DEDUP_REMOVED lines=10> */
[----:B--2---:R-:W-:Y:S01]  /*262a0*/  IMAD R0, R5, 0x9000, R6 ;  /* 0x0000900005007824 */ /* 0x004fe200078e0206 */
[----:B---3--:R-:W-:-:S04]  /*262b0*/  R2UR UR11, R4 ;  /* 0x00000000040b72ca */ /* 0x008fc800000e0000 */
[----:B------:R-:W-:Y:S02]  /*262c0*/  R2UR UR8, R0 ;  /* 0x00000000000872ca */ /* 0x000fe400000e0000 */
[----:B----4-:R-:W-:Y:S02]  /*262d0*/  R2UR UR5, R3 ;  /* 0x00000000030572ca */ /* 0x010fe400000e0000 */
[----:B------:R-:W-:-:S04]  /*262e0*/  LOP3.LUT R2, R2, 0xfffffffe, RZ, 0xc0, !PT ;  /* 0xfffffffe02027812 */ /* 0x000fc800078ec0ff */
        /* <DEDUP_REMOVED lines=16> */
[----:B--2---:R-:W-:Y:S01]  /*263f0*/  NOP ;  /* 0x0000000000007918 */ /* 0x004fe20000000000 */
.L_x_2017:
[----:B---3--:R-:W2:Y:S04]  /*26400*/  LDL R4, [R1] ;  /* 0x0000000001047983 */ /* 0x008ea80000100800 */
[----:B------:R-:W3:Y:S01]  /*26410*/  LDL.LU R3, [R1+0x40] ;  /* 0x0000400001037983 */ /* 0x000ee20000300800 */
[----:B------:R-:W-:Y:S05]  /*26420*/  WARPSYNC.ALL ;  /* 0x0000000000007948 */ /* 0x000fea0003800000 */
[----:B------:R-:W-:Y:S01]  /*26430*/  ULDC.64 UR4, c[0x0][0x298] ;  /* 0x0000a60000047ab9 */ /* 0x000fe20000000a00 */
[----:B------:R-:W-:Y:S01]  /*26440*/  BSSY B6, `(.L_x_2022) ;  /* 0x000001c000067945 */ /* 0x000fe20003800000 */
[----:B------:R-:W-:Y:S01]  /*26450*/  BAR.SYNC.DEFER_BLOCKING 0x8, 0x180 ;  /* 0x0206000000007b1d */ /* 0x000fe20000010000 */
[----:B---3--:R-:W-:-:S05]  /*26460*/  SHF.R.S32.HI R0, RZ, 0x1f, R3 ;  /* 0x0000001fff007819 */ /* 0x008fca0000011403 */
[----:B------:R-:W-:Y:S02]  /*26470*/  IMAD R2, R0, UR4, RZ ;  /* 0x0000000400027c24 */ /* 0x000fe4000f8e02ff */
[----:B--2---:R-:W-:Y:S02]  /*26480*/  VIADD R0, R4, 0xc400 ;  /* 0x0000c40004007836 */ /* 0x004fe40000000000 */
[C---:B------:R-:W-:Y:S02]  /*26490*/  IMAD R2, R3.reuse, UR5, R2 ;  /* 0x0000000503027c24 */ /* 0x040fe4000f8e0202 */
[----:B------:R-:W-:Y:S01]  /*264a0*/  IMAD.WIDE.U32 R4, R3, UR4, RZ ;  /* 0x0000000403047c25 */ /* 0x000fe2000f8e00ff */
[----:B------:R-:W-:-:S03]  /*264b0*/  LOP3.LUT P0, RZ, R0, 0x3ff, RZ, 0xc0, !PT ;  /* 0x000003ff00ff7812 */ /* 0x000fc6000780c0ff */
[----:B------:R-:W-:Y:S01]  /*264c0*/  IMAD.IADD R0, R5, 0x1, R2 ;  /* 0x0000000105007824 */ /* 0x000fe200078e0202 */
[----:B------:R2:W-:Y:S04]  /*264d0*/  STL.64 [R1+0x40], R4 ;  /* 0x0000400401007387 */ /* 0x0005e80000100a00 */
[----:B------:R2:W-:Y:S05]  /*264e0*/  STL [R1+0x4c], R0 ;  /* 0x00004c0001007387 */ /* 0x0005ea0000100800 */
[----:B------:R-:W-:Y:S05]  /*264f0*/  @!P0 BRA `(.L_x_2023) ;  /* 0x0000000000408947 */ /* 0x000fea0003800000 */
[----:B------:R-:W-:Y:S01]  /*26500*/  MOV R2, 0x0 ;  /* 0x0000000000027802 */ /* 0x000fe20000000f00 */
[----:B------:R-:W-:Y:S01]  /*26510*/  ULDC.64 UR4, c[0x4][0xb8] ;  /* 0x01002e0000047ab9 */ /* 0x000fe20000000a00 */
[----:B------:R-:W-:Y:S01]  /*26520*/  ULDC.64 UR6, c[0x4][0xc0] ;  /* 0x0100300000067ab9 */ /* 0x000fe20000000a00 */
[----:B------:R-:W-:Y:S01]  /*26530*/  ULDC.64 UR8, c[0x4][0x20] ;  /* 0x0100080000087ab9 */ /* 0x000fe20000000a00 */
[----:B--2---:R-:W-:Y:S02]  /*26540*/  IMAD.U32 R4, RZ, RZ, UR4 ;  /* 0x00000004ff047e24 */ /* 0x004fe4000f8e00ff */
[----:B------:R-:W2:Y:S01]  /*26550*/  LDC.64 R2, c[0x4][R2] ;  /* 0x0100000002027b82 */ /* 0x000ea20000000a00 */
[----:B------:R-:W-:Y:S02]  /*26560*/  IMAD.U32 R5, RZ, RZ, UR5 ;  /* 0x00000005ff057e24 */ /* 0x000fe4000f8e00ff */
[----:B------:R-:W-:Y:S02]  /*26570*/  IMAD.U32 R6, RZ, RZ, UR6 ;  /* 0x00000006ff067e24 */ /* 0x000fe4000f8e00ff */
[----:B-1----:R-:W-:-:S02]  /*26580*/  IMAD.U32 R7, RZ, RZ, UR7 ;  /* 0x00000007ff077e24 */ /* 0x002fc4000f8e00ff */
[----:B------:R-:W-:Y:S02]  /*26590*/  IMAD.U32 R10, RZ, RZ, UR8 ;  /* 0x00000008ff0a7e24 */ /* 0x000fe4000f8e00ff */
[----:B0-----:R-:W-:Y:S02]  /*265a0*/  IMAD.U32 R11, RZ, RZ, UR9 ;  /* 0x00000009ff0b7e24 */ /* 0x001fe4000f8e00ff */
[----:B------:R-:W-:Y:S02]  /*265b0*/  IMAD.MOV.U32 R8, RZ, RZ, 0x70 ;  /* 0x00000070ff087424 */ /* 0x000fe400078e00ff */
[----:B------:R-:W-:Y:S02]  /*265c0*/  IMAD.MOV.U32 R12, RZ, RZ, 0x1 ;  /* 0x00000001ff0c7424 */ /* 0x000fe400078e00ff */
[----:B------:R-:W-:-:S07]  /*265d0*/  IMAD.MOV.U32 R13, RZ, RZ, RZ ;  /* 0x000000ffff0d7224 */ /* 0x000fce00078e00ff */
[----:B------:R-:W-:-:S07]  /*265e0*/  LEPC R20, `(.L_x_2023) ;  /* 0x000000001014794e */ /* 0x000fce0000000000 */
[----:B--2---:R-:W-:Y:S05]  /*265f0*/  CALL.ABS.NOINC R2 ;  /* 0x0000000002007343 */ /* 0x004fea0003c00000 */
.L_x_2023:
[----:B------:R-:W-:Y:S05]  /*26600*/  BSYNC B6 ;  /* 0x0000000000067941 */ /* 0x000fea0003800000 */
.L_x_2022:
[----:B--2---:R-:W2:Y:S01]  /*26610*/  LDL.LU R0, [R1+0x4c] ;  /* 0x00004c0001007983 */ /* 0x004ea20000300800 */
[----:B-1----:R-:W1:Y:S01]  /*26620*/  LDC R7, c[0x0][0x448] ;  /* 0x00011200ff077b82 */ /* 0x002e620000000800 */
[----:B------:R-:W-:Y:S01]  /*26630*/  ULDC.64 UR4, c[0x0][0x2d8] ;  /* 0x0000b60000047ab9 */ /* 0x000fe20000000a00 */
[----:B------:R-:W-:Y:S01]  /*26640*/  ULDC.64 UR6, c[0x0][0x280] ;  /* 0x0000a00000067ab9 */ /* 0x000fe20000000a00 */
[----:B------:R-:W2:Y:S04]  /*26650*/  LDL.LU.64 R2, [R1+0x40] ;  /* 0x0000400001027983 */ /* 0x000ea80000300a00 */
[----:B------:R-:W3:Y:S01]  /*26660*/  LDL R9, [R1+0x30] ;  /* 0x0000300001097983 */ /* 0x000ee20000100800 */
[----:B------:R-:W4:Y:S01]  /*26670*/  S2R R5, SR_TID.X ;  /* 0x0000000000057919 */ /* 0x000f220000002100 */
[----:B------:R-:W0:Y:S01]  /*26680*/  S2R R8, SR_TID.X ;  /* 0x0000000000087919 */ /* 0x000e220000002100 */
[----:B------:R-:W0:Y:S01]  /*26690*/  S2R R10, SR_TID.X ;  /* 0x00000000000a7919 */ /* 0x000e220000002100 */
[----:B----4-:R-:W-:-:S04]  /*266a0*/  LOP3.LUT R5, R5, 0x7f, RZ, 0xc0, !PT ;  /* 0x0000007f05057812 */ /* 0x010fc800078ec0ff */
[----:B------:R-:W-:Y:S01]  /*266b0*/  SHF.R.U32.HI R5, RZ, 0x3, R5 ;  /* 0x00000003ff057819 */ /* 0x000fe20000011605 */
[----:B0-----:R-:W-:-:S05]  /*266c0*/  IMAD.SHL.U32 R8, R8, 0x10, RZ ;  /* 0x0000001008087824 */ /* 0x001fca00078e00ff */
[----:B------:R-:W-:Y:S01]  /*266d0*/  LOP3.LUT R8, R5, 0x70, R8, 0xf8, !PT ;  /* 0x0000007005087812 */ /* 0x000fe200078ef808 */
[----:B------:R-:W-:-:S05]  /*266e0*/  IMAD.SHL.U32 R10, R10, 0x8, RZ ;  /* 0x000000080a0a7824 */ /* 0x000fca00078e00ff */
[----:B------:R-:W-:-:S04]  /*266f0*/  LOP3.LUT R10, R10, 0x38, RZ, 0xc0, !PT ;  /* 0x000000380a0a7812 */ /* 0x000fc800078ec0ff */
[C---:B------:R-:W-:Y:S02]  /*26700*/  LOP3.LUT R11, R10.reuse, 0x40, RZ, 0xfc, !PT ;  /* 0x000000400a0b7812 */ /* 0x040fe400078efcff */
[----:B------:R-:W-:Y:S01]  /*26710*/  LOP3.LUT R10, R10, 0x80, RZ, 0xfc, !PT ;  /* 0x000000800a0a7812 */ /* 0x000fe200078efcff */
[----:B--2---:R-:W-:Y:S01]  /*26720*/  IMAD.MOV.U32 R3, RZ, RZ, R0 ;  /* 0x000000ffff037224 */ /* 0x004fe200078e0000 */
        /* <DEDUP_REMOVED lines=12> */
[----:B-1----:R-:W-:-:S13]  /*267f0*/  ISETP.NE.AND P0, PT, R7, 0x1, PT ;  /* 0x000000010700780c */ /* 0x002fda0003f05270 */
[----:B------:R-:W0:Y:S08]  /*26800*/  @P0 LDC R5, c[0x0][0x44c] ;  /* 0x00011300ff050b82 */ /* 0x000e300000000800 */
[----:B------:R-:W1:Y:S01]  /*26810*/  @P0 LDC R6, c[0x0][0x450] ;  /* 0x00011400ff060b82 */ /* 0x000e620000000800 */
[----:B------:R-:W-:Y:S02]  /*26820*/  IMAD R4, R4, UR4, RZ ;  /* 0x0000000404047c24 */ /* 0x000fe4000f8e02ff */
[----:B------:R-:W-:-:S04]  /*26830*/  IMAD.WIDE.U32 R2, R0, UR4, R2 ;  /* 0x0000000400027c25 */ /* 0x000fc8000f8e0002 */
[----:B------:R-:W-:Y:S01]  /*26840*/  IMAD R0, R0, UR5, R4 ;  /* 0x0000000500007c24 */ /* 0x000fe2000f8e0204 */
[----:B------:R-:W-:Y:S01]  /*26850*/  ULDC.64 UR4, c[0x0][0x2d0] ;  /* 0x0000b40000047ab9 */ /* 0x000fe20000000a00 */
[----:B---3--:R-:W-:Y:S02]  /*26860*/  IMAD.IADD R4, R8, 0x1, R9 ;  /* 0x0000000108047824 */ /* 0x008fe400078e0209 */
[----:B------:R-:W-:Y:S02]  /*26870*/  IMAD.IADD R3, R3, 0x1, R0 ;  /* 0x0000000103037824 */ /* 0x000fe400078e0200 */
        /* <DEDUP_REMOVED lines=32> */
[----:B------:R-:W3:Y:S01]  /*26a80*/  LDL.LU R6, [R1+0x3c] ;  /* 0x00003c0001067983 */ /* 0x000ee20000300800 */
[----:B------:R-:W0:Y:S01]  /*26a90*/  S2R R11, SR_TID.X ;  /* 0x00000000000b7919 */ /* 0x000e220000002100 */
[----:B------:R-:W-:Y:S01]  /*26aa0*/  ULDC.64 UR4, c[0x0][0x208] ;  /* 0x0000820000047ab9 */ /* 0x000fe20000000a00 */
[----:B0-----:R-:W-:-:S05]  /*26ab0*/  IMAD.SHL.U32 R11, R11, 0x8, RZ ;  /* 0x000000080b0b7824 */ /* 0x001fca00078e00ff */
[----:B------:R-:W-:Y:S01]  /*26ac0*/  LOP3.LUT R11, R11, 0x38, RZ, 0xc0, !PT ;  /* 0x000000380b0b7812 */ /* 0x000fe200078ec0ff */
[----:B--2---:R-:W-:-:S04]  /*26ad0*/  IMAD.IADD R0, R8, 0x1, R9 ;  /* 0x0000000108007824 */ /* 0x004fc800078e0209 */
[----:B------:R-:W-:Y:S01]  /*26ae0*/  VIADD R5, R0, 0x10 ;  /* 0x0000001000057836 */ /* 0x000fe20000000000 */
[----:B------:R-:W-:Y:S01]  /*26af0*/  SHFL.IDX PT, R9, R3, 0x1, 0x181f ;  /* 0x00381f0003097f89 */ /* 0x000fe200000e0000 */
[----:B---3--:R-:W-:-:S03]  /*26b00*/  IMAD R2, R6, R7, RZ ;  /* 0x0000000706027224 */ /* 0x008fc600078e02ff */
[----:B------:R-:W0:Y:S04]  /*26b10*/  SHFL.IDX PT, R7, R4, RZ, 0x181f ;  /* 0x00181fff04077589 */ /* 0x000e2800000e0000 */
[----:B------:R-:W1:Y:S01]  /*26b20*/  SHFL.IDX PT, R6, R3, RZ, 0x181f ;  /* 0x00181fff03067589 */ /* 0x000e6200000e0000 */
[-C--:B------:R-:W-:Y:S02]  /*26b30*/  ISETP.GE.AND P4, PT, R0, R2.reuse, PT ;  /* 0x000000020000720c */ /* 0x080fe40003f86270 */
[----:B------:R-:W-:Y:S02]  /*26b40*/  ISETP.GE.AND P3, PT, R5, R2, PT ;  /* 0x000000020500720c */ /* 0x000fe40003f66270 */
[----:B------:R-:W2:Y:S09]  /*26b50*/  SHFL.IDX PT, R5, R4, 0x1, 0x181f ;  /* 0x00381f0004057f89 */ /* 0x000eb200000e0000 */
[----:B0-----:R-:W-:-:S05]  /*26b60*/  @!P4 LEA R7, P5, R11, R7, 0x1 ;  /* 0x000000070b07c211 */ /* 0x001fca00078a08ff */
[----:B-1----:R-:W-:-:S05]  /*26b70*/  @!P4 IMAD.X R6, RZ, RZ, R6, P5 ;  /* 0x000000ffff06c224 */ /* 0x002fca00028e0606 */
        /* <DEDUP_REMOVED lines=65> */
[----:B------:R0:W1:Y:S04]  /*26f90*/  SHFL.IDX PT, R5, R3, 0x7, 0x181f ;  /* 0x00f81f0003057f89 */ /* 0x00006800000e0000 */
[----:B------:R0:W-:Y:S04]  /*26fa0*/  @!P4 LDGSTS.E.BYPASS.LTC128B.128 [R10+0xf400], desc[UR4][R6.64], !P2 ;  /* 0x0f400000060acfae */ /* 0x0001e8000d101d44 */
[----:B------:R0:W-:Y:S04]  /*26fb0*/  @!P4 LDGSTS.E.BYPASS.LTC128B.128 [R10+0x13400], desc[UR4][R6.64+0x80], !P1 ;  /* 0x13400080060acfae */ /* 0x0001e8000c901d44 */
[----:B------:R0:W-:Y:S04]  /*26fc0*/  @!P4 LDGSTS.E.BYPASS.LTC128B.128 [R10+0x17400], desc[UR4][R6.64+0x100], !P0 ;  /* 0x17400100060acfae */ /* 0x0001e8000c101d44 */
[----:B------:R0:W2:Y:S02]  /*26fd0*/  SHFL.IDX PT, R3, R4, 0x7, 0x181f ;  /* 0x00f81f0004037f89 */ /* 0x0000a400000e0000 */
.L_x_2180:
[----:B------:R-:W-:Y:S01]  /*26fe0*/  VIADD R0, R0, 0x70 ;  /* 0x0000007000007836 */ /* 0x000fe20000000000 */
[----:B------:R-:W-:Y:S04]  /*26ff0*/  BSSY B0, `(.L_x_2025) ;  /* 0x000000f000007945 */ /* 0x000fe80003800000 */
[----:B------:R-:W-:-:S13]  /*27000*/  ISETP.GE.AND P3, PT, R0, R2, PT ;  /* 0x000000020000720c */ /* 0x000fda0003f66270 */
[----:B------:R-:W-:Y:S05]  /*27010*/  @P3 BRA `(.L_x_2026) ;  /* 0x0000000000303947 */ /* 0x000fea0003800000 */
[----:B0-----:R-:W0:Y:S01]  /*27020*/  S2R R4, SR_TID.X ;  /* 0x0000000000047919 */ /* 0x001e220000002100 */
[----:B------:R-:W-:Y:S01]  /*27030*/  ULDC.64 UR4, c[0x0][0x208] ;  /* 0x0000820000047ab9 */ /* 0x000fe20000000a00 */
[----:B0-----:R-:W-:-:S05]  /*27040*/  IMAD.SHL.U32 R4, R4, 0x8, RZ ;  /* 0x0000000804047824 */ /* 0x001fca00078e00ff */
[----:B------:R-:W-:-:S04]  /*27050*/  LOP3.LUT R4, R4, 0x38, RZ, 0xc0, !PT ;  /* 0x0000003804047812 */ /* 0x000fc800078ec0ff */
[----:B--2---:R-:W-:-:S05]  /*27060*/  LEA R2, P3, R4, R3, 0x1 ;  /* 0x0000000304027211 */ /* 0x004fca00078608ff */
[----:B-1----:R-:W-:-:S05]  /*27070*/  IMAD.X R3, RZ, RZ, R5, P3 ;  /* 0x000000ffff037224 */ /* 0x002fca00018e0605 */
[----:B------:R-:W-:Y:S01]  /*27080*/  @!PT LDS RZ, [RZ] ;  /* 0x00000000fffff984 */ /* 0x000fe20000000800 */
[----:B------:R-:W-:Y:S01]  /*27090*/  @!PT LDS RZ, [RZ] ;  /* 0x00000000fffff984 */ /* 0x000fe20000000800 */
[----:B------:R-:W-:Y:S01]  /*270a0*/  @!PT LDS RZ, [RZ] ;  /* 0x00000000fffff984 */ /* 0x000fe20000000800 */
[----:B------:R3:W-:Y:S04]  /*270b0*/  LDGSTS.E.BYPASS.LTC128B.128 [R10+0xfc00], desc[UR4][R2.64], !P2 ;  /* 0x0fc00000020a7fae */ /* 0x0007e8000d101d44 */
[----:B------:R3:W-:Y:S04]  /*270c0*/  LDGSTS.E.BYPASS.LTC128B.128 [R10+0x13c00], desc[UR4][R2.64+0x80], !P1 ;  /* 0x13c00080020a7fae */ /* 0x0007e8000c901d44 */
[----:B------:R3:W-:Y:S02]  /*270d0*/  LDGSTS.E.BYPASS.LTC128B.128 [R10+0x17c00], desc[UR4][R2.64+0x100], !P0 ;  /* 0x17c00100020a7fae */ /* 0x0007e4000c101d44 */
.L_x_2026:
[----:B------:R-:W-:Y:S05]  /*270e0*/  BSYNC B0 ;  /* 0x0000000000007941 */ /* 0x000fea0003800000 */
.L_x_2025:
[----:B0--3--:R-:W3:Y:S01]  /*270f0*/  LDL R10, [R1] ;  /* 0x00000000010a7983 */ /* 0x009ee20000100800 */
[----:B------:R-:W-:Y:S01]  /*27100*/  PLOP3.LUT P0, PT, PT, PT, PT, 0x80, 0x0 ;  /* 0x000000000000781c */ /* 0x000fe20003f0f070 */
[----:B------:R-:W-:Y:S01]  /*27110*/  NOP ;  /* 0x0000000000007918 */ /* 0x000fe20000000000 */
[----:B---3--:R-:W-:-:S11]  /*27120*/  VIADD R11, R10, 0x2a800 ;  /* 0x0002a8000a0b7836 */ /* 0x008fd60000000000 */
.L_x_2027:
[----:B------:R-:W3:Y:S01]  /*27130*/  LDL R2, [R1] ;  /* 0x0000000001027983 */ /* 0x000ee20000100800 */
[----:B------:R-:W-:Y:S02]  /*27140*/  PLOP3.LUT P1, PT, P1, P0, PT, 0xa2, 0x0 ;  /* 0x000000000000781c */ /* 0x000fe40000f21472 */
[----:B---3--:R-:W-:-:S08]  /*27150*/  @P0 R2UR P1, UR4, R2 ;  /* 0x00000000020402ca */ /* 0x008fd00000020000 */
[----:B------:R-:W-:-:S05]  /*27160*/  @P0 PLOP3.LUT P0, PT, P1, PT, PT, 0x80, 0x0 ;  /* 0x000000000000081c */ /* 0x000fca0000f0f070 */
[----:B------:R-:W-:Y:S01]  /*27170*/  @!P1 SYNCS.ARRIVE.TRANS64.RED.A0T1 RZ, [UR4+0x2a800], RZ ;  /* 0x02a800ffffff99a7 */ /* 0x000fe20008200404 */
[----:B------:R-:W-:Y:S07]  /*27180*/  @!P1 ARRIVES.LDGSTSBAR.64.TRANSCNT [UR4+0x2a800] ;  /* 0x02a80000ff0099b0 */ /* 0x000fee0008000a84 */
[----:B------:R-:W-:Y:S05]  /*27190*/  @P0 BRA.U.ANY `(.L_x_2027) ;  /* 0xfffffffd00e40947 */ /* 0x000fea000393ffff */
[----:B--2---:R-:W2:Y:S02]  /*271a0*/  LDL.LU R3, [R1+0x48] ;  /* 0x0000480001037983 */ /* 0x004ea40000300800 */
        /* <DEDUP_REMOVED lines=9> */
[----:B------:R-:W2:Y:S03]  /*27240*/  SYNCS.PHASECHK.TRANS64.TRYWAIT P0, [R2+URZ+0x2a820], R0 ;  /* 0x02a82000020075a7 */ /* 0x000ea6000800017f */
[----:B0-2---:R-:W-:Y:S05]  /*27250*/  @!P0 BRA `(.L_x_2029) ;  /* 0x0000005400308947 */ /* 0x005fea0003800000 */
.L_x_2181:
[----:B------:R-:W-:Y:S05]  /*27260*/  BSYNC B0 ;  /* 0x0000000000007941 */ /* 0x000fea0003800000 */
.L_x_2028:
[----:B------:R-:W2:Y:S04]  /*27270*/  LDL R3, [R1+0x34] ;  /* 0x0000340001037983 */ /* 0x000ea80000100800 */
[----:B0-----:R-:W3:Y:S01]  /*27280*/  LDL R2, [R1+0x2c] ;  /* 0x00002c0001027983 */ /* 0x001ee20000100800 */
[----:B------:R-:W-:Y:S01]  /*27290*/  BSSY B0, `(.L_x_2030) ;  /* 0x0000222000007945 */ /* 0x000fe20003800000 */
[----:B--2---:R-:W-:-:S05]  /*272a0*/  VIADD R0, R3, 0xfffffffe ;  /* 0xfffffffe03007836 */ /* 0x004fca0000000000 */
[----:B---3--:R-:W-:-:S13]  /*272b0*/  ISETP.GE.AND P0, PT, R0, R2, PT ;  /* 0x000000020000720c */ /* 0x008fda0003f06270 */
[----:B------:R-:W-:Y:S05]  /*272c0*/  @!P0 BRA `(.L_x_2031) ;  /* 0x0000002000788947 */ /* 0x000fea0003800000 */
[----:B------:R-:W-:Y:S01]  /*272d0*/  IMAD.MOV R8, RZ, RZ, -R3 ;  /* 0x000000ffff087224 */ /* 0x000fe200078e0a03 */
[----:B------:R-:W-:Y:S01]  /*272e0*/  LOP3.LUT R2, RZ, R2, RZ, 0x33, !PT ;  /* 0x00000002ff027212 */ /* 0x000fe200078e33ff */
[----:B------:R-:W-:Y:S03]  /*272f0*/  BSSY B2, `(.L_x_2032) ;  /* 0x00000b8000027945 */ /* 0x000fe60003800000 */
[----:B------:R-:W-:-:S05]  /*27300*/  VIADDMNMX R8, R8, 0x1, R2, !PT ;  /* 0x0000000108087846 */ /* 0x000fca0007800102 */
[----:B------:R-:W-:-:S05]  /*27310*/  IMAD.IADD R2, R3, 0x1, R8 ;  /* 0x0000000103027824 */ /* 0x000fca00078e0208 */
[----:B------:R-:W-:-:S04]  /*27320*/  LOP3.LUT R2, R2, 0x1, RZ, 0xc0, !PT ;  /* 0x0000000102027812 */ /* 0x000fc800078ec0ff */
[----:B------:R-:W-:-:S13]  /*27330*/  ISETP.NE.U32.AND P0, PT, R2, 0x1, PT ;  /* 0x000000010200780c */ /* 0x000fda0003f05070 */
[----:B------:R-:W-:Y:S05]  /*27340*/  @P0 BRA `(.L_x_2033) ;  /* 0x0000000800c80947 */ /* 0x000fea0003800000 */
[----:B-1----:R-:W2:Y:S04]  /*27350*/  LDL R5, [R1+0xc] ;  /* 0x00000c0001057983 */ /* 0x002ea80000100800 */
        /* <DEDUP_REMOVED lines=35> */
.L_x_2036:
[----:B------:R-:W2:Y:S01]  /*27590*/  LDL R2, [R1] ;  /* 0x0000000001027983 */ /* 0x000ea20000100800 */
[----:B------:R-:W-:Y:S01]  /*275a0*/  BSSY B3, `(.L_x_2037) ;  /* 0x0000005000037945 */ /* 0x000fe20003800000 */
[----:B--2---:R-:W-:Y:S01]  /*275b0*/  IMAD R3, R7, 0x8, R2 ;  /* 0x0000000807037824 */ /* 0x004fe200078e0202 */
[----:B------:R-:W-:-:S04]  /*275c0*/  SHF.L.U32 R2, R9, 0x1f, RZ ;  /* 0x0000001f09027819 */ /* 0x000fc800000006ff */
[----:B------:R-:W1:Y:S02]  /*275d0*/  SYNCS.PHASECHK.TRANS64.TRYWAIT P0, [R3+URZ+0x2a840], R2 ;  /* 0x02a84002030075a7 */ /* 0x000e64000800017f */
[----:B-1----:R-:W-:Y:S05]  /*275e0*/  @!P0 BRA `(.L_x_2038) ;  /* 0x0000005000648947 */ /* 0x002fea0003800000 */
.L_x_2182:
[----:B------:R-:W-:Y:S05]  /*275f0*/  BSYNC B3 ;  /* 0x0000000000037941 */ /* 0x000fea0003800000 */
.L_x_2037:
        /* <DEDUP_REMOVED lines=12> */
.L_x_2040:
[----:B------:R-:W-:Y:S05]  /*276c0*/  BSYNC B3 ;  /* 0x0000000000037941 */ /* 0x000fea0003800000 */
.L_x_2039:
        /* <DEDUP_REMOVED lines=13> */
.L_x_2041:
        /* <DEDUP_REMOVED lines=16> */
.L_x_2042:
        /* <DEDUP_REMOVED lines=15> */
.L_x_2043:
        /* <DEDUP_REMOVED lines=17> */
.L_x_2183:
[----:B------:R-:W-:Y:S05]  /*27aa0*/  BSYNC B3 ;  /* 0x0000000000037941 */ /* 0x000fea0003800000 */
.L_x_2044:
[----:B------:R1:W5:Y:S04]  /*27ab0*/  LDL R15, [R1] ;  /* 0x00000000010f7983 */ /* 0x0003680000100800 */
        /* <DEDUP_REMOVED lines=13> */
.L_x_2047:
[----:B------:R-:W-:Y:S05]  /*27b90*/  BSYNC B3 ;  /* 0x0000000000037941 */ /* 0x000fea0003800000 */
.L_x_2046:
        /* <DEDUP_REMOVED lines=11> */
[----:B--2---:R-:W-:Y:S02]  /*27c50*/  IMAD R3, R3, 0x60, R5 ;  /* 0x0000006003037824 */ /* 0x004fe400078e0205 */
[----:B------:R-:W-:-:S09]  /*27c60*/  VIADD R5, R6, 0x400 ;  /* 0x0000040006057836 */ /* 0x000fd20000000000 */
.L_x_2048:
        /* <DEDUP_REMOVED lines=15> */
.L_x_2049:
        /* <DEDUP_REMOVED lines=12> */
.L_x_2035:
[----:B------:R-:W-:Y:S05]  /*27e20*/  BSYNC B1 ;  /* 0x0000000000017941 */ /* 0x000fea0003800000 */
.L_x_2034:
[----:B0-----:R-:W2:Y:S04]  /*27e30*/  LDL R0, [R1+0x34] ;  /* 0x0000340001007983 */ /* 0x001ea80000100800 */
[----:B------:R0:W-:Y:S04]  /*27e40*/  STL [R1+0x4], R7 ;  /* 0x0000040701007387 */ /* 0x0001e80000100800 */
[----:B------:R0:W-:Y:S02]  /*27e50*/  STL [R1+0x18], R9 ;  /* 0x0000180901007387 */ /* 0x0001e40000100800 */
[----:B0-2---:R-:W-:-:S07]  /*27e60*/  VIADD R0, R0, 0xfffffffd ;  /* 0xfffffffd00007836 */ /* 0x005fce0000000000 */
.L_x_2033:
[----:B------:R-:W-:Y:S05]  /*27e70*/  BSYNC B2 ;  /* 0x0000000000027941 */ /* 0x000fea0003800000 */
.L_x_2032:
[----:B------:R-:W2:Y:S01]  /*27e80*/  LDL.LU R2, [R1+0x34] ;  /* 0x0000340001027983 */ /* 0x000ea20000300800 */
[----:B------:R-:W-:Y:S01]  /*27e90*/  VIADD R8, R8, 0xfffffffe ;  /* 0xfffffffe08087836 */ /* 0x000fe20000000000 */
[----:B--2---:R-:W-:-:S04]  /*27ea0*/  LOP3.LUT R2, RZ, R2, RZ, 0x33, !PT ;  /* 0x00000002ff027212 */ /* 0x004fc800078e33ff */
[----:B------:R-:W-:-:S13]  /*27eb0*/  ISETP.NE.AND P0, PT, R8, R2, PT ;  /* 0x000000020800720c */ /* 0x000fda0003f05270 */
[----:B------:R-:W-:Y:S05]  /*27ec0*/  @!P0 BRA `(.L_x_2031) ;  /* 0x0000001400788947 */ /* 0x000fea0003800000 */
[----:B------:R-:W-:-:S07]  /*27ed0*/  IMAD.MOV.U32 R9, RZ, RZ, R17 ;  /* 0x000000ffff097224 */ /* 0x000fce00078e0011 */
.L_x_2082:
[----:B------:R-:W2:Y:S04]  /*27ee0*/  LDL R4, [R1+0xc] ;  /* 0x00000c0001047983 */ /* 0x000ea80000100800 */
[----:B------:R-:W3:Y:S04]  /*27ef0*/  LDL R3, [R1+0x4] ;  /* 0x0000040001037983 */ /* 0x000ee80000100800 */
[----:B------:R-:W4:Y:S01]  /*27f00*/  LDL R2, [R1+0x18] ;  /* 0x0000180001027983 */ /* 0x000f220000100800 */
[----:B------:R-:W-:Y:S05]  /*27f10*/  YIELD ;  /* 0x0000000000007946 */ /* 0x000fea0003800000 */
[----:B------:R-:W-:Y:S01]  /*27f20*/  BSSY B1, `(.L_x_2050) ;  /* 0x00000a8000017945 */ /* 0x000fe20003800000 */
[----:B--2---:R-:W-:Y:S01]  /*27f30*/  LOP3.LUT P1, RZ, R4, 0x1, RZ, 0xc0, !PT ;  /* 0x0000000104ff7812 */ /* 0x004fe2000782c0ff */
[----:B---3--:R-:W-:-:S05]  /*27f40*/  VIADD R4, R3, 0x1 ;  /* 0x0000000103047836 */ /* 0x008fca0000000000 */
[----:B------:R-:W-:-:S04]  /*27f50*/  ISETP.NE.AND P0, PT, R4, 0x2, PT ;  /* 0x000000020400780c */ /* 0x000fc80003f05270 */
[----:B-1----:R-:W-:Y:S02]  /*27f60*/  SEL R5, RZ, 0x1, P0 ;  /* 0x00000001ff057807 */ /* 0x002fe40000000000 */
        /* <DEDUP_REMOVED lines=26> */
[----:B------:R-:W-:-:S06]  /*28110*/  LEA.HI.X R9, R2, UR5, R3, 0x2, P0 ;  /* 0x0000000502097c11 */ /* 0x000fcc00080f1403 */
[----:B------:R0:W5:Y:S03]  /*28120*/  LDG.E R9, desc[UR8][R8.64] ;  /* 0x0000000808097981 */ /* 0x000166000c1e1900 */
.L_x_2052:
[----:B------:R-:W2:Y:S01]  /*28130*/  LDL R2, [R1] ;  /* 0x0000000001027983 */ /* 0x000ea20000100800 */
[----:B------:R-:W-:Y:S01]  /*28140*/  BSSY B2, `(.L_x_2053) ;  /* 0x0000005000027945 */ /* 0x000fe20003800000 */
[----:B--2---:R-:W-:Y:S01]  /*28150*/  IMAD R3, R4, 0x8, R2 ;  /* 0x0000000804037824 */ /* 0x004fe200078e0202 */
[----:B------:R-:W-:-:S04]  /*28160*/  SHF.L.U32 R2, R5, 0x1f, RZ ;  /* 0x0000001f05027819 */ /* 0x000fc800000006ff */
[----:B------:R-:W1:Y:S02]  /*28170*/  SYNCS.PHASECHK.TRANS64.TRYWAIT P0, [R3+URZ+0x2a840], R2 ;  /* 0x02a84002030075a7 */ /* 0x000e64000800017f */
[----:B-1----:R-:W-:Y:S05]  /*28180*/  @!P0 BRA `(.L_x_2054) ;  /* 0x0000004400a48947 */ /* 0x002fea0003800000 */
.L_x_2184:
[----:B------:R-:W-:Y:S05]  /*28190*/  BSYNC B2 ;  /* 0x0000000000027941 */ /* 0x000fea0003800000 */
.L_x_2053:
[----:B------:R-:W2:Y:S01]  /*281a0*/  S2R R7, SR_TID.X ;  /* 0x0000000000077919 */ /* 0x000ea20000002100 */
        /* <DEDUP_REMOVED lines=11> */
.L_x_2056:
[----:B------:R-:W-:Y:S05]  /*28260*/  BSYNC B2 ;  /* 0x0000000000027941 */ /* 0x000fea0003800000 */
.L_x_2055:
        /* <DEDUP_REMOVED lines=12> */
[----:B0-----:R-:W-:-:S08]  /*28330*/  VIADD R8, R7, 0x18400 ;  /* 0x0001840007087836 */ /* 0x001fd00000000000 */
.L_x_2057:
        /* <DEDUP_REMOVED lines=16> */
.L_x_2058:
        /* <DEDUP_REMOVED lines=15> */
.L_x_2059:
        /* <DEDUP_REMOVED lines=17> */
.L_x_2185:
[----:B------:R-:W-:Y:S05]  /*28640*/  BSYNC B2 ;  /* 0x0000000000027941 */ /* 0x000fea0003800000 */
.L_x_2060:
        /* <DEDUP_REMOVED lines=11> */
.L_x_2063:
[----:B------:R-:W-:Y:S05]  /*28700*/  BSYNC B2 ;  /* 0x0000000000027941 */ /* 0x000fea0003800000 */
.L_x_2062:
        /* <DEDUP_REMOVED lines=14> */
.L_x_2064:
        /* <DEDUP_REMOVED lines=15> */
.L_x_2065:
        /* <DEDUP_REMOVED lines=12> */
.L_x_2051:
[----:B------:R-:W-:Y:S05]  /*289a0*/  BSYNC B1 ;  /* 0x0000000000017941 */ /* 0x000fea0003800000 */
.L_x_2050:
[----:B------:R-:W2:Y:S01]  /*289b0*/  LDL R2, [R1+0xc] ;  /* 0x00000c0001027983 */ /* 0x000ea20000100800 */
[----:B------:R-:W-:Y:S01]  /*289c0*/  VIADD R3, R4, 0x1 ;  /* 0x0000000104037836 */ /* 0x000fe20000000000 */
[----:B------:R-:W-:Y:S01]  /*289d0*/  BSSY B1, `(.L_x_2066) ;  /* 0x00000a9000017945 */ /* 0x000fe20003800000 */
[----:B0-----:R-:W-:-:S03]  /*289e0*/  VIADD R6, R0, 0xffffffff ;  /* 0xffffffff00067836 */ /* 0x001fc60000000000 */
        /* <DEDUP_REMOVED lines=13> */
[----:B------:R-:W2:Y:S01]  /*28ac0*/  LDL R14, [R1+0x24] ;  /* 0x00002400010e7983 */ /* 0x000ea20000100800 */
[----:B------:R-:W1:Y:S01]  /*28ad0*/  LDC R8, c[0x0][0x43c] ;  /* 0x00010f00ff087b82 */ /* 0x000e620000000800 */
[----:B------:R-:W-:Y:S02]  /*28ae0*/  ULDC.64 UR6, c[0x0][0x428] ;  /* 0x00010a0000067ab9 */ /* 0x000fe40000000a00 */
[----:B------:R-:W3:Y:S01]  /*28af0*/  LDL R13, [R1+0x14] ;  /* 0x00001400010d7983 */ /* 0x000ee20000100800 */
[----:B------:R-:W-:Y:S01]  /*28b00*/  ULDC.64 UR8, c[0x0][0x208] ;  /* 0x0000820000087ab9 */ /* 0x000fe20000000a00 */
[----:B-1----:R-:W-:-:S13]  /*28b10*/  ISETP.NE.AND P0, PT, R8, 0x1, PT ;  /* 0x000000010800780c */ /* 0x002fda0003f05270 */
[----:B------:R-:W1:Y:S02]  /*28b20*/  @P0 LDC.64 R2, c[0x0][0x440] ;  /* 0x00011000ff020b82 */ /* 0x000e640000000a00 */
[----:B-1----:R-:W-:-:S04]  /*28b30*/  @P0 IMAD.HI.U32 R7, R6, R2, RZ ;  /* 0x0000000206070227 */ /* 0x002fc800078e00ff */
        /* <DEDUP_REMOVED lines=12> */
.L_x_2068:
[----:B------:R-:W2:Y:S01]  /*28c00*/  LDL R2, [R1] ;  /* 0x0000000001027983 */ /* 0x000ea20000100800 */
[----:B------:R-:W-:Y:S01]  /*28c10*/  SHF.L.U32 R3, R10, 0x1f, RZ ;  /* 0x0000001f0a037819 */ /* 0x000fe200000006ff */
[----:B------:R-:W-:Y:S01]  /*28c20*/  BSSY B2, `(.L_x_2069) ;  /* 0x0000004000027945 */ /* 0x000fe20003800000 */
[----:B--2---:R-:W-:-:S04]  /*28c30*/  IMAD R2, R12, 0x8, R2 ;  /* 0x000000080c027824 */ /* 0x004fc800078e0202 */
[----:B------:R-:W2:Y:S02]  /*28c40*/  SYNCS.PHASECHK.TRANS64.TRYWAIT P0, [R2+URZ+0x2a840], R3 ;  /* 0x02a84003020075a7 */ /* 0x000ea4000800017f */
[----:B--2---:R-:W-:Y:S05]  /*28c50*/  @!P0 BRA `(.L_x_2070) ;  /* 0x0000003c00188947 */ /* 0x004fea0003800000 */
.L_x_2186:
[----:B------:R-:W-:Y:S05]  /*28c60*/  BSYNC B2 ;  /* 0x0000000000027941 */ /* 0x000fea0003800000 */
.L_x_2069:
        /* <DEDUP_REMOVED lines=12> */
.L_x_2072:
[----:B------:R-:W-:Y:S05]  /*28d30*/  BSYNC B2 ;  /* 0x0000000000027941 */ /* 0x000fea0003800000 */
.L_x_2071:
[----:B------:R-:W3:Y:S04]  /*28d40*/  LDL R8, [R1+0x4] ;  /* 0x0000040001087983 */ /* 0x000ee80000100800 */
[----:B0-----:R-:W4:Y:S04]  /*28d50*/  LDL R10, [R1] ;  /* 0x00000000010a7983 */ /* 0x001f280000100800 */
[----:B--2---:R-:W2:Y:S01]  /*28d60*/  LDL R2, [R1+0x1c] ;  /* 0x00001c0001027983 */ /* 0x004ea20000100800 */
        /* <DEDUP_REMOVED lines=8> */
[----:B----4-:R-:W-:Y:S02]  /*28df0*/  IMAD R8, R8, 0x9000, R10 ;  /* 0x0000900008087824 */ /* 0x010fe400078e020a */
[----:B------:R-:W-:-:S02]  /*28e00*/  VIADD R3, R3, 0x30 ;  /* 0x0000003003037836 */ /* 0x000fc40000000000 */
[----:B--2---:R-:W-:Y:S02]  /*28e10*/  IMAD R2, R7, 0x60, R2 ;  /* 0x0000006007027824 */ /* 0x004fe400078e0202 */
[----:B------:R-:W-:-:S07]  /*28e20*/  VIADD R10, R8, 0x18400 ;  /* 0x00018400080a7836 */ /* 0x000fce0000000000 */
.L_x_2073:
        /* <DEDUP_REMOVED lines=16> */
.L_x_2074:
        /* <DEDUP_REMOVED lines=15> */
.L_x_2075:
        /* <DEDUP_REMOVED lines=15> */
.L_x_2187:
[----:B------:R-:W-:Y:S05]  /*29110*/  BSYNC B2 ;  /* 0x0000000000027941 */ /* 0x000fea0003800000 */
.L_x_2076:
        /* <DEDUP_REMOVED lines=11> */
.L_x_2079:
[----:B------:R-:W-:Y:S05]  /*291d0*/  BSYNC B2 ;  /* 0x0000000000027941 */ /* 0x000fea0003800000 */
.L_x_2078:
        /* <DEDUP_REMOVED lines=13> */
.L_x_2080:
        /* <DEDUP_REMOVED lines=15> */
.L_x_2081:
        /* <DEDUP_REMOVED lines=12> */
.L_x_2067:
[----:B------:R-:W-:Y:S05]  /*29460*/  BSYNC B1 ;  /* 0x0000000000017941 */ /* 0x000fea0003800000 */
.L_x_2066:
[----:B------:R-:W2:Y:S01]  /*29470*/  LDL R2, [R1+0x2c] ;  /* 0x00002c0001027983 */ /* 0x000ea20000100800 */
[----:B------:R-:W-:Y:S01]  /*29480*/  VIADD R0, R0, 0xfffffffe ;  /* 0xfffffffe00007836 */ /* 0x000fe20000000000 */
[----:B--2---:R-:W-:-:S13]  /*29490*/  ISETP.GT.AND P0, PT, R6, R2, PT ;  /* 0x000000020600720c */ /* 0x004fda0003f04270 */
[----:B------:R-:W-:Y:S05]  /*294a0*/  @P0 BRA `(.L_x_2082) ;  /* 0xffffffe8008c0947 */ /* 0x000fea000383ffff */
.L_x_2031:
[----:B------:R-:W-:Y:S05]  /*294b0*/  BSYNC B0 ;  /* 0x0000000000007941 */ /* 0x000fea0003800000 */
.L_x_2030:
[----:B------:R-:W2:Y:S01]  /*294c0*/  S2R R3, SR_TID.X ;  /* 0x0000000000037919 */ /* 0x000ea20000002100 */
[----:B------:R-:W-:Y:S01]  /*294d0*/  BSSY B0, `(.L_x_2083) ;  /* 0x0000011000007945 */ /* 0x000fe20003800000 */
[----:B--2---:R-:W-:-:S04]  /*294e0*/  LOP3.LUT R3, R3, 0x7f, RZ, 0xc0, !PT ;  /* 0x0000007f03037812 */ /* 0x004fc800078ec0ff */
[----:B------:R-:W-:-:S13]  /*294f0*/  ISETP.NE.AND P0, PT, R3, RZ, PT ;  /* 0x000000ff0300720c */ /* 0x000fda0003f05270 */
[----:B------:R-:W-:Y:S05]  /*29500*/  @P0 BRA `(.L_x_2084) ;  /* 0x0000000000340947 */ /* 0x000fea0003800000 */
[----:B------:R-:W2:Y:S01]  /*29510*/  S2R R2, SR_LANEID ;  /* 0x0000000000027919 */ /* 0x000ea20000000000 */
[----:B------:R-:W-:Y:S01]  /*29520*/  VOTEU.ANY UR4, UPT, PT ;  /* 0x0000000000047886 */ /* 0x000fe200038e0100 */
[----:B-1----:R-:W1:Y:S01]  /*29530*/  LDC.64 R4, c[0x0][0xc60] ;  /* 0x00031800ff047b82 */ /* 0x002e620000000a00 */
[----:B------:R-:W2:Y:S01]  /*29540*/  FLO.U32 R0, UR4 ;  /* 0x0000000400007d00 */ /* 0x000ea200080e0000 */
[----:B------:R-:W-:Y:S01]  /*29550*/  ULDC.64 UR6, c[0x0][0x208] ;  /* 0x0000820000067ab9 */ /* 0x000fe20000000a00 */
[----:B--2---:R-:W-:-:S06]  /*29560*/  ISETP.EQ.U32.AND P0, PT, R0, R2, PT ;  /* 0x000000020000720c */ /* 0x004fcc0003f02070 */
[----:B------:R-:W1:Y:S07]  /*29570*/  POPC R2, UR4 ;  /* 0x0000000400027d09 */ /* 0x000e6e0008000000 */
[----:B-1----:R-:W2:Y:S04]  /*29580*/  @P0 ATOMG.E.ADD.STRONG.GPU PT, R2, desc[UR6][R4.64], R2 ;  /* 0x00000002040209a8 */ /* 0x002ea800081ee1c6 */
[----:B--2---:R1:W2:Y:S02]  /*29590*/  SHFL.IDX PT, R2, R2, R0, 0x1f ;  /* 0x00001f0002027589 */ /* 0x0042a400000e0000 */
[----:B-1----:R-:W1:Y:S02]  /*295a0*/  S2R R0, SR_LTMASK ;  /* 0x0000000000007919 */ /* 0x002e640000003900 */
[----:B-1----:R-:W-:-:S06]  /*295b0*/  LOP3.LUT R0, R0, UR4, RZ, 0xc0, !PT ;  /* 0x0000000400007c12 */ /* 0x002fcc000f8ec0ff */
[----:B------:R-:W2:Y:S02]  /*295c0*/  POPC R0, R0 ;  /* 0x0000000000007309 */ /* 0x000ea40000000000 */
[----:B--2---:R-:W-:-:S07]  /*295d0*/  IADD3 R16, R2, UR36, R0 ;  /* 0x0000002402107c10 */ /* 0x004fce000fffe000 */
.L_x_2084:
[----:B------:R-:W-:Y:S05]  /*295e0*/  BSYNC B0 ;  /* 0x0000000000007941 */ /* 0x000fea0003800000 */
.L_x_2083:
[----:B------:R-:W2:Y:S01]  /*295f0*/  LDL R0, [R1+0xc] ;  /* 0x00000c0001007983 */ /* 0x000ea20000100800 */
[----:B------:R-:W-:Y:S01]  /*29600*/  BSSY B0, `(.L_x_2085) ;  /* 0x000003e000007945 */ /* 0x000fe20003800000 */
[----:B--2---:R-:W-:-:S13]  /*29610*/  LOP3.LUT P0, RZ, R0, 0x1, RZ, 0xc0, !PT ;  /* 0x0000000100ff7812 */ /* 0x004fda000780c0ff */
[----:B------:R-:W-:Y:S05]  /*29620*/  @!P0 BRA `(.L_x_2086) ;  /* 0x0000000000ec8947 */ /* 0x000fea0003800000 */
[----:B------:R-:W2:Y:S04]  /*29630*/  LDL R4, [R1] ;  /* 0x0000000001047983 */ /* 0x000ea80000100800 */
[----:B------:R-:W2:Y:S04]  /*29640*/  LDL R0, [R1+0x4] ;  /* 0x0000040001007983 */ /* 0x000ea80000100800 */
[----:B------:R-:W3:Y:S01]  /*29650*/  LDL R2, [R1+0x18] ;  /* 0x0000180001027983 */ /* 0x000ee20000100800 */
[----:B------:R-:W-:Y:S01]  /*29660*/  BSSY B1, `(.L_x_2087) ;  /* 0x0000006000017945 */ /* 0x000fe20003800000 */
[----:B------:R-:W-:Y:S01]  /*29670*/  ISETP.NE.AND P1, PT, R3, RZ, PT ;  /* 0x000000ff0300720c */ /* 0x000fe20003f25270 */
[----:B--2---:R-:W-:Y:S01]  /*29680*/  IMAD R0, R0, 0x8, R4 ;  /* 0x0000000800007824 */ /* 0x004fe200078e0204 */
[----:B---3--:R-:W-:-:S04]  /*29690*/  SHF.L.U32 R2, R2, 0x1f, RZ ;  /* 0x0000001f02027819 */ /* 0x008fc800000006ff */
[----:B------:R-:W2:Y:S02]  /*296a0*/  SYNCS.PHASECHK.TRANS64.TRYWAIT P0, [R0+URZ+0x2a860], R2 ;  /* 0x02a86002000075a7 */ /* 0x000ea4000800017f */
[----:B--2---:R-:W-:Y:S05]  /*296b0*/  @!P0 BRA `(.L_x_2088) ;  /* 0x0000003000a88947 */ /* 0x004fea0003800000 */
.L_x_2188:
[----:B------:R-:W-:Y:S05]  /*296c0*/  BSYNC B1 ;  /* 0x0000000000017941 */ /* 0x000fea0003800000 */
.L_x_2087:
[----:B------:R-:W-:Y:S04]  /*296d0*/  BSSY B1, `(.L_x_2089) ;  /* 0x0000009000017945 */ /* 0x000fe80003800000 */
        /* <DEDUP_REMOVED lines=8> */
.L_x_2090:
[----:B------:R-:W-:Y:S05]  /*29760*/  BSYNC B1 ;  /* 0x0000000000017941 */ /* 0x000fea0003800000 */
.L_x_2089:
[----:B-1----:R-:W3:Y:S04]  /*29770*/  LDL.LU R5, [R1+0x1c] ;  /* 0x00001c0001057983 */ /* 0x002ee80000300800 */
[----:B------:R-:W3:Y:S04]  /*29780*/  LDL.LU R3, [R1+0x10] ;  /* 0x0000100001037983 */ /* 0x000ee80000300800 */
[----:B------:R-:W4:Y:S04]  /*29790*/  LDL R4, [R1] ;  /* 0x0000000001047983 */ /* 0x000f280000100800 */
[----:B--2---:R-:W4:Y:S01]  /*297a0*/  LDL R2, [R1+0x4] ;  /* 0x0000040001027983 */ /* 0x004f220000100800 */
        /* <DEDUP_REMOVED lines=8> */
[----:B----4-:R-:W-:-:S04]  /*29830*/  IMAD R2, R2, 0x6000, R4 ;  /* 0x0000600002027824 */ /* 0x010fc800078e0204 */
[----:B------:R-:W-:-:S07]  /*29840*/  VIADD R4, R2, 0x400 ;  /* 0x0000040002047836 */ /* 0x000fce0000000000 */
.L_x_2091:
        /* <DEDUP_REMOVED lines=15> */
.L_x_2092:
        /* <DEDUP_REMOVED lines=10> */
.L_x_2086:
[----:B------:R-:W-:Y:S05]  /*299e0*/  BSYNC B0 ;  /* 0x0000000000007941 */ /* 0x000fea0003800000 */
.L_x_2085:
[----:B-1----:R-:W2:Y:S04]  /*299f0*/  LDL.LU R5, [R1+0x4] ;  /* 0x0000040001057983 */ /* 0x002ea80000300800 */
        /* <DEDUP_REMOVED lines=8> */
.L_x_2010:
[----:B------:R-:W-:Y:S05]  /*29a80*/  BSYNC B7 ;  /* 0x0000000000077941 */ /* 0x000fea0003800000 */
.L_x_2008:
[----:B-1----:R-:W2:Y:S02]  /*29a90*/  LDL R0, [R1+0xc] ;  /* 0x00000c0001007983 */ /* 0x002ea40000100800 */
[----:B--2---:R-:W-:-:S13]  /*29aa0*/  LOP3.LUT P0, RZ, R0, 0x2, RZ, 0xc0, !PT ;  /* 0x0000000200ff7812 */ /* 0x004fda000780c0ff */
[----:B------:R-:W-:Y:S05]  /*29ab0*/  @!P0 BRA `(.L_x_2093) ;  /* 0x0000000000288947 */ /* 0x000fea0003800000 */
[----:B------:R-:W-:Y:S05]  /*29ac0*/  WARPSYNC.ALL ;  /* 0x0000000000007948 */ /* 0x000fea0003800000 */
[----:B------:R-:W1:Y:S08]  /*29ad0*/  S2UR UR5, SR_CgaCtaId ;  /* 0x00000000000579c3 */ /* 0x000e700000008800 */
[----:B------:R-:W-:Y:S06]  /*29ae0*/  BAR.SYNC.DEFER_BLOCKING 0x5, 0x180 ;  /* 0x0146000000007b1d */ /* 0x000fec0000010000 */
[----:B------:R-:W-:-:S02]  /*29af0*/  UMOV UR4, 0x400 ;  /* 0x0000040000047882 */ /* 0x000fc40000000000 */
[----:B-1----:R-:W-:-:S06]  /*29b00*/  ULEA UR4, UR5, UR4, 0x18 ;  /* 0x0000000405047291 */ /* 0x002fcc000f8ec03f */
[----:B------:R-:W-:-:S05]  /*29b10*/  IMAD.U32 R0, RZ, RZ, UR4 ;  /* 0x00000004ff007e24 */ /* 0x000fca000f8e00ff */
[----:B------:R1:W2:Y:S04]  /*29b20*/  LDS.128 R16, [R0+0x2a8d0] ;  /* 0x02a8d00000107984 */ /* 0x0002a80000000c00 */
[----:B------:R1:W-:Y:S01]  /*29b30*/  STL [R1], R0 ;  /* 0x0000000001007387 */ /* 0x0003e20000100800 */
[----:B------:R-:W-:Y:S06]  /*29b40*/  BAR.ARV 0x4, 0x180 ;  /* 0x0106000000007b1d */ /* 0x000fec0000002000 */
[----:B------:R-:W-:Y:S05]  /*29b50*/  BRA `(.L_x_2094) ;  /* 0x0000000800e47947 */ /* 0x000fea0003800000 */
.L_x_2093:
[----:B------:R-:W1:Y:S01]  /*29b60*/  S2R R6, SR_TID.X ;  /* 0x0000000000067919 */ /* 0x000e620000002100 */
[----:B------:R-:W-:Y:S01]  /*29b70*/  UMOV UR4, 0xffffffff ;  /* 0xffffffff00047882 */ /* 0x000fe20000000000 */
[----:B-1----:R-:W-:-:S04]  /*29b80*/  LOP3.LUT R6, R6, 0x1f, RZ, 0xc0, !PT ;  /* 0x0000001f06067812 */ /* 0x002fc800078ec0ff */
[----:B------:R-:W-:Y:S01]  /*29b90*/  ISETP.NE.AND P0, PT, R6, 0x1f, PT ;  /* 0x0000001f0600780c */ /* 0x000fe20003f05270 */
[----:B------:R-:W-:-:S12]  /*29ba0*/  BRA.DIV UR4, `(.L_x_2095) ;  /* 0x0000002e04807947 */ /* 0x000fd8000b800000 */
[----:B------:R-:W-:Y:S01]  /*29bb0*/  IMAD.IADD R5, R19, 0x1, R6 ;  /* 0x0000000113057824 */ /* 0x000fe200078e0206 */
[----:B------:R-:W-:Y:S01]  /*29bc0*/  ULDC UR4, c[0x0][0xc3c] ;  /* 0x00030f0000047ab9 */ /* 0x000fe20000000800 */
[----:B------:R-:W-:-:S03]  /*29bd0*/  ULDC.64 UR6, c[0x0][0x208] ;  /* 0x0000820000067ab9 */ /* 0x000fc60000000a00 */
[----:B------:R-:W-:-:S13]  /*29be0*/  ISETP.GE.OR P1, PT, R5, UR4, !P0 ;  /* 0x0000000405007c0c */ /* 0x000fda000c726670 */
[----:B------:R-:W1:Y:S02]  /*29bf0*/  @!P1 LDC.64 R2, c[0x0][0xc80] ;  /* 0x00032000ff029b82 */ /* 0x000e640000000a00 */
[----:B-1----:R-:W-:-:S06]  /*29c00*/  @!P1 IMAD.WIDE R2, R5, 0x4, R2 ;  /* 0x0000000405029825 */ /* 0x002fcc00078e0202 */
[----:B------:R1:W2:Y:S01]  /*29c10*/  @!P1 LDG.E R2, desc[UR6][R2.64] ;  /* 0x0000000602029981 */ /* 0x0002a2000c1e1900 */
[C---:B------:R-:W-:Y:S02]  /*29c20*/  ISETP.GE.U32.AND P2, PT, R6.reuse, 0x2, PT ;  /* 0x000000020600780c */ /* 0x040fe40003f46070 */
[C---:B------:R-:W-:Y:S02]  /*29c30*/  ISETP.GE.U32.AND P3, PT, R6.reuse, 0x4, PT ;  /* 0x000000040600780c */ /* 0x040fe40003f66070 */
[C---:B------:R-:W-:Y:S02]  /*29c40*/  ISETP.GE.U32.AND P4, PT, R6.reuse, 0x8, PT ;  /* 0x000000080600780c */ /* 0x040fe40003f86070 */
[C---:B------:R-:W-:Y:S01]  /*29c50*/  ISETP.GE.U32.AND P5, PT, R6.reuse, 0x10, PT ;  /* 0x000000100600780c */ /* 0x040fe20003fa6070 */
[----:B-1----:R-:W-:Y:S02]  /*29c60*/  IMAD.MOV.U32 R3, RZ, RZ, RZ ;  /* 0x000000ffff037224 */ /* 0x002fe400078e00ff */
[----:B--2---:R-:W-:Y:S01]  /*29c70*/  @!P1 IMAD.MOV.U32 R3, RZ, RZ, R2 ;  /* 0x000000ffff039224 */ /* 0x004fe200078e0002 */
[----:B------:R-:W-:-:S04]  /*29c80*/  ISETP.NE.AND P1, PT, R6, RZ, PT ;  /* 0x000000ff0600720c */ /* 0x000fc80003f25270 */
[----:B------:R-:W1:Y:S02]  /*29c90*/  SHFL.UP PT, R2, R3, 0x1, RZ ;  /* 0x0420000003027989 */ /* 0x000e6400000e00ff */
[----:B-1----:R-:W-:-:S05]  /*29ca0*/  SEL R0, R2, RZ, P1 ;  /* 0x000000ff02007207 */ /* 0x002fca0000800000 */
[----:B------:R-:W-:Y:S02]  /*29cb0*/  IMAD.IADD R2, R3, 0x1, R0 ;  /* 0x0000000103027824 */ /* 0x000fe400078e0200 */
[----:B------:R-:W-:Y:S04]  /*29cc0*/  SHFL.IDX PT, R0, R16, RZ, 0x1f ;  /* 0x00001fff10007589 */ /* 0x000fe800000e0000 */
        /* <DEDUP_REMOVED lines=11> */
[----:B------:R-:W-:Y:S02]  /*29d80*/  IMAD.IADD R2, R2, 0x1, R5 ;  /* 0x0000000102027824 */ /* 0x000fe400078e0205 */
[----:B------:R1:W2:Y:S04]  /*29d90*/  SHFL.IDX PT, R5, R16, 0x1, 0x1f ;  /* 0x00201f0010057f89 */ /* 0x0002a800000e0000 */
[----:B------:R1:W3:Y:S02]  /*29da0*/  SHFL.IDX PT, R16, R2, 0x1f, 0x1f ;  /* 0x03e01f0002107f89 */ /* 0x0002e400000e0000 */
.L_x_2198:
[----:B------:R-:W-:Y:S02]  /*29db0*/  ULDC UR4, c[0x0][0xc38] ;  /* 0x00030e0000047ab9 */ /* 0x000fe40000000800 */
[----:B------:R-:W-:-:S04]  /*29dc0*/  IMAD.U32 R4, RZ, RZ, UR4 ;  /* 0x00000004ff047e24 */ /* 0x000fc8000f8e00ff */
[----:B-1-3--:R-:W-:-:S04]  /*29dd0*/  IMAD R16, R16, R4, RZ ;  /* 0x0000000410107224 */ /* 0x00afc800078e02ff */
[----:B--2---:R-:W-:-:S05]  /*29de0*/  IMAD.IADD R5, R5, 0x1, R16 ;  /* 0x0000000105057824 */ /* 0x004fca00078e0210 */
[----:B------:R-:W-:-:S13]  /*29df0*/  ISETP.GT.AND P6, PT, R5, R0, PT ;  /* 0x000000000500720c */ /* 0x000fda0003fc4270 */
[----:B------:R-:W-:Y:S05]  /*29e00*/  @P6 BRA `(.L_x_2096) ;  /* 0x0000000000a06947 */ /* 0x000fea0003800000 */
.L_x_2101:
[----:B-1----:R-:W1:Y:S01]  /*29e10*/  LDC R3, c[0x0][0xc3c] ;  /* 0x00030f00ff037b82 */ /* 0x002e620000000800 */
[----:B------:R-:W-:-:S05]  /*29e20*/  VIADD R19, R19, 0x1f ;  /* 0x0000001f13137836 */ /* 0x000fca0000000000 */
[----:B-1----:R-:W-:-:S13]  /*29e30*/  ISETP.GE.AND P6, PT, R19, R3, PT ;  /* 0x000000031300720c */ /* 0x002fda0003fc6270 */
[----:B------:R-:W-:Y:S05]  /*29e40*/  @P6 BRA `(.L_x_2097) ;  /* 0x0000000400dc6947 */ /* 0x000fea0003800000 */
[----:B------:R-:W1:Y:S01]  /*29e50*/  S2R R2, SR_TID.X ;  /* 0x0000000000027919 */ /* 0x000e620000002100 */
[----:B------:R-:W-:Y:S01]  /*29e60*/  BSSY B0, `(.L_x_2098) ;  /* 0x000000a000007945 */ /* 0x000fe20003800000 */
[----:B-1----:R-:W-:-:S05]  /*29e70*/  LOP3.LUT R2, R2, 0x1f, RZ, 0xc0, !PT ;  /* 0x0000001f02027812 */ /* 0x002fca00078ec0ff */
[----:B------:R-:W-:-:S05]  /*29e80*/  IMAD.IADD R4, R19, 0x1, R2 ;  /* 0x0000000113047824 */ /* 0x000fca00078e0202 */
[----:B------:R-:W-:Y:S01]  /*29e90*/  ISETP.GE.OR P6, PT, R4, R3, !P0 ;  /* 0x000000030400720c */ /* 0x000fe200047c6670 */
[----:B------:R-:W-:-:S12]  /*29ea0*/  IMAD.MOV.U32 R3, RZ, RZ, RZ ;  /* 0x000000ffff037224 */ /* 0x000fd800078e00ff */
[----:B------:R-:W-:Y:S05]  /*29eb0*/  @P6 BRA `(.L_x_2099) ;  /* 0x0000000000106947 */ /* 0x000fea0003800000 */
[----:B------:R-:W1:Y:S01]  /*29ec0*/  LDC.64 R2, c[0x0][0xc80] ;  /* 0x00032000ff027b82 */ /* 0x000e620000000a00 */
[----:B------:R-:W-:Y:S01]  /*29ed0*/  ULDC.64 UR4, c[0x0][0x208] ;  /* 0x0000820000047ab9 */ /* 0x000fe20000000a00 */
[----:B-1----:R-:W-:-:S06]  /*29ee0*/  IMAD.WIDE R2, R4, 0x4, R2 ;  /* 0x0000000404027825 */ /* 0x002fcc00078e0202 */
[----:B------:R1:W5:Y:S02]  /*29ef0*/  LDG.E R3, desc[UR4][R2.64] ;  /* 0x0000000402037981 */ /* 0x000364000c1e1900 */
.L_x_2099:
[----:B------:R-:W-:Y:S05]  /*29f00*/  BSYNC B0 ;  /* 0x0000000000007941 */ /* 0x000fea0003800000 */
.L_x_2098:
[----:B------:R-:W-:-:S03]  /*29f10*/  UMOV UR4, 0xffffffff ;  /* 0xffffffff00047882 */ /* 0x000fc60000000000 */
[----:B------:R-:W-:Y:S05]  /*29f20*/  BRA.DIV UR4, `(.L_x_2100) ;  /* 0x0000002e04e07947 */ /* 0x000fea000b800000 */
[----:B-----5:R-:W1:Y:S02]  /*29f30*/  SHFL.UP PT, R14, R3, 0x1, RZ ;  /* 0x04200000030e7989 */ /* 0x020e6400000e00ff */
        /* <DEDUP_REMOVED lines=14> */
[----:B------:R1:W2:Y:S02]  /*2a020*/  SHFL.IDX PT, R16, R2, 0x1f, 0x1f ;  /* 0x03e01f0002107f89 */ /* 0x0002a400000e0000 */
.L_x_2206:
[----:B------:R-:W-:Y:S02]  /*2a030*/  ULDC UR4, c[0x0][0xc38] ;  /* 0x00030e0000047ab9 */ /* 0x000fe40000000800 */
[----:B------:R-:W-:-:S04]  /*2a040*/  IMAD.U32 R4, RZ, RZ, UR4 ;  /* 0x00000004ff047e24 */ /* 0x000fc8000f8e00ff */
[----:B--2---:R-:W-:-:S04]  /*2a050*/  IMAD R16, R16, R4, RZ ;  /* 0x0000000410107224 */ /* 0x004fc800078e02ff */
[----:B------:R-:W-:-:S05]  /*2a060*/  IMAD.IADD R5, R16, 0x1, R5 ;  /* 0x0000000110057824 */ /* 0x000fca00078e0205 */
[----:B------:R-:W-:-:S13]  /*2a070*/  ISETP.GT.AND P6, PT, R5, R0, PT ;  /* 0x000000000500720c */ /* 0x000fda0003fc4270 */
[----:B------:R-:W-:Y:S05]  /*2a080*/  @!P6 BRA `(.L_x_2101) ;  /* 0xfffffffc0060e947 */ /* 0x000fea000383ffff */
.L_x_2096:
        /* <DEDUP_REMOVED lines=8> */
.L_x_2210:
[----:B------:R-:W-:Y:S01]  /*2a110*/  ISETP.NE.AND P0, PT, R5, RZ, PT ;  /* 0x000000ff0500720c */ /* 0x000fe20003f05270 */
[----:B------:R-:W-:-:S12]  /*2a120*/  IMAD.MOV.U32 R5, RZ, RZ, RZ ;  /* 0x000000ffff057224 */ /* 0x000fd800078e00ff */
[----:B------:R-:W-:Y:S05]  /*2a130*/  @!P0 BRA `(.L_x_2103) ;  /* 0x0000000000148947 */ /* 0x000fea0003800000 */
[----:B------:R-:W-:Y:S01]  /*2a140*/  UMOV UR4, 0xffffffff ;  /* 0xffffffff00047882 */ /* 0x000fe20000000000 */
[----:B0-----:R-:W-:Y:S02]  /*2a150*/  VIADD R12, R6, 0xffffffff ;  /* 0xffffffff060c7836 */ /* 0x001fe40000000000 */
[----:B------:R-:W-:Y:S05]  /*2a160*/  BRA.DIV UR4, `(.L_x_2104) ;  /* 0x00000032046c7947 */ /* 0x000fea000b800000 */
[----:B-1----:R0:W1:Y:S02]  /*2a170*/  SHFL.IDX PT, R2, R2, R12, 0x1f ;  /* 0x00001f0c02027589 */ /* 0x00206400000e0000 */
.L_x_2213:
[----:B-1----:R-:W-:-:S07]  /*2a180*/  IMAD.MOV.U32 R5, RZ, RZ, R2 ;  /* 0x000000ffff057224 */ /* 0x002fce00078e0002 */
.L_x_2103:
[----:B-12---:R-:W1:Y:S01]  /*2a190*/  LDC.64 R2, c[0x0][0xc90] ;  /* 0x00032400ff027b82 */ /* 0x006e620000000a00 */
[----:B------:R-:W-:Y:S01]  /*2a1a0*/  IMAD.IADD R19, R6, 0x1, R19 ;  /* 0x0000000106137824 */ /* 0x000fe200078e0213 */
[----:B------:R-:W-:-:S03]  /*2a1b0*/  ULDC.64 UR4, c[0x0][0x208] ;  /* 0x0000820000047ab9 */ /* 0x000fc60000000a00 */
[----:B-1----:R-:W-:-:S05]  /*2a1c0*/  IMAD.WIDE R2, R19, 0x4, R2 ;  /* 0x0000000413027825 */ /* 0x002fca00078e0202 */
[----:B------:R-:W3:Y:S01]  /*2a1d0*/  LDG.E R7, desc[UR4][R2.64] ;  /* 0x0000000402077981 */ /* 0x000ee2000c1e1900 */
[----:B------:R-:W-:-:S04]  /*2a1e0*/  IMAD R16, R5, R4, R16 ;  /* 0x0000000405107224 */ /* 0x000fc800078e0210 */
[----:B------:R-:W-:Y:S02]  /*2a1f0*/  IMAD.IADD R0, R0, 0x1, -R16 ;  /* 0x0000000100007824 */ /* 0x000fe400078e0a10 */
[----:B---3--:R-:W-:-:S05]  /*2a200*/  IMAD R6, R17, R7, RZ ;  /* 0x0000000711067224 */ /* 0x008fca00078e02ff */
[----:B------:R-:W-:-:S04]  /*2a210*/  IABS R8, R6 ;  /* 0x0000000600087213 */ /* 0x000fc80000000000 */
[----:B------:R-:W1:Y:S08]  /*2a220*/  I2F.RP R2, R8 ;  /* 0x0000000800027306 */ /* 0x000e700000209400 */
[----:B-1----:R-:W1:Y:S02]  /*2a230*/  MUFU.RCP R2, R2 ;  /* 0x0000000200027308 */ /* 0x002e640000001000 */
[----:B-1----:R-:W-:-:S06]  /*2a240*/  VIADD R2, R2, 0xffffffe ;  /* 0x0ffffffe02027836 */ /* 0x002fcc0000000000 */
[----:B------:R-:W1:Y:S02]  /*2a250*/  F2I.FTZ.U32.TRUNC.NTZ R3, R2 ;  /* 0x0000000200037305 */ /* 0x000e64000021f000 */
[----:B-1----:R-:W-:-:S04]  /*2a260*/  IMAD.MOV R2, RZ, RZ, -R3 ;  /* 0x000000ffff027224 */ /* 0x002fc800078e0a03 */
        /* <DEDUP_REMOVED lines=22> */
[----:B------:R-:W-:-:S04]  /*2a3d0*/  VIADDMNMX R4, R3, R4, R7, PT ;  /* 0x0000000403047246 */ /* 0x000fc80003800107 */
        /* <DEDUP_REMOVED lines=19> */
[C---:B------:R-:W-:Y:S01]  /*2a510*/  LOP3.LUT R3, R0.reuse, R4, RZ, 0x3c, !PT ;  /* 0x0000000400037212 */ /* 0x040fe200078e3cff */
[----:B------:R-:W-:-:S03]  /*2a520*/  IMAD.IADD R0, R0, 0x1, R5 ;  /* 0x0000000100007824 */ /* 0x000fc600078e0205 */
        /* <DEDUP_REMOVED lines=9> */
.L_x_2097:
[----:B------:R-:W-:Y:S01]  /*2a5c0*/  UMOV UR4, URZ ;  /* 0x0000003f00047c82 */ /* 0x000fe20008000000 */
[----:B------:R-:W-:Y:S01]  /*2a5d0*/  UMOV UR5, URZ ;  /* 0x0000003f00057c82 */ /* 0x000fe20008000000 */
[----:B------:R-:W-:Y:S01]  /*2a5e0*/  ULDC UR6, c[0x0][0xc3c] ;  /* 0x00030f0000067ab9 */ /* 0x000fe20000000800 */
[----:B------:R-:W-:Y:S02]  /*2a5f0*/  IMAD.MOV.U32 R16, RZ, RZ, R0 ;  /* 0x000000ffff107224 */ /* 0x000fe400078e0000 */
[----:B------:R-:W-:Y:S02]  /*2a600*/  IMAD.U32 R17, RZ, RZ, UR4 ;  /* 0x00000004ff117e24 */ /* 0x000fe4000f8e00ff */
[----:B------:R-:W-:Y:S02]  /*2a610*/  IMAD.U32 R18, RZ, RZ, UR5 ;  /* 0x00000005ff127e24 */ /* 0x000fe4000f8e00ff */
[----:B------:R-:W-:-:S07]  /*2a620*/  IMAD.U32 R19, RZ, RZ, UR6 ;  /* 0x00000006ff137e24 */ /* 0x000fce000f8e00ff */
.L_x_2105:
[----:B------:R3:W2:Y:S01]  /*2a630*/  LDL R3, [R1] ;  /* 0x0000000001037983 */ /* 0x0006a20000100800 */
[----:B------:R-:W1:Y:S01]  /*2a640*/  S2R R0, SR_TID.X ;  /* 0x0000000000007919 */ /* 0x000e620000002100 */
[----:B------:R-:W-:Y:S05]  /*2a650*/  WARPSYNC.ALL ;  /* 0x0000000000007948 */ /* 0x000fea0003800000 */
[----:B-1----:R-:W-:Y:S01]  /*2a660*/  LOP3.LUT R0, R0, 0x1f, RZ, 0xc0, !PT ;  /* 0x0000001f00007812 */ /* 0x002fe200078ec0ff */
[----:B------:R-:W-:Y:S03]  /*2a670*/  BAR.SYNC.DEFER_BLOCKING 0x4, 0x180 ;  /* 0x0106000000007b1d */ /* 0x000fe60000010000 */
[----:B------:R-:W-:-:S13]  /*2a680*/  ISETP.NE.AND P0, PT, R0, RZ, PT ;  /* 0x000000ff0000720c */ /* 0x000fda0003f05270 */
[----:B------:R-:W2:Y:S01]  /*2a690*/  @!P0 S2R R0, SR_CgaCtaId ;  /* 0x0000000000008919 */ /* 0x000ea20000008800 */
[----:B------:R-:W-:-:S04]  /*2a6a0*/  @!P0 MOV R2, 0x400 ;  /* 0x0000040000028802 */ /* 0x000fc80000000f00 */
[----:B--2---:R-:W-:-:S05]  /*2a6b0*/  @!P0 LEA R3, R0, R2, 0x18 ;  /* 0x0000000200038211 */ /* 0x004fca00078ec0ff */
[----:B------:R3:W-:Y:S04]  /*2a6c0*/  @!P0 STS.128 [R3+0x2a8d0], R16 ;  /* 0x02a8d01003008388 */ /* 0x0007e80000000c00 */
[----:B------:R3:W-:Y:S01]  /*2a6d0*/  @!P0 STL [R1], R3 ;  /* 0x0000000301008387 */ /* 0x0007e20000100800 */
[----:B------:R-:W-:Y:S06]  /*2a6e0*/  BAR.ARV 0x5, 0x180 ;  /* 0x0146000000007b1d */ /* 0x000fec0000002000 */
.L_x_2094:
[----:B------:R-:W-:Y:S02]  /*2a6f0*/  ULDC UR4, c[0x0][0xc3c] ;  /* 0x00030f0000047ab9 */ /* 0x000fe40000000800 */
[----:B--2---:R-:W-:-:S13]  /*2a700*/  ISETP.GE.AND P0, PT, R19, UR4, PT ;  /* 0x0000000413007c0c */ /* 0x004fda000bf06270 */
[----:B------:R-:W-:Y:S05]  /*2a710*/  @!P0 BRA `(.L_x_2106) ;  /* 0xffffff8c00908947 */ /* 0x000fea000383ffff */
[----:B------:R-:W-:Y:S05]  /*2a720*/  BSYNC B8 ;  /* 0x0000000000087941 */ /* 0x000fea0003800000 */
.L_x_1950:
[----:B-1----:R-:W2:Y:S01]  /*2a730*/  LDL.LU R0, [R1+0x48] ;  /* 0x0000480001007983 */ /* 0x002ea20000300800 */
[----:B------:R-:W-:Y:S01]  /*2a740*/  BSSY B0, `(.L_x_2107) ;  /* 0x000000b000007945 */ /* 0x000fe20003800000 */
[----:B------:R-:W1:Y:S01]  /*2a750*/  S2R R5, SR_CgaCtaId ;  /* 0x0000000000057919 */ /* 0x000e620000008800 */
[----:B--2---:R-:W-:-:S05]  /*2a760*/  VIADD R0, R0, 0x1 ;  /* 0x0000000100007836 */ /* 0x004fca0000000000 */
[----:B0-----:R-:W-:-:S04]  /*2a770*/  LEA.HI R2, R0, R0, RZ, 0x1 ;  /* 0x0000000000027211 */ /* 0x001fc800078f08ff */
[----:B---3--:R-:W-:-:S05]  /*2a780*/  LOP3.LUT R3, R2, 0xfffffffe, RZ, 0xc0, !PT ;  /* 0xfffffffe02037812 */ /* 0x008fca00078ec0ff */
[----:B------:R-:W-:Y:S01]  /*2a790*/  IMAD.IADD R3, R0, 0x1, -R3 ;  /* 0x0000000100037824 */ /* 0x000fe200078e0a03 */
[----:B------:R-:W-:-:S04]  /*2a7a0*/  MOV R0, 0x400 ;  /* 0x0000040000007802 */ /* 0x000fc80000000f00 */
[----:B-1----:R-:W-:Y:S02]  /*2a7b0*/  LEA R0, R5, R0, 0x18 ;  /* 0x0000000005007211 */ /* 0x002fe400078ec0ff */
[----:B------:R-:W-:-:S04]  /*2a7c0*/  SHF.L.U32 R3, R3, 0x1f, RZ ;  /* 0x0000001f03037819 */ /* 0x000fc800000006ff */
[----:B------:R-:W0:Y:S02]  /*2a7d0*/  SYNCS.PHASECHK.TRANS64.TRYWAIT P0, [R0+URZ+0x2a820], R3 ;  /* 0x02a82003000075a7 */ /* 0x000e24000800017f */
[----:B0-----:R-:W-:Y:S05]  /*2a7e0*/  @!P0 BRA `(.L_x_2108) ;  /* 0x0000002800f48947 */ /* 0x001fea0003800000 */
.L_x_2214:
[----:B------:R-:W-:Y:S05]  /*2a7f0*/  BSYNC B0 ;  /* 0x0000000000007941 */ /* 0x000fea0003800000 */
.L_x_2107:
[----:B------:R-:W-:-:S03]  /*2a800*/  UMOV UR4, 0xffffffff ;  /* 0xffffffff00047882 */ /* 0x000fc60000000000 */
[----:B------:R-:W-:Y:S05]  /*2a810*/  BRA.DIV UR4, `(.L_x_2109) ;  /* 0x0000002a04fc7947 */ /* 0x000fea000b800000 */
[----:B------:R-:W1:Y:S02]  /*2a820*/  S2R R2, SR_TID.X ;  /* 0x0000000000027919 */ /* 0x000e640000002100 */
[----:B-1----:R-:W-:-:S04]  /*2a830*/  SHF.R.U32.HI R2, RZ, 0x5, R2 ;  /* 0x00000005ff027819 */ /* 0x002fc80000011602 */
[----:B------:R-:W-:-:S05]  /*2a840*/  LOP3.LUT R2, R2, 0x3, RZ, 0xc0, !PT ;  /* 0x0000000302027812 */ /* 0x000fca00078ec0ff */
[----:B------:R1:W2:Y:S02]  /*2a850*/  SHFL.IDX PT, R14, R2, RZ, 0x1f ;  /* 0x00001fff020e7589 */ /* 0x0002a400000e0000 */
.L_x_2217:
[----:B--2---:R-:W-:-:S13]  /*2a860*/  ISETP.NE.AND P0, PT, R14, RZ, PT ;  /* 0x000000ff0e00720c */ /* 0x004fda0003f05270 */
[----:B------:R-:W-:Y:S05]  /*2a870*/  @P0 BRA `(.L_x_1654) ;  /* 0x0000000000940947 */ /* 0x000fea0003800000 */
[----:B------:R-:W-:-:S03]  /*2a880*/  UMOV UR4, 0xffffffff ;  /* 0xffffffff00047882 */ /* 0x000fc60000000000 */
[----:B------:R-:W-:Y:S05]  /*2a890*/  BRA.DIV UR4, `(.L_x_2110) ;  /* 0x0000002e04107947 */ /* 0x000fea000b800000 */
[----:B------:R-:W-:-:S13]  /*2a8a0*/  ELECT P6, URZ, PT ;  /* 0x00000000003f782f */ /* 0x000fda00038c0000 */
.L_x_2220:
[----:B------:R-:W-:Y:S05]  /*2a8b0*/  @!P6 BRA `(.L_x_1654) ;  /* 0x000000000084e947 */ /* 0x000fea0003800000 */
[----:B------:R-:W-:-:S06]  /*2a8c0*/  ULOP3.LUT UR4, UR60, 0x2, URZ, 0xfc, !UPT ;  /* 0x000000023c047892 */ /* 0x000fcc000f8efc3f */
[----:B-1----:R-:W-:-:S05]  /*2a8d0*/  IMAD.U32 R2, RZ, RZ, UR4 ;  /* 0x00000004ff027e24 */ /* 0x002fca000f8e00ff */
[----:B------:R-:W-:-:S13]  /*2a8e0*/  ISETP.NE.AND P2, PT, R2, 0x3, PT ;  /* 0x000000030200780c */ /* 0x000fda0003f45270 */
[----:B------:R-:W-:Y:S05]  /*2a8f0*/  @!P2 BRA `(.L_x_2111) ;  /* 0x000000000004a947 */ /* 0x000fea0003800000 */
[----:B------:R-:W-:Y:S01]  /*2a900*/  BPT.TRAP 0x1 ;  /* 0x000000040000795c */ /* 0x000fe20000300000 */
.L_x_2111:
[----:B0-----:R-:W2:Y:S04]  /*2a910*/  LDL R3, [R1+0x4] ;  /* 0x0000040001037983 */ /* 0x001ea80000100800 */
[----:B------:R-:W3:Y:S01]  /*2a920*/  LDL.LU R7, [R1+0x18] ;  /* 0x0000180001077983 */ /* 0x000ee20000300800 */
[----:B------:R-:W-:-:S04]  /*2a930*/  VIADD R2, R0, 0x2a840 ;  /* 0x0002a84000027836 */ /* 0x000fc80000000000 */
[C---:B--2---:R-:W-:Y:S02]  /*2a940*/  IMAD R6, R3.reuse, 0x8, R2 ;  /* 0x0000000803067824 */ /* 0x044fe400078e0202 */
        /* <DEDUP_REMOVED lines=10> */
.L_x_2221:
[----:B------:R-:W1:Y:S02]  /*2a9f0*/  SYNCS.PHASECHK.TRANS64.TRYWAIT P0, [R7+URZ], R2 ;  /* 0x00000002070075a7 */ /* 0x000e64000800017f */
[----:B-1----:R-:W-:Y:S05]  /*2aa00*/  @!P0 BRA `(.L_x_2113) ;  /* 0x0000002800e88947 */ /* 0x002fea0003800000 */
.L_x_2222:
[----:B------:R-:W-:Y:S05]  /*2aa10*/  @!P2 BRA `(.L_x_2114) ;  /* 0x000000000004a947 */ /* 0x000fea0003800000 */
[----:B------:R-:W-:Y:S01]  /*2aa20*/  BPT.TRAP 0x1 ;  /* 0x000000040000795c */ /* 0x000fe20000300000 */
.L_x_2114:
[----:B------:R-:W2:Y:S01]  /*2aa30*/  LDL.LU R4, [R1+0x4] ;  /* 0x0000040001047983 */ /* 0x000ea20000300800 */
[----:B------:R-:W-:-:S04]  /*2aa40*/  VIADD R0, R0, 0x2a860 ;  /* 0x0002a86000007836 */ /* 0x000fc80000000000 */
[----:B--2---:R-:W-:-:S04]  /*2aa50*/  IMAD R4, R4, 0x8, R0 ;  /* 0x0000000804047824 */ /* 0x004fc800078e0200 */
[----:B------:R-:W2:Y:S02]  /*2aa60*/  SYNCS.PHASECHK.TRANS64.TRYWAIT P0, [R4+URZ], R5 ;  /* 0x00000005040075a7 */ /* 0x000ea4000800017f */
[----:B--2---:R-:W-:Y:S05]  /*2aa70*/  @!P0 BRA `(.L_x_2115) ;  /* 0x0000002800e08947 */ /* 0x004fea0003800000 */
.L_x_2223:
[----:B------:R-:W-:-:S07]  /*2aa80*/  IMAD R3, R3, 0x8, R0 ;  /* 0x0000000803037824 */ /* 0x000fce00078e0200 */
.L_x_2116:
[----:B---3--:R3:W4:Y:S02]  /*2aa90*/  SYNCS.PHASECHK.TRANS64.TRYWAIT P0, [R3+URZ], R2 ;  /* 0x00000002030075a7 */ /* 0x008724000800017f */
[----:B----4-:R-:W-:Y:S05]  /*2aaa0*/  @!P0 NANOSLEEP.SYNCS 0x989680 ;  /* 0x009896800000895d */ /* 0x010fea0003900000 */
[----:B------:R-:W4:Y:S02]  /*2aab0*/  @!P0 SYNCS.PHASECHK.TRANS64 P0, [R3+URZ], R2 ;  /* 0x00000002030085a7 */ /* 0x000f24000800007f */
[----:B----4-:R-:W-:Y:S05]  /*2aac0*/  @!P0 BRA `(.L_x_2116) ;  /* 0xfffffffc00f08947 */ /* 0x010fea000383ffff */
.L_x_1654:
[----:B------:R-:W-:Y:S05]  /*2aad0*/  BSYNC B9 ;  /* 0x0000000000097941 */ /* 0x000fea0003800000 */
.L_x_1651:
[----:B------:R-:W-:Y:S05]  /*2aae0*/  EXIT ;  /* 0x000000000000794d */ /* 0x000fea0003800000 */
.L_x_1680:
[----:B-1----:R1:W2:Y:S02]  /*2aaf0*/  SYNCS.PHASECHK.TRANS64.TRYWAIT P5, [R3+URZ+0x2a890], R0 ;  /* 0x02a89000030075a7 */ /* 0x0022a400080a017f */
[----:B--2---:R-:W-:Y:S05]  /*2ab00*/  @!P5 NANOSLEEP.SYNCS 0x989680 ;  /* 0x009896800000d95d */ /* 0x004fea0003900000 */
[----:B------:R-:W2:Y:S02]  /*2ab10*/  @!P5 SYNCS.PHASECHK.TRANS64 P5, [R3+URZ+0x2a890], R0 ;  /* 0x02a890000300d5a7 */ /* 0x000ea400080a007f */
[----:B--2---:R-:W-:Y:S05]  /*2ab20*/  @!P5 BRA `(.L_x_1680) ;  /* 0xfffffffc00f0d947 */ /* 0x004fea000383ffff */
[----:B------:R-:W-:Y:S05]  /*2ab30*/  BRA `(.L_x_2117) ;  /* 0xfffffd9000147947 */ /* 0x000fea000383ffff */
.L_x_1734:
[----:B-1----:R1:W3:Y:S02]  /*2ab40*/  SYNCS.PHASECHK.TRANS64.TRYWAIT P5, [R3+URZ+0x2a890], R0 ;  /* 0x02a89000030075a7 */ /* 0x0022e400080a017f */
[----:B---3--:R-:W-:Y:S05]  /*2ab50*/  @!P5 NANOSLEEP.SYNCS 0x989680 ;  /* 0x009896800000d95d */ /* 0x008fea0003900000 */
[----:B------:R-:W3:Y:S02]  /*2ab60*/  @!P5 SYNCS.PHASECHK.TRANS64 P5, [R3+URZ+0x2a890], R0 ;  /* 0x02a890000300d5a7 */ /* 0x000ee400080a007f */
[----:B---3--:R-:W-:Y:S05]  /*2ab70*/  @!P5 BRA `(.L_x_1734) ;  /* 0xfffffffc00f0d947 */ /* 0x008fea000383ffff */
[----:B------:R-:W-:Y:S05]  /*2ab80*/  BRA `(.L_x_2118) ;  /* 0xfffffdc400ac7947 */ /* 0x000fea000383ffff */
.L_x_1759:
[----:B-1----:R1:W2:Y:S02]  /*2ab90*/  SYNCS.PHASECHK.TRANS64.TRYWAIT P4, [R3+URZ+0x2a890], R0 ;  /* 0x02a89000030075a7 */ /* 0x0022a4000808017f */
[----:B--2---:R-:W-:Y:S05]  /*2aba0*/  @!P4 NANOSLEEP.SYNCS 0x989680 ;  /* 0x009896800000c95d */ /* 0x004fea0003900000 */
[----:B------:R-:W2:Y:S02]  /*2abb0*/  @!P4 SYNCS.PHASECHK.TRANS64 P4, [R3+URZ+0x2a890], R0 ;  /* 0x02a890000300c5a7 */ /* 0x000ea4000808007f */
[----:B--2---:R-:W-:Y:S05]  /*2abc0*/  @!P4 BRA `(.L_x_1759) ;  /* 0xfffffffc00f0c947 */ /* 0x004fea000383ffff */
[----:B------:R-:W-:Y:S05]  /*2abd0*/  BRA `(.L_x_2119) ;  /* 0xfffffdf800647947 */ /* 0x000fea000383ffff */
.L_x_1765:
[----:B0-----:R0:W2:Y:S02]  /*2abe0*/  SYNCS.PHASECHK.TRANS64.TRYWAIT P4, [R3+URZ+0x2a8b0], R0 ;  /* 0x02a8b000030075a7 */ /* 0x0010a4000808017f */
[----:B--2---:R-:W-:Y:S05]  /*2abf0*/  @!P4 NANOSLEEP.SYNCS 0x989680 ;  /* 0x009896800000c95d */ /* 0x004fea0003900000 */
[----:B------:R-:W2:Y:S02]  /*2ac00*/  @!P4 SYNCS.PHASECHK.TRANS64 P4, [R3+URZ+0x2a8b0], R0 ;  /* 0x02a8b0000300c5a7 */ /* 0x000ea4000808007f */
[----:B--2---:R-:W-:Y:S05]  /*2ac10*/  @!P4 BRA `(.L_x_1765) ;  /* 0xfffffffc00f0c947 */ /* 0x004fea000383ffff */
[----:B------:R-:W-:Y:S05]  /*2ac20*/  BRA `(.L_x_2120) ;  /* 0xfffffdfc00707947 */ /* 0x000fea000383ffff */
.L_x_1791:
        /* <DEDUP_REMOVED lines=8> */
.L_x_2122:
[----:B------:R-:W-:Y:S05]  /*2acb0*/  BSYNC B1 ;  /* 0x0000000000017941 */ /* 0x000fea0003800000 */
.L_x_2121:
        /* <DEDUP_REMOVED lines=8> */
.L_x_2123:
[----:B------:R-:W-:Y:S02]  /*2ad40*/  IMAD.MOV.U32 R13, RZ, RZ, R8 ;  /* 0x000000ffff0d7224 */ /* 0x000fe400078e0008 */
[----:B------:R-:W-:-:S07]  /*2ad50*/  IMAD.MOV.U32 R0, RZ, RZ, R14 ;  /* 0x000000ffff007224 */ /* 0x000fce00078e000e */
[----:B------:R-:W-:Y:S05]  /*2ad60*/  WARPSYNC.COLLECTIVE R15, `(.L_x_2124) ;  /* 0x000000000f087348 */ /* 0x000fea0003c00000 */
[----:B------:R0:W1:Y:S02]  /*2ad70*/  SHFL.IDX P6, R14, R13, R12, R11 ;  /* 0x0000000c0d0e7389 */ /* 0x00006400000c000b */
[----:B01----:R-:W-:Y:S01]  /*2ad80*/  ENDCOLLECTIVE ;  /* 0x000000000000791b */ /* 0x003fe20003800000 */
.L_x_2124:
[----:B------:R-:W-:Y:S02]  /*2ad90*/  IMAD.MOV.U32 R13, RZ, RZ, R4 ;  /* 0x000000ffff0d7224 */ /* 0x000fe400078e0004 */
[----:B------:R-:W-:-:S07]  /*2ada0*/  IMAD.MOV.U32 R5, RZ, RZ, R14 ;  /* 0x000000ffff057224 */ /* 0x000fce00078e000e */
[----:B------:R-:W-:Y:S05]  /*2adb0*/  WARPSYNC.COLLECTIVE R15, `(.L_x_2125) ;  /* 0x000000000f087348 */ /* 0x000fea0003c00000 */
[----:B------:R0:W1:Y:S02]  /*2adc0*/  SHFL.IDX P6, R14, R13, R12, R11 ;  /* 0x0000000c0d0e7389 */ /* 0x00006400000c000b */
[----:B01----:R-:W-:Y:S01]  /*2add0*/  ENDCOLLECTIVE ;  /* 0x000000000000791b */ /* 0x003fe20003800000 */
.L_x_2125:
[----:B------:R-:W-:Y:S05]  /*2ade0*/  BRA `(.L_x_2126) ;  /* 0xfffffe0c00b07947 */ /* 0x000fea000383ffff */
.L_x_1794:
[----:B------:R-:W-:Y:S01]  /*2adf0*/  BSSY B1, `(.L_x_2127) ;  /* 0x0000008000017945 */ /* 0x000fe20003800000 */
[----:B------:R-:W-:Y:S02]  /*2ae00*/  IMAD.MOV.U32 R13, RZ, RZ, R7 ;  /* 0x000000ffff0d7224 */ /* 0x000fe400078e0007 */
[----:B------:R-:W-:Y:S02]  /*2ae10*/  IMAD.MOV.U32 R12, RZ, RZ, 0x1 ;  /* 0x00000001ff0c7424 */ /* 0x000fe400078e00ff */
[----:B------:R-:W-:Y:S02]  /*2ae20*/  IMAD.MOV.U32 R11, RZ, RZ, 0x1c1f ;  /* 0x00001c1fff0b7424 */ /* 0x000fe400078e00ff */
[----:B------:R-:W-:-:S07]  /*2ae30*/  IMAD.MOV.U32 R15, RZ, RZ, -0x1 ;  /* 0xffffffffff0f7424 */ /* 0x000fce00078e00ff */
[----:B0---4-:R-:W-:Y:S05]  /*2ae40*/  WARPSYNC.COLLECTIVE R15, `(.L_x_2128) ;  /* 0x000000000f087348 */ /* 0x011fea0003c00000 */
[----:B----4-:R1:W2:Y:S02]  /*2ae50*/  SHFL.IDX P6, R14, R13, R12, R11 ;  /* 0x0000000c0d0e7389 */ /* 0x0102a400000c000b */
[----:B012---:R-:W-:Y:S01]  /*2ae60*/  ENDCOLLECTIVE ;  /* 0x000000000000791b */ /* 0x007fe20003800000 */
.L_x_2128:
[----:B------:R-:W-:Y:S05]  /*2ae70*/  BSYNC B1 ;  /* 0x0000000000017941 */ /* 0x000fea0003800000 */
.L_x_2127:
[----:B------:R-:W-:Y:S02]  /*2ae80*/  IMAD.MOV.U32 R13, RZ, RZ, R6 ;  /* 0x000000ffff0d7224 */ /* 0x000fe400078e0006 */
[----:B------:R-:W-:Y:S02]  /*2ae90*/  IMAD.MOV.U32 R12, RZ, RZ, 0x1 ;  /* 0x00000001ff0c7424 */ /* 0x000fe400078e00ff */
[----:B------:R-:W-:Y:S02]  /*2aea0*/  IMAD.MOV.U32 R11, RZ, RZ, 0x1c1f ;  /* 0x00001c1fff0b7424 */ /* 0x000fe400078e00ff */
[----:B------:R-:W-:Y:S02]  /*2aeb0*/  IMAD.MOV.U32 R15, RZ, RZ, -0x1 ;  /* 0xffffffffff0f7424 */ /* 0x000fe400078e00ff */
[----:B------:R-:W-:-:S07]  /*2aec0*/  IMAD.MOV.U32 R3, RZ, RZ, R14 ;  /* 0x000000ffff037224 */ /* 0x000fce00078e000e */
[----:B------:R-:W-:Y:S05]  /*2aed0*/  WARPSYNC.COLLECTIVE R15, `(.L_x_2129) ;  /* 0x000000000f087348 */ /* 0x000fea0003c00000 */
[----:B------:R0:W1:Y:S02]  /*2aee0*/  SHFL.IDX P6, R14, R13, R12, R11 ;  /* 0x0000000c0d0e7389 */ /* 0x00006400000c000b */
[----:B01----:R-:W-:Y:S01]  /*2aef0*/  ENDCOLLECTIVE ;  /* 0x000000000000791b */ /* 0x003fe20003800000 */
.L_x_2129:
[----:B------:R-:W-:Y:S02]  /*2af00*/  IMAD.MOV.U32 R13, RZ, RZ, R8 ;  /* 0x000000ffff0d7224 */ /* 0x000fe400078e0008 */
[----:B------:R-:W-:-:S07]  /*2af10*/  IMAD.MOV.U32 R0, RZ, RZ, R14 ;  /* 0x000000ffff007224 */ /* 0x000fce00078e000e */
[----:B------:R-:W-:Y:S05]  /*2af20*/  WARPSYNC.COLLECTIVE R15, `(.L_x_2130) ;  /* 0x000000000f087348 */ /* 0x000fea0003c00000 */
[----:B------:R0:W1:Y:S02]  /*2af30*/  SHFL.IDX P6, R14, R13, R12, R11 ;  /* 0x0000000c0d0e7389 */ /* 0x00006400000c000b */
[----:B01----:R-:W-:Y:S01]  /*2af40*/  ENDCOLLECTIVE ;  /* 0x000000000000791b */ /* 0x003fe20003800000 */
.L_x_2130:
[----:B------:R-:W-:Y:S02]  /*2af50*/  IMAD.MOV.U32 R13, RZ, RZ, R4 ;  /* 0x000000ffff0d7224 */ /* 0x000fe400078e0004 */
[----:B------:R-:W-:-:S07]  /*2af60*/  IMAD.MOV.U32 R5, RZ, RZ, R14 ;  /* 0x000000ffff057224 */ /* 0x000fce00078e000e */
[----:B------:R-:W-:Y:S05]  /*2af70*/  WARPSYNC.COLLECTIVE R15, `(.L_x_2131) ;  /* 0x000000000f087348 */ /* 0x000fea0003c00000 */
[----:B------:R0:W1:Y:S02]  /*2af80*/  SHFL.IDX P6, R14, R13, R12, R11 ;  /* 0x0000000c0d0e7389 */ /* 0x00006400000c000b */
[----:B01----:R-:W-:Y:S01]  /*2af90*/  ENDCOLLECTIVE ;  /* 0x000000000000791b */ /* 0x003fe20003800000 */
.L_x_2131:
[----:B------:R-:W-:Y:S01]  /*2afa0*/  IMAD.MOV.U32 R4, RZ, RZ, R14 ;  /* 0x000000ffff047224 */ /* 0x000fe200078e000e */
[----:B------:R-:W-:Y:S06]  /*2afb0*/  BRA `(.L_x_2132) ;  /* 0xfffffe1400687947 */ /* 0x000fec000383ffff */
.L_x_1798:
[----:B0-----:R0:W1:Y:S02]  /*2afc0*/  SYNCS.PHASECHK.TRANS64.TRYWAIT P0, [R16+URZ+0x2a800], R5 ;  /* 0x02a80005100075a7 */ /* 0x001064000800017f */
[----:B-1----:R-:W-:Y:S05]  /*2afd0*/  @!P0 NANOSLEEP.SYNCS 0x989680 ;  /* 0x009896800000895d */ /* 0x002fea0003900000 */
[----:B------:R-:W1:Y:S02]  /*2afe0*/  @!P0 SYNCS.PHASECHK.TRANS64 P0, [R16+URZ+0x2a800], R5 ;  /* 0x02a80005100085a7 */ /* 0x000e64000800007f */
[----:B-1----:R-:W-:Y:S05]  /*2aff0*/  @!P0 BRA `(.L_x_1798) ;  /* 0xfffffffc00f08947 */ /* 0x002fea000383ffff */
[----:B------:R-:W-:Y:S05]  /*2b000*/  BRA `(.L_x_2133) ;  /* 0xfffffe1c00987947 */ /* 0x000fea000383ffff */
.L_x_1822:
        /* <DEDUP_REMOVED lines=8> */
.L_x_2135:
[----:B------:R-:W-:Y:S05]  /*2b090*/  BSYNC B1 ;  /* 0x0000000000017941 */ /* 0x000fea0003800000 */
.L_x_2134:
        /* <DEDUP_REMOVED lines=8> */
.L_x_2136:
[----:B------:R-:W-:Y:S02]  /*2b120*/  IMAD.MOV.U32 R21, RZ, RZ, R3 ;  /* 0x000000ffff157224 */ /* 0x000fe400078e0003 */
[----:B------:R-:W-:Y:S02]  /*2b130*/  IMAD.MOV.U32 R13, RZ, RZ, R7 ;  /* 0x000000ffff0d7224 */ /* 0x000fe400078e0007 */
[----:B------:R-:W-:-:S07]  /*2b140*/  IMAD.MOV.U32 R0, RZ, RZ, R14 ;  /* 0x000000ffff007224 */ /* 0x000fce00078e000e */
[----:B------:R-:W-:Y:S05]  /*2b150*/  WARPSYNC.COLLECTIVE R15, `(.L_x_2137) ;  /* 0x000000000f087348 */ /* 0x000fea0003c00000 */
[----:B------:R0:W1:Y:S02]  /*2b160*/  SHFL.IDX P6, R14, R13, R12, R11 ;  /* 0x0000000c0d0e7389 */ /* 0x00006400000c000b */
[----:B01----:R-:W-:Y:S01]  /*2b170*/  ENDCOLLECTIVE ;  /* 0x000000000000791b */ /* 0x003fe20003800000 */
.L_x_2137:
[----:B------:R-:W-:Y:S02]  /*2b180*/  IMAD.MOV.U32 R20, RZ, RZ, R0 ;  /* 0x000000ffff147224 */ /* 0x000fe400078e0000 */
[----:B------:R-:W-:Y:S02]  /*2b190*/  IMAD.MOV.U32 R13, RZ, RZ, R9 ;  /* 0x000000ffff0d7224 */ /* 0x000fe400078e0009 */
[----:B------:R-:W-:-:S07]  /*2b1a0*/  IMAD.MOV.U32 R5, RZ, RZ, R14 ;  /* 0x000000ffff057224 */ /* 0x000fce00078e000e */
[----:B------:R-:W-:Y:S05]  /*2b1b0*/  WARPSYNC.COLLECTIVE R15, `(.L_x_2138) ;  /* 0x000000000f087348 */ /* 0x000fea0003c00000 */
[----:B------:R0:W1:Y:S02]  /*2b1c0*/  SHFL.IDX P6, R14, R13, R12, R11 ;  /* 0x0000000c0d0e7389 */ /* 0x00006400000c000b */
[----:B01----:R-:W-:Y:S01]  /*2b1d0*/  ENDCOLLECTIVE ;  /* 0x000000000000791b */ /* 0x003fe20003800000 */
.L_x_2138:
[----:B------:R-:W-:Y:S05]  /*2b1e0*/  BRA `(.L_x_2139) ;  /* 0xfffffe44002c7947 */ /* 0x000fea000383ffff */
.L_x_1825:
[----:B------:R-:W-:Y:S01]  /*2b1f0*/  BSSY B1, `(.L_x_2140) ;  /* 0x0000008000017945 */ /* 0x000fe20003800000 */
[----:B------:R-:W-:Y:S02]  /*2b200*/  IMAD.MOV.U32 R13, RZ, RZ, R8 ;  /* 0x000000ffff0d7224 */ /* 0x000fe400078e0008 */
[----:B------:R-:W-:Y:S02]  /*2b210*/  IMAD.MOV.U32 R12, RZ, RZ, 0x1 ;  /* 0x00000001ff0c7424 */ /* 0x000fe400078e00ff */
[----:B------:R-:W-:Y:S02]  /*2b220*/  IMAD.MOV.U32 R11, RZ, RZ, 0x1c1f ;  /* 0x00001c1fff0b7424 */ /* 0x000fe400078e00ff */
[----:B------:R-:W-:-:S07]  /*2b230*/  IMAD.MOV.U32 R15, RZ, RZ, -0x1 ;  /* 0xffffffffff0f7424 */ /* 0x000fce00078e00ff */
[----:B------:R-:W-:Y:S05]  /*2b240*/  WARPSYNC.COLLECTIVE R15, `(.L_x_2141) ;  /* 0x000000000f087348 */ /* 0x000fea0003c00000 */
[----:B------:R0:W1:Y:S02]  /*2b250*/  SHFL.IDX P6, R14, R13, R12, R11 ;  /* 0x0000000c0d0e7389 */ /* 0x00006400000c000b */
[----:B01----:R-:W-:Y:S01]  /*2b260*/  ENDCOLLECTIVE ;  /* 0x000000000000791b */ /* 0x003fe20003800000 */
.L_x_2141:
[----:B------:R-:W-:Y:S05]  /*2b270*/  BSYNC B1 ;  /* 0x0000000000017941 */ /* 0x000fea0003800000 */
.L_x_2140:
        /* <DEDUP_REMOVED lines=8> */
.L_x_2142:
[----:B------:R-:W-:Y:S02]  /*2b300*/  IMAD.MOV.U32 R61, RZ, RZ, R3 ;  /* 0x000000ffff3d7224 */ /* 0x000fe400078e0003 */
[----:B------:R-:W-:Y:S02]  /*2b310*/  IMAD.MOV.U32 R13, RZ, RZ, R7 ;  /* 0x000000ffff0d7224 */ /* 0x000fe400078e0007 */
[----:B------:R-:W-:-:S07]  /*2b320*/  IMAD.MOV.U32 R0, RZ, RZ, R14 ;  /* 0x000000ffff007224 */ /* 0x000fce00078e000e */
[----:B------:R-:W-:Y:S05]  /*2b330*/  WARPSYNC.COLLECTIVE R15, `(.L_x_2143) ;  /* 0x000000000f087348 */ /* 0x000fea0003c00000 */
[----:B------:R0:W1:Y:S02]  /*2b340*/  SHFL.IDX P6, R14, R13, R12, R11 ;  /* 0x0000000c0d0e7389 */ /* 0x00006400000c000b */
[----:B01----:R-:W-:Y:S01]  /*2b350*/  ENDCOLLECTIVE ;  /* 0x000000000000791b */ /* 0x003fe20003800000 */
.L_x_2143:
[----:B------:R-:W-:Y:S02]  /*2b360*/  IMAD.MOV.U32 R60, RZ, RZ, R0 ;  /* 0x000000ffff3c7224 */ /* 0x000fe400078e0000 */
[----:B------:R-:W-:Y:S02]  /*2b370*/  IMAD.MOV.U32 R13, RZ, RZ, R9 ;  /* 0x000000ffff0d7224 */ /* 0x000fe400078e0009 */
[----:B------:R-:W-:-:S07]  /*2b380*/  IMAD.MOV.U32 R7, RZ, RZ, R14 ;  /* 0x000000ffff077224 */ /* 0x000fce00078e000e */
[----:B------:R-:W-:Y:S05]  /*2b390*/  WARPSYNC.COLLECTIVE R15, `(.L_x_2144) ;  /* 0x000000000f087348 */ /* 0x000fea0003c00000 */
[----:B------:R0:W1:Y:S02]  /*2b3a0*/  SHFL.IDX P6, R14, R13, R12, R11 ;  /* 0x0000000c0d0e7389 */ /* 0x00006400000c000b */
[----:B01----:R-:W-:Y:S01]  /*2b3b0*/  ENDCOLLECTIVE ;  /* 0x000000000000791b */ /* 0x003fe20003800000 */
.L_x_2144:
[----:B------:R-:W-:Y:S05]  /*2b3c0*/  BRA `(.L_x_2145) ;  /* 0xfffffe4800607947 */ /* 0x000fea000383ffff */
.L_x_1829:
[----:B0-----:R0:W1:Y:S02]  /*2b3d0*/  SYNCS.PHASECHK.TRANS64.TRYWAIT P0, [R16+URZ+0x2a800], R61 ;  /* 0x02a8003d100075a7 */ /* 0x001064000800017f */
[----:B-1----:R-:W-:Y:S05]  /*2b3e0*/  @!P0 NANOSLEEP.SYNCS 0x989680 ;  /* 0x009896800000895d */ /* 0x002fea0003900000 */
[----:B------:R-:W1:Y:S02]  /*2b3f0*/  @!P0 SYNCS.PHASECHK.TRANS64 P0, [R16+URZ+0x2a800], R61 ;  /* 0x02a8003d100085a7 */ /* 0x000e64000800007f */
[----:B-1----:R-:W-:Y:S05]  /*2b400*/  @!P0 BRA `(.L_x_1829) ;  /* 0xfffffffc00f08947 */ /* 0x002fea000383ffff */
[----:B------:R-:W-:Y:S05]  /*2b410*/  BRA `(.L_x_2146) ;  /* 0xfffffe4c00e87947 */ /* 0x000fea000383ffff */
.L_x_1843:
[----:B-1----:R1:W3:Y:S02]  /*2b420*/  SYNCS.PHASECHK.TRANS64.TRYWAIT P2, [R21+URZ+0x2a830], R0 ;  /* 0x02a83000150075a7 */ /* 0x0022e4000804017f */
[----:B---3--:R-:W-:Y:S05]  /*2b430*/  @!P2 NANOSLEEP.SYNCS 0x989680 ;  /* 0x009896800000a95d */ /* 0x008fea0003900000 */
[----:B------:R-:W3:Y:S02]  /*2b440*/  @!P2 SYNCS.PHASECHK.TRANS64 P2, [R21+URZ+0x2a830], R0 ;  /* 0x02a830001500a5a7 */ /* 0x000ee4000804007f */
[----:B---3--:R-:W-:Y:S05]  /*2b450*/  @!P2 BRA `(.L_x_1843) ;  /* 0xfffffffc00f0a947 */ /* 0x008fea000383ffff */
[----:B------:R-:W-:Y:S05]  /*2b460*/  BRA `(.L_x_1842) ;  /* 0xfffffe7800507947 */ /* 0x000fea000383ffff */
.L_x_1863:
[----:B-1----:R1:W2:Y:S02]  /*2b470*/  SYNCS.PHASECHK.TRANS64.TRYWAIT P2, [R21+URZ+0x2a830], R12 ;  /* 0x02a8300c150075a7 */ /* 0x0022a4000804017f */
[----:B--2---:R-:W-:Y:S05]  /*2b480*/  @!P2 NANOSLEEP.SYNCS 0x989680 ;  /* 0x009896800000a95d */ /* 0x004fea0003900000 */
[----:B------:R-:W2:Y:S02]  /*2b490*/  @!P2 SYNCS.PHASECHK.TRANS64 P2, [R21+URZ+0x2a830], R12 ;  /* 0x02a8300c1500a5a7 */ /* 0x000ea4000804007f */
[----:B--2---:R-:W-:Y:S05]  /*2b4a0*/  @!P2 BRA `(.L_x_1863) ;  /* 0xfffffffc00f0a947 */ /* 0x004fea000383ffff */
[----:B------:R-:W-:Y:S05]  /*2b4b0*/  BRA `(.L_x_1862) ;  /* 0xfffffeac00a07947 */ /* 0x000fea000383ffff */
.L_x_1868:
[----:B-1----:R1:W2:Y:S02]  /*2b4c0*/  SYNCS.PHASECHK.TRANS64.TRYWAIT P2, [R12+URZ+0x2a850], R11 ;  /* 0x02a8500b0c0075a7 */ /* 0x0022a4000804017f */
[----:B--2---:R-:W-:Y:S05]  /*2b4d0*/  @!P2 NANOSLEEP.SYNCS 0x989680 ;  /* 0x009896800000a95d */ /* 0x004fea0003900000 */
[----:B------:R-:W2:Y:S02]  /*2b4e0*/  @!P2 SYNCS.PHASECHK.TRANS64 P2, [R12+URZ+0x2a850], R11 ;  /* 0x02a8500b0c00a5a7 */ /* 0x000ea4000804007f */
[----:B--2---:R-:W-:Y:S05]  /*2b4f0*/  @!P2 BRA `(.L_x_1868) ;  /* 0xfffffffc00f0a947 */ /* 0x004fea000383ffff */
[----:B------:R-:W-:Y:S05]  /*2b500*/  BRA `(.L_x_1867) ;  /* 0xfffffeb800947947 */ /* 0x000fea000383ffff */
.L_x_1888:
[----:B-1----:R1:W2:Y:S02]  /*2b510*/  SYNCS.PHASECHK.TRANS64.TRYWAIT P2, [R5+URZ+0x2a830], R6 ;  /* 0x02a83006050075a7 */ /* 0x0022a4000804017f */
[----:B--2---:R-:W-:Y:S05]  /*2b520*/  @!P2 NANOSLEEP.SYNCS 0x989680 ;  /* 0x009896800000a95d */ /* 0x004fea0003900000 */
[----:B------:R-:W2:Y:S02]  /*2b530*/  @!P2 SYNCS.PHASECHK.TRANS64 P2, [R5+URZ+0x2a830], R6 ;  /* 0x02a830060500a5a7 */ /* 0x000ea4000804007f */
[----:B--2---:R-:W-:Y:S05]  /*2b540*/  @!P2 BRA `(.L_x_1888) ;  /* 0xfffffffc00f0a947 */ /* 0x004fea000383ffff */
[----:B------:R-:W-:Y:S05]  /*2b550*/  BRA `(.L_x_1887) ;  /* 0xfffffee800047947 */ /* 0x000fea000383ffff */
.L_x_1893:
[----:B-1----:R1:W2:Y:S02]  /*2b560*/  SYNCS.PHASECHK.TRANS64.TRYWAIT P2, [R198+URZ+0x2a850], R5 ;  /* 0x02a85005c60075a7 */ /* 0x0022a4000804017f */
[----:B--2---:R-:W-:Y:S05]  /*2b570*/  @!P2 NANOSLEEP.SYNCS 0x989680 ;  /* 0x009896800000a95d */ /* 0x004fea0003900000 */
[----:B------:R-:W2:Y:S02]  /*2b580*/  @!P2 SYNCS.PHASECHK.TRANS64 P2, [R198+URZ+0x2a850], R5 ;  /* 0x02a85005c600a5a7 */ /* 0x000ea4000804007f */
[----:B--2---:R-:W-:Y:S05]  /*2b590*/  @!P2 BRA `(.L_x_1893) ;  /* 0xfffffffc00f0a947 */ /* 0x004fea000383ffff */
[----:B------:R-:W-:Y:S05]  /*2b5a0*/  BRA `(.L_x_1892) ;  /* 0xfffffef000e47947 */ /* 0x000fea000383ffff */
.L_x_1901:
[----:B-1----:R1:W2:Y:S02]  /*2b5b0*/  SYNCS.PHASECHK.TRANS64.TRYWAIT P2, [R6+URZ+0x2a830], R13 ;  /* 0x02a8300d060075a7 */ /* 0x0022a4000804017f */
[----:B--2---:R-:W-:Y:S05]  /*2b5c0*/  @!P2 NANOSLEEP.SYNCS 0x989680 ;  /* 0x009896800000a95d */ /* 0x004fea0003900000 */
[----:B------:R-:W2:Y:S02]  /*2b5d0*/  @!P2 SYNCS.PHASECHK.TRANS64 P2, [R6+URZ+0x2a830], R13 ;  /* 0x02a8300d0600a5a7 */ /* 0x000ea4000804007f */
[----:B--2---:R-:W-:Y:S05]  /*2b5e0*/  @!P2 BRA `(.L_x_1901) ;  /* 0xfffffffc00f0a947 */ /* 0x004fea000383ffff */
[----:B------:R-:W-:Y:S05]  /*2b5f0*/  BRA `(.L_x_1900) ;  /* 0xffffff0c005c7947 */ /* 0x000fea000383ffff */
.L_x_1906:
[----:B-1----:R1:W2:Y:S02]  /*2b600*/  SYNCS.PHASECHK.TRANS64.TRYWAIT P2, [R12+URZ+0x2a850], R11 ;  /* 0x02a8500b0c0075a7 */ /* 0x0022a4000804017f */
[----:B--2---:R-:W-:Y:S05]  /*2b610*/  @!P2 NANOSLEEP.SYNCS 0x989680 ;  /* 0x009896800000a95d */ /* 0x004fea0003900000 */
[----:B------:R-:W2:Y:S02]  /*2b620*/  @!P2 SYNCS.PHASECHK.TRANS64 P2, [R12+URZ+0x2a850], R11 ;  /* 0x02a8500b0c00a5a7 */ /* 0x000ea4000804007f */
[----:B--2---:R-:W-:Y:S05]  /*2b630*/  @!P2 BRA `(.L_x_1906) ;  /* 0xfffffffc00f0a947 */ /* 0x004fea000383ffff */
[----:B------:R-:W-:Y:S05]  /*2b640*/  BRA `(.L_x_1905) ;  /* 0xffffff1800507947 */ /* 0x000fea000383ffff */
.L_x_1920:
[----:B-1----:R1:W2:Y:S02]  /*2b650*/  SYNCS.PHASECHK.TRANS64.TRYWAIT P0, [R11+URZ+0x2a850], R0 ;  /* 0x02a850000b0075a7 */ /* 0x0022a4000800017f */
[----:B--2---:R-:W-:Y:S05]  /*2b660*/  @!P0 NANOSLEEP.SYNCS 0x989680 ;  /* 0x009896800000895d */ /* 0x004fea0003900000 */
[----:B------:R-:W2:Y:S02]  /*2b670*/  @!P0 SYNCS.PHASECHK.TRANS64 P0, [R11+URZ+0x2a850], R0 ;  /* 0x02a850000b0085a7 */ /* 0x000ea4000800007f */
[----:B--2---:R-:W-:Y:S05]  /*2b680*/  @!P0 BRA `(.L_x_1920) ;  /* 0xfffffffc00f08947 */ /* 0x004fea000383ffff */
[----:B------:R-:W-:Y:S05]  /*2b690*/  BRA `(.L_x_1919) ;  /* 0xffffff4400f07947 */ /* 0x000fea000383ffff */
.L_x_1964:
[----:B------:R-:W1:Y:S01]  /*2b6a0*/  S2R R7, SR_TID.X ;  /* 0x0000000000077919 */ /* 0x000e620000002100 */
[----:B------:R-:W-:Y:S01]  /*2b6b0*/  BSSY B1, `(.L_x_2147) ;  /* 0x000000a000017945 */ /* 0x000fe20003800000 */
[----:B------:R-:W-:Y:S02]  /*2b6c0*/  IMAD.MOV.U32 R12, RZ, RZ, RZ ;  /* 0x000000ffff0c7224 */ /* 0x000fe400078e00ff */
[----:B0-----:R-:W-:Y:S02]  /*2b6d0*/  IMAD.MOV.U32 R11, RZ, RZ, 0x1f ;  /* 0x0000001fff0b7424 */ /* 0x001fe400078e00ff */
[----:B------:R-:W-:Y:S01]  /*2b6e0*/  IMAD.MOV.U32 R15, RZ, RZ, -0x1 ;  /* 0xffffffffff0f7424 */ /* 0x000fe200078e00ff */
[----:B-1----:R-:W-:-:S04]  /*2b6f0*/  SHF.R.U32.HI R7, RZ, 0x5, R7 ;  /* 0x00000005ff077819 */ /* 0x002fc80000011607 */
[----:B------:R-:W-:-:S05]  /*2b700*/  LOP3.LUT R7, R7, 0x3, RZ, 0xc0, !PT ;  /* 0x0000000307077812 */ /* 0x000fca00078ec0ff */
[----:B------:R-:W-:-:S07]  /*2b710*/  IMAD.MOV.U32 R13, RZ, RZ, R7 ;  /* 0x000000ffff0d7224 */ /* 0x000fce00078e0007 */
[----:B------:R-:W-:Y:S05]  /*2b720*/  WARPSYNC.COLLECTIVE R15, `(.L_x_2148) ;  /* 0x000000000f087348 */ /* 0x000fea0003c00000 */
[----:B------:R0:W1:Y:S02]  /*2b730*/  SHFL.IDX P6, R14, R13, R12, R11 ;  /* 0x0000000c0d0e7389 */ /* 0x00006400000c000b */
[----:B01----:R-:W-:Y:S01]  /*2b740*/  ENDCOLLECTIVE ;  /* 0x000000000000791b */ /* 0x003fe20003800000 */
.L_x_2148:
[----:B------:R-:W-:Y:S05]  /*2b750*/  BSYNC B1 ;  /* 0x0000000000017941 */ /* 0x000fea0003800000 */
.L_x_2147:
[----:B------:R-:W-:Y:S05]  /*2b760*/  BRA `(.L_x_2149) ;  /* 0xffffff8800387947 */ /* 0x000fea000383ffff */
.L_x_1966:
[----:B------:R-:W-:Y:S01]  /*2b770*/  BSSY B1, `(.L_x_2150) ;  /* 0x0000006000017945 */ /* 0x000fe20003800000 */
[----:B------:R-:W-:-:S07]  /*2b780*/  IMAD.MOV.U32 R15, RZ, RZ, -0x1 ;  /* 0xffffffffff0f7424 */ /* 0x000fce00078e00ff */
[----:B01----:R-:W-:Y:S05]  /*2b790*/  WARPSYNC.COLLECTIVE R15, `(.L_x_2151) ;  /* 0x000000000f0c7348 */ /* 0x003fea0003c00000 */
[----:B------:R-:W-:Y:S02]  /*2b7a0*/  ELECT P6, UR62, PT ;  /* 0x00000000003e782f */ /* 0x000fe400038c0000 */
[----:B------:R-:W-:Y:S01]  /*2b7b0*/  MOV R14, UR62 ;  /* 0x0000003e000e7c02 */ /* 0x000fe20008000f00 */
[----:B01----:R-:W-:Y:S10]  /*2b7c0*/  ENDCOLLECTIVE ;  /* 0x000000000000791b */ /* 0x003ff40003800000 */
.L_x_2151:
[----:B------:R-:W-:Y:S05]  /*2b7d0*/  BSYNC B1 ;  /* 0x0000000000017941 */ /* 0x000fea0003800000 */
.L_x_2150:
[----:B------:R-:W-:Y:S05]  /*2b7e0*/  BRA `(.L_x_1965) ;  /* 0xffffff8800307947 */ /* 0x000fea000383ffff */
.L_x_1968:
[----:B-1----:R-:W2:Y:S02]  /*2b7f0*/  LDL R6, [R1] ;  /* 0x0000000001067983 */ /* 0x002ea40000100800 */
[----:B--2---:R1:W2:Y:S02]  /*2b800*/  SYNCS.PHASECHK.TRANS64.TRYWAIT P0, [R6+URZ+0x2a820], R5 ;  /* 0x02a82005060075a7 */ /* 0x0042a4000800017f */
[----:B--2---:R-:W-:Y:S05]  /*2b810*/  @!P0 NANOSLEEP.SYNCS 0x989680 ;  /* 0x009896800000895d */ /* 0x004fea0003900000 */
[----:B------:R-:W2:Y:S02]  /*2b820*/  @!P0 SYNCS.PHASECHK.TRANS64 P0, [R6+URZ+0x2a820], R5 ;  /* 0x02a82005060085a7 */ /* 0x000ea4000800007f */
[----:B--2---:R-:W-:Y:S05]  /*2b830*/  @!P0 BRA `(.L_x_1968) ;  /* 0xfffffffc00ec8947 */ /* 0x004fea000383ffff */
[----:B------:R-:W-:Y:S05]  /*2b840*/  BRA `(.L_x_2152) ;  /* 0xffffff8800407947 */ /* 0x000fea000383ffff */
.L_x_1972:
[----:B-1----:R1:W2:Y:S02]  /*2b850*/  SYNCS.PHASECHK.TRANS64.TRYWAIT P0, [R7+URZ+0x2a8a0], R10 ;  /* 0x02a8a00a070075a7 */ /* 0x0022a4000800017f */
[----:B--2---:R-:W-:Y:S05]  /*2b860*/  @!P0 NANOSLEEP.SYNCS 0x989680 ;  /* 0x009896800000895d */ /* 0x004fea0003900000 */
[----:B------:R-:W2:Y:S02]  /*2b870*/  @!P0 SYNCS.PHASECHK.TRANS64 P0, [R7+URZ+0x2a8a0], R10 ;  /* 0x02a8a00a070085a7 */ /* 0x000ea4000800007f */
[----:B--2---:R-:W-:Y:S05]  /*2b880*/  @!P0 BRA `(.L_x_1972) ;  /* 0xfffffffc00f08947 */ /* 0x004fea000383ffff */
[----:B------:R-:W-:Y:S05]  /*2b890*/  BRA `(.L_x_2153) ;  /* 0xffffff8800647947 */ /* 0x000fea000383ffff */
.L_x_1979:
[----:B--2---:R2:W3:Y:S02]  /*2b8a0*/  SYNCS.PHASECHK.TRANS64.TRYWAIT P0, [R7+URZ+0x2a8c0], R10 ;  /* 0x02a8c00a070075a7 */ /* 0x0044e4000800017f */
[----:B---3--:R-:W-:Y:S05]  /*2b8b0*/  @!P0 NANOSLEEP.SYNCS 0x989680 ;  /* 0x009896800000895d */ /* 0x008fea0003900000 */
[----:B------:R-:W3:Y:S02]  /*2b8c0*/  @!P0 SYNCS.PHASECHK.TRANS64 P0, [R7+URZ+0x2a8c0], R10 ;  /* 0x02a8c00a070085a7 */ /* 0x000ee4000800007f */
[----:B---3--:R-:W-:Y:S05]  /*2b8d0*/  @!P0 BRA `(.L_x_1979) ;  /* 0xfffffffc00f08947 */ /* 0x008fea000383ffff */
[----:B------:R-:W-:Y:S05]  /*2b8e0*/  BRA `(.L_x_2154) ;  /* 0xffffff8c00647947 */ /* 0x000fea000383ffff */
.L_x_1987:
[----:B-1----:R1:W2:Y:S02]  /*2b8f0*/  SYNCS.PHASECHK.TRANS64.TRYWAIT P1, [R8+URZ+0x2a8a0], R7 ;  /* 0x02a8a007080075a7 */ /* 0x0022a4000802017f */
[----:B--2---:R-:W-:Y:S05]  /*2b900*/  @!P1 NANOSLEEP.SYNCS 0x989680 ;  /* 0x009896800000995d */ /* 0x004fea0003900000 */
[----:B------:R-:W2:Y:S02]  /*2b910*/  @!P1 SYNCS.PHASECHK.TRANS64 P1, [R8+URZ+0x2a8a0], R7 ;  /* 0x02a8a007080095a7 */ /* 0x000ea4000802007f */
[----:B--2---:R-:W-:Y:S05]  /*2b920*/  @!P1 BRA `(.L_x_1987) ;  /* 0xfffffffc00f09947 */ /* 0x004fea000383ffff */
[----:B------:R-:W-:Y:S05]  /*2b930*/  BRA `(.L_x_2155) ;  /* 0xffffff9000847947 */ /* 0x000fea000383ffff */
.L_x_1994:
[----:B--2---:R2:W3:Y:S02]  /*2b940*/  SYNCS.PHASECHK.TRANS64.TRYWAIT P1, [R8+URZ+0x2a8c0], R7 ;  /* 0x02a8c007080075a7 */ /* 0x0044e4000802017f */
[----:B---3--:R-:W-:Y:S05]  /*2b950*/  @!P1 NANOSLEEP.SYNCS 0x989680 ;  /* 0x009896800000995d */ /* 0x008fea0003900000 */
[----:B------:R-:W3:Y:S02]  /*2b960*/  @!P1 SYNCS.PHASECHK.TRANS64 P1, [R8+URZ+0x2a8c0], R7 ;  /* 0x02a8c007080095a7 */ /* 0x000ee4000802007f */
[----:B---3--:R-:W-:Y:S05]  /*2b970*/  @!P1 BRA `(.L_x_1994) ;  /* 0xfffffffc00f09947 */ /* 0x008fea000383ffff */
[----:B------:R-:W-:Y:S05]  /*2b980*/  BRA `(.L_x_2156) ;  /* 0xffffff9400807947 */ /* 0x000fea000383ffff */
.L_x_2016:
[----:B------:R-:W2:Y:S01]  /*2b990*/  S2R R4, SR_TID.X ;  /* 0x0000000000047919 */ /* 0x000ea20000002100 */
[----:B------:R-:W-:Y:S01]  /*2b9a0*/  BSSY B0, `(.L_x_2157) ;  /* 0x000000a000007945 */ /* 0x000fe20003800000 */
[----:B------:R-:W-:Y:S02]  /*2b9b0*/  IMAD.MOV.U32 R12, RZ, RZ, RZ ;  /* 0x000000ffff0c7224 */ /* 0x000fe400078e00ff */
[----:B0-----:R-:W-:Y:S02]  /*2b9c0*/  IMAD.MOV.U32 R11, RZ, RZ, 0x1f ;  /* 0x0000001fff0b7424 */ /* 0x001fe400078e00ff */
[----:B------:R-:W-:Y:S01]  /*2b9d0*/  IMAD.MOV.U32 R15, RZ, RZ, -0x1 ;  /* 0xffffffffff0f7424 */ /* 0x000fe200078e00ff */
[----:B--2---:R-:W-:-:S04]  /*2b9e0*/  SHF.R.U32.HI R4, RZ, 0x5, R4 ;  /* 0x00000005ff047819 */ /* 0x004fc80000011604 */
[----:B------:R-:W-:-:S05]  /*2b9f0*/  LOP3.LUT R4, R4, 0x3, RZ, 0xc0, !PT ;  /* 0x0000000304047812 */ /* 0x000fca00078ec0ff */
[----:B------:R-:W-:-:S07]  /*2ba00*/  IMAD.MOV.U32 R13, RZ, RZ, R4 ;  /* 0x000000ffff0d7224 */ /* 0x000fce00078e0004 */
[----:B-1----:R-:W-:Y:S05]  /*2ba10*/  WARPSYNC.COLLECTIVE R15, `(.L_x_2158) ;  /* 0x000000000f087348 */ /* 0x002fea0003c00000 */
[----:B------:R0:W2:Y:S02]  /*2ba20*/  SHFL.IDX P6, R14, R13, R12, R11 ;  /* 0x0000000c0d0e7389 */ /* 0x0000a400000c000b */
[----:B012---:R-:W-:Y:S01]  /*2ba30*/  ENDCOLLECTIVE ;  /* 0x000000000000791b */ /* 0x007fe20003800000 */
.L_x_2158:
[----:B------:R-:W-:Y:S05]  /*2ba40*/  BSYNC B0 ;  /* 0x0000000000007941 */ /* 0x000fea0003800000 */
.L_x_2157:
[----:B------:R-:W-:Y:S05]  /*2ba50*/  BRA `(.L_x_2159) ;  /* 0xffffffa000fc7947 */ /* 0x000fea000383ffff */
.L_x_2018:
[----:B------:R-:W-:Y:S01]  /*2ba60*/  BSSY B0, `(.L_x_2160) ;  /* 0x0000006000007945 */ /* 0x000fe20003800000 */
[----:B------:R-:W-:-:S07]  /*2ba70*/  IMAD.MOV.U32 R15, RZ, RZ, -0x1 ;  /* 0xffffffffff0f7424 */ /* 0x000fce00078e00ff */
[----:B01-3--:R-:W-:Y:S05]  /*2ba80*/  WARPSYNC.COLLECTIVE R15, `(.L_x_2161) ;  /* 0x000000000f0c7348 */ /* 0x00bfea0003c00000 */
[----:B------:R-:W-:Y:S02]  /*2ba90*/  ELECT P6, UR62, PT ;  /* 0x00000000003e782f */ /* 0x000fe400038c0000 */
[----:B------:R-:W-:Y:S01]  /*2baa0*/  MOV R14, UR62 ;  /* 0x0000003e000e7c02 */ /* 0x000fe20008000f00 */
[----:B01-3--:R-:W-:Y:S10]  /*2bab0*/  ENDCOLLECTIVE ;  /* 0x000000000000791b */ /* 0x00bff40003800000 */
.L_x_2161:
[----:B------:R-:W-:Y:S05]  /*2bac0*/  BSYNC B0 ;  /* 0x0000000000007941 */ /* 0x000fea0003800000 */
.L_x_2160:
[----:B------:R-:W-:Y:S05]  /*2bad0*/  BRA `(.L_x_2162) ;  /* 0xffffffa400087947 */ /* 0x000fea000383ffff */
.L_x_2020:
[----:B-1----:R1:W2:Y:S02]  /*2bae0*/  SYNCS.PHASECHK.TRANS64.TRYWAIT P0, [R0+URZ+0x2a840], R2 ;  /* 0x02a84002000075a7 */ /* 0x0022a4000800017f */
[----:B--2---:R-:W-:Y:S05]  /*2baf0*/  @!P0 NANOSLEEP.SYNCS 0x989680 ;  /* 0x009896800000895d */ /* 0x004fea0003900000 */
[----:B------:R-:W2:Y:S02]  /*2bb00*/  @!P0 SYNCS.PHASECHK.TRANS64 P0, [R0+URZ+0x2a840], R2 ;  /* 0x02a84002000085a7 */ /* 0x000ea4000800007f */
[----:B--2---:R-:W-:Y:S05]  /*2bb10*/  @!P0 BRA `(.L_x_2020) ;  /* 0xfffffffc00f08947 */ /* 0x004fea000383ffff */
[----:B------:R-:W-:Y:S05]  /*2bb20*/  BRA `(.L_x_2163) ;  /* 0xffffffa400747947 */ /* 0x000fea000383ffff */
.L_x_2024:
[----:B------:R-:W2:Y:S01]  /*2bb30*/  LDL.LU R11, [R1+0x3c] ;  /* 0x00003c00010b7983 */ /* 0x000ea20000300800 */
[----:B------:R-:W-:Y:S02]  /*2bb40*/  IMAD.MOV.U32 R13, RZ, RZ, R3 ;  /* 0x000000ffff0d7224 */ /* 0x000fe400078e0003 */
[----:B------:R-:W-:Y:S01]  /*2bb50*/  IMAD.MOV.U32 R12, RZ, RZ, RZ ;  /* 0x000000ffff0c7224 */ /* 0x000fe200078e00ff */
[----:B------:R-:W0:Y:S01]  /*2bb60*/  S2R R5, SR_TID.X ;  /* 0x0000000000057919 */ /* 0x000e220000002100 */
[----:B------:R-:W-:Y:S01]  /*2bb70*/  IMAD.MOV.U32 R15, RZ, RZ, -0x1 ;  /* 0xffffffffff0f7424 */ /* 0x000fe200078e00ff */
[----:B0-----:R-:W-:-:S04]  /*2bb80*/  LOP3.LUT R5, R5, 0x7f, RZ, 0xc0, !PT ;  /* 0x0000007f05057812 */ /* 0x001fc800078ec0ff */
        /* <DEDUP_REMOVED lines=9> */
.L_x_2164:
[----:B------:R-:W-:Y:S02]  /*2bc20*/  IMAD.MOV.U32 R13, RZ, RZ, R4 ;  /* 0x000000ffff0d7224 */ /* 0x000fe400078e0004 */
[----:B------:R-:W-:-:S07]  /*2bc30*/  IMAD.MOV.U32 R6, RZ, RZ, R14 ;  /* 0x000000ffff067224 */ /* 0x000fce00078e000e */
[----:B------:R-:W-:Y:S05]  /*2bc40*/  WARPSYNC.COLLECTIVE R15, `(.L_x_2165) ;  /* 0x000000000f087348 */ /* 0x000fea0003c00000 */
[----:B------:R0:W1:Y:S02]  /*2bc50*/  SHFL.IDX P6, R14, R13, R12, R11 ;  /* 0x0000000c0d0e7389 */ /* 0x00006400000c000b */
[----:B01----:R-:W-:Y:S01]  /*2bc60*/  ENDCOLLECTIVE ;  /* 0x000000000000791b */ /* 0x003fe20003800000 */
.L_x_2165:
        /* <DEDUP_REMOVED lines=19> */
.L_x_2166:
[----:B------:R-:W-:Y:S02]  /*2bda0*/  IMAD.MOV.U32 R13, RZ, RZ, R4 ;  /* 0x000000ffff0d7224 */ /* 0x000fe400078e0004 */
[----:B------:R-:W-:-:S07]  /*2bdb0*/  IMAD.MOV.U32 R9, RZ, RZ, R14 ;  /* 0x000000ffff097224 */ /* 0x000fce00078e000e */
[----:B------:R-:W-:Y:S05]  /*2bdc0*/  WARPSYNC.COLLECTIVE R15, `(.L_x_2167) ;  /* 0x000000000f087348 */ /* 0x000fea0003c00000 */
[----:B------:R0:W1:Y:S02]  /*2bdd0*/  SHFL.IDX P6, R14, R13, R12, R11 ;  /* 0x0000000c0d0e7389 */ /* 0x00006400000c000b */
[----:B01----:R-:W-:Y:S01]  /*2bde0*/  ENDCOLLECTIVE ;  /* 0x000000000000791b */ /* 0x003fe20003800000 */
.L_x_2167:
        /* <DEDUP_REMOVED lines=20> */
.L_x_2168:
[----:B------:R-:W-:Y:S02]  /*2bf30*/  IMAD.MOV.U32 R13, RZ, RZ, R4 ;  /* 0x000000ffff0d7224 */ /* 0x000fe400078e0004 */
[----:B------:R-:W-:-:S05]  /*2bf40*/  IMAD.SHL.U32 R9, R9, 0x8, RZ ;  /* 0x0000000809097824 */ /* 0x000fca00078e00ff */
[----:B------:R-:W-:Y:S01]  /*2bf50*/  LOP3.LUT R9, R9, 0x38, RZ, 0xc0, !PT ;  /* 0x0000003809097812 */ /* 0x000fe200078ec0ff */
[----:B------:R-:W-:-:S07]  /*2bf60*/  IMAD.MOV.U32 R8, RZ, RZ, R14 ;  /* 0x000000ffff087224 */ /* 0x000fce00078e000e */
[----:B------:R-:W-:Y:S05]  /*2bf70*/  WARPSYNC.COLLECTIVE R15, `(.L_x_2169) ;  /* 0x000000000f087348 */ /* 0x000fea0003c00000 */
[----:B------:R0:W1:Y:S02]  /*2bf80*/  SHFL.IDX P6, R14, R13, R12, R11 ;  /* 0x0000000c0d0e7389 */ /* 0x00006400000c000b */
[----:B01----:R-:W-:Y:S01]  /*2bf90*/  ENDCOLLECTIVE ;  /* 0x000000000000791b */ /* 0x003fe20003800000 */
.L_x_2169:
        /* <DEDUP_REMOVED lines=19> */
.L_x_2170:
[----:B------:R-:W-:Y:S02]  /*2c0d0*/  IMAD.MOV.U32 R13, RZ, RZ, R4 ;  /* 0x000000ffff0d7224 */ /* 0x000fe400078e0004 */
[----:B------:R-:W-:-:S07]  /*2c0e0*/  IMAD.MOV.U32 R6, RZ, RZ, R14 ;  /* 0x000000ffff067224 */ /* 0x000fce00078e000e */
[----:B------:R-:W-:Y:S05]  /*2c0f0*/  WARPSYNC.COLLECTIVE R15, `(.L_x_2171) ;  /* 0x000000000f087348 */ /* 0x000fea0003c00000 */
[----:B------:R0:W1:Y:S02]  /*2c100*/  SHFL.IDX P6, R14, R13, R12, R11 ;  /* 0x0000000c0d0e7389 */ /* 0x00006400000c000b */
[----:B01----:R-:W-:Y:S01]  /*2c110*/  ENDCOLLECTIVE ;  /* 0x000000000000791b */ /* 0x003fe20003800000 */
.L_x_2171:
        /* <DEDUP_REMOVED lines=19> */
.L_x_2172:
[----:B------:R-:W-:Y:S02]  /*2c250*/  IMAD.MOV.U32 R13, RZ, RZ, R4 ;  /* 0x000000ffff0d7224 */ /* 0x000fe400078e0004 */
[----:B------:R-:W-:-:S07]  /*2c260*/  IMAD.MOV.U32 R6, RZ, RZ, R14 ;  /* 0x000000ffff067224 */ /* 0x000fce00078e000e */
[----:B------:R-:W-:Y:S05]  /*2c270*/  WARPSYNC.COLLECTIVE R15, `(.L_x_2173) ;  /* 0x000000000f087348 */ /* 0x000fea0003c00000 */
[----:B------:R0:W1:Y:S02]  /*2c280*/  SHFL.IDX P6, R14, R13, R12, R11 ;  /* 0x0000000c0d0e7389 */ /* 0x00006400000c000b */
[----:B01----:R-:W-:Y:S01]  /*2c290*/  ENDCOLLECTIVE ;  /* 0x000000000000791b */ /* 0x003fe20003800000 */
.L_x_2173:
        /* <DEDUP_REMOVED lines=19> */
.L_x_2174:
[----:B------:R-:W-:Y:S02]  /*2c3d0*/  IMAD.MOV.U32 R13, RZ, RZ, R4 ;  /* 0x000000ffff0d7224 */ /* 0x000fe400078e0004 */
[----:B------:R-:W-:-:S07]  /*2c3e0*/  IMAD.MOV.U32 R6, RZ, RZ, R14 ;  /* 0x000000ffff067224 */ /* 0x000fce00078e000e */
[----:B------:R-:W-:Y:S05]  /*2c3f0*/  WARPSYNC.COLLECTIVE R15, `(.L_x_2175) ;  /* 0x000000000f087348 */ /* 0x000fea0003c00000 */
[----:B------:R0:W1:Y:S02]  /*2c400*/  SHFL.IDX P6, R14, R13, R12, R11 ;  /* 0x0000000c0d0e7389 */ /* 0x00006400000c000b */
[----:B01----:R-:W-:Y:S01]  /*2c410*/  ENDCOLLECTIVE ;  /* 0x000000000000791b */ /* 0x003fe20003800000 */
.L_x_2175:
        /* <DEDUP_REMOVED lines=17> */
.L_x_2176:
[----:B------:R-:W-:-:S05]  /*2c530*/  VIADD R7, R0, 0x60 ;  /* 0x0000006000077836 */ /* 0x000fca0000000000 */
[----:B------:R-:W-:Y:S01]  /*2c540*/  ISETP.GE.AND P4, PT, R7, R2, PT ;  /* 0x000000020700720c */ /* 0x000fe20003f86270 */
[----:B------:R-:W-:Y:S02]  /*2c550*/  IMAD.MOV.U32 R13, RZ, RZ, R4 ;  /* 0x000000ffff0d7224 */ /* 0x000fe400078e0004 */
[----:B------:R-:W-:-:S10]  /*2c560*/  IMAD.MOV.U32 R6, RZ, RZ, R14 ;  /* 0x000000ffff067224 */ /* 0x000fd400078e000e */
[----:B------:R-:W-:Y:S05]  /*2c570*/  WARPSYNC.COLLECTIVE R15, `(.L_x_2177) ;  /* 0x000000000f087348 */ /* 0x000fea0003c00000 */
[----:B------:R0:W1:Y:S02]  /*2c580*/  SHFL.IDX P6, R14, R13, R12, R11 ;  /* 0x0000000c0d0e7389 */ /* 0x00006400000c000b */
[----:B01----:R-:W-:Y:S01]  /*2c590*/  ENDCOLLECTIVE ;  /* 0x000000000000791b */ /* 0x003fe20003800000 */
.L_x_2177:
        /* <DEDUP_REMOVED lines=17> */
.L_x_2178:
[----:B------:R-:W-:Y:S02]  /*2c6b0*/  IMAD.MOV.U32 R13, RZ, RZ, R4 ;  /* 0x000000ffff0d7224 */ /* 0x000fe400078e0004 */
[----:B------:R-:W-:-:S07]  /*2c6c0*/  IMAD.MOV.U32 R5, RZ, RZ, R14 ;  /* 0x000000ffff057224 */ /* 0x000fce00078e000e */
[----:B------:R-:W-:Y:S05]  /*2c6d0*/  WARPSYNC.COLLECTIVE R15, `(.L_x_2179) ;  /* 0x000000000f087348 */ /* 0x000fea0003c00000 */
[----:B------:R0:W1:Y:S02]  /*2c6e0*/  SHFL.IDX P6, R14, R13, R12, R11 ;  /* 0x0000000c0d0e7389 */ /* 0x00006400000c000b */
[----:B01----:R-:W-:Y:S01]  /*2c6f0*/  ENDCOLLECTIVE ;  /* 0x000000000000791b */ /* 0x003fe20003800000 */
.L_x_2179:
[----:B------:R-:W-:Y:S01]  /*2c700*/  IMAD.MOV.U32 R3, RZ, RZ, R14 ;  /* 0x000000ffff037224 */ /* 0x000fe200078e000e */
[----:B------:R-:W-:Y:S06]  /*2c710*/  BRA `(.L_x_2180) ;  /* 0xffffffa800307947 */ /* 0x000fec000383ffff */
.L_x_2029:
[----:B0-----:R-:W2:Y:S02]  /*2c720*/  LDL R2, [R1] ;  /* 0x0000000001027983 */ /* 0x001ea40000100800 */
[----:B--2---:R0:W2:Y:S02]  /*2c730*/  SYNCS.PHASECHK.TRANS64.TRYWAIT P0, [R2+URZ+0x2a820], R0 ;  /* 0x02a82000020075a7 */ /* 0x0040a4000800017f */
[----:B--2---:R-:W-:Y:S05]  /*2c740*/  @!P0 NANOSLEEP.SYNCS 0x989680 ;  /* 0x009896800000895d */ /* 0x004fea0003900000 */
[----:B------:R-:W2:Y:S02]  /*2c750*/  @!P0 SYNCS.PHASECHK.TRANS64 P0, [R2+URZ+0x2a820], R0 ;  /* 0x02a82000020085a7 */ /* 0x000ea4000800007f */
[----:B--2---:R-:W-:Y:S05]  /*2c760*/  @!P0 BRA `(.L_x_2029) ;  /* 0xfffffffc00ec8947 */ /* 0x004fea000383ffff */
[----:B------:R-:W-:Y:S05]  /*2c770*/  BRA `(.L_x_2181) ;  /* 0xffffffa800b87947 */ /* 0x000fea000383ffff */
.L_x_2038:
[----:B-1----:R1:W2:Y:S02]  /*2c780*/  SYNCS.PHASECHK.TRANS64.TRYWAIT P0, [R3+URZ+0x2a840], R2 ;  /* 0x02a84002030075a7 */ /* 0x0022a4000800017f */
[----:B--2---:R-:W-:Y:S05]  /*2c790*/  @!P0 NANOSLEEP.SYNCS 0x989680 ;  /* 0x009896800000895d */ /* 0x004fea0003900000 */
[----:B------:R-:W2:Y:S02]  /*2c7a0*/  @!P0 SYNCS.PHASECHK.TRANS64 P0, [R3+URZ+0x2a840], R2 ;  /* 0x02a84002030085a7 */ /* 0x000ea4000800007f */
[----:B--2---:R-:W-:Y:S05]  /*2c7b0*/  @!P0 BRA `(.L_x_2038) ;  /* 0xfffffffc00f08947 */ /* 0x004fea000383ffff */
[----:B------:R-:W-:Y:S05]  /*2c7c0*/  BRA `(.L_x_2182) ;  /* 0xffffffac00887947 */ /* 0x000fea000383ffff */
.L_x_2045:
[----:B0-----:R0:W1:Y:S02]  /*2c7d0*/  SYNCS.PHASECHK.TRANS64.TRYWAIT P0, [R3+URZ+0x60], R2 ;  /* 0x00006002030075a7 */ /* 0x001064000800017f */
[----:B-1----:R-:W-:Y:S05]  /*2c7e0*/  @!P0 NANOSLEEP.SYNCS 0x989680 ;  /* 0x009896800000895d */ /* 0x002fea0003900000 */
[----:B------:R-:W1:Y:S02]  /*2c7f0*/  @!P0 SYNCS.PHASECHK.TRANS64 P0, [R3+URZ+0x60], R2 ;  /* 0x00006002030085a7 */ /* 0x000e64000800007f */
[----:B-1----:R-:W-:Y:S05]  /*2c800*/  @!P0 BRA `(.L_x_2045) ;  /* 0xfffffffc00f08947 */ /* 0x002fea000383ffff */
[----:B------:R-:W-:Y:S05]  /*2c810*/  BRA `(.L_x_2183) ;  /* 0xffffffb000a07947 */ /* 0x000fea000383ffff */
.L_x_2054:
[----:B-1----:R1:W2:Y:S02]  /*2c820*/  SYNCS.PHASECHK.TRANS64.TRYWAIT P0, [R3+URZ+0x2a840], R2 ;  /* 0x02a84002030075a7 */ /* 0x0022a4000800017f */
[----:B--2---:R-:W-:Y:S05]  /*2c830*/  @!P0 NANOSLEEP.SYNCS 0x989680 ;  /* 0x009896800000895d */ /* 0x004fea0003900000 */
[----:B------:R-:W2:Y:S02]  /*2c840*/  @!P0 SYNCS.PHASECHK.TRANS64 P0, [R3+URZ+0x2a840], R2 ;  /* 0x02a84002030085a7 */ /* 0x000ea4000800007f */
[----:B--2---:R-:W-:Y:S05]  /*2c850*/  @!P0 BRA `(.L_x_2054) ;  /* 0xfffffffc00f08947 */ /* 0x004fea000383ffff */
[----:B------:R-:W-:Y:S05]  /*2c860*/  BRA `(.L_x_2184) ;  /* 0xffffffb800487947 */ /* 0x000fea000383ffff */
.L_x_2061:
[----:B0-----:R0:W1:Y:S02]  /*2c870*/  SYNCS.PHASECHK.TRANS64.TRYWAIT P0, [R2+URZ+0x60], R3 ;  /* 0x00006003020075a7 */ /* 0x001064000800017f */
[----:B-1----:R-:W-:Y:S05]  /*2c880*/  @!P0 NANOSLEEP.SYNCS 0x989680 ;  /* 0x009896800000895d */ /* 0x002fea0003900000 */
[----:B------:R-:W1:Y:S02]  /*2c890*/  @!P0 SYNCS.PHASECHK.TRANS64 P0, [R2+URZ+0x60], R3 ;  /* 0x00006003020085a7 */ /* 0x000e64000800007f */
[----:B-1----:R-:W-:Y:S05]  /*2c8a0*/  @!P0 BRA `(.L_x_2061) ;  /* 0xfffffffc00f08947 */ /* 0x002fea000383ffff */
[----:B------:R-:W-:Y:S05]  /*2c8b0*/  BRA `(.L_x_2185) ;  /* 0xffffffbc00607947 */ /* 0x000fea000383ffff */
.L_x_2070:
[----:B--2---:R2:W3:Y:S02]  /*2c8c0*/  SYNCS.PHASECHK.TRANS64.TRYWAIT P0, [R2+URZ+0x2a840], R3 ;  /* 0x02a84003020075a7 */ /* 0x0044e4000800017f */
[----:B---3--:R-:W-:Y:S05]  /*2c8d0*/  @!P0 NANOSLEEP.SYNCS 0x989680 ;  /* 0x009896800000895d */ /* 0x008fea0003900000 */
[----:B------:R-:W3:Y:S02]  /*2c8e0*/  @!P0 SYNCS.PHASECHK.TRANS64 P0, [R2+URZ+0x2a840], R3 ;  /* 0x02a84003020085a7 */ /* 0x000ee4000800007f */
[----:B---3--:R-:W-:Y:S05]  /*2c8f0*/  @!P0 BRA `(.L_x_2070) ;  /* 0xfffffffc00f08947 */ /* 0x008fea000383ffff */
[----:B------:R-:W-:Y:S05]  /*2c900*/  BRA `(.L_x_2186) ;  /* 0xffffffc000d47947 */ /* 0x000fea000383ffff */
.L_x_2077:
[----:B0-----:R0:W1:Y:S02]  /*2c910*/  SYNCS.PHASECHK.TRANS64.TRYWAIT P0, [R2+URZ+0x60], R5 ;  /* 0x00006005020075a7 */ /* 0x001064000800017f */
[----:B-1----:R-:W-:Y:S05]  /*2c920*/  @!P0 NANOSLEEP.SYNCS 0x989680 ;  /* 0x009896800000895d */ /* 0x002fea0003900000 */
[----:B------:R-:W1:Y:S02]  /*2c930*/  @!P0 SYNCS.PHASECHK.TRANS64 P0, [R2+URZ+0x60], R5 ;  /* 0x00006005020085a7 */ /* 0x000e64000800007f */
[----:B-1----:R-:W-:Y:S05]  /*2c940*/  @!P0 BRA `(.L_x_2077) ;  /* 0xfffffffc00f08947 */ /* 0x002fea000383ffff */
[----:B------:R-:W-:Y:S05]  /*2c950*/  BRA `(.L_x_2187) ;  /* 0xffffffc400ec7947 */ /* 0x000fea000383ffff */
.L_x_2088:
[----:B--2---:R2:W3:Y:S02]  /*2c960*/  SYNCS.PHASECHK.TRANS64.TRYWAIT P0, [R0+URZ+0x2a860], R2 ;  /* 0x02a86002000075a7 */ /* 0x0044e4000800017f */
[----:B---3--:R-:W-:Y:S05]  /*2c970*/  @!P0 NANOSLEEP.SYNCS 0x989680 ;  /* 0x009896800000895d */ /* 0x008fea0003900000 */
[----:B------:R-:W3:Y:S02]  /*2c980*/  @!P0 SYNCS.PHASECHK.TRANS64 P0, [R0+URZ+0x2a860], R2 ;  /* 0x02a86002000085a7 */ /* 0x000ee4000800007f */
[----:B---3--:R-:W-:Y:S05]  /*2c990*/  @!P0 BRA `(.L_x_2088) ;  /* 0xfffffffc00f08947 */ /* 0x008fea000383ffff */
[----:B------:R-:W-:Y:S05]  /*2c9a0*/  BRA `(.L_x_2188) ;  /* 0xffffffcc00447947 */ /* 0x000fea000383ffff */
.L_x_2095:
[----:B------:R-:W-:Y:S01]  /*2c9b0*/  BSSY B0, `(.L_x_2189) ;  /* 0x0000008000007945 */ /* 0x000fe20003800000 */
[----:B------:R-:W-:Y:S02]  /*2c9c0*/  IMAD.MOV.U32 R13, RZ, RZ, R16 ;  /* 0x000000ffff0d7224 */ /* 0x000fe400078e0010 */
[----:B0-----:R-:W-:Y:S02]  /*2c9d0*/  IMAD.MOV.U32 R12, RZ, RZ, RZ ;  /* 0x000000ffff0c7224 */ /* 0x001fe400078e00ff */
[----:B------:R-:W-:Y:S02]  /*2c9e0*/  IMAD.MOV.U32 R11, RZ, RZ, 0x1f ;  /* 0x0000001fff0b7424 */ /* 0x000fe400078e00ff */
[----:B------:R-:W-:-:S07]  /*2c9f0*/  IMAD.MOV.U32 R15, RZ, RZ, -0x1 ;  /* 0xffffffffff0f7424 */ /* 0x000fce00078e00ff */
[----:B------:R-:W-:Y:S05]  /*2ca00*/  WARPSYNC.COLLECTIVE R15, `(.L_x_2190) ;  /* 0x000000000f087348 */ /* 0x000fea0003c00000 */
[----:B------:R0:W1:Y:S02]  /*2ca10*/  SHFL.IDX P6, R14, R13, R12, R11 ;  /* 0x0000000c0d0e7389 */ /* 0x00006400000c000b */
[----:B01----:R-:W-:Y:S01]  /*2ca20*/  ENDCOLLECTIVE ;  /* 0x000000000000791b */ /* 0x003fe20003800000 */
.L_x_2190:
[----:B------:R-:W-:Y:S05]  /*2ca30*/  BSYNC B0 ;  /* 0x0000000000007941 */ /* 0x000fea0003800000 */
.L_x_2189:
        /* <DEDUP_REMOVED lines=9> */
.L_x_2191:
        /* <DEDUP_REMOVED lines=19> */
.L_x_2192:
        /* <DEDUP_REMOVED lines=8> */
.L_x_2193:
        /* <DEDUP_REMOVED lines=8> */
.L_x_2194:
        /* <DEDUP_REMOVED lines=8> */
.L_x_2195:
        /* <DEDUP_REMOVED lines=8> */
.L_x_2196:
        /* <DEDUP_REMOVED lines=9> */
.L_x_2197:
[----:B------:R-:W-:Y:S01]  /*2ce90*/  IMAD.MOV.U32 R16, RZ, RZ, R14 ;  /* 0x000000ffff107224 */ /* 0x000fe200078e000e */
[----:B------:R-:W-:Y:S06]  /*2cea0*/  BRA `(.L_x_2198) ;  /* 0xffffffcc00c07947 */ /* 0x000fec000383ffff */
.L_x_2100:
[----:B------:R-:W-:Y:S01]  /*2ceb0*/  BSSY B0, `(.L_x_2199) ;  /* 0x0000008000007945 */ /* 0x000fe20003800000 */
[----:B-----5:R-:W-:Y:S02]  /*2cec0*/  IMAD.MOV.U32 R13, RZ, RZ, R3 ;  /* 0x000000ffff0d7224 */ /* 0x020fe400078e0003 */
[----:B0-----:R-:W-:Y:S02]  /*2ced0*/  IMAD.MOV.U32 R12, RZ, RZ, 0x1 ;  /* 0x00000001ff0c7424 */ /* 0x001fe400078e00ff */
[----:B------:R-:W-:Y:S02]  /*2cee0*/  IMAD.MOV.U32 R11, RZ, RZ, RZ ;  /* 0x000000ffff0b7224 */ /* 0x000fe400078e00ff */
[----:B------:R-:W-:-:S07]  /*2cef0*/  IMAD.MOV.U32 R15, RZ, RZ, -0x1 ;  /* 0xffffffffff0f7424 */ /* 0x000fce00078e00ff */
[----:B-1----:R-:W-:Y:S05]  /*2cf00*/  WARPSYNC.COLLECTIVE R15, `(.L_x_2200) ;  /* 0x000000000f087348 */ /* 0x002fea0003c00000 */
[----:B------:R0:W2:Y:S02]  /*2cf10*/  SHFL.UP P6, R14, R13, R12, R11 ;  /* 0x0400000c0d0e7389 */ /* 0x0000a400000c000b */
[----:B012---:R-:W-:Y:S01]  /*2cf20*/  ENDCOLLECTIVE ;  /* 0x000000000000791b */ /* 0x007fe20003800000 */
.L_x_2200:
[----:B------:R-:W-:Y:S05]  /*2cf30*/  BSYNC B0 ;  /* 0x0000000000007941 */ /* 0x000fea0003800000 */
.L_x_2199:
        /* <DEDUP_REMOVED lines=9> */
.L_x_2201:
        /* <DEDUP_REMOVED lines=8> */
.L_x_2202:
        /* <DEDUP_REMOVED lines=8> */
.L_x_2203:
        /* <DEDUP_REMOVED lines=8> */
.L_x_2204:
        /* <DEDUP_REMOVED lines=9> */
.L_x_2205:
[----:B------:R-:W-:Y:S01]  /*2d1e0*/  IMAD.MOV.U32 R16, RZ, RZ, R14 ;  /* 0x000000ffff107224 */ /* 0x000fe200078e000e */
[----:B------:R-:W-:Y:S06]  /*2d1f0*/  BRA `(.L_x_2206) ;  /* 0xffffffcc008c7947 */ /* 0x000fec000383ffff */
.L_x_2102:
[----:B------:R-:W-:Y:S01]  /*2d200*/  BSSY B0, `(.L_x_2207) ;  /* 0x0000006000007945 */ /* 0x000fe20003800000 */
[----:B------:R-:W-:Y:S01]  /*2d210*/  PLOP3.LUT P6, PT, P6, PT, PT, 0x8, 0x0 ;  /* 0x000000000000781c */ /* 0x000fe200037ce170 */
[----:B------:R-:W-:-:S12]  /*2d220*/  IMAD.MOV.U32 R15, RZ, RZ, -0x1 ;  /* 0xffffffffff0f7424 */ /* 0x000fd800078e00ff */
[----:B01----:R-:W-:Y:S05]  /*2d230*/  WARPSYNC.COLLECTIVE R15, `(.L_x_2208) ;  /* 0x000000000f087348 */ /* 0x003fea0003c00000 */
[----:B------:R-:W-:Y:S01]  /*2d240*/  VOTE.ANY R14, PT, P6 ;  /* 0x00000000000e7806 */ /* 0x000fe200030e0100 */
[----:B01----:R-:W-:Y:S06]  /*2d250*/  ENDCOLLECTIVE ;  /* 0x000000000000791b */ /* 0x003fec0003800000 */
.L_x_2208:
[----:B------:R-:W-:Y:S05]  /*2d260*/  BSYNC B0 ;  /* 0x0000000000007941 */ /* 0x000fea0003800000 */
.L_x_2207:
        /* <DEDUP_REMOVED lines=9> */
.L_x_2209:
[----:B------:R-:W-:Y:S01]  /*2d300*/  IMAD.MOV.U32 R17, RZ, RZ, R14 ;  /* 0x000000ffff117224 */ /* 0x000fe200078e000e */
[----:B------:R-:W-:Y:S06]  /*2d310*/  BRA `(.L_x_2210) ;  /* 0xffffffcc007c7947 */ /* 0x000fec000383ffff */
.L_x_2104:
[----:B------:R-:W-:Y:S01]  /*2d320*/  BSSY B0, `(.L_x_2211) ;  /* 0x0000007000007945 */ /* 0x000fe20003800000 */
[----:B------:R-:W-:Y:S02]  /*2d330*/  IMAD.MOV.U32 R13, RZ, RZ, R2 ;  /* 0x000000ffff0d7224 */ /* 0x000fe400078e0002 */
[----:B------:R-:W-:Y:S02]  /*2d340*/  IMAD.MOV.U32 R11, RZ, RZ, 0x1f ;  /* 0x0000001fff0b7424 */ /* 0x000fe400078e00ff */
[----:B------:R-:W-:-:S07]  /*2d350*/  IMAD.MOV.U32 R15, RZ, RZ, -0x1 ;  /* 0xffffffffff0f7424 */ /* 0x000fce00078e00ff */
[----:B-123--:R-:W-:Y:S05]  /*2d360*/  WARPSYNC.COLLECTIVE R15, `(.L_x_2212) ;  /* 0x000000000f087348 */ /* 0x00efea0003c00000 */
[----:B------:R0:W4:Y:S02]  /*2d370*/  SHFL.IDX P6, R14, R13, R12, R11 ;  /* 0x0000000c0d0e7389 */ /* 0x00012400000c000b */
[----:B01234-:R-:W-:Y:S01]  /*2d380*/  ENDCOLLECTIVE ;  /* 0x000000000000791b */ /* 0x01ffe20003800000 */
.L_x_2212:
[----:B------:R-:W-:Y:S05]  /*2d390*/  BSYNC B0 ;  /* 0x0000000000007941 */ /* 0x000fea0003800000 */
.L_x_2211:
[----:B------:R-:W-:Y:S01]  /*2d3a0*/  IMAD.MOV.U32 R2, RZ, RZ, R14 ;  /* 0x000000ffff027224 */ /* 0x000fe200078e000e */
[----:B------:R-:W-:Y:S06]  /*2d3b0*/  BRA `(.L_x_2213) ;  /* 0xffffffcc00707947 */ /* 0x000fec000383ffff */
.L_x_2108:
[----:B0-----:R0:W1:Y:S02]  /*2d3c0*/  SYNCS.PHASECHK.TRANS64.TRYWAIT P0, [R0+URZ+0x2a820], R3 ;  /* 0x02a82003000075a7 */ /* 0x001064000800017f */
[----:B-1----:R-:W-:Y:S05]  /*2d3d0*/  @!P0 NANOSLEEP.SYNCS 0x989680 ;  /* 0x009896800000895d */ /* 0x002fea0003900000 */
[----:B------:R-:W1:Y:S02]  /*2d3e0*/  @!P0 SYNCS.PHASECHK.TRANS64 P0, [R0+URZ+0x2a820], R3 ;  /* 0x02a82003000085a7 */ /* 0x000e64000800007f */
[----:B-1----:R-:W-:Y:S05]  /*2d3f0*/  @!P0 BRA `(.L_x_2108) ;  /* 0xfffffffc00f08947 */ /* 0x002fea000383ffff */
[----:B------:R-:W-:Y:S05]  /*2d400*/  BRA `(.L_x_2214) ;  /* 0xffffffd000f87947 */ /* 0x000fea000383ffff */
.L_x_2109:
        /* <DEDUP_REMOVED lines=11> */
.L_x_2216:
[----:B------:R-:W-:Y:S05]  /*2d4c0*/  BSYNC B0 ;  /* 0x0000000000007941 */ /* 0x000fea0003800000 */
.L_x_2215:
[----:B------:R-:W-:Y:S05]  /*2d4d0*/  BRA `(.L_x_2217) ;  /* 0xffffffd000e07947 */ /* 0x000fea000383ffff */
.L_x_2110:
[----:B------:R-:W-:Y:S01]  /*2d4e0*/  BSSY B0, `(.L_x_2218) ;  /* 0x0000006000007945 */ /* 0x000fe20003800000 */
[----:B------:R-:W-:-:S07]  /*2d4f0*/  IMAD.MOV.U32 R15, RZ, RZ, -0x1 ;  /* 0xffffffffff0f7424 */ /* 0x000fce00078e00ff */
[----:B01----:R-:W-:Y:S05]  /*2d500*/  WARPSYNC.COLLECTIVE R15, `(.L_x_2219) ;  /* 0x000000000f0c7348 */ /* 0x003fea0003c00000 */
[----:B------:R-:W-:Y:S02]  /*2d510*/  ELECT P6, UR62, PT ;  /* 0x00000000003e782f */ /* 0x000fe400038c0000 */
[----:B------:R-:W-:Y:S01]  /*2d520*/  MOV R14, UR62 ;  /* 0x0000003e000e7c02 */ /* 0x000fe20008000f00 */
[----:B01----:R-:W-:Y:S10]  /*2d530*/  ENDCOLLECTIVE ;  /* 0x000000000000791b */ /* 0x003ff40003800000 */
.L_x_2219:
[----:B------:R-:W-:Y:S05]  /*2d540*/  BSYNC B0 ;  /* 0x0000000000007941 */ /* 0x000fea0003800000 */
.L_x_2218:
[----:B------:R-:W-:Y:S05]  /*2d550*/  BRA `(.L_x_2220) ;  /* 0xffffffd000d47947 */ /* 0x000fea000383ffff */
.L_x_2112:
[----:B0-----:R0:W1:Y:S02]  /*2d560*/  SYNCS.PHASECHK.TRANS64.TRYWAIT P0, [R6+URZ], R5 ;  /* 0x00000005060075a7 */ /* 0x001064000800017f */
[----:B-1----:R-:W-:Y:S05]  /*2d570*/  @!P0 NANOSLEEP.SYNCS 0x989680 ;  /* 0x009896800000895d */ /* 0x002fea0003900000 */
[----:B------:R-:W1:Y:S02]  /*2d580*/  @!P0 SYNCS.PHASECHK.TRANS64 P0, [R6+URZ], R5 ;  /* 0x00000005060085a7 */ /* 0x000e64000800007f */
[----:B-1----:R-:W-:Y:S05]  /*2d590*/  @!P0 BRA `(.L_x_2112) ;  /* 0xfffffffc00f08947 */ /* 0x002fea000383ffff */
[----:B------:R-:W-:Y:S05]  /*2d5a0*/  BRA `(.L_x_2221) ;  /* 0xffffffd400107947 */ /* 0x000fea000383ffff */
.L_x_2113:
[----:B-1----:R1:W2:Y:S02]  /*2d5b0*/  SYNCS.PHASECHK.TRANS64.TRYWAIT P0, [R7+URZ], R2 ;  /* 0x00000002070075a7 */ /* 0x0022a4000800017f */
[----:B--2---:R-:W-:Y:S05]  /*2d5c0*/  @!P0 NANOSLEEP.SYNCS 0x989680 ;  /* 0x009896800000895d */ /* 0x004fea0003900000 */
[----:B------:R-:W2:Y:S02]  /*2d5d0*/  @!P0 SYNCS.PHASECHK.TRANS64 P0, [R7+URZ], R2 ;  /* 0x00000002070085a7 */ /* 0x000ea4000800007f */
[----:B--2---:R-:W-:Y:S05]  /*2d5e0*/  @!P0 BRA `(.L_x_2113) ;  /* 0xfffffffc00f08947 */ /* 0x004fea000383ffff */
[----:B------:R-:W-:Y:S05]  /*2d5f0*/  BRA `(.L_x_2222) ;  /* 0xffffffd400047947 */ /* 0x000fea000383ffff */
.L_x_2115:
[----:B--2---:R2:W3:Y:S02]  /*2d600*/  SYNCS.PHASECHK.TRANS64.TRYWAIT P0, [R4+URZ], R5 ;  /* 0x00000005040075a7 */ /* 0x0044e4000800017f */
[----:B---3--:R-:W-:Y:S05]  /*2d610*/  @!P0 NANOSLEEP.SYNCS 0x989680 ;  /* 0x009896800000895d */ /* 0x008fea0003900000 */
[----:B------:R-:W3:Y:S02]  /*2d620*/  @!P0 SYNCS.PHASECHK.TRANS64 P0, [R4+URZ], R5 ;  /* 0x00000005040085a7 */ /* 0x000ee4000800007f */
[----:B---3--:R-:W-:Y:S05]  /*2d630*/  @!P0 BRA `(.L_x_2115) ;  /* 0xfffffffc00f08947 */ /* 0x008fea000383ffff */
[----:B------:R-:W-:Y:S05]  /*2d640*/  BRA `(.L_x_2223) ;  /* 0xffffffd4000c7947 */ /* 0x000fea000383ffff */
.L_x_2224:
        /* <DEDUP_REMOVED lines=11> */
.L_x_3199:


//--------------------- .text._ZN7cutlass13device_kernelIN5flash11enable_sm90INS1_16FlashAttnFwdSm90INS1_25CollectiveMainloopFwdSm90ILi2EN4cute5tupleIJNS5_1CILi1EEES8_S8_EEENS6_IJNS7_ILi128EEESA_NS7_ILi192EEEEEELi128ENS_10bfloat16_tEfNS_4arch4Sm90ELb1ELb0ELb1ELb0ELb0ELb0ELb0ELb1ELb1ELb1ELb0ELb0EEENS1_21CollectiveEpilogueFwdINS6_IJSA_SA_SA_EEES9_SD_SF_Li256ELb0ELb1ELb0ELb0EEENS1_30DynamicPersistentTileSchedulerILi256ELi128ELb0ELb1ELb1EEEEEEEEEvNT_6ParamsE --------------------------
	.section	.text._ZN7cutlass13device_kernelIN5flash11enable_sm90INS1_16FlashAttnFwdSm90INS1_25CollectiveMainloopFwdSm90ILi2EN4cute5tupleIJNS5_1CILi1EEES8_S8_EEENS6_IJNS7_ILi128EEESA_NS7_ILi192EEEEEELi128ENS_10bfloat16_tEfNS_4arch4Sm90ELb1ELb0ELb1ELb0ELb0ELb0ELb0ELb1ELb1ELb1ELb0ELb0EEENS1_21CollectiveEpilogueFwdINS6_IJSA_SA_SA_EEES9_SD_SF_Li256ELb0ELb1ELb0ELb0EEENS1_30DynamicPersistentTileSchedulerILi256ELi128ELb0ELb1ELb1EEEEEEEEEvNT_6ParamsE,"ax",@progbits
	.align	128
.text._ZN7cutlass13device_kernelIN5flash11enable_sm90INS1_16FlashAttnFwdSm90INS1_25CollectiveMainloopFwdSm90ILi2EN4cute5tupleIJNS5_1CILi1EEES8_S8_EEENS6_IJNS7_ILi128EEESA_NS7_ILi192EEEEEELi128ENS_10bfloat16_tEfNS_4arch4Sm90ELb1ELb0ELb1ELb0ELb0ELb0ELb0ELb1ELb1ELb1ELb0ELb0EEENS1_21CollectiveEpilogueFwdINS6_IJSA_SA_SA_EEES9_SD_SF_Li256ELb0ELb1ELb0ELb0EEENS1_30DynamicPersistentTileSchedulerILi256ELi128ELb0ELb1ELb1EEEEEEEEEvNT_6ParamsE:
        .type           _ZN7cutlass13device_kernelIN5flash11enable_sm90INS1_16FlashAttnFwdSm90INS1_25CollectiveMainloopFwdSm90ILi2EN4cute5tupleIJNS5_1CILi1EEES8_S8_EEENS6_IJNS7_ILi128EEESA_NS7_ILi192EEEEEELi128ENS_10bfloat16_tEfNS_4arch4Sm90ELb1ELb0ELb1ELb0ELb0ELb0ELb0ELb1ELb1ELb1ELb0ELb0EEENS1_21CollectiveEpilogueFwdINS6_IJSA_SA_SA_EEES9_SD_SF_Li256ELb0ELb1ELb0ELb0EEENS1_30DynamicPersistentTileSchedulerILi256ELi128ELb0ELb1ELb1EEEEEEEEEvNT_6ParamsE,@function
        .size           _ZN7cutlass13device_kernelIN5flash11enable_sm90INS1_16FlashAttnFwdSm90INS1_25CollectiveMainloopFwdSm90ILi2EN4cute5tupleIJNS5_1CILi1EEES8_S8_EEENS6_IJNS7_ILi128EEESA_NS7_ILi192EEEEEELi128ENS_10bfloat16_tEfNS_4arch4Sm90ELb1ELb0ELb1ELb0ELb0ELb0ELb0ELb1ELb1ELb1ELb0ELb0EEENS1_21CollectiveEpilogueFwdINS6_IJSA_SA_SA_EEES9_SD_SF_Li256ELb0ELb1ELb0ELb0EEENS1_30DynamicPersistentTileSchedulerILi256ELi128ELb0ELb1ELb1EEEEEEEEEvNT_6ParamsE,(.L_x_3200 - _ZN7cutlass13device_kernelIN5flash11enable_sm90INS1_16FlashAttnFwdSm90INS1_25CollectiveMainloopFwdSm90ILi2EN4cute5tupleIJNS5_1CILi1EEES8_S8_EEENS6_IJNS7_ILi128EEESA_NS7_ILi192EEEEEELi128ENS_10bfloat16_tEfNS_4arch4Sm90ELb1ELb0ELb1ELb0ELb0ELb0ELb0ELb1ELb1ELb1ELb0ELb0EEENS1_21CollectiveEpilogueFwdINS6_IJSA_SA_SA_EEES9_SD_SF_Li256ELb0ELb1ELb0ELb0EEENS1_30DynamicPersistentTileSchedulerILi256ELi128ELb0ELb1ELb1EEEEEEEEEvNT_6ParamsE)
        .other          _ZN7cutlass13device_kernelIN5flash11enable_sm90INS1_16FlashAttnFwdSm90INS1_25CollectiveMainloopFwdSm90ILi2EN4cute5tupleIJNS5_1CILi1EEES8_S8_EEENS6_IJNS7_ILi128EEESA_NS7_ILi192EEEEEELi128ENS_10bfloat16_tEfNS_4arch4Sm90ELb1ELb0ELb1ELb0ELb0ELb0ELb0ELb1ELb1ELb1ELb0ELb0EEENS1_21CollectiveEpilogueFwdINS6_IJSA_SA_SA_EEES9_SD_SF_Li256ELb0ELb1ELb0ELb0EEENS1_30DynamicPersistentTileSchedulerILi256ELi128ELb0ELb1ELb1EEEEEEEEEvNT_6ParamsE,@"STO_CUDA_ENTRY STV_DEFAULT"
_ZN7cutlass13device_kernelIN5flash11enable_sm90INS1_16FlashAttnFwdSm90INS1_25CollectiveMainloopFwdSm90ILi2EN4cute5tupleIJNS5_1CILi1EEES8_S8_EEENS6_IJNS7_ILi128EEESA_NS7_ILi192EEEEEELi128ENS_10bfloat16_tEfNS_4arch4Sm90ELb1ELb0ELb1ELb0ELb0ELb0ELb0ELb1ELb1ELb1ELb0ELb0EEENS1_21CollectiveEpilogueFwdINS6_IJSA_SA_SA_EEES9_SD_SF_Li256ELb0ELb1ELb0ELb0EEENS1_30DynamicPersistentTileSchedulerILi256ELi128ELb0ELb1ELb1EEEEEEEEEvNT_6ParamsE:
        /* <DEDUP_REMOVED lines=18> */
.L_x_2226:
[----:B------:R-:W-:Y:S05]  /*0120*/  BSYNC B0 ;  /* 0x0000000000007941 */ /* 0x000fea0003800000 */
.L_x_2225:
        /* <DEDUP_REMOVED lines=41> */
.L_x_2227:
        /* <DEDUP_REMOVED lines=22> */
.L_x_2228:
        /* <DEDUP_REMOVED lines=18> */
.L_x_2229:
        /* <DEDUP_REMOVED lines=22> */
.L_x_2230:
        /* <DEDUP_REMOVED lines=22> */
.L_x_2231:
        /* <DEDUP_REMOVED lines=8> */
.L_x_2233:
        /* <DEDUP_REMOVED lines=11> */
[----:B------:R-:W-:Y:S01]  /*0a30*/  UMOV UR37, URZ ;  /* 0x0000003f00257c82 */ /* 0x000fe20008000000 */
[----:B------:R-:W-:Y:S01]  /*0a40*/  UMOV UR36, URZ ;  /* 0x0000003f00247c82 */ /* 0x000fe20008000000 */
[----:B0-----:R-:W0:Y:S02]  /*0a50*/  S2R R2, SR_TID.X ;  /* 0x0000000000027919 */ /* 0x001e240000002100 */
[----:B0-----:R-:W-:-:S05]  /*0a60*/  VIADD R193, R2, 0xffffff80 ;  /* 0xffffff8002c17836 */ /* 0x001fca0000000000 */
[----:B------:R-:W-:-:S04]  /*0a70*/  SHF.R.S32.HI R0, RZ, 0x1f, R193 ;  /* 0x0000001fff007819 */ /* 0x000fc800000114c1 */
[CC--:B------:R-:W-:Y:S02]  /*0a80*/  LEA.HI R2, R0.reuse, R193.reuse, RZ, 0x7 ;  /* 0x000000c100027211 */ /* 0x0c0fe400078f38ff */
[----:B------:R-:W-:Y:S02]  /*0a90*/  LEA.HI R4, R0, R193, RZ, 0x5 ;  /* 0x000000c100047211 */ /* 0x000fe400078f28ff */
[----:B------:R-:W-:Y:S02]  /*0aa0*/  LOP3.LUT R186, R2, 0xffffff80, RZ, 0xc0, !PT ;  /* 0xffffff8002ba7812 */ /* 0x000fe400078ec0ff */
[----:B------:R-:W-:Y:S01]  /*0ab0*/  SHF.R.S32.HI R187, RZ, 0x7, R2 ;  /* 0x00000007ffbb7819 */ /* 0x000fe20000011402 */
[----:B------:R-:W-:Y:S02]  /*0ac0*/  IMAD.SHL.U32 R5, R4, 0x20, RZ ;  /* 0x0000002004057824 */ /* 0x000fe400078e00ff */
[----:B------:R-:W-:Y:S01]  /*0ad0*/  IMAD.IADD R186, R193, 0x1, -R186 ;  /* 0x00000001c1ba7824 */ /* 0x000fe200078e0aba */
[----:B------:R-:W-:-:S02]  /*0ae0*/  LEA.HI R2, R2, R187, RZ, 0x1 ;  /* 0x000000bb02027211 */ /* 0x000fc400078f08ff */
[----:B------:R-:W-:Y:S02]  /*0af0*/  LOP3.LUT R5, R5, 0xfffffc00, RZ, 0xc0, !PT ;  /* 0xfffffc0005057812 */ /* 0x000fe400078ec0ff */
[----:B------:R-:W-:Y:S02]  /*0b00*/  SHF.R.S32.HI R7, RZ, 0x1f, R186 ;  /* 0x0000001fff077819 */ /* 0x000fe400000114ba */
[----:B------:R-:W-:Y:S02]  /*0b10*/  LOP3.LUT R2, R2, 0x3fffffe, RZ, 0xc0, !PT ;  /* 0x03fffffe02027812 */ /* 0x000fe400078ec0ff */
[CC--:B------:R-:W-:Y:S02]  /*0b20*/  LEA.HI R8, R7.reuse, R186.reuse, RZ, 0x2 ;  /* 0x000000ba07087211 */ /* 0x0c0fe400078f10ff */
[----:B------:R-:W-:Y:S01]  /*0b30*/  LEA.HI R7, R7, R186, RZ, 0x5 ;  /* 0x000000ba07077211 */ /* 0x000fe200078f28ff */
[----:B------:R-:W-:Y:S01]  /*0b40*/  IMAD.IADD R2, R187, 0x1, -R2 ;  /* 0x00000001bb027824 */ /* 0x000fe200078e0a02 */
[----:B------:R-:W-:-:S02]  /*0b50*/  SHF.R.S32.HI R9, RZ, 0x2, R8 ;  /* 0x00000002ff097819 */ /* 0x000fc40000011408 */
[----:B------:R-:W-:Y:S02]  /*0b60*/  SHF.R.S32.HI R10, RZ, 0x1f, R8 ;  /* 0x0000001fff0a7819 */ /* 0x000fe40000011408 */
[----:B------:R-:W-:Y:S02]  /*0b70*/  SHF.R.S32.HI R7, RZ, 0x5, R7 ;  /* 0x00000005ff077819 */ /* 0x000fe40000011407 */
[----:B------:R-:W-:Y:S02]  /*0b80*/  LEA.HI R10, R10, R9, RZ, 0x3 ;  /* 0x000000090a0a7211 */ /* 0x000fe400078f18ff */
[----:B------:R-:W-:Y:S02]  /*0b90*/  LOP3.LUT R17, R8, 0x7ffffffc, RZ, 0xc0, !PT ;  /* 0x7ffffffc08117812 */ /* 0x000fe400078ec0ff */
[----:B------:R-:W-:-:S03]  /*0ba0*/  LOP3.LUT R10, R10, 0xfffffff8, RZ, 0xc0, !PT ;  /* 0xfffffff80a0a7812 */ /* 0x000fc600078ec0ff */
[----:B------:R-:W-:Y:S02]  /*0bb0*/  IMAD.IADD R17, R186, 0x1, -R17 ;  /* 0x00000001ba117824 */ /* 0x000fe400078e0a11 */
[----:B------:R-:W-:-:S04]  /*0bc0*/  IMAD.IADD R10, R9, 0x1, -R10 ;  /* 0x00000001090a7824 */ /* 0x000fc800078e0a0a */
[----:B------:R-:W-:-:S04]  /*0bd0*/  IMAD R7, R7, 0x10, R10 ;  /* 0x0000001007077824 */ /* 0x000fc800078e020a */
[----:B------:R-:W-:Y:S01]  /*0be0*/  IMAD R188, R2, 0x40, R7 ;  /* 0x0000004002bc7824 */ /* 0x000fe200078e0207 */
[----:B--2---:R-:W-:Y:S02]  /*0bf0*/  R2UR UR5, R3 ;  /* 0x00000000030572ca */ /* 0x004fe400000e0000 */
[----:B------:R-:W-:-:S04]  /*0c00*/  LEA.HI R3, R0, R193, RZ, 0x4 ;  /* 0x000000c100037211 */ /* 0x000fc800078f20ff */
[----:B------:R-:W-:Y:S02]  /*0c10*/  SHF.R.S32.HI R6, RZ, 0x4, R3 ;  /* 0x00000004ff067819 */ /* 0x000fe40000011403 */
[C---:B------:R-:W-:Y:S02]  /*0c20*/  LOP3.LUT R4, R3.reuse, 0x3fffff0, RZ, 0xc0, !PT ;  /* 0x03fffff003047812 */ /* 0x040fe400078ec0ff */
[----:B------:R-:W-:-:S03]  /*0c30*/  LEA.HI R3, R3, R6, RZ, 0x1 ;  /* 0x0000000603037211 */ /* 0x000fc600078f08ff */
[----:B------:R-:W-:Y:S01]  /*0c40*/  IMAD.IADD R4, R193, 0x1, -R4 ;  /* 0x00000001c1047824 */ /* 0x000fe200078e0a04 */
[----:B------:R-:W-:Y:S01]  /*0c50*/  LOP3.LUT R3, R3, 0x1ffffffe, RZ, 0xc0, !PT ;  /* 0x1ffffffe03037812 */ /* 0x000fe200078ec0ff */
[----:B------:R-:W-:Y:S02]  /*0c60*/  ULOP3.LUT UR6, UR5, 0x1, URZ, 0xfc, !UPT ;  /* 0x0000000105067892 */ /* 0x000fe4000f8efc3f */
[----:B------:R-:W-:Y:S01]  /*0c70*/  IMAD R4, R4, 0x40, R5 ;  /* 0x0000004004047824 */ /* 0x000fe200078e0205 */
[-C--:B------:R-:W-:Y:S01]  /*0c80*/  LEA.HI R5, R0, R193.reuse, RZ, 0x2 ;  /* 0x000000c100057211 */ /* 0x080fe200078f10ff */
[----:B------:R-:W-:Y:S01]  /*0c90*/  IMAD.IADD R3, R6, 0x1, -R3 ;  /* 0x0000000106037824 */ /* 0x000fe200078e0a03 */
[----:B------:R-:W-:Y:S01]  /*0ca0*/  LEA.HI R0, R0, R193, RZ, 0x3 ;  /* 0x000000c100007211 */ /* 0x000fe200078f18ff */
[----:B------:R-:W-:Y:S01]  /*0cb0*/  UMOV UR5, URZ ;  /* 0x0000003f00057c82 */ /* 0x000fe20008000000 */
[----:B------:R-:W-:Y:S01]  /*0cc0*/  LOP3.LUT R6, R5, 0xfffffffc, RZ, 0xc0, !PT ;  /* 0xfffffffc05067812 */ /* 0x000fe200078ec0ff */
[----:B------:R-:W-:Y:S01]  /*0cd0*/  IMAD R189, R3, 0x8, R4 ;  /* 0x0000000803bd7824 */ /* 0x000fe200078e0204 */
[----:B------:R-:W-:Y:S01]  /*0ce0*/  LOP3.LUT R22, R0, 0xfffffff8, RZ, 0xc0, !PT ;  /* 0xfffffff800167812 */ /* 0x000fe200078ec0ff */
[----:B------:R-:W-:Y:S01]  /*0cf0*/  IMAD.U32 R190, RZ, RZ, UR6 ;  /* 0x00000006ffbe7e24 */ /* 0x000fe2000f8e00ff */
[----:B------:R-:W-:Y:S01]  /*0d00*/  SHF.R.S32.HI R184, RZ, 0x3, R0 ;  /* 0x00000003ffb87819 */ /* 0x000fe20000011400 */
[----:B------:R-:W-:-:S02]  /*0d10*/  IMAD.IADD R6, R193, 0x1, -R6 ;  /* 0x00000001c1067824 */ /* 0x000fc400078e0a06 */
[----:B------:R-:W-:Y:S02]  /*0d20*/  IMAD.IADD R22, R193, 0x1, -R22 ;  /* 0x00000001c1167824 */ /* 0x000fe400078e0a16 */
[----:B------:R-:W-:Y:S01]  /*0d30*/  IMAD.U32 R185, RZ, RZ, UR5 ;  /* 0x00000005ffb97e24 */ /* 0x000fe2000f8e00ff */
[----:B------:R-:W-:Y:S01]  /*0d40*/  LEA.HI R3, R6, R6, RZ, 0x1 ;  /* 0x0000000606037211 */ /* 0x000fe200078f08ff */
[----:B------:R-:W-:-:S03]  /*0d50*/  IMAD.SHL.U32 R16, R22, 0x8, RZ ;  /* 0x0000000816107824 */ /* 0x000fc600078e00ff */
[----:B------:R-:W-:Y:S01]  /*0d60*/  LOP3.LUT R3, R3, 0x1ffffffe, RZ, 0xc0, !PT ;  /* 0x1ffffffe03037812 */ /* 0x000fe200078ec0ff */
[----:B------:R-:W-:Y:S01]  /*0d70*/  VIADD R19, R16, 0x40 ;  /* 0x0000004010137836 */ /* 0x000fe20000000000 */
[----:B------:R-:W-:Y:S02]  /*0d80*/  SHF.R.S32.HI R192, RZ, 0x1f, R16 ;  /* 0x0000001fffc07819 */ /* 0x000fe40000011410 */
[----:B------:R-:W-:Y:S02]  /*0d90*/  IADD3 R3, R6, -R3, RZ ;  /* 0x8000000306037210 */ /* 0x000fe40007ffe0ff */
[----:B------:R-:W-:-:S03]  /*0da0*/  SHF.R.S32.HI R191, RZ, 0x1f, R19 ;  /* 0x0000001fffbf7819 */ /* 0x000fc60000011413 */
[----:B------:R-:W-:-:S07]  /*0db0*/  IMAD R18, R3, 0x8, R188 ;  /* 0x0000000803127824 */ /* 0x000fce00078e02bc */
.L_x_2284:
[----:B------:R-:W-:Y:S01]  /*0dc0*/  ULDC UR5, c[0x0][0xc60] ;  /* 0x0003180000057ab9 */ /* 0x000fe20000000800 */
[----:B------:R-:W-:Y:S01]  /*0dd0*/  UMOV UR8, UR4 ;  /* 0x0000000400087c82 */ /* 0x000fe20008000000 */
[----:B------:R-:W-:-:S11]  /*0de0*/  UISETP.NE.AND UP0, UPT, UR5, 0x1, UPT ;  /* 0x000000010500788c */ /* 0x000fd6000bf05270 */
[----:B------:R-:W-:Y:S01]  /*0df0*/  @UP0 ULDC UR6, c[0x0][0xc64] ;  /* 0x0003190000060ab9 */ /* 0x000fe20000000800 */
[----:B------:R-:W-:Y:S01]  /*0e00*/  @UP0 ULDC UR9, c[0x0][0xc68] ;  /* 0x00031a0000090ab9 */ /* 0x000fe20000000800 */
[----:B------:R-:W-:-:S04]  /*0e10*/  UIMAD.WIDE.U32 UR6, UR4, UR6, URZ ;  /* 0x00000006040672a5 */ /* 0x000fc8000f8e003f */
[----:B------:R-:W-:-:S03]  /*0e20*/  @UP0 USHF.R.U32.HI UR8, URZ, UR9, UR7 ;  /* 0x000000093f080299 */ /* 0x000fc60008011607 */
[----:B------:R-:W-:Y:S02]  /*0e30*/  ULDC UR6, c[0x0][0xc78] ;  /* 0x00031e0000067ab9 */ /* 0x000fe40000000800 */
[----:B------:R-:W-:Y:S02]  /*0e40*/  UISETP.GE.AND UP0, UPT, UR8, UR6, UPT ;  /* 0x000000060800728c */ /* 0x000fe4000bf06270 */
[----:B------:R-:W-:-:S04]  /*0e50*/  UIADD3 UR6, -UR8, URZ, URZ ;  /* 0x0000003f08067290 */ /* 0x000fc8000fffe13f */
[----:B------:R-:W-:Y:S01]  /*0e60*/  PLOP3.LUT P0, PT, PT, PT, UP0, 0x80, 0x0 ;  /* 0x000000000000781c */ /* 0x000fe20003f0f008 */
[----:B------:R-:W-:-:S12]  /*0e70*/  UIMAD UR9, UR5, UR6, UR4 ;  /* 0x00000006050972a4 */ /* 0x000fd8000f8e0204 */
[----:B012345:R-:W-:Y:S05]  /*0e80*/  @!P0 BRA `(.L_x_2234) ;  /* 0x0000000000208947 */ /* 0x03ffea0003800000 */
        /* <DEDUP_REMOVED lines=8> */
.L_x_2234:
[----:B------:R-:W-:Y:S01]  /*0f10*/  ULDC UR7, c[0x0][0xc54] ;  /* 0x0003150000077ab9 */ /* 0x000fe20000000800 */
[----:B------:R-:W-:Y:S01]  /*0f20*/  UMOV UR6, UR9 ;  /* 0x0000000900067c82 */ /* 0x000fe20008000000 */
[----:B------:R-:W-:-:S11]  /*0f30*/  UISETP.NE.AND UP0, UPT, UR7, 0x1, UPT ;  /* 0x000000010700788c */ /* 0x000fd6000bf05270 */
[----:B------:R-:W-:Y:S02]  /*0f40*/  @UP0 ULDC.64 UR10, c[0x0][0xc58] ;  /* 0x00031600000a0ab9 */ /* 0x000fe40000000a00 */
[----:B------:R-:W-:-:S04]  /*0f50*/  UIMAD.WIDE.U32 UR4, UR9, UR10, URZ ;  /* 0x0000000a090472a5 */ /* 0x000fc8000f8e003f */
[----:B------:R-:W-:-:S04]  /*0f60*/  @UP0 USHF.R.U32.HI UR6, URZ, UR11, UR5 ;  /* 0x0000000b3f060299 */ /* 0x000fc80008011605 */
[----:B------:R-:W-:-:S12]  /*0f70*/  UIMAD UR4, UR6, UR7, URZ ;  /* 0x00000007060472a4 */ /* 0x000fd8000f8e023f */
.L_x_2235:
[----:B------:R-:W-:Y:S01]  /*0f80*/  ULDC.64 UR12, c[0x0][0x418] ;  /* 0x00010600000c7ab9 */ /* 0x000fe20000000a00 */
[----:B------:R-:W-:Y:S01]  /*0f90*/  ULOP3.LUT UR6, URZ, UR6, URZ, 0x33, !UPT ;  /* 0x000000063f067292 */ /* 0x000fe2000f8e333f */
[----:B------:R-:W-:Y:S01]  /*0fa0*/  PLOP3.LUT P0, PT, PT, PT, PT, 0x80, 0x0 ;  /* 0x000000000000781c */ /* 0x000fe20003f0f070 */
[----:B------:R-:W-:Y:S01]  /*0fb0*/  UISETP.NE.U32.AND UP0, UPT, UR12, URZ, UPT ;  /* 0x0000003f0c00728c */ /* 0x000fe2000bf05070 */
[----:B------:R-:W-:Y:S01]  /*0fc0*/  IMAD.MOV.U32 R0, RZ, RZ, RZ ;  /* 0x000000ffff007224 */ /* 0x000fe200078e00ff */
[----:B------:R-:W-:Y:S01]  /*0fd0*/  ULDC UR5, c[0x0][0xc3c] ;  /* 0x00030f0000057ab9 */ /* 0x000fe20000000800 */
[----:B------:R-:W-:Y:S01]  /*0fe0*/  ULDC UR12, c[0x0][0x448] ;  /* 0x00011200000c7ab9 */ /* 0x000fe20000000800 */
[----:B------:R-:W-:Y:S01]  /*0ff0*/  UIADD3 UR6, UR6, UR5, URZ ;  /* 0x0000000506067290 */ /* 0x000fe2000fffe03f */
[----:B------:R-:W-:Y:S01]  /*1000*/  CS2R R88, SRZ ;  /* 0x0000000000587805 */ /* 0x000fe2000001ff00 */
[----:B------:R-:W-:Y:S01]  /*1010*/  UISETP.NE.AND UP2, UPT, UR12, 0x1, UPT ;  /* 0x000000010c00788c */ /* 0x000fe2000bf45270 */
[----:B------:R-:W-:Y:S01]  /*1020*/  CS2R R86, SRZ ;  /* 0x0000000000567805 */ /* 0x000fe2000001ff00 */
[----:B------:R-:W-:Y:S01]  /*1030*/  UIADD3 UR4, UR9, -UR4, URZ ;  /* 0x8000000409047290 */ /* 0x000fe2000fffe03f */
[----:B------:R-:W-:Y:S01]  /*1040*/  CS2R R84, SRZ ;  /* 0x0000000000547805 */ /* 0x000fe2000001ff00 */
[----:B------:R-:W-:Y:S01]  /*1050*/  USHF.L.U32 UR39, UR6, 0x7, URZ ;  /* 0x0000000706277899 */ /* 0x000fe2000800063f */
[----:B------:R-:W-:Y:S01]  /*1060*/  CS2R R82, SRZ ;  /* 0x0000000000527805 */ /* 0x000fe2000001ff00 */
[----:B------:R-:W-:Y:S01]  /*1070*/  ULDC UR11, c[0x0][0xc54] ;  /* 0x00031500000b7ab9 */ /* 0x000fe20000000800 */
[----:B------:R-:W-:Y:S01]  /*1080*/  UISETP.NE.AND.EX UP0, UPT, UR13, URZ, UPT, UP0 ;  /* 0x0000003f0d00728c */ /* 0x000fe2000bf05300 */
[----:B------:R-:W-:Y:S01]  /*1090*/  CS2R R80, SRZ ;  /* 0x0000000000507805 */ /* 0x000fe2000001ff00 */
[----:B------:R-:W-:Y:S01]  /*10a0*/  UIADD3 UR6, UR39, 0x7f, URZ ;  /* 0x0000007f27067890 */ /* 0x000fe2000fffe03f */
[----:B------:R-:W-:Y:S01]  /*10b0*/  CS2R R78, SRZ ;  /* 0x00000000004e7805 */ /* 0x000fe2000001ff00 */
[----:B------:R-:W-:Y:S01]  /*10c0*/  UIMAD UR11, UR8, UR11, UR4 ;  /* 0x0000000b080b72a4 */ /* 0x000fe2000f8e0204 */
[----:B------:R-:W-:Y:S01]  /*10d0*/  CS2R R76, SRZ ;  /* 0x00000000004c7805 */ /* 0x000fe2000001ff00 */
[----:B------:R-:W-:Y:S01]  /*10e0*/  ULDC UR60, c[0x0][0x424] ;  /* 0x00010900003c7ab9 */ /* 0x000fe20000000800 */
[----:B------:R-:W-:Y:S01]  /*10f0*/  ULDC UR7, c[0x0][0x288] ;  /* 0x0000a20000077ab9 */ /* 0x000fe20000000800 */
[----:B------:R-:W-:Y:S01]  /*1100*/  @UP2 ULDC UR4, c[0x0][0x44c] ;  /* 0x0001130000042ab9 */ /* 0x000fe20000000800 */
[----:B------:R-:W-:Y:S01]  /*1110*/  UIADD3 UR7, -UR7, 0x80, URZ ;  /* 0x0000008007077890 */ /* 0x000fe2000fffe13f */
[----:B------:R-:W-:Y:S01]  /*1120*/  CS2R R74, SRZ ;  /* 0x00000000004a7805 */ /* 0x000fe2000001ff00 */
[----:B------:R-:W-:Y:S01]  /*1130*/  UIMAD.WIDE.U32 UR4, UR6, UR4, URZ ;  /* 0x00000004060472a5 */ /* 0x000fe2000f8e003f */
[----:B------:R-:W-:Y:S01]  /*1140*/  CS2R R72, SRZ ;  /* 0x0000000000487805 */ /* 0x000fe2000001ff00 */
[----:B------:R-:W-:Y:S01]  /*1150*/  USEL UR60, UR60, 0x1, UP0 ;  /* 0x000000013c3c7887 */ /* 0x000fe20008000000 */
[----:B------:R-:W-:Y:S01]  /*1160*/  CS2R R70, SRZ ;  /* 0x0000000000467805 */ /* 0x000fe2000001ff00 */
[----:B------:R-:W-:Y:S01]  /*1170*/  ULDC UR10, c[0x0][0x2f0] ;  /* 0x0000bc00000a7ab9 */ /* 0x000fe20000000800 */
[----:B------:R-:W-:Y:S01]  /*1180*/  @UP2 ULDC UR12, c[0x0][0x450] ;  /* 0x00011400000c2ab9 */ /* 0x000fe20000000800 */
[----:B------:R-:W-:Y:S01]  /*1190*/  UIMAD UR7, UR60, UR10, UR7 ;  /* 0x0000000a3c0772a4 */ /* 0x000fe2000f8e0207 */
[----:B------:R-:W-:Y:S01]  /*11a0*/  CS2R R68, SRZ ;  /* 0x0000000000447805 */ /* 0x000fe2000001ff00 */
[----:B------:R-:W-:Y:S01]  /*11b0*/  @UP2 USHF.R.U32.HI UR6, URZ, UR12, UR5 ;  /* 0x0000000c3f062299 */ /* 0x000fe20008011605 */
[----:B------:R-:W-:Y:S01]  /*11c0*/  CS2R R66, SRZ ;  /* 0x0000000000427805 */ /* 0x000fe2000001ff00 */
[----:B------:R-:W-:Y:S01]  /*11d0*/  UIMAD UR4, UR60, UR10, 0x7f ;  /* 0x0000007f3c0474a4 */ /* 0x000fe2000f8e020a */
[----:B------:R-:W-:Y:S01]  /*11e0*/  CS2R R64, SRZ ;  /* 0x0000000000407805 */ /* 0x000fe2000001ff00 */
[----:B------:R-:W-:Y:S01]  /*11f0*/  UIADD3 UR6, UR7, UR6, URZ ;  /* 0x0000000607067290 */ /* 0x000fe2000fffe03f */
[----:B------:R-:W-:Y:S01]  /*1200*/  CS2R R62, SRZ ;  /* 0x00000000003e7805 */ /* 0x000fe2000001ff00 */
[----:B------:R-:W-:Y:S01]  /*1210*/  USHF.R.S32.HI UR5, URZ, 0x1f, UR4 ;  /* 0x0000001f3f057899 */ /* 0x000fe20008011404 */
[----:B------:R-:W-:Y:S01]  /*1220*/  CS2R R60, SRZ ;  /* 0x00000000003c7805 */ /* 0x000fe2000001ff00 */
[----:B------:R-:W-:Y:S01]  /*1230*/  USHF.R.S32.HI UR7, URZ, 0x1f, UR6 ;  /* 0x0000001f3f077899 */ /* 0x000fe20008011406 */
[----:B------:R-:W-:Y:S01]  /*1240*/  CS2R R58, SRZ ;  /* 0x00000000003a7805 */ /* 0x000fe2000001ff00 */
[----:B------:R-:W-:Y:S01]  /*1250*/  ULEA.HI UR5, UR5, UR4, URZ, 0x7 ;  /* 0x0000000405057291 */ /* 0x000fe2000f8f383f */
[----:B------:R-:W-:Y:S01]  /*1260*/  CS2R R56, SRZ ;  /* 0x0000000000387805 */ /* 0x000fe2000001ff00 */
[----:B------:R-:W-:Y:S01]  /*1270*/  ULEA.HI UR7, UR7, UR6, URZ, 0x7 ;  /* 0x0000000607077291 */ /* 0x000fe2000f8f383f */
[----:B------:R-:W-:Y:S01]  /*1280*/  CS2R R54, SRZ ;  /* 0x0000000000367805 */ /* 0x000fe2000001ff00 */
[----:B------:R-:W-:Y:S01]  /*1290*/  ULDC UR9, c[0x0][0xc48] ;  /* 0x0003120000097ab9 */ /* 0x000fe20000000800 */
[----:B------:R-:W-:Y:S01]  /*12a0*/  USHF.R.S32.HI UR6, URZ, 0x7, UR5 ;  /* 0x000000073f067899 */ /* 0x000fe20008011405 */
[----:B------:R-:W-:Y:S01]  /*12b0*/  CS2R R52, SRZ ;  /* 0x0000000000347805 */ /* 0x000fe2000001ff00 */
[----:B------:R-:W-:Y:S01]  /*12c0*/  UISETP.NE.AND UP1, UPT, UR9, 0x1, UPT ;  /* 0x000000010900788c */ /* 0x000fe2000bf25270 */
[----:B------:R-:W-:Y:S01]  /*12d0*/  CS2R R50, SRZ ;  /* 0x0000000000327805 */ /* 0x000fe2000001ff00 */
[----:B------:R-:W-:Y:S01]  /*12e0*/  USHF.R.S32.HI UR7, URZ, 0x7, UR7 ;  /* 0x000000073f077899 */ /* 0x000fe20008011407 */
[----:B------:R-:W-:Y:S01]  /*12f0*/  CS2R R48, SRZ ;  /* 0x0000000000307805 */ /* 0x000fe2000001ff00 */
[----:B------:R-:W-:Y:S01]  /*1300*/  UMOV UR61, UR11 ;  /* 0x0000000b003d7c82 */ /* 0x000fe20008000000 */
[----:B------:R-:W-:Y:S01]  /*1310*/  CS2R R46, SRZ ;  /* 0x00000000002e7805 */ /* 0x000fe2000001ff00 */
[----:B------:R-:W-:Y:S01]  /*1320*/  UISETP.LT.AND UP0, UPT, UR6, UR7, UPT ;  /* 0x000000070600728c */ /* 0x000fe2000bf01270 */
[----:B------:R-:W-:-:S02]  /*1330*/  CS2R R44, SRZ ;  /* 0x00000000002c7805 */ /* 0x000fc4000001ff00 */
[----:B------:R-:W-:Y:S02]  /*1340*/  CS2R R94, SRZ ;  /* 0x00000000005e7805 */ /* 0x000fe4000001ff00 */
[----:B------:R-:W-:Y:S01]  /*1350*/  CS2R R98, SRZ ;  /* 0x0000000000627805 */ /* 0x000fe2000001ff00 */
[----:B------:R-:W-:Y:S01]  /*1360*/  USEL UR14, UR6, UR7, UP0 ;  /* 0x00000007060e7287 */ /* 0x000fe20008000000 */
[----:B------:R-:W-:Y:S01]  /*1370*/  CS2R R90, SRZ ;  /* 0x00000000005a7805 */ /* 0x000fe2000001ff00 */
[----:B------:R-:W-:Y:S01]  /*1380*/  @UP1 ULDC UR8, c[0x0][0xc4c] ;  /* 0x0003130000081ab9 */ /* 0x000fe20000000800 */
[----:B------:R-:W-:Y:S01]  /*1390*/  IMAD.MOV.U32 R37, RZ, RZ, RZ ;  /* 0x000000ffff257224 */ /* 0x000fe200078e00ff */
[----:B------:R-:W-:Y:S01]  /*13a0*/  UIMAD.WIDE.U32 UR4, UR11, UR8, URZ ;  /* 0x000000080b0472a5 */ /* 0x000fe2000f8e003f */
[----:B------:R-:W-:Y:S01]  /*13b0*/  CS2R R96, SRZ ;  /* 0x0000000000607805 */ /* 0x000fe2000001ff00 */
[----:B------:R-:W-:Y:S02]  /*13c0*/  UISETP.GE.AND UP0, UPT, UR14, 0x1, UPT ;  /* 0x000000010e00788c */ /* 0x000fe4000bf06270 */
[----:B------:R-:W-:Y:S01]  /*13d0*/  IMAD.U32 R105, RZ, RZ, UR14 ;  /* 0x0000000eff697e24 */ /* 0x000fe2000f8e00ff */
[----:B------:R-:W-:Y:S01]  /*13e0*/  @UP1 ULDC UR8, c[0x0][0xc50] ;  /* 0x0003140000081ab9 */ /* 0x000fe20000000800 */
[----:B------:R-:W-:Y:S01]  /*13f0*/  CS2R R100, SRZ ;  /* 0x0000000000647805 */ /* 0x000fe2000001ff00 */
[----:B------:R-:W-:Y:S01]  /*1400*/  @UP1 USHF.R.U32.HI UR61, URZ, UR8, UR5 ;  /* 0x000000083f3d1299 */ /* 0x000fe20008011605 */
[----:B------:R-:W-:-:S02]  /*1410*/  CS2R R102, SRZ ;  /* 0x0000000000667805 */ /* 0x000fc4000001ff00 */
[----:B------:R-:W-:Y:S02]  /*1420*/  PLOP3.LUT P1, PT, PT, PT, UP0, 0x80, 0x0 ;  /* 0x000000000000781c */ /* 0x000fe40003f2f008 */
[----:B------:R-:W-:Y:S01]  /*1430*/  CS2R R92, SRZ ;  /* 0x00000000005c7805 */ /* 0x000fe2000001ff00 */
[----:B------:R-:W-:Y:S01]  /*1440*/  UIADD3 UR4, -UR61, URZ, URZ ;  /* 0x0000003f3d047290 */ /* 0x000fe2000fffe13f */
[----:B------:R-:W-:Y:S01]  /*1450*/  IMAD.MOV.U32 R104, RZ, RZ, RZ ;  /* 0x000000ffff687224 */ /* 0x000fe200078e00ff */
[----:B------:R-:W-:Y:S01]  /*1460*/  CS2R R6, SRZ ;  /* 0x0000000000067805 */ /* 0x000fe2000001ff00 */
[----:B------:R-:W-:Y:S01]  /*1470*/  IMAD.MOV.U32 R106, RZ, RZ, RZ ;  /* 0x000000ffff6a7224 */ /* 0x000fe200078e00ff */
[----:B------:R-:W-:-:S06]  /*1480*/  UIMAD UR4, UR9, UR4, UR11 ;  /* 0x00000004090472a4 */ /* 0x000fcc000f8e020b */
[----:B------:R-:W-:Y:S01]  /*1490*/  IMAD.U32 R23, RZ, RZ, UR4 ;  /* 0x00000004ff177e24 */ /* 0x000fe2000f8e00ff */
        /* <DEDUP_REMOVED lines=21> */
[----:B------:R-:W-:Y:S01]  /*15f0*/  MOV R5, UR5 ;  /* 0x0000000500057c02 */ /* 0x000fe20008000f00 */
        /* <DEDUP_REMOVED lines=10> */
.L_x_2237:
[----:B------:R-:W-:Y:S02]  /*16a0*/  R2UR UR6, R185 ;  /* 0x00000000b90672ca */ /* 0x000fe400000e0000 */
[----:B------:R-:W-:-:S11]  /*16b0*/  R2UR UR5, R190 ;  /* 0x00000000be0572ca */ /* 0x000fd600000e0000 */
[----:B------:R-:W-:Y:S02]  /*16c0*/  ULEA.HI UR4, UR6, UR6, URZ, 0x1 ;  /* 0x0000000606047291 */ /* 0x000fe4000f8f083f */
[----:B------:R-:W-:Y:S02]  /*16d0*/  IMAD.U32 R2, RZ, RZ, UR5 ;  /* 0x00000005ff027e24 */ /* 0x000fe4000f8e00ff */
[----:B------:R-:W-:-:S03]  /*16e0*/  ULOP3.LUT UR4, UR4, 0xfffffffe, URZ, 0xc0, !UPT ;  /* 0xfffffffe04047892 */ /* 0x000fc6000f8ec03f */
[----:B------:R-:W-:Y:S01]  /*16f0*/  ISETP.NE.AND P0, PT, R2, 0x3, PT ;  /* 0x000000030200780c */ /* 0x000fe20003f05270 */
[----:B------:R-:W-:-:S06]  /*1700*/  UIADD3 UR4, UR6, -UR4, URZ ;  /* 0x8000000406047290 */ /* 0x000fcc000fffe03f */
[----:B------:R-:W-:-:S05]  /*1710*/  IMAD.U32 R0, RZ, RZ, UR4 ;  /* 0x00000004ff007e24 */ /* 0x000fca000f8e00ff */
[----:B------:R-:W-:-:S04]  /*1720*/  SHF.L.U32 R0, R0, 0x1f, RZ ;  /* 0x0000001f00007819 */ /* 0x000fc800000006ff */
[----:B------:R-:W0:Y:S02]  /*1730*/  SYNCS.PHASECHK.TRANS64.TRYWAIT P1, [UR38+0x34800], R0 ;  /* 0x03480000ff0075a7 */ /* 0x000e240008020166 */
[----:B0-----:R-:W-:Y:S05]  /*1740*/  @!P1 BRA `(.L_x_2238) ;  /* 0x0000010000709947 */ /* 0x001fea0003800000 */
.L_x_2388:
[----:B------:R-:W-:Y:S05]  /*1750*/  @!P0 BRA `(.L_x_2239) ;  /* 0x0000000000048947 */ /* 0x000fea0003800000 */
[----:B------:R-:W-:Y:S01]  /*1760*/  BPT.TRAP 0x1 ;  /* 0x000000040000795c */ /* 0x000fe20000300000 */
.L_x_2239:
[----:B0-----:R-:W-:Y:S02]  /*1770*/  IMAD.U32 R0, RZ, RZ, UR36 ;  /* 0x00000024ff007e24 */ /* 0x001fe4000f8e00ff */
[----:B------:R-:W-:-:S03]  /*1780*/  IMAD.U32 R3, RZ, RZ, UR37 ;  /* 0x00000025ff037e24 */ /* 0x000fc6000f8e00ff */
[----:B------:R-:W-:Y:S02]  /*1790*/  LEA R0, R0, UR38, 0x3 ;  /* 0x0000002600007c11 */ /* 0x000fe4000f8e18ff */
[----:B------:R-:W-:-:S04]  /*17a0*/  SHF.L.U32 R3, R3, 0x1f, RZ ;  /* 0x0000001f03037819 */ /* 0x000fc800000006ff */
[----:B------:R0:W1:Y:S01]  /*17b0*/  SYNCS.PHASECHK.TRANS64.TRYWAIT P2, [R0+URZ+0x34830], R3 ;  /* 0x03483003000075a7 */ /* 0x000062000804017f */
[----:B------:R-:W-:Y:S05]  /*17c0*/  @!P0 BRA `(.L_x_2240) ;  /* 0x0000000000048947 */ /* 0x000fea0003800000 */
[----:B------:R-:W-:Y:S01]  /*17d0*/  BPT.TRAP 0x1 ;  /* 0x000000040000795c */ /* 0x000fe20000300000 */
.L_x_2240:
[----:B------:R-:W2:Y:S02]  /*17e0*/  S2R R2, SR_TID.X ;  /* 0x0000000000027919 */ /* 0x000ea40000002100 */
[----:B--2---:R-:W-:Y:S01]  /*17f0*/  LOP3.LUT P1, RZ, R2, 0x7f, RZ, 0xc0, !PT ;  /* 0x0000007f02ff7812 */ /* 0x004fe2000782c0ff */
[----:B-1----:R-:W-:-:S12]  /*1800*/  @P2 BRA `(.L_x_2241) ;  /* 0x0000000000082947 */ /* 0x002fd80003800000 */
[----:B------:R-:W1:Y:S02]  /*1810*/  SYNCS.PHASECHK.TRANS64.TRYWAIT P2, [R0+URZ+0x34830], R3 ;  /* 0x03483003000075a7 */ /* 0x000e64000804017f */
[----:B-1----:R-:W-:Y:S05]  /*1820*/  @!P2 BRA `(.L_x_2242) ;  /* 0x000001000050a947 */ /* 0x002fea0003800000 */
.L_x_2241:
        /* <DEDUP_REMOVED lines=10> */
[----:B------:R-:W-:Y:S01]  /*18d0*/  VIADD R5, R18, UR39 ;  /* 0x0000002712057c36 */ /* 0x000fe20008000000 */
[----:B------:R-:W-:Y:S01]  /*18e0*/  UMOV UR53, 0x40000040 ;  /* 0x4000004000357882 */ /* 0x000fe20000000000 */
[----:B------:R-:W-:Y:S01]  /*18f0*/  UMOV UR55, 0x40000040 ;  /* 0x4000004000377882 */ /* 0x000fe20000000000 */
[----:B------:R-:W-:Y:S01]  /*1900*/  ULOP3.LUT UR11, UR4, 0x10000, URZ, 0xfc, !UPT ;  /* 0x00010000040b7892 */ /* 0x000fe2000f8efc3f */
[----:B01----:R-:W-:Y:S01]  /*1910*/  @!P1 VIADD R0, R0, 0x34840 ;  /* 0x0003484000009836 */ /* 0x003fe20000000000 */
[----:B------:R-:W-:Y:S01]  /*1920*/  ULOP3.LUT UR4, UR40, 0x10000, URZ, 0xfc, !UPT ;  /* 0x0001000028047892 */ /* 0x000fe2000f8efc3f */
[----:B------:R-:W-:Y:S01]  /*1930*/  CS2R R150, SRZ ;  /* 0x0000000000967805 */ /* 0x000fe2000001ff00 */
[----:B------:R-:W-:Y:S01]  /*1940*/  UIMAD UR5, UR36, 0xc00, UR11 ;  /* 0x00000c00240578a4 */ /* 0x000fe2000f8e020b */
[----:B------:R-:W-:Y:S01]  /*1950*/  CS2R R148, SRZ ;  /* 0x0000000000947805 */ /* 0x000fe2000001ff00 */
[----:B------:R-:W-:Y:S01]  /*1960*/  UIADD3 UR6, UR4, 0x2, URZ ;  /* 0x0000000204067890 */ /* 0x000fe2000fffe03f */
[----:B------:R-:W-:Y:S01]  /*1970*/  @!P1 PRMT R0, RZ, 0x654, R0 ;  /* 0x00000654ff009816 */ /* 0x000fe20000000000 */
[----:B------:R-:W-:Y:S01]  /*1980*/  UIADD3 UR7, UR5, 0x2, URZ ;  /* 0x0000000205077890 */ /* 0x000fe2000fffe03f */
[----:B------:R-:W-:Y:S01]  /*1990*/  CS2R R146, SRZ ;  /* 0x0000000000927805 */ /* 0x000fe2000001ff00 */
[----:B------:R-:W-:Y:S01]  /*19a0*/  UMOV UR12, UR4 ;  /* 0x00000004000c7c82 */ /* 0x000fe20008000000 */
[----:B------:R-:W-:Y:S01]  /*19b0*/  UMOV UR14, UR5 ;  /* 0x00000005000e7c82 */ /* 0x000fe20008000000 */
[----:B------:R-:W-:Y:S01]  /*19c0*/  IMAD.U32 R8, RZ, RZ, UR12 ;  /* 0x0000000cff087e24 */ /* 0x000fe2000f8e00ff */
[----:B------:R-:W-:Y:S01]  /*19d0*/  HGMMA.64x128x16.F32.BF16 R24, gdesc[UR12], RZ, !UPT, gsb0 ;  /* 0x01e000000c1879f0 */ /* 0x000fe2000c0018ff */
[----:B------:R-:W-:Y:S01]  /*19e0*/  UMOV UR12, UR6 ;  /* 0x00000006000c7c82 */ /* 0x000fe20008000000 */
[----:B------:R-:W-:Y:S01]  /*19f0*/  UMOV UR13, 0x40000040 ;  /* 0x40000040000d7882 */ /* 0x000fe20000000000 */
[----:B------:R-:W-:Y:S01]  /*1a00*/  UMOV UR14, UR7 ;  /* 0x00000007000e7c82 */ /* 0x000fe20008000000 */
[----:B------:R-:W-:Y:S01]  /*1a10*/  UMOV UR15, 0x40000040 ;  /* 0x40000040000f7882 */ /* 0x000fe20000000000 */
[----:B------:R-:W-:Y:S01]  /*1a20*/  UIADD3 UR56, UR4, 0x4, URZ ;  /* 0x0000000404387890 */ /* 0x000fe2000fffe03f */
[----:B------:R-:W-:Y:S01]  /*1a30*/  IMAD.U32 R6, RZ, RZ, UR12 ;  /* 0x0000000cff067e24 */ /* 0x000fe2000f8e00ff */
[----:B------:R-:W-:Y:S01]  /*1a40*/  UIADD3 UR58, UR5, 0x4, URZ ;  /* 0x00000004053a7890 */ /* 0x000fe2000fffe03f */
[----:B------:R-:W-:Y:S01]  /*1a50*/  MOV R7, UR13 ;  /* 0x0000000d00077c02 */ /* 0x000fe20008000f00 */
[----:B------:R-:W-:Y:S01]  /*1a60*/  UIADD3 UR52, UR4, 0x6, URZ ;  /* 0x0000000604347890 */ /* 0x000fe2000fffe03f */
[----:B------:R-:W-:Y:S01]  /*1a70*/  R2UR UR7, R105 ;  /* 0x00000000690772ca */ /* 0x000fe200000e0000 */
[----:B------:R-:W-:Y:S01]  /*1a80*/  UIADD3 UR54, UR5, 0x6, URZ ;  /* 0x0000000605367890 */ /* 0x000fe2000fffe03f */
[----:B------:R-:W-:Y:S01]  /*1a90*/  CS2R R144, SRZ ;  /* 0x0000000000907805 */ /* 0x000fe2000001ff00 */
[----:B------:R-:W-:Y:S01]  /*1aa0*/  UIADD3 UR48, UR4, 0x400, URZ ;  /* 0x0000040004307890 */ /* 0x000fe2000fffe03f */
[----:B------:R-:W-:Y:S01]  /*1ab0*/  CS2R R142, SRZ ;  /* 0x00000000008e7805 */ /* 0x000fe2000001ff00 */
[----:B------:R-:W-:Y:S01]  /*1ac0*/  UIADD3 UR50, UR5, 0x400, URZ ;  /* 0x0000040005327890 */ /* 0x000fe2000fffe03f */
[----:B------:R-:W-:Y:S01]  /*1ad0*/  CS2R R140, SRZ ;  /* 0x00000000008c7805 */ /* 0x000fe2000001ff00 */
[----:B------:R-:W-:Y:S01]  /*1ae0*/  UMOV UR49, 0x40000040 ;  /* 0x4000004000317882 */ /* 0x000fe20000000000 */
[----:B------:R-:W-:Y:S01]  /*1af0*/  UMOV UR51, 0x40000040 ;  /* 0x4000004000337882 */ /* 0x000fe20000000000 */
        /* <DEDUP_REMOVED lines=32> */
[----:B------:R-:W-:Y:S01]  /*1d00*/  ULDC UR6, c[0x0][0x9d8] ;  /* 0x0002760000067ab9 */ /* 0x000fe20000000800 */
[----:B------:R-:W-:Y:S01]  /*1d10*/  ULDC UR8, c[0x0][0x2f0] ;  /* 0x0000bc0000087ab9 */ /* 0x000fe20000000800 */
[----:B------:R-:W-:Y:S01]  /*1d20*/  ULDC UR9, c[0x0][0x288] ;  /* 0x0000a20000097ab9 */ /* 0x000fe20000000800 */
[----:B------:R-:W-:-:S02]  /*1d30*/  WARPGROUP.DEPBAR.LE gsb0, 0x0 ;  /* 0x00008000000079c5 */ /* 0x000fc40000010000 */
[----:B------:R-:W-:-:S06]  /*1d40*/  WARPGROUP.ARRIVE ;  /* 0x00000000000079c5 */ /* 0x000fcc0000000000 */
[----:B------:R-:W-:Y:S01]  /*1d50*/  HGMMA.64x128x16.F32.BF16 R24, gdesc[UR12], R24, gsb0 ;  /* 0x01e000000c1879f0 */ /* 0x000fe20008001818 */
[----:B------:R-:W-:Y:S02]  /*1d60*/  UIADD3 UR12, UR4, 0x404, URZ ;  /* 0x00000404040c7890 */ /* 0x000fe4000fffe03f */
[----:B------:R-:W-:Y:S01]  /*1d70*/  UIADD3 UR14, UR5, 0x404, URZ ;  /* 0x00000404050e7890 */ /* 0x000fe2000fffe03f */
[----:B------:R-:W-:Y:S01]  /*1d80*/  UMOV UR13, 0x40000040 ;  /* 0x40000040000d7882 */ /* 0x000fe20000000000 */
[----:B------:R-:W-:Y:S01]  /*1d90*/  UMOV UR15, 0x40000040 ;  /* 0x40000040000f7882 */ /* 0x000fe20000000000 */
[----:B------:R-:W-:Y:S02]  /*1da0*/  ULDC UR4, c[0x0][0x448] ;  /* 0x0001120000047ab9 */ /* 0x000fe40000000800 */
[----:B------:R-:W-:-:S06]  /*1db0*/  UISETP.NE.AND UP0, UPT, UR4, 0x1, UPT ;  /* 0x000000010400788c */ /* 0x000fcc000bf05270 */
[----:B------:R-:W-:-:S05]  /*1dc0*/  PLOP3.LUT P2, PT, PT, PT, UP0, 0x80, 0x0 ;  /* 0x000000000000781c */ /* 0x000fca0003f4f008 */
[----:B------:R-:W-:-:S08]  /*1dd0*/  @UP0 ULDC UR4, c[0x0][0x44c] ;  /* 0x0001130000040ab9 */ /* 0x000fd00000000800 */
[----:B------:R-:W-:Y:S01]  /*1de0*/  @P2 IMAD.HI.U32 R10, R5, UR4, RZ ;  /* 0x00000004050a2c27 */ /* 0x000fe2000f8e00ff */
[----:B------:R-:W-:Y:S01]  /*1df0*/  @UP0 ULDC UR4, c[0x0][0x450] ;  /* 0x0001140000040ab9 */ /* 0x000fe20000000800 */
        /* <DEDUP_REMOVED lines=35> */
[----:B------:R0:W1:Y:S01]  /*2030*/  MUFU.TANH R32, R26 ;  /* 0x0000001a00207308 */ /* 0x0000620000002400 */
[----:B------:R-:W-:Y:S01]  /*2040*/  FMUL.FTZ R25, R36, UR6 ;  /* 0x0000000624197c20 */ /* 0x000fe20008410000 */
[----:B------:R-:W-:Y:S01]  /*2050*/  FMUL.FTZ R38, R38, UR6 ;  /* 0x0000000626267c20 */ /* 0x000fe20008410000 */
[----:B------:R-:W-:Y:S01]  /*2060*/  FMUL.FTZ R31, R31, UR6 ;  /* 0x000000061f1f7c20 */ /* 0x000fe20008410000 */
[----:B------:R-:W-:Y:S01]  /*2070*/  FMUL.FTZ R27, R27, UR6 ;  /* 0x000000061b1b7c20 */ /* 0x000fe20008410000 */
[----:B------:R-:W-:Y:S01]  /*2080*/  FMUL.FTZ R90, R29, UR6 ;  /* 0x000000061d5a7c20 */ /* 0x000fe20008410000 */
[----:B------:R-:W-:Y:S01]  /*2090*/  FMUL.FTZ R30, R30, UR6 ;  /* 0x000000061e1e7c20 */ /* 0x000fe20008410000 */
[----:B------:R-:W-:Y:S01]  /*20a0*/  FMUL.FTZ R29, R33, UR6 ;  /* 0x00000006211d7c20 */ /* 0x000fe20008410000 */
[----:B------:R2:W-:Y:S01]  /*20b0*/  MUFU.TANH R110, R38 ;  /* 0x00000026006e7308 */ /* 0x0005e20000002400 */
[----:B0-----:R-:W-:Y:S01]  /*20c0*/  IMAD.MOV.U32 R26, RZ, RZ, R5 ;  /* 0x000000ffff1a7224 */ /* 0x001fe200078e0005 */
[----:B------:R-:W-:Y:S01]  /*20d0*/  @P2 SHF.R.U32.HI R26, RZ, UR4, R10 ;  /* 0x00000004ff1a2c19 */ /* 0x000fe2000801160a */
[----:B------:R-:W-:Y:S01]  /*20e0*/  UMOV UR4, 0xffffff80 ;  /* 0xffffff8000047882 */ /* 0x000fe20000000000 */
[----:B------:R-:W-:Y:S01]  /*20f0*/  FMUL.FTZ R34, R34, UR6 ;  /* 0x0000000622227c20 */ /* 0x000fe20008410000 */
[----:B------:R-:W-:Y:S01]  /*2100*/  UIMAD UR4, UR7, UR4, 0x80 ;  /* 0x00000080070474a4 */ /* 0x000fe2000f8e0204 */
[----:B------:R-:W-:Y:S01]  /*2110*/  FMUL.FTZ R35, R35, UR6 ;  /* 0x0000000623237c20 */ /* 0x000fe20008410000 */
[----:B------:R-:W0:Y:S01]  /*2120*/  SHFL.IDX PT, R10, R26, 0x1, 0x1c1f ;  /* 0x003c1f001a0a7f89 */ /* 0x000e2200000e0000 */
[----:B------:R3:W-:Y:S01]  /*2130*/  MUFU.TANH R104, R31 ;  /* 0x0000001f00687308 */ /* 0x0007e20000002400 */
[----:B------:R-:W-:Y:S01]  /*2140*/  UIADD3 UR5, UR4, 0x1, URZ ;  /* 0x0000000104057890 */ /* 0x000fe2000fffe03f */
[----:B--2---:R-:W-:Y:S01]  /*2150*/  IMAD.U32 R38, RZ, RZ, UR8 ;  /* 0x00000008ff267e24 */ /* 0x004fe2000f8e00ff */
[----:B------:R-:W-:Y:S01]  /*2160*/  UIMAD UR4, UR60, UR8, UR4 ;  /* 0x000000083c0472a4 */ /* 0x000fe2000f8e0204 */
[----:B------:R-:W-:Y:S01]  /*2170*/  FMUL.FTZ R39, R39, UR6 ;  /* 0x0000000627277c20 */ /* 0x000fe20008410000 */
[----:B------:R-:W-:Y:S01]  /*2180*/  FMUL.FTZ R42, R42, UR6 ;  /* 0x000000062a2a7c20 */ /* 0x000fe20008410000 */
[----:B------:R-:W-:Y:S01]  /*2190*/  FMUL.FTZ R43, R43, UR6 ;  /* 0x000000062b2b7c20 */ /* 0x000fe20008410000 */
[----:B------:R-:W-:Y:S01]  /*21a0*/  IMAD.U32 R36, RZ, RZ, UR5 ;  /* 0x00000005ff247e24 */ /* 0x000fe2000f8e00ff */
[----:B------:R2:W4:Y:S01]  /*21b0*/  MUFU.TANH R33, R27 ;  /* 0x0000001b00217308 */ /* 0x0005220000002400 */
[----:B------:R-:W-:Y:S01]  /*21c0*/  FMUL.FTZ R46, R46, UR6 ;  /* 0x000000062e2e7c20 */ /* 0x000fe20008410000 */
[----:B------:R-:W-:Y:S01]  /*21d0*/  FMUL.FTZ R47, R47, UR6 ;  /* 0x000000062f2f7c20 */ /* 0x000fe20008410000 */
[----:B------:R-:W-:-:S02]  /*21e0*/  IMAD R5, R17, -0x2, R36 ;  /* 0xfffffffe11057824 */ /* 0x000fc400078e0224 */
[----:B------:R-:W-:Y:S01]  /*21f0*/  FMUL.FTZ R50, R50, UR6 ;  /* 0x0000000632327c20 */ /* 0x000fe20008410000 */
[----:B------:R-:W-:Y:S02]  /*2200*/  IMAD.U32 R36, RZ, RZ, UR4 ;  /* 0x00000004ff247e24 */ /* 0x000fe4000f8e00ff */
[----:B------:R-:W-:Y:S01]  /*2210*/  FMUL.FTZ R51, R51, UR6 ;  /* 0x0000000633337c20 */ /* 0x000fe20008410000 */
[----:B---3--:R-:W-:Y:S01]  /*2220*/  IMAD R31, R38, UR60, R5 ;  /* 0x0000003c261f7c24 */ /* 0x008fe2000f8e0205 */
[----:B------:R-:W3:Y:S01]  /*2230*/  MUFU.TANH R30, R30 ;  /* 0x0000001e001e7308 */ /* 0x000ee20000002400 */
[----:B--2---:R-:W-:Y:S02]  /*2240*/  IMAD R27, R17, -0x2, R36 ;  /* 0xfffffffe111b7824 */ /* 0x004fe400078e0224 */
[----:B------:R-:W-:Y:S01]  /*2250*/  FMUL.FTZ R54, R54, UR6 ;  /* 0x0000000636367c20 */ /* 0x000fe20008410000 */
[----:B------:R-:W-:Y:S01]  /*2260*/  FMUL.FTZ R55, R55, UR6 ;  /* 0x0000000637377c20 */ /* 0x000fe20008410000 */
[----:B------:R-:W-:Y:S01]  /*2270*/  FMUL.FTZ R58, R58, UR6 ;  /* 0x000000063a3a7c20 */ /* 0x000fe20008410000 */
[----:B------:R-:W-:Y:S01]  /*2280*/  FMUL.FTZ R59, R59, UR6 ;  /* 0x000000063b3b7c20 */ /* 0x000fe20008410000 */
[----:B------:R-:W-:Y:S01]  /*2290*/  FMUL.FTZ R62, R62, UR6 ;  /* 0x000000063e3e7c20 */ /* 0x000fe20008410000 */
[----:B0-----:R-:W-:Y:S01]  /*22a0*/  IADD3 R10, R10, -UR9, R31 ;  /* 0x800000090a0a7c10 */ /* 0x001fe2000fffe01f */
[----:B------:R-:W0:Y:S01]  /*22b0*/  MUFU.TANH R34, R34 ;  /* 0x0000002200227308 */ /* 0x000e220000002400 */
[----:B------:R-:W-:Y:S01]  /*22c0*/  FMUL.FTZ R63, R63, UR6 ;  /* 0x000000063f3f7c20 */ /* 0x000fe20008410000 */
[----:B------:R-:W-:Y:S01]  /*22d0*/  FMUL.FTZ R70, R70, UR6 ;  /* 0x0000000646467c20 */ /* 0x000fe20008410000 */
[----:B------:R-:W-:Y:S01]  /*22e0*/  VIMNMX R10, R27, R10, PT ;  /* 0x0000000a1b0a7248 */ /* 0x000fe20003fe0100 */
[----:B------:R-:W-:Y:S01]  /*22f0*/  FMUL.FTZ R20, R40, UR6 ;  /* 0x0000000628147c20 */ /* 0x000fe20008410000 */
[----:B------:R-:W-:Y:S01]  /*2300*/  FMUL.FTZ R66, R66, UR6 ;  /* 0x0000000642427c20 */ /* 0x000fe20008410000 */
[----:B------:R-:W-:Y:S01]  /*2310*/  FMUL.FTZ R67, R67, UR6 ;  /* 0x0000000643437c20 */ /* 0x000fe20008410000 */
[C---:B------:R-:W-:Y:S01]  /*2320*/  ISETP.GT.AND P3, PT, R10.reuse, RZ, PT ;  /* 0x000000ff0a00720c */ /* 0x040fe20003f64270 */
[----:B------:R-:W2:Y:S01]  /*2330*/  MUFU.TANH R35, R35 ;  /* 0x0000002300237308 */ /* 0x000ea20000002400 */
[C---:B------:R-:W-:Y:S01]  /*2340*/  ISETP.GT.AND P4, PT, R10.reuse, 0x1, PT ;  /* 0x000000010a00780c */ /* 0x040fe20003f84270 */
[----:B------:R-:W-:Y:S01]  /*2350*/  FMUL.FTZ R71, R71, UR6 ;  /* 0x0000000647477c20 */ /* 0x000fe20008410000 */
[----:B------:R-:W-:Y:S01]  /*2360*/  ISETP.GT.AND P5, PT, R10, 0x8, PT ;  /* 0x000000080a00780c */ /* 0x000fe20003fa4270 */
[----:B------:R-:W-:Y:S01]  /*2370*/  FMUL.FTZ R75, R75, UR6 ;  /* 0x000000064b4b7c20 */ /* 0x000fe20008410000 */
[----:B-1----:R-:W-:Y:S01]  /*2380*/  FSEL R38, R32, -INF , P3 ;  /* 0xff80000020267808 */ /* 0x002fe20001800000 */
[----:B------:R-:W-:Y:S01]  /*2390*/  FMUL.FTZ R78, R78, UR6 ;  /* 0x000000064e4e7c20 */ /* 0x000fe20008410000 */
[----:B----4-:R-:W-:Y:S01]  /*23a0*/  FSEL R33, R33, -INF , P4 ;  /* 0xff80000021217808 */ /* 0x010fe20002000000 */
[----:B------:R-:W1:Y:S01]  /*23b0*/  MUFU.TANH R39, R39 ;  /* 0x0000002700277308 */ /* 0x000e620000002400 */
[----:B------:R-:W-:Y:S01]  /*23c0*/  ISETP.GT.AND P3, PT, R10, 0x9, PT ;  /* 0x000000090a00780c */ /* 0x000fe20003f64270 */
[----:B------:R-:W-:Y:S01]  /*23d0*/  FMUL.FTZ R12, R48, UR6 ;  /* 0x00000006300c7c20 */ /* 0x000fe20008410000 */
[----:B---3--:R-:W-:Y:S01]  /*23e0*/  FSEL R102, R30, -INF , P5 ;  /* 0xff8000001e667808 */ /* 0x008fe20002800000 */
[----:B------:R-:W-:Y:S01]  /*23f0*/  FMUL.FTZ R79, R79, UR6 ;  /* 0x000000064f4f7c20 */ /* 0x000fe20008410000 */
[----:B------:R-:W-:Y:S01]  /*2400*/  FMNMX.FTZ R5, R38, R33, !PT ;  /* 0x0000002126057209 */ /* 0x000fe20007810000 */
[----:B------:R-:W-:Y:S01]  /*2410*/  FMUL.FTZ R82, R82, UR6 ;  /* 0x0000000652527c20 */ /* 0x000fe20008410000 */
[----:B------:R-:W-:Y:S01]  /*2420*/  ISETP.GT.AND P4, PT, R10, 0x10, PT ;  /* 0x000000100a00780c */ /* 0x000fe20003f84270 */
[----:B------:R-:W3:Y:S01]  /*2430*/  MUFU.TANH R42, R42 ;  /* 0x0000002a002a7308 */ /* 0x000ee20000002400 */
[----:B------:R-:W-:Y:S01]  /*2440*/  FSEL R104, R104, -INF , P3 ;  /* 0xff80000068687808 */ /* 0x000fe20001800000 */
[----:B------:R-:W-:Y:S01]  /*2450*/  FMUL.FTZ R11, R52, UR6 ;  /* 0x00000006340b7c20 */ /* 0x000fe20008410000 */
[----:B------:R-:W-:Y:S01]  /*2460*/  FMNMX.FTZ R5, R102, R5, !PT ;  /* 0x0000000566057209 */ /* 0x000fe20007810000 */
[----:B------:R-:W-:Y:S01]  /*2470*/  FMUL.FTZ R15, R44, UR6 ;  /* 0x000000062c0f7c20 */ /* 0x000fe20008410000 */
[----:B------:R-:W-:Y:S01]  /*2480*/  ISETP.GT.AND P3, PT, R10, 0x11, PT ;  /* 0x000000110a00780c */ /* 0x000fe20003f64270 */
[----:B------:R-:W-:Y:S01]  /*2490*/  FMUL.FTZ R83, R83, UR6 ;  /* 0x0000000653537c20 */ /* 0x000fe20008410000 */
[----:B0-----:R-:W-:Y:S01]  /*24a0*/  FSEL R106, R34, -INF , P4 ;  /* 0xff800000226a7808 */ /* 0x001fe20002000000 */
[----:B------:R-:W0:Y:S01]  /*24b0*/  MUFU.TANH R43, R43 ;  /* 0x0000002b002b7308 */ /* 0x000e220000002400 */
[----:B------:R-:W-:Y:S01]  /*24c0*/  FMNMX.FTZ R5, R104, R5, !PT ;  /* 0x0000000568057209 */ /* 0x000fe20007810000 */
[----:B------:R-:W-:Y:S01]  /*24d0*/  FMUL.FTZ R86, R86, UR6 ;  /* 0x0000000656567c20 */ /* 0x000fe20008410000 */
[----:B------:R-:W-:Y:S01]  /*24e0*/  ISETP.GT.AND P4, PT, R10, 0x18, PT ;  /* 0x000000180a00780c */ /* 0x000fe20003f84270 */
[----:B------:R-:W-:Y:S01]  /*24f0*/  FMUL.FTZ R2, R56, UR6 ;  /* 0x0000000638027c20 */ /* 0x000fe20008410000 */
[----:B--2---:R-:W-:Y:S01]  /*2500*/  FSEL R108, R35, -INF , P3 ;  /* 0xff800000236c7808 */ /* 0x004fe20001800000 */
[----:B------:R-:W-:Y:S01]  /*2510*/  FMUL.FTZ R87, R87, UR6 ;  /* 0x0000000657577c20 */ /* 0x000fe20008410000 */
[----:B------:R-:W-:Y:S01]  /*2520*/  FMNMX.FTZ R5, R106, R5, !PT ;  /* 0x000000056a057209 */ /* 0x000fe20007810000 */
[----:B------:R-:W2:Y:S01]  /*2530*/  MUFU.TANH R46, R46 ;  /* 0x0000002e002e7308 */ /* 0x000ea20000002400 */
[----:B------:R-:W-:Y:S01]  /*2540*/  ISETP.GT.AND P3, PT, R10, 0x19, PT ;  /* 0x000000190a00780c */ /* 0x000fe20003f64270 */
[----:B------:R-:W-:Y:S01]  /*2550*/  SHFL.IDX PT, R26, R26, RZ, 0x1c1f ;  /* 0x001c1fff1a1a7589 */ /* 0x000fe200000e0000 */
[----:B------:R-:W-:Y:S01]  /*2560*/  FSEL R110, R110, -INF , P4 ;  /* 0xff8000006e6e7808 */ /* 0x000fe20002000000 */
[----:B------:R-:W-:Y:S01]  /*2570*/  ULDC UR4, c[0x0][0x988] ;  /* 0x0002620000047ab9 */ /* 0x000fe20000000800 */
[----:B------:R-:W-:Y:S01]  /*2580*/  FMNMX.FTZ R5, R108, R5, !PT ;  /* 0x000000056c057209 */ /* 0x000fe20007810000 */
[----:B------:R-:W-:Y:S01]  /*2590*/  FMUL.FTZ R88, R24, UR6 ;  /* 0x0000000618587c20 */ /* 0x000fe20008410000 */
[----:B------:R-:W-:Y:S01]  /*25a0*/  ISETP.GT.AND P4, PT, R10, 0x20, PT ;  /* 0x000000200a00780c */ /* 0x000fe20003f84270 */
[----:B------:R-:W4:Y:S01]  /*25b0*/  MUFU.TANH R47, R47 ;  /* 0x0000002f002f7308 */ /* 0x000f220000002400 */
[----:B-1----:R-:W-:Y:S01]  /*25c0*/  FSEL R112, R39, -INF , P3 ;  /* 0xff80000027707808 */ /* 0x002fe20001800000 */
[----:B------:R-:W-:Y:S01]  /*25d0*/  FMUL.FTZ R64, R64, UR6 ;  /* 0x0000000640407c20 */ /* 0x000fe20008410000 */
[----:B------:R-:W-:Y:S01]  /*25e0*/  FMNMX.FTZ R5, R110, R5, !PT ;  /* 0x000000056e057209 */ /* 0x000fe20007810000 */
[----:B------:R-:W-:Y:S01]  /*25f0*/  FMUL.FTZ R24, R37, UR6 ;  /* 0x0000000625187c20 */ /* 0x000fe20008410000 */
[----:B------:R-:W-:Y:S01]  /*2600*/  ISETP.GT.AND P3, PT, R10, 0x21, PT ;  /* 0x000000210a00780c */ /* 0x000fe20003f64270 */
[----:B------:R-:W-:Y:S01]  /*2610*/  FMUL.FTZ R68, R68, UR6 ;  /* 0x0000000644447c20 */ /* 0x000fe20008410000 */
[----:B---3--:R-:W-:Y:S01]  /*2620*/  FSEL R114, R42, -INF , P4 ;  /* 0xff8000002a727808 */ /* 0x008fe20002000000 */
[----:B------:R-:W1:Y:S01]  /*2630*/  MUFU.TANH R50, R50 ;  /* 0x0000003200327308 */ /* 0x000e620000002400 */
[----:B------:R-:W-:Y:S01]  /*2640*/  FMNMX.FTZ R5, R112, R5, !PT ;  /* 0x0000000570057209 */ /* 0x000fe20007810000 */
[----:B------:R-:W-:Y:S01]  /*2650*/  FMUL.FTZ R21, R41, UR6 ;  /* 0x0000000629157c20 */ /* 0x000fe20008410000 */
[----:B------:R-:W-:Y:S01]  /*2660*/  ISETP.GT.AND P4, PT, R10, 0x28, PT ;  /* 0x000000280a00780c */ /* 0x000fe20003f84270 */
[----:B------:R-:W-:Y:S01]  /*2670*/  FMUL.FTZ R72, R72, UR6 ;  /* 0x0000000648487c20 */ /* 0x000fe20008410000 */
[----:B0-----:R-:W-:Y:S01]  /*2680*/  FSEL R100, R43, -INF , P3 ;  /* 0xff8000002b647808 */ /* 0x001fe20001800000 */
[----:B------:R-:W-:Y:S01]  /*2690*/  FMUL.FTZ R76, R76, UR6 ;  /* 0x000000064c4c7c20 */ /* 0x000fe20008410000 */
[----:B------:R-:W-:Y:S01]  /*26a0*/  FMNMX.FTZ R5, R114, R5, !PT ;  /* 0x0000000572057209 */ /* 0x000fe20007810000 */
[----:B------:R-:W0:Y:S01]  /*26b0*/  MUFU.TANH R51, R51 ;  /* 0x0000003300337308 */ /* 0x000e220000002400 */
[----:B------:R-:W-:Y:S01]  /*26c0*/  ISETP.GT.AND P3, PT, R10, 0x29, PT ;  /* 0x000000290a00780c */ /* 0x000fe20003f64270 */
[----:B------:R-:W-:Y:S01]  /*26d0*/  FMUL.FTZ R14, R45, UR6 ;  /* 0x000000062d0e7c20 */ /* 0x000fe20008410000 */
[----:B--2---:R-:W-:Y:S01]  /*26e0*/  FSEL R98, R46, -INF , P4 ;  /* 0xff8000002e627808 */ /* 0x004fe20002000000 */
[----:B------:R-:W-:Y:S01]  /*26f0*/  FMUL.FTZ R80, R80, UR6 ;  /* 0x0000000650507c20 */ /* 0x000fe20008410000 */
[----:B------:R-:W-:Y:S01]  /*2700*/  FMNMX.FTZ R5, R100, R5, !PT ;  /* 0x0000000564057209 */ /* 0x000fe20007810000 */
[----:B------:R-:W-:Y:S01]  /*2710*/  FMUL.FTZ R13, R49, UR6 ;  /* 0x00000006310d7c20 */ /* 0x000fe20008410000 */
[----:B------:R-:W-:Y:S01]  /*2720*/  ISETP.GT.AND P4, PT, R10, 0x30, PT ;  /* 0x000000300a00780c */ /* 0x000fe20003f84270 */
[----:B------:R-:W2:Y:S01]  /*2730*/  MUFU.TANH R54, R54 ;  /* 0x0000003600367308 */ /* 0x000ea20000002400 */
[----:B----4-:R-:W-:Y:S01]  /*2740*/  FSEL R96, R47, -INF , P3 ;  /* 0xff8000002f607808 */ /* 0x010fe20001800000 */
[----:B------:R-:W-:Y:S01]  /*2750*/  FMUL.FTZ R84, R84, UR6 ;  /* 0x0000000654547c20 */ /* 0x000fe20008410000 */
[----:B------:R-:W-:Y:S01]  /*2760*/  FMNMX.FTZ R35, R98, R5, !PT ;  /* 0x0000000562237209 */ /* 0x000fe20007810000 */
[----:B------:R-:W-:Y:S01]  /*2770*/  FMUL.FTZ R5, R74, UR6 ;  /* 0x000000064a057c20 */ /* 0x000fe20008410000 */
[----:B------:R-:W-:Y:S01]  /*2780*/  ISETP.GT.AND P3, PT, R10, 0x31, PT ;  /* 0x000000310a00780c */ /* 0x000fe20003f64270 */
[----:B------:R-:W-:Y:S01]  /*2790*/  FMUL.FTZ R4, R53, UR6 ;  /* 0x0000000635047c20 */ /* 0x000fe20008410000 */
[----:B-1----:R-:W-:Y:S01]  /*27a0*/  FSEL R94, R50, -INF , P4 ;  /* 0xff800000325e7808 */ /* 0x002fe20002000000 */
        /* <DEDUP_REMOVED lines=8> */
[----:B------:R-:W-:Y:S01]  /*2830*/  MUFU.TANH R58, R58 ;  /* 0x0000003a003a7308 */ /* 0x000fe20000002400 */
[----:B------:R-:W-:Y:S01]  /*2840*/  ISETP.GT.AND P3, PT, R10, 0x39, PT ;  /* 0x000000390a00780c */ /* 0x000fe20003f64270 */
[----:B------:R-:W-:Y:S01]  /*2850*/  FMUL.FTZ R65, R65, UR6 ;  /* 0x0000000641417c20 */ /* 0x000fe20008410000 */
[----:B--2---:R-:W-:Y:S01]  /*2860*/  FSEL R74, R54, -INF , P4 ;  /* 0xff800000364a7808 */ /* 0x004fe20002000000 */
[----:B------:R-:W-:Y:S01]  /*2870*/  FMUL.FTZ R69, R69, UR6 ;  /* 0x0000000645457c20 */ /* 0x000fe20008410000 */
[----:B------:R-:W-:Y:S01]  /*2880*/  FMNMX.FTZ R35, R92, R35, !PT ;  /* 0x000000235c237209 */ /* 0x000fe20007810000 */
[----:B------:R-:W-:Y:S01]  /*2890*/  FMUL.FTZ R73, R73, UR6 ;  /* 0x0000000649497c20 */ /* 0x000fe20008410000 */
[----:B------:R-:W-:Y:S01]  /*28a0*/  ISETP.GT.AND P4, PT, R10, 0x40, PT ;  /* 0x000000400a00780c */ /* 0x000fe20003f84270 */
[----:B------:R-:W0:Y:S01]  /*28b0*/  MUFU.TANH R59, R59 ;  /* 0x0000003b003b7308 */ /* 0x000e220000002400 */
[----:B------:R-:W-:Y:S01]  /*28c0*/  FMNMX.FTZ R35, R74, R35, !PT ;  /* 0x000000234a237209 */ /* 0x000fe20007810000 */
[----:B------:R-:W-:Y:S01]  /*28d0*/  FMUL.FTZ R77, R77, UR6 ;  /* 0x000000064d4d7c20 */ /* 0x000fe20008410000 */
[----:B------:R-:W-:Y:S01]  /*28e0*/  FMUL.FTZ R81, R81, UR6 ;  /* 0x0000000651517c20 */ /* 0x000fe20008410000 */
[----:B------:R-:W-:Y:S01]  /*28f0*/  FMUL.FTZ R85, R85, UR6 ;  /* 0x0000000655557c20 */ /* 0x000fe20008410000 */
[----:B------:R2:W-:Y:S01]  /*2900*/  @!P1 SYNCS.ARRIVE.TRANS64.RED.A1T0 RZ, [R0+URZ], RZ ;  /* 0x000000ff00ff99a7 */ /* 0x0005e2000810043f */
[----:B------:R-:W-:Y:S01]  /*2910*/  @UP0 ULDC UR6, c[0x0][0x44c] ;  /* 0x0001130000060ab9 */ /* 0x000fe20000000800 */
[----:B------:R-:W-:Y:S01]  /*2920*/  UIMAD UR8, UR60, UR8, -UR9 ;  /* 0x000000083c0872a4 */ /* 0x000fe2000f8e0a09 */
[----:B------:R-:W3:Y:S01]  /*2930*/  MUFU.TANH R36, R62 ;  /* 0x0000003e00247308 */ /* 0x000ee20000002400 */
[----:B------:R-:W-:-:S07]  /*2940*/  UMOV UR5, UR39 ;  /* 0x0000002700057c82 */ /* 0x000fce0008000000 */
[----:B------:R-:W4:Y:S08]  /*2950*/  MUFU.TANH R63, R63 ;  /* 0x0000003f003f7308 */ /* 0x000f300000002400 */
[----:B------:R1:W-:Y:S08]  /*2960*/  MUFU.TANH R40, R70 ;  /* 0x0000004600287308 */ /* 0x0003f00000002400 */
[----:B------:R5:W2:Y:S01]  /*2970*/  MUFU.TANH R32, R66 ;  /* 0x0000004200207308 */ /* 0x000aa20000002400 */
[----:B-1----:R-:W-:-:S02]  /*2980*/  FSEL R70, R55, -INF , P3 ;  /* 0xff80000037467808 */ /* 0x002fc40001800000 */
[----:B------:R-:W-:Y:S02]  /*2990*/  ISETP.GT.AND P3, PT, R10, 0x41, PT ;  /* 0x000000410a00780c */ /* 0x000fe40003f64270 */
[----:B------:R-:W-:Y:S02]  /*29a0*/  FMNMX.FTZ R35, R70, R35, !PT ;  /* 0x0000002346237209 */ /* 0x000fe40007810000 */
[----:B0-----:R-:W-:Y:S01]  /*29b0*/  FSEL R62, R59, -INF , P3 ;  /* 0xff8000003b3e7808 */ /* 0x001fe20001800000 */
[----:B------:R-:W0:Y:S01]  /*29c0*/  MUFU.TANH R67, R67 ;  /* 0x0000004300437308 */ /* 0x000e220000002400 */
[----:B-----5:R-:W-:Y:S02]  /*29d0*/  FSEL R66, R58, -INF , P4 ;  /* 0xff8000003a427808 */ /* 0x020fe40002000000 */
[----:B------:R-:W-:Y:S02]  /*29e0*/  ISETP.GT.AND P4, PT, R10, 0x48, PT ;  /* 0x000000480a00780c */ /* 0x000fe40003f84270 */
[----:B------:R-:W-:-:S02]  /*29f0*/  FMNMX.FTZ R35, R66, R35, !PT ;  /* 0x0000002342237209 */ /* 0x000fc40007810000 */
[----:B------:R-:W-:Y:S01]  /*2a00*/  ISETP.GT.AND P3, PT, R10, 0x49, PT ;  /* 0x000000490a00780c */ /* 0x000fe20003f64270 */
[----:B------:R-:W1:Y:S01]  /*2a10*/  MUFU.TANH R42, R71 ;  /* 0x00000047002a7308 */ /* 0x000e620000002400 */
[----:B---3--:R-:W-:Y:S02]  /*2a20*/  FSEL R30, R36, -INF , P4 ;  /* 0xff800000241e7808 */ /* 0x008fe40002000000 */
[----:B------:R-:W-:Y:S02]  /*2a30*/  FMNMX.FTZ R35, R62, R35, !PT ;  /* 0x000000233e237209 */ /* 0x000fe40007810000 */
[----:B------:R-:W-:Y:S02]  /*2a40*/  ISETP.GT.AND P4, PT, R10, 0x50, PT ;  /* 0x000000500a00780c */ /* 0x000fe40003f84270 */
[----:B----4-:R-:W-:Y:S01]  /*2a50*/  FSEL R34, R63, -INF , P3 ;  /* 0xff8000003f227808 */ /* 0x010fe20001800000 */
[----:B------:R-:W3:Y:S01]  /*2a60*/  MUFU.TANH R5, R5 ;  /* 0x0000000500057308 */ /* 0x000ee20000002400 */
[----:B------:R-:W-:-:S02]  /*2a70*/  FMNMX.FTZ R35, R30, R35, !PT ;  /* 0x000000231e237209 */ /* 0x000fc40007810000 */
[----:B------:R-:W-:Y:S02]  /*2a80*/  ISETP.GT.AND P3, PT, R10, 0x51, PT ;  /* 0x000000510a00780c */ /* 0x000fe40003f64270 */
[----:B--2---:R-:W-:Y:S02]  /*2a90*/  FSEL R32, R32, -INF , P4 ;  /* 0xff80000020207808 */ /* 0x004fe40002000000 */
[----:B------:R-:W-:Y:S01]  /*2aa0*/  FMNMX.FTZ R35, R34, R35, !PT ;  /* 0x0000002322237209 */ /* 0x000fe20007810000 */
[----:B------:R-:W2:Y:S01]  /*2ab0*/  MUFU.TANH R46, R75 ;  /* 0x0000004b002e7308 */ /* 0x000ea20000002400 */
[----:B------:R-:W-:Y:S02]  /*2ac0*/  ISETP.GT.AND P4, PT, R10, 0x58, PT ;  /* 0x000000580a00780c */ /* 0x000fe40003f84270 */
[----:B0-----:R-:W-:Y:S02]  /*2ad0*/  FSEL R36, R67, -INF , P3 ;  /* 0xff80000043247808 */ /* 0x001fe40001800000 */
[----:B------:R-:W-:-:S02]  /*2ae0*/  FMNMX.FTZ R35, R32, R35, !PT ;  /* 0x0000002320237209 */ /* 0x000fc40007810000 */
[----:B------:R-:W-:Y:S01]  /*2af0*/  ISETP.GT.AND P3, PT, R10, 0x59, PT ;  /* 0x000000590a00780c */ /* 0x000fe20003f64270 */
[----:B------:R-:W0:Y:S01]  /*2b00*/  MUFU.TANH R48, R78 ;  /* 0x0000004e00307308 */ /* 0x000e220000002400 */
[----:B------:R-:W-:Y:S02]  /*2b10*/  FSEL R40, R40, -INF , P4 ;  /* 0xff80000028287808 */ /* 0x000fe40002000000 */
[----:B------:R-:W-:Y:S02]  /*2b20*/  FMNMX.FTZ R35, R36, R35, !PT ;  /* 0x0000002324237209 */ /* 0x000fe40007810000 */
[----:B------:R-:W-:Y:S02]  /*2b30*/  ISETP.GT.AND P4, PT, R10, 0x60, PT ;  /* 0x000000600a00780c */ /* 0x000fe40003f84270 */
[----:B-1----:R-:W-:Y:S01]  /*2b40*/  FSEL R42, R42, -INF , P3 ;  /* 0xff8000002a2a7808 */ /* 0x002fe20001800000 */
[----:B------:R-:W1:Y:S01]  /*2b50*/  MUFU.TANH R50, R79 ;  /* 0x0000004f00327308 */ /* 0x000e620000002400 */
[----:B------:R-:W-:-:S02]  /*2b60*/  FMNMX.FTZ R35, R40, R35, !PT ;  /* 0x0000002328237209 */ /* 0x000fc40007810000 */
[----:B------:R-:W-:Y:S02]  /*2b70*/  ISETP.GT.AND P3, PT, R10, 0x61, PT ;  /* 0x000000610a00780c */ /* 0x000fe40003f64270 */
[----:B---3--:R-:W-:Y:S02]  /*2b80*/  FSEL R44, R5, -INF , P4 ;  /* 0xff800000052c7808 */ /* 0x008fe40002000000 */
[----:B------:R-:W-:Y:S01]  /*2b90*/  FMNMX.FTZ R35, R42, R35, !PT ;  /* 0x000000232a237209 */ /* 0x000fe20007810000 */
[----:B------:R-:W3:Y:S01]  /*2ba0*/  MUFU.TANH R52, R82 ;  /* 0x0000005200347308 */ /* 0x000ee20000002400 */
[----:B------:R-:W-:Y:S02]  /*2bb0*/  ISETP.GT.AND P4, PT, R10, 0x68, PT ;  /* 0x000000680a00780c */ /* 0x000fe40003f84270 */
[----:B--2---:R-:W-:Y:S02]  /*2bc0*/  FSEL R46, R46, -INF , P3 ;  /* 0xff8000002e2e7808 */ /* 0x004fe40001800000 */
[----:B------:R-:W-:-:S02]  /*2bd0*/  FMNMX.FTZ R35, R44, R35, !PT ;  /* 0x000000232c237209 */ /* 0x000fc40007810000 */
[----:B------:R-:W-:Y:S01]  /*2be0*/  ISETP.GT.AND P3, PT, R10, 0x69, PT ;  /* 0x000000690a00780c */ /* 0x000fe20003f64270 */
[----:B------:R-:W2:Y:S01]  /*2bf0*/  MUFU.TANH R54, R83 ;  /* 0x0000005300367308 */ /* 0x000ea20000002400 */
[----:B0-----:R-:W-:Y:S02]  /*2c00*/  FSEL R48, R48, -INF , P4 ;  /* 0xff80000030307808 */ /* 0x001fe40002000000 */
[----:B------:R-:W-:Y:S02]  /*2c10*/  FMNMX.FTZ R35, R46, R35, !PT ;  /* 0x000000232e237209 */ /* 0x000fe40007810000 */
[----:B------:R-:W-:Y:S02]  /*2c20*/  ISETP.GT.AND P4, PT, R10, 0x70, PT ;  /* 0x000000700a00780c */ /* 0x000fe40003f84270 */
[----:B-1----:R-:W-:Y:S01]  /*2c30*/  FSEL R50, R50, -INF , P3 ;  /* 0xff80000032327808 */ /* 0x002fe20001800000 */
[----:B------:R-:W0:Y:S01]  /*2c40*/  MUFU.TANH R56, R86 ;  /* 0x0000005600387308 */ /* 0x000e220000002400 */
[----:B------:R-:W-:-:S02]  /*2c50*/  FMNMX.FTZ R35, R48, R35, !PT ;  /* 0x0000002330237209 */ /* 0x000fc40007810000 */
[----:B------:R-:W-:Y:S02]  /*2c60*/  ISETP.GT.AND P3, PT, R10, 0x71, PT ;  /* 0x000000710a00780c */ /* 0x000fe40003f64270 */
[----:B---3--:R-:W-:Y:S02]  /*2c70*/  FSEL R52, R52, -INF , P4 ;  /* 0xff80000034347808 */ /* 0x008fe40002000000 */
[----:B------:R-:W-:Y:S01]  /*2c80*/  FMNMX.FTZ R35, R50, R35, !PT ;  /* 0x0000002332237209 */ /* 0x000fe20007810000 */
[----:B------:R-:W1:Y:S01]  /*2c90*/  MUFU.TANH R58, R87 ;  /* 0x00000057003a7308 */ /* 0x000e620000002400 */
[----:B------:R-:W-:Y:S02]  /*2ca0*/  ISETP.GT.AND P4, PT, R10, 0x78, PT ;  /* 0x000000780a00780c */ /* 0x000fe40003f84270 */
[----:B--2---:R-:W-:Y:S02]  /*2cb0*/  FSEL R54, R54, -INF , P3 ;  /* 0xff80000036367808 */ /* 0x004fe40001800000 */
[----:B------:R-:W-:-:S02]  /*2cc0*/  FMNMX.FTZ R35, R52, R35, !PT ;  /* 0x0000002334237209 */ /* 0x000fc40007810000 */
[----:B------:R-:W-:Y:S01]  /*2cd0*/  ISETP.GT.AND P3, PT, R10, 0x79, PT ;  /* 0x000000790a00780c */ /* 0x000fe20003f64270 */
[----:B------:R-:W2:Y:S01]  /*2ce0*/  MUFU.TANH R88, R88 ;  /* 0x0000005800587308 */ /* 0x000ea20000002400 */
[----:B0-----:R-:W-:Y:S02]  /*2cf0*/  FSEL R56, R56, -INF , P4 ;  /* 0xff80000038387808 */ /* 0x001fe40002000000 */
[----:B------:R-:W-:-:S04]  /*2d00*/  FMNMX.FTZ R35, R54, R35, !PT ;  /* 0x0000002336237209 */ /* 0x000fc80007810000 */
[----:B------:R-:W-:Y:S01]  /*2d10*/  FMNMX.FTZ R35, R56, R35, !PT ;  /* 0x0000002338237209 */ /* 0x000fe20007810000 */
[----:B------:R-:W0:Y:S01]  /*2d20*/  MUFU.TANH R89, R89 ;  /* 0x0000005900597308 */ /* 0x000e220000002400 */
[----:B-1----:R-:W-:-:S04]  /*2d30*/  FSEL R58, R58, -INF , P3 ;  /* 0xff8000003a3a7808 */ /* 0x002fc80001800000 */
[----:B------:R-:W-:-:S03]  /*2d40*/  FMNMX.FTZ R35, R58, R35, !PT ;  /* 0x000000233a237209 */ /* 0x000fc60007810000 */
[----:B------:R-:W1:Y:S02]  /*2d50*/  MUFU.TANH R91, R91 ;  /* 0x0000005b005b7308 */ /* 0x000e640000002400 */
[----:B------:R-:W3:Y:S06]  /*2d60*/  SHFL.BFLY PT, R10, R35, 0x2, 0x1f ;  /* 0x0c401f00230a7f89 */ /* 0x000eec00000e0000 */
[----:B------:R-:W4:Y:S08]  /*2d70*/  MUFU.TANH R90, R90 ;  /* 0x0000005a005a7308 */ /* 0x000f300000002400 */
[----:B------:R-:W5:Y:S08]  /*2d80*/  MUFU.TANH R28, R28 ;  /* 0x0000001c001c7308 */ /* 0x000f700000002400 */
[----:B------:R-:W5:Y:S01]  /*2d90*/  MUFU.TANH R29, R29 ;  /* 0x0000001d001d7308 */ /* 0x000f620000002400 */
[----:B---3--:R-:W-:-:S05]  /*2da0*/  FMNMX.FTZ R5, R35, R10, !PT ;  /* 0x0000000a23057209 */ /* 0x008fca0007810000 */
[----:B------:R-:W3:Y:S02]  /*2db0*/  SHFL.BFLY PT, R10, R5, 0x1, 0x1f ;  /* 0x0c201f00050a7f89 */ /* 0x000ee400000e0000 */
[----:B------:R-:W5:Y:S08]  /*2dc0*/  MUFU.TANH R25, R25 ;  /* 0x0000001900197308 */ /* 0x000f700000002400 */
[----:B------:R1:W-:Y:S08]  /*2dd0*/  MUFU.TANH R37, R64 ;  /* 0x0000004000257308 */ /* 0x0003f00000002400 */
[----:B------:R-:W5:Y:S01]  /*2de0*/  MUFU.TANH R24, R24 ;  /* 0x0000001800187308 */ /* 0x000f620000002400 */
[----:B---3--:R-:W-:Y:S01]  /*2df0*/  FMNMX.FTZ R10, R5, R10, !PT ;  /* 0x0000000a050a7209 */ /* 0x008fe20007810000 */
[----:B------:R-:W-:-:S06]  /*2e00*/  IMAD.U32 R5, RZ, RZ, UR4 ;  /* 0x00000004ff057e24 */ /* 0x000fcc000f8e00ff */
[----:B------:R-:W-:Y:S01]  /*2e10*/  MUFU.TANH R20, R20 ;  /* 0x0000001400147308 */ /* 0x000fe20000002400 */
[----:B------:R-:W-:Y:S01]  /*2e20*/  UIADD3 UR4, UR7, -0x2, URZ ;  /* 0xfffffffe07047890 */ /* 0x000fe2000fffe03f */
[C---:B------:R-:W-:Y:S01]  /*2e30*/  FSETP.NEU.FTZ.AND P3, PT, R10.reuse, -INF , PT ;  /* 0xff8000000a00780b */ /* 0x040fe20003f7d000 */
[----:B------:R-:W-:Y:S01]  /*2e40*/  FMUL.FTZ R35, R10, R5 ;  /* 0x000000050a237220 */ /* 0x000fe20000410000 */
[----:B------:R-:W-:-:S04]  /*2e50*/  UIMAD.WIDE.U32 UR6, UR39, UR6, URZ ;  /* 0x00000006270672a5 */ /* 0x000fc8000f8e003f */
[----:B------:R-:W-:Y:S01]  /*2e60*/  FSEL R35, R35, RZ, P3 ;  /* 0x000000ff23237208 */ /* 0x000fe20001800000 */
[----:B------:R5:W-:Y:S04]  /*2e70*/  MUFU.TANH R39, R68 ;  /* 0x0000004400277308 */ /* 0x000be80000002400 */
[-CC-:B------:R-:W-:Y:S01]  /*2e80*/  FFMA.FTZ R181, R38, R5.reuse, -R35.reuse ;  /* 0x0000000526b57223 */ /* 0x180fe20000010823 */
[----:B------:R-:W-:Y:S02]  /*2e90*/  VIADD R38, R31, -UR9 ;  /* 0x800000091f267c36 */ /* 0x000fe40008000000 */
[-CC-:B------:R-:W-:Y:S01]  /*2ea0*/  FFMA.FTZ R183, R102, R5.reuse, -R35.reuse ;  /* 0x0000000566b77223 */ /* 0x180fe20000010823 */
[-CC-:B------:R-:W-:Y:S01]  /*2eb0*/  FFMA.FTZ R177, R106, R5.reuse, -R35.reuse ;  /* 0x000000056ab17223 */ /* 0x180fe20000010823 */
[----:B------:R-:W3:Y:S01]  /*2ec0*/  MUFU.TANH R21, R21 ;  /* 0x0000001500157308 */ /* 0x000ee20000002400 */
[-C--:B------:R-:W-:Y:S01]  /*2ed0*/  FFMA.FTZ R108, R108, R5.reuse, -R35 ;  /* 0x000000056c6c7223 */ /* 0x080fe20000010823 */
[----:B------:R-:W-:Y:S01]  /*2ee0*/  VIADDMNMX R27, R26, R38, R27, PT ;  /* 0x000000261a1b7246 */ /* 0x000fe2000380011b */
[-CC-:B------:R-:W-:Y:S01]  /*2ef0*/  FFMA.FTZ R38, R104, R5.reuse, -R35.reuse ;  /* 0x0000000568267223 */ /* 0x180fe20000010823 */
[-CC-:B------:R-:W-:Y:S01]  /*2f00*/  FFMA.FTZ R175, R98, R5.reuse, -R35.reuse ;  /* 0x0000000562af7223 */ /* 0x180fe20000010823 */
[-CC-:B------:R-:W-:Y:S01]  /*2f10*/  FFMA.FTZ R179, R110, R5.reuse, -R35.reuse ;  /* 0x000000056eb37223 */ /* 0x180fe20000010823 */
[C---:B------:R-:W-:Y:S01]  /*2f20*/  ISETP.GT.AND P3, PT, R27.reuse, RZ, PT ;  /* 0x000000ff1b00720c */ /* 0x040fe20003f64270 */
[-CC-:B------:R-:W-:Y:S01]  /*2f30*/  FFMA.FTZ R112, R112, R5.reuse, -R35.reuse ;  /* 0x0000000570707223 */ /* 0x180fe20000010823 */
[C---:B------:R-:W-:Y:S01]  /*2f40*/  ISETP.GT.AND P4, PT, R27.reuse, 0x1, PT ;  /* 0x000000011b00780c */ /* 0x040fe20003f84270 */
[----:B------:R3:W-:Y:S01]  /*2f50*/  MUFU.TANH R116, R72 ;  /* 0x0000004800747308 */ /* 0x0007e20000002400 */
[----:B------:R-:W-:Y:S01]  /*2f60*/  ISETP.GT.AND P5, PT, R27, 0x8, PT ;  /* 0x000000081b00780c */ /* 0x000fe20003fa4270 */
[-CC-:B------:R-:W-:Y:S01]  /*2f70*/  FFMA.FTZ R169, R94, R5.reuse, -R35.reuse ;  /* 0x000000055ea97223 */ /* 0x180fe20000010823 */
[----:B--2---:R-:W-:Y:S01]  /*2f80*/  FSEL R88, R88, -INF , P3 ;  /* 0xff80000058587808 */ /* 0x004fe20001800000 */
[-CC-:B------:R-:W-:Y:S01]  /*2f90*/  FFMA.FTZ R173, R114, R5.reuse, -R35.reuse ;  /* 0x0000000572ad7223 */ /* 0x180fe20000010823 */
[----:B0-----:R-:W-:Y:S01]  /*2fa0*/  FSEL R89, R89, -INF , P4 ;  /* 0xff80000059597808 */ /* 0x001fe20002000000 */
[-CC-:B------:R-:W-:Y:S01]  /*2fb0*/  FFMA.FTZ R171, R74, R5.reuse, -R35.reuse ;  /* 0x000000054aab7223 */ /* 0x180fe20000010823 */
[----:B------:R-:W-:Y:S01]  /*2fc0*/  ISETP.GT.AND P3, PT, R27, 0x9, PT ;  /* 0x000000091b00780c */ /* 0x000fe20003f64270 */
[----:B------:R-:W-:Y:S01]  /*2fd0*/  MUFU.TANH R15, R15 ;  /* 0x0000000f000f7308 */ /* 0x000fe20000002400 */
[----:B-1----:R-:W-:Y:S01]  /*2fe0*/  FSEL R64, R91, -INF , P5 ;  /* 0xff8000005b407808 */ /* 0x002fe20002800000 */
[--C-:B------:R-:W-:Y:S01]  /*2ff0*/  FFMA.FTZ R165, R66, R5, -R35.reuse ;  /* 0x0000000542a57223 */ /* 0x100fe20000010823 */
[----:B------:R-:W-:Y:S01]  /*3000*/  FMNMX.FTZ R31, R88, R89, !PT ;  /* 0x00000059581f7209 */ /* 0x000fe20007810000 */
[-CC-:B------:R-:W-:Y:S01]  /*3010*/  FFMA.FTZ R33, R33, R5.reuse, -R35.reuse ;  /* 0x0000000521217223 */ /* 0x180fe20000010823 */
[C---:B------:R-:W-:Y:S01]  /*3020*/  ISETP.GT.AND P4, PT, R27.reuse, 0x10, PT ;  /* 0x000000101b00780c */ /* 0x040fe20003f84270 */
[--C-:B------:R-:W-:Y:S01]  /*3030*/  FFMA.FTZ R167, R30, R5, -R35.reuse ;  /* 0x000000051ea77223 */ /* 0x100fe20000010823 */
[----:B----4-:R-:W-:Y:S01]  /*3040*/  FSEL R90, R90, -INF , P3 ;  /* 0xff8000005a5a7808 */ /* 0x010fe20001800000 */
[----:B------:R0:W-:Y:S01]  /*3050*/  MUFU.TANH R118, R76 ;  /* 0x0000004c00767308 */ /* 0x0001e20000002400 */
[----:B------:R-:W-:Y:S01]  /*3060*/  FMNMX.FTZ R31, R64, R31, !PT ;  /* 0x0000001f401f7209 */ /* 0x000fe20007810000 */
[-CC-:B------:R-:W-:Y:S01]  /*3070*/  FFMA.FTZ R30, R34, R5.reuse, -R35.reuse ;  /* 0x00000005221e7223 */ /* 0x180fe20000010823 */
[C---:B------:R-:W-:Y:S01]  /*3080*/  ISETP.GT.AND P3, PT, R27.reuse, 0x11, PT ;  /* 0x000000111b00780c */ /* 0x040fe20003f64270 */
[-CC-:B------:R-:W-:Y:S01]  /*3090*/  FFMA.FTZ R161, R32, R5.reuse, -R35.reuse ;  /* 0x0000000520a17223 */ /* 0x180fe20000010823 */
[----:B-----5:R-:W-:Y:S01]  /*30a0*/  FSEL R68, R28, -INF , P4 ;  /* 0xff8000001c447808 */ /* 0x020fe20002000000 */
[--C-:B------:R-:W-:Y:S01]  /*30b0*/  FFMA.FTZ R28, R70, R5, -R35.reuse ;  /* 0x00000005461c7223 */ /* 0x100fe20000010823 */
[----:B------:R-:W-:Y:S01]  /*30c0*/  FMNMX.FTZ R31, R90, R31, !PT ;  /* 0x0000001f5a1f7209 */ /* 0x000fe20007810000 */
[----:B------:R-:W1:Y:S01]  /*30d0*/  MUFU.TANH R14, R14 ;  /* 0x0000000e000e7308 */ /* 0x000e620000002400 */
[----:B------:R-:W-:Y:S01]  /*30e0*/  ISETP.GT.AND P4, PT, R27, 0x18, PT ;  /* 0x000000181b00780c */ /* 0x000fe20003f84270 */
[-CC-:B------:R-:W-:Y:S01]  /*30f0*/  FFMA.FTZ R32, R36, R5.reuse, -R35.reuse ;  /* 0x0000000524207223 */ /* 0x180fe20000010823 */
[----:B---3--:R-:W-:Y:S01]  /*3100*/  FSEL R72, R29, -INF , P3 ;  /* 0xff8000001d487808 */ /* 0x008fe20001800000 */
[--C-:B------:R-:W-:Y:S01]  /*3110*/  FFMA.FTZ R163, R40, R5, -R35.reuse ;  /* 0x0000000528a37223 */ /* 0x100fe20000010823 */
[----:B------:R-:W-:Y:S01]  /*3120*/  FMNMX.FTZ R31, R68, R31, !PT ;  /* 0x0000001f441f7209 */ /* 0x000fe20007810000 */
[-CC-:B------:R-:W-:Y:S01]  /*3130*/  FFMA.FTZ R42, R42, R5.reuse, -R35.reuse ;  /* 0x000000052a2a7223 */ /* 0x180fe20000010823 */
[----:B------:R-:W-:Y:S01]  /*3140*/  ISETP.GT.AND P3, PT, R27, 0x19, PT ;  /* 0x000000191b00780c */ /* 0x000fe20003f64270 */
[----:B------:R-:W-:Y:S01]  /*3150*/  MUFU.TANH R12, R12 ;  /* 0x0000000c000c7308 */ /* 0x000fe20000002400 */
[----:B0-----:R-:W-:Y:S01]  /*3160*/  FSEL R76, R25, -INF , P4 ;  /* 0xff800000194c7808 */ /* 0x001fe20002000000 */
[--C-:B------:R-:W-:Y:S01]  /*3170*/  FFMA.FTZ R44, R44, R5, -R35.reuse ;  /* 0x000000052c2c7223 */ /* 0x100fe20000010823 */
[----:B------:R-:W-:Y:S01]  /*3180*/  FMNMX.FTZ R31, R72, R31, !PT ;  /* 0x0000001f481f7209 */ /* 0x000fe20007810000 */
[-CC-:B------:R-:W-:Y:S01]  /*3190*/  FFMA.FTZ R46, R46, R5.reuse, -R35.reuse ;  /* 0x000000052e2e7223 */ /* 0x180fe20000010823 */
[C---:B------:R-:W-:Y:S01]  /*31a0*/  ISETP.GT.AND P4, PT, R27.reuse, 0x20, PT ;  /* 0x000000201b00780c */ /* 0x040fe20003f84270 */
[--C-:B------:R-:W-:Y:S01]  /*31b0*/  FFMA.FTZ R48, R48, R5, -R35.reuse ;  /* 0x0000000530307223 */ /* 0x100fe20000010823 */
[----:B------:R-:W-:Y:S01]  /*31c0*/  FSEL R78, R24, -INF , P3 ;  /* 0xff800000184e7808 */ /* 0x000fe20001800000 */
[----:B------:R0:W-:Y:S01]  /*31d0*/  MUFU.TANH R120, R80 ;  /* 0x0000005000787308 */ /* 0x0001e20000002400 */
[----:B------:R-:W-:Y:S01]  /*31e0*/  FMNMX.FTZ R31, R76, R31, !PT ;  /* 0x0000001f4c1f7209 */ /* 0x000fe20007810000 */
[-CC-:B------:R-:W-:Y:S01]  /*31f0*/  FFMA.FTZ R50, R50, R5.reuse, -R35.reuse ;  /* 0x0000000532327223 */ /* 0x180fe20000010823 */
[----:B------:R-:W-:Y:S01]  /*3200*/  ISETP.GT.AND P3, PT, R27, 0x21, PT ;  /* 0x000000211b00780c */ /* 0x000fe20003f64270 */
[--C-:B------:R-:W-:Y:S01]  /*3210*/  FFMA.FTZ R52, R52, R5, -R35.reuse ;  /* 0x0000000534347223 */ /* 0x100fe20000010823 */
[----:B------:R-:W-:Y:S01]  /*3220*/  FMNMX.FTZ R31, R78, R31, !PT ;  /* 0x0000001f4e1f7209 */ /* 0x000fe20007810000 */
[-CC-:B------:R-:W-:Y:S01]  /*3230*/  FFMA.FTZ R54, R54, R5.reuse, -R35.reuse ;  /* 0x0000000536367223 */ /* 0x180fe20000010823 */
[----:B------:R-:W-:Y:S01]  /*3240*/  FSEL R82, R21, -INF , P3 ;  /* 0xff80000015527808 */ /* 0x000fe20001800000 */
[----:B------:R-:W2:Y:S01]  /*3250*/  MUFU.TANH R13, R13 ;  /* 0x0000000d000d7308 */ /* 0x000ea20000002400 */
[----:B0-----:R-:W-:Y:S01]  /*3260*/  FSEL R80, R20, -INF , P4 ;  /* 0xff80000014507808 */ /* 0x001fe20002000000 */
[-CC-:B------:R-:W-:Y:S01]  /*3270*/  FFMA.FTZ R20, R92, R5.reuse, -R35.reuse ;  /* 0x000000055c147223 */ /* 0x180fe20000010823 */
[C---:B------:R-:W-:Y:S01]  /*3280*/  ISETP.GT.AND P4, PT, R27.reuse, 0x28, PT ;  /* 0x000000281b00780c */ /* 0x040fe20003f84270 */
[----:B------:R-:W-:Y:S01]  /*3290*/  FFMA.FTZ R56, R56, R5, -R35 ;  /* 0x0000000538387223 */ /* 0x000fe20000010823 */
[----:B------:R-:W-:Y:S01]  /*32a0*/  FMNMX.FTZ R31, R80, R31, !PT ;  /* 0x0000001f501f7209 */ /* 0x000fe20007810000 */
[----:B------:R-:W-:Y:S01]  /*32b0*/  @UP0 ULDC UR9, c[0x0][0x450] ;  /* 0x0001140000090ab9 */ /* 0x000fe20000000800 */
[----:B------:R-:W-:Y:S01]  /*32c0*/  ISETP.GT.AND P3, PT, R27, 0x29, PT ;  /* 0x000000291b00780c */ /* 0x000fe20003f64270 */
[----:B------:R-:W0:Y:S01]  /*32d0*/  MUFU.TANH R11, R11 ;  /* 0x0000000b000b7308 */ /* 0x000e220000002400 */
[----:B------:R-:W-:Y:S01]  /*32e0*/  FMNMX.FTZ R31, R82, R31, !PT ;  /* 0x0000001f521f7209 */ /* 0x000fe20007810000 */
[----:B------:R-:W-:Y:S01]  /*32f0*/  @UP0 USHF.R.U32.HI UR5, URZ, UR9, UR7 ;  /* 0x000000093f050299 */ /* 0x000fe20008011607 */
[----:B-1----:R-:W-:-:S02]  /*3300*/  FSEL R86, R14, -INF , P3 ;  /* 0xff8000000e567808 */ /* 0x002fc40001800000 */
[----:B------:R-:W-:Y:S01]  /*3310*/  ISETP.GT.AND P3, PT, R27, 0x31, PT ;  /* 0x000000311b00780c */ /* 0x000fe20003f64270 */
[----:B------:R-:W-:Y:S02]  /*3320*/  UIADD3 UR8, UR8, UR5, URZ ;  /* 0x0000000508087290 */ /* 0x000fe4000fffe03f */
[----:B------:R1:W-:Y:S01]  /*3330*/  MUFU.TANH R122, R84 ;  /* 0x00000054007a7308 */ /* 0x0003e20000002400 */
[----:B--2---:R-:W-:Y:S01]  /*3340*/  FSEL R104, R13, -INF , P3 ;  /* 0xff8000000d687808 */ /* 0x004fe20001800000 */
[----:B------:R-:W-:Y:S01]  /*3350*/  USHF.R.S32.HI UR5, URZ, 0x1f, UR8 ;  /* 0x0000001f3f057899 */ /* 0x000fe20008011408 */
[----:B------:R-:W-:-:S03]  /*3360*/  ISETP.GT.AND P3, PT, R27, 0x39, PT ;  /* 0x000000391b00780c */ /* 0x000fc60003f64270 */
[----:B------:R-:W-:Y:S02]  /*3370*/  ULEA.HI UR5, UR5, UR8, URZ, 0x7 ;  /* 0x0000000805057291 */ /* 0x000fe4000f8f383f */
[----:B------:R-:W2:Y:S01]  /*3380*/  MUFU.TANH R4, R4 ;  /* 0x0000000400047308 */ /* 0x000ea20000002400 */
[----:B-1----:R-:W-:Y:S01]  /*3390*/  FSEL R84, R15, -INF , P4 ;  /* 0xff8000000f547808 */ /* 0x002fe20002000000 */
[----:B------:R-:W-:Y:S01]  /*33a0*/  USHF.R.S32.HI UR5, URZ, 0x7, UR5 ;  /* 0x000000073f057899 */ /* 0x000fe20008011405 */
[C---:B------:R-:W-:Y:S02]  /*33b0*/  ISETP.GT.AND P4, PT, R27.reuse, 0x30, PT ;  /* 0x000000301b00780c */ /* 0x040fe40003f84270 */
[----:B------:R-:W-:Y:S01]  /*33c0*/  FMNMX.FTZ R31, R84, R31, !PT ;  /* 0x0000001f541f7209 */ /* 0x000fe20007810000 */
[----:B------:R-:W-:Y:S01]  /*33d0*/  UISETP.LT.AND UP1, UPT, URZ, UR5, UPT ;  /* 0x000000053f00728c */ /* 0x000fe2000bf21270 */
[----:B------:R-:W-:Y:S01]  /*33e0*/  FSEL R102, R12, -INF , P4 ;  /* 0xff8000000c667808 */ /* 0x000fe20002000000 */
[----:B------:R-:W-:Y:S01]  /*33f0*/  MUFU.TANH R2, R2 ;  /* 0x0000000200027308 */ /* 0x000fe20000002400 */
[----:B------:R-:W-:Y:S01]  /*3400*/  FMNMX.FTZ R31, R86, R31, !PT ;  /* 0x0000001f561f7209 */ /* 0x000fe20007810000 */
[----:B------:R-:W-:Y:S01]  /*3410*/  USEL UR10, URZ, UR5, !UP1 ;  /* 0x000000053f0a7287 */ /* 0x000fe2000c800000 */
[----:B------:R-:W-:-:S02]  /*3420*/  ISETP.GT.AND P4, PT, R27, 0x38, PT ;  /* 0x000000381b00780c */ /* 0x000fc40003f84270 */
[----:B------:R-:W-:Y:S01]  /*3430*/  FMNMX.FTZ R31, R102, R31, !PT ;  /* 0x0000001f661f7209 */ /* 0x000fe20007810000 */
[----:B------:R-:W-:Y:S01]  /*3440*/  UISETP.GE.AND UP1, UPT, UR4, UR10, UPT ;  /* 0x0000000a0400728c */ /* 0x000fe2000bf26270 */
[----:B0-----:R-:W-:Y:S01]  /*3450*/  FSEL R106, R11, -INF , P4 ;  /* 0xff8000000b6a7808 */ /* 0x001fe20002000000 */
[----:B------:R-:W0:Y:S01]  /*3460*/  MUFU.TANH R3, R3 ;  /* 0x0000000300037308 */ /* 0x000e220000002400 */
[----:B------:R-:W-:Y:S01]  /*3470*/  FMNMX.FTZ R31, R104, R31, !PT ;  /* 0x0000001f681f7209 */ /* 0x000fe20007810000 */
[----:B------:R-:W-:Y:S01]  /*3480*/  FFMA.FTZ R11, R100, R5, -R35 ;  /* 0x00000005640b7223 */ /* 0x000fe20000010823 */
[C---:B------:R-:W-:Y:S02]  /*3490*/  ISETP.GT.AND P4, PT, R27.reuse, 0x40, PT ;  /* 0x000000401b00780c */ /* 0x040fe40003f84270 */
[----:B--2---:R-:W-:Y:S02]  /*34a0*/  FSEL R100, R4, -INF , P3 ;  /* 0xff80000004647808 */ /* 0x004fe40001800000 */
[----:B------:R-:W-:Y:S01]  /*34b0*/  FMNMX.FTZ R31, R106, R31, !PT ;  /* 0x0000001f6a1f7209 */ /* 0x000fe20007810000 */
[----:B------:R-:W1:Y:S01]  /*34c0*/  MUFU.TANH R60, R60 ;  /* 0x0000003c003c7308 */ /* 0x000e620000002400 */
[----:B------:R-:W-:-:S02]  /*34d0*/  ISETP.GT.AND P3, PT, R27, 0x41, PT ;  /* 0x000000411b00780c */ /* 0x000fc40003f64270 */
[----:B------:R-:W-:-:S05]  /*34e0*/  FMNMX.FTZ R31, R100, R31, !PT ;  /* 0x0000001f641f7209 */ /* 0x000fca0007810000 */
[----:B------:R-:W2:Y:S01]  /*34f0*/  MUFU.TANH R61, R61 ;  /* 0x0000003d003d7308 */ /* 0x000ea20000002400 */
[----:B0-----:R-:W-:Y:S02]  /*3500*/  FSEL R98, R3, -INF , P3 ;  /* 0xff80000003627808 */ /* 0x001fe40001800000 */
[----:B------:R-:W-:-:S05]  /*3510*/  ISETP.GT.AND P3, PT, R27, 0x49, PT ;  /* 0x000000491b00780c */ /* 0x000fca0003f64270 */
[----:B------:R0:W-:Y:S08]  /*3520*/  MUFU.EX2 R24, R108 ;  /* 0x0000006c00187308 */ /* 0x0001f00000000800 */
[----:B------:R-:W3:Y:S01]  /*3530*/  MUFU.TANH R65, R65 ;  /* 0x0000004100417308 */ /* 0x000ee20000002400 */
[----:B0-----:R-:W-:Y:S01]  /*3540*/  FSEL R108, R2, -INF , P4 ;  /* 0xff800000026c7808 */ /* 0x001fe20002000000 */
[----:B------:R-:W-:Y:S01]  /*3550*/  FFMA.FTZ R2, R96, R5, -R35 ;  /* 0x0000000560027223 */ /* 0x000fe20000010823 */
[----:B------:R-:W-:-:S02]  /*3560*/  ISETP.GT.AND P4, PT, R27, 0x48, PT ;  /* 0x000000481b00780c */ /* 0x000fc40003f84270 */
[----:B------:R-:W-:Y:S02]  /*3570*/  FMNMX.FTZ R31, R108, R31, !PT ;  /* 0x0000001f6c1f7209 */ /* 0x000fe40007810000 */
[----:B-1----:R-:W-:Y:S01]  /*3580*/  FSEL R110, R60, -INF , P4 ;  /* 0xff8000003c6e7808 */ /* 0x002fe20002000000 */
[----:B------:R-:W0:Y:S01]  /*3590*/  MUFU.TANH R69, R69 ;  /* 0x0000004500457308 */ /* 0x000e220000002400 */
[----:B------:R-:W-:Y:S01]  /*35a0*/  FMNMX.FTZ R31, R98, R31, !PT ;  /* 0x0000001f621f7209 */ /* 0x000fe20007810000 */
[-CC-:B------:R-:W-:Y:S01]  /*35b0*/  FFMA.FTZ R60, R62, R5.reuse, -R35.reuse ;  /* 0x000000053e3c7223 */ /* 0x180fe20000010823 */
[----:B------:R-:W-:Y:S01]  /*35c0*/  ISETP.GT.AND P4, PT, R27, 0x50, PT ;  /* 0x000000501b00780c */ /* 0x000fe20003f84270 */
[----:B------:R-:W-:Y:S01]  /*35d0*/  FFMA.FTZ R35, R58, R5, -R35 ;  /* 0x000000053a237223 */ /* 0x000fe20000010823 */
[----:B--2---:R-:W-:Y:S02]  /*35e0*/  FSEL R96, R61, -INF , P3 ;  /* 0xff8000003d607808 */ /* 0x004fe40001800000 */
[----:B------:R-:W-:Y:S01]  /*35f0*/  FMNMX.FTZ R31, R110, R31, !PT ;  /* 0x0000001f6e1f7209 */ /* 0x000fe20007810000 */
[----:B------:R1:W-:Y:S01]  /*3600*/  MUFU.EX2 R14, R112 ;  /* 0x00000070000e7308 */ /* 0x0003e20000000800 */
[----:B------:R-:W-:-:S02]  /*3610*/  ISETP.GT.AND P3, PT, R27, 0x51, PT ;  /* 0x000000511b00780c */ /* 0x000fc40003f64270 */
[----:B------:R-:W-:Y:S02]  /*3620*/  FMNMX.FTZ R31, R96, R31, !PT ;  /* 0x0000001f601f7209 */ /* 0x000fe40007810000 */
[----:B---3--:R-:W-:Y:S02]  /*3630*/  FSEL R94, R65, -INF , P3 ;  /* 0xff800000415e7808 */ /* 0x008fe40001800000 */
[----:B------:R-:W-:Y:S01]  /*3640*/  ISETP.GT.AND P3, PT, R27, 0x59, PT ;  /* 0x000000591b00780c */ /* 0x000fe20003f64270 */
[----:B------:R-:W2:Y:S01]  /*3650*/  MUFU.TANH R73, R73 ;  /* 0x0000004900497308 */ /* 0x000ea20000002400 */
[----:B-1----:R-:W-:Y:S02]  /*3660*/  FSEL R112, R37, -INF , P4 ;  /* 0xff80000025707808 */ /* 0x002fe40002000000 */
[----:B------:R-:W-:Y:S02]  /*3670*/  ISETP.GT.AND P4, PT, R27, 0x58, PT ;  /* 0x000000581b00780c */ /* 0x000fe40003f84270 */
[----:B------:R-:W-:-:S02]  /*3680*/  FMNMX.FTZ R31, R112, R31, !PT ;  /* 0x0000001f701f7209 */ /* 0x000fc40007810000 */
[----:B------:R-:W-:Y:S01]  /*3690*/  FSEL R114, R39, -INF , P4 ;  /* 0xff80000027727808 */ /* 0x000fe20002000000 */
[----:B------:R-:W1:Y:S01]  /*36a0*/  MUFU.TANH R77, R77 ;  /* 0x0000004d004d7308 */ /* 0x000e620000002400 */
[----:B------:R-:W-:Y:S02]  /*36b0*/  FMNMX.FTZ R31, R94, R31, !PT ;  /* 0x0000001f5e1f7209 */ /* 0x000fe40007810000 */
[----:B------:R-:W-:Y:S02]  /*36c0*/  ISETP.GT.AND P4, PT, R27, 0x60, PT ;  /* 0x000000601b00780c */ /* 0x000fe40003f84270 */
[----:B0-----:R-:W-:Y:S02]  /*36d0*/  FSEL R92, R69, -INF , P3 ;  /* 0xff800000455c7808 */ /* 0x001fe40001800000 */
[----:B------:R-:W-:Y:S01]  /*36e0*/  FMNMX.FTZ R31, R114, R31, !PT ;  /* 0x0000001f721f7209 */ /* 0x000fe20007810000 */
[----:B------:R-:W0:Y:S01]  /*36f0*/  MUFU.TANH R81, R81 ;  /* 0x0000005100517308 */ /* 0x000e220000002400 */
[----:B------:R-:W-:-:S02]  /*3700*/  ISETP.GT.AND P3, PT, R27, 0x61, PT ;  /* 0x000000611b00780c */ /* 0x000fc40003f64270 */
[----:B------:R-:W-:Y:S02]  /*3710*/  FSEL R116, R116, -INF , P4 ;  /* 0xff80000074747808 */ /* 0x000fe40002000000 */
[----:B------:R-:W-:Y:S02]  /*3720*/  FMNMX.FTZ R31, R92, R31, !PT ;  /* 0x0000001f5c1f7209 */ /* 0x000fe40007810000 */
[----:B------:R-:W-:Y:S01]  /*3730*/  ISETP.GT.AND P4, PT, R27, 0x68, PT ;  /* 0x000000681b00780c */ /* 0x000fe20003f84270 */
[----:B------:R-:W-:Y:S01]  /*3740*/  MUFU.TANH R85, R85 ;  /* 0x0000005500557308 */ /* 0x000fe20000002400 */
[----:B--2---:R-:W-:Y:S02]  /*3750*/  FSEL R74, R73, -INF , P3 ;  /* 0xff800000494a7808 */ /* 0x004fe40001800000 */
[----:B------:R-:W-:Y:S02]  /*3760*/  FMNMX.FTZ R31, R116, R31, !PT ;  /* 0x0000001f741f7209 */ /* 0x000fe40007810000 */
[----:B------:R-:W-:-:S02]  /*3770*/  ISETP.GT.AND P3, PT, R27, 0x69, PT ;  /* 0x000000691b00780c */ /* 0x000fc40003f64270 */
[----:B------:R-:W-:Y:S01]  /*3780*/  FSEL R118, R118, -INF , P4 ;  /* 0xff80000076767808 */ /* 0x000fe20002000000 */
[----:B------:R-:W-:Y:S01]  /*3790*/  MUFU.EX2 R181, R181 ;  /* 0x000000b500b57308 */ /* 0x000fe20000000800 */
[----:B------:R-:W-:Y:S02]  /*37a0*/  FMNMX.FTZ R31, R74, R31, !PT ;  /* 0x0000001f4a1f7209 */ /* 0x000fe40007810000 */
[----:B------:R-:W-:Y:S02]  /*37b0*/  ISETP.GT.AND P4, PT, R27, 0x70, PT ;  /* 0x000000701b00780c */ /* 0x000fe40003f84270 */
[----:B-1----:R-:W-:Y:S02]  /*37c0*/  FSEL R70, R77, -INF , P3 ;  /* 0xff8000004d467808 */ /* 0x002fe40001800000 */
[----:B------:R-:W-:Y:S01]  /*37d0*/  FMNMX.FTZ R31, R118, R31, !PT ;  /* 0x0000001f761f7209 */ /* 0x000fe20007810000 */
[----:B------:R-:W1:Y:S01]  /*37e0*/  MUFU.EX2 R26, R33 ;  /* 0x00000021001a7308 */ /* 0x000e620000000800 */
[----:B------:R-:W-:-:S02]  /*37f0*/  ISETP.GT.AND P3, PT, R27, 0x71, PT ;  /* 0x000000711b00780c */ /* 0x000fc40003f64270 */
[----:B------:R-:W-:Y:S02]  /*3800*/  FSEL R120, R120, -INF , P4 ;  /* 0xff80000078787808 */ /* 0x000fe40002000000 */
[----:B------:R-:W-:Y:S02]  /*3810*/  FMNMX.FTZ R31, R70, R31, !PT ;  /* 0x0000001f461f7209 */ /* 0x000fe40007810000 */
[----:B------:R-:W-:Y:S01]  /*3820*/  ISETP.GT.AND P4, PT, R27, 0x78, PT ;  /* 0x000000781b00780c */ /* 0x000fe20003f84270 */
[----:B------:R-:W2:Y:S01]  /*3830*/  MUFU.EX2 R183, R183 ;  /* 0x000000b700b77308 */ /* 0x000ea20000000800 */
[----:B0-----:R-:W-:Y:S02]  /*3840*/  FSEL R66, R81, -INF , P3 ;  /* 0xff80000051427808 */ /* 0x001fe40001800000 */
[----:B------:R-:W-:Y:S02]  /*3850*/  FMNMX.FTZ R31, R120, R31, !PT ;  /* 0x0000001f781f7209 */ /* 0x000fe40007810000 */
[----:B------:R-:W-:-:S02]  /*3860*/  ISETP.GT.AND P3, PT, R27, 0x79, PT ;  /* 0x000000791b00780c */ /* 0x000fc40003f64270 */
[----:B------:R-:W-:Y:S01]  /*3870*/  FSEL R122, R122, -INF , P4 ;  /* 0xff8000007a7a7808 */ /* 0x000fe20002000000 */
[----:B------:R-:W0:Y:S01]  /*3880*/  MUFU.EX2 R38, R38 ;  /* 0x0000002600267308 */ /* 0x000e220000000800 */
[----:B------:R-:W-:Y:S01]  /*3890*/  FMNMX.FTZ R31, R66, R31, !PT ;  /* 0x0000001f421f7209 */ /* 0x000fe20007810000 */
[----:B-1----:R-:W-:Y:S01]  /*38a0*/  FADD.FTZ R34, R181, R26 ;  /* 0x0000001ab5227221 */ /* 0x002fe20000010000 */
[----:B------:R-:W-:Y:S02]  /*38b0*/  FSEL R62, R85, -INF , P3 ;  /* 0xff800000553e7808 */ /* 0x000fe40001800000 */
[----:B------:R-:W-:Y:S02]  /*38c0*/  FMNMX.FTZ R31, R122, R31, !PT ;  /* 0x0000001f7a1f7209 */ /* 0x000fe40007810000 */
[----:B------:R-:W-:Y:S01]  /*38d0*/  F2FP.BF16.F32.PACK_AB R181, R26, R181 ;  /* 0x000000b51ab5723e */ /* 0x000fe200000010ff */
[----:B------:R-:W1:Y:S01]  /*38e0*/  MUFU.EX2 R177, R177 ;  /* 0x000000b100b17308 */ /* 0x000e620000000800 */
[----:B------:R-:W-:-:S05]  /*38f0*/  FMNMX.FTZ R31, R62, R31, !PT ;  /* 0x0000001f3e1f7209 */ /* 0x000fca0007810000 */
[----:B------:R-:W3:Y:S02]  /*3900*/  SHFL.BFLY PT, R12, R31, 0x2, 0x1f ;  /* 0x0c401f001f0c7f89 */ /* 0x000ee400000e0000 */
[----:B------:R-:W4:Y:S08]  /*3910*/  MUFU.EX2 R179, R179 ;  /* 0x000000b300b37308 */ /* 0x000f300000000800 */
[----:B------:R-:W5:Y:S08]  /*3920*/  MUFU.EX2 R173, R173 ;  /* 0x000000ad00ad7308 */ /* 0x000f700000000800 */
[----:B------:R-:W5:Y:S01]  /*3930*/  MUFU.EX2 R4, R11 ;  /* 0x0000000b00047308 */ /* 0x000f620000000800 */
[----:B---3--:R-:W-:Y:S01]  /*3940*/  FMNMX.FTZ R3, R31, R12, !PT ;  /* 0x0000000c1f037209 */ /* 0x008fe20007810000 */
[----:B--2---:R-:W-:-:S06]  /*3950*/  FADD.FTZ R31, R183, R34 ;  /* 0x00000022b71f7221 */ /* 0x004fcc0000010000 */
[----:B------:R-:W2:Y:S01]  /*3960*/  MUFU.EX2 R175, R175 ;  /* 0x000000af00af7308 */ /* 0x000ea20000000800 */
[C---:B0-----:R-:W-:Y:S01]  /*3970*/  F2FP.BF16.F32.PACK_AB R183, R38.reuse, R183 ;  /* 0x000000b726b7723e */ /* 0x041fe200000010ff */
[----:B------:R-:W0:Y:S01]  /*3980*/  SHFL.BFLY PT, R12, R3, 0x1, 0x1f ;  /* 0x0c201f00030c7f89 */ /* 0x000e2200000e0000 */
[----:B------:R-:W-:-:S04]  /*3990*/  FADD.FTZ R34, R38, R31 ;  /* 0x0000001f26227221 */ /* 0x000fc80000010000 */
[----:B-1----:R-:W-:Y:S01]  /*39a0*/  FADD.FTZ R33, R177, R34 ;  /* 0x00000022b1217221 */ /* 0x002fe20000010000 */
[----:B------:R4:W-:Y:S01]  /*39b0*/  MUFU.EX2 R155, R35 ;  /* 0x00000023009b7308 */ /* 0x0009e20000000800 */
[C---:B------:R-:W-:Y:S02]  /*39c0*/  F2FP.BF16.F32.PACK_AB R177, R24.reuse, R177 ;  /* 0x000000b118b1723e */ /* 0x040fe400000010ff */
[----:B------:R-:W-:-:S05]  /*39d0*/  FADD.FTZ R34, R24, R33 ;  /* 0x0000002118227221 */ /* 0x000fca0000010000 */
[----:B------:R-:W1:Y:S01]  /*39e0*/  MUFU.EX2 R2, R2 ;  /* 0x0000000200027308 */ /* 0x000e620000000800 */
[----:B----4-:R-:W-:Y:S01]  /*39f0*/  FADD.FTZ R35, R179, R34 ;  /* 0x00000022b3237221 */ /* 0x010fe20000010000 */
[----:B------:R-:W-:-:S03]  /*3a00*/  F2FP.BF16.F32.PACK_AB R179, R14, R179 ;  /* 0x000000b30eb3723e */ /* 0x000fc600000010ff */
[----:B------:R-:W-:-:S03]  /*3a10*/  FADD.FTZ R36, R14, R35 ;  /* 0x000000230e247221 */ /* 0x000fc60000010000 */
[----:B------:R-:W3:Y:S01]  /*3a20*/  MUFU.EX2 R169, R169 ;  /* 0x000000a900a97308 */ /* 0x000ee20000000800 */
[----:B-----5:R-:W-:Y:S01]  /*3a30*/  FADD.FTZ R37, R173, R36 ;  /* 0x00000024ad257221 */ /* 0x020fe20000010000 */
[----:B0-----:R-:W-:Y:S02]  /*3a40*/  FMNMX.FTZ R12, R3, R12, !PT ;  /* 0x0000000c030c7209 */ /* 0x001fe40007810000 */
[C---:B------:R-:W-:Y:S01]  /*3a50*/  F2FP.BF16.F32.PACK_AB R173, R4.reuse, R173 ;  /* 0x000000ad04ad723e */ /* 0x040fe200000010ff */
[----:B------:R-:W-:Y:S01]  /*3a60*/  FADD.FTZ R36, R4, R37 ;  /* 0x0000002504247221 */ /* 0x000fe20000010000 */
[C---:B------:R-:W-:Y:S01]  /*3a70*/  FSETP.NEU.FTZ.AND P3, PT, R12.reuse, -INF , PT ;  /* 0xff8000000c00780b */ /* 0x040fe20003f7d000 */
[----:B------:R-:W-:Y:S01]  /*3a80*/  FMUL.FTZ R3, R12, R5 ;  /* 0x000000050c037220 */ /* 0x000fe20000410000 */
[----:B------:R-:W0:Y:S01]  /*3a90*/  MUFU.EX2 R20, R20 ;  /* 0x0000001400147308 */ /* 0x000e220000000800 */
[----:B--2---:R-:W-:Y:S01]  /*3aa0*/  FADD.FTZ R37, R175, R36 ;  /* 0x00000024af257221 */ /* 0x004fe20000010000 */
[----:B-1----:R-:W-:-:S02]  /*3ab0*/  F2FP.BF16.F32.PACK_AB R175, R2, R175 ;  /* 0x000000af02af723e */ /* 0x002fc400000010ff */
[----:B------:R-:W-:Y:S01]  /*3ac0*/  FSEL R3, R3, RZ, P3 ;  /* 0x000000ff03037208 */ /* 0x000fe20001800000 */
[----:B------:R-:W-:Y:S01]  /*3ad0*/  FADD.FTZ R36, R2, R37 ;  /* 0x0000002502247221 */ /* 0x000fe20000010000 */
[----:B------:R-:W-:Y:S02]  /*3ae0*/  PLOP3.LUT P3, PT, PT, PT, UP1, 0x80, 0x0 ;  /* 0x000000000000781c */ /* 0x000fe40003f6f018 */
[----:B------:R-:W1:Y:S01]  /*3af0*/  MUFU.EX2 R171, R171 ;  /* 0x000000ab00ab7308 */ /* 0x000e620000000800 */
        /* <DEDUP_REMOVED lines=14> */
[----:B---3--:R-:W-:Y:S01]  /*3be0*/  FADD.FTZ R39, R169, R36 ;  /* 0x00000024a9277221 */ /* 0x008fe20000010000 */
[----:B------:R-:W2:Y:S01]  /*3bf0*/  MUFU.EX2 R89, R89 ;  /* 0x0000005900597308 */ /* 0x000ea20000000800 */
[-CC-:B------:R-:W-:Y:S01]  /*3c00*/  FFMA.FTZ R104, R104, R5.reuse, -R3.reuse ;  /* 0x0000000568687223 */ /* 0x180fe20000010803 */
[-C--:B------:R-:W-:Y:S01]  /*3c10*/  FFMA.FTZ R106, R106, R5.reuse, -R3 ;  /* 0x000000056a6a7223 */ /* 0x080fe20000010803 */
[----:B0-----:R-:W-:Y:S01]  /*3c20*/  FADD.FTZ R36, R20, R39 ;  /* 0x0000002714247221 */ /* 0x001fe20000010000 */
[-CC-:B------:R-:W-:Y:S01]  /*3c30*/  FFMA.FTZ R100, R100, R5.reuse, -R3.reuse ;  /* 0x0000000564647223 */ /* 0x180fe20000010803 */
[-CC-:B------:R-:W-:Y:S01]  /*3c40*/  FFMA.FTZ R108, R108, R5.reuse, -R3.reuse ;  /* 0x000000056c6c7223 */ /* 0x180fe20000010803 */
[-CC-:B------:R-:W-:Y:S01]  /*3c50*/  FFMA.FTZ R98, R98, R5.reuse, -R3.reuse ;  /* 0x0000000562627223 */ /* 0x180fe20000010803 */
[----:B-1----:R-:W-:Y:S01]  /*3c60*/  FADD.FTZ R39, R171, R36 ;  /* 0x00000024ab277221 */ /* 0x002fe20000010000 */
[----:B------:R-:W0:Y:S01]  /*3c70*/  MUFU.EX2 R64, R64 ;  /* 0x0000004000407308 */ /* 0x000e220000000800 */
[-CC-:B------:R-:W-:Y:S01]  /*3c80*/  FFMA.FTZ R110, R110, R5.reuse, -R3.reuse ;  /* 0x000000056e6e7223 */ /* 0x180fe20000010803 */
[-CC-:B------:R-:W-:Y:S01]  /*3c90*/  FFMA.FTZ R96, R96, R5.reuse, -R3.reuse ;  /* 0x0000000560607223 */ /* 0x180fe20000010803 */
[-CC-:B------:R-:W-:Y:S01]  /*3ca0*/  FFMA.FTZ R112, R112, R5.reuse, -R3.reuse ;  /* 0x0000000570707223 */ /* 0x180fe20000010803 */
[-CC-:B------:R-:W-:Y:S01]  /*3cb0*/  FFMA.FTZ R94, R94, R5.reuse, -R3.reuse ;  /* 0x000000055e5e7223 */ /* 0x180fe20000010803 */
[-CC-:B------:R-:W-:Y:S01]  /*3cc0*/  FFMA.FTZ R114, R114, R5.reuse, -R3.reuse ;  /* 0x0000000572727223 */ /* 0x180fe20000010803 */
[-CC-:B------:R-:W-:Y:S01]  /*3cd0*/  FFMA.FTZ R92, R92, R5.reuse, -R3.reuse ;  /* 0x000000055c5c7223 */ /* 0x180fe20000010803 */
[-C--:B------:R-:W-:Y:S01]  /*3ce0*/  FFMA.FTZ R116, R116, R5.reuse, -R3 ;  /* 0x0000000574747223 */ /* 0x080fe20000010803 */
[----:B------:R1:W3:Y:S01]  /*3cf0*/  MUFU.EX2 R11, R90 ;  /* 0x0000005a000b7308 */ /* 0x0002e20000000800 */
[----:B--2---:R-:W-:Y:S01]  /*3d00*/  FADD.FTZ R33, R88, R89 ;  /* 0x0000005958217221 */ /* 0x004fe20000010000 */
[-CC-:B------:R-:W-:Y:S01]  /*3d10*/  FFMA.FTZ R74, R74, R5.reuse, -R3.reuse ;  /* 0x000000054a4a7223 */ /* 0x180fe20000010803 */
[-CC-:B------:R-:W-:Y:S01]  /*3d20*/  FFMA.FTZ R118, R118, R5.reuse, -R3.reuse ;  /* 0x0000000576767223 */ /* 0x180fe20000010803 */
[-CC-:B------:R-:W-:Y:S01]  /*3d30*/  FFMA.FTZ R70, R70, R5.reuse, -R3.reuse ;  /* 0x0000000546467223 */ /* 0x180fe20000010803 */
[-CC-:B------:R-:W-:Y:S01]  /*3d40*/  FFMA.FTZ R120, R120, R5.reuse, -R3.reuse ;  /* 0x0000000578787223 */ /* 0x180fe20000010803 */
[-CC-:B------:R-:W-:Y:S01]  /*3d50*/  FFMA.FTZ R66, R66, R5.reuse, -R3.reuse ;  /* 0x0000000542427223 */ /* 0x180fe20000010803 */
[-C--:B------:R-:W-:Y:S01]  /*3d60*/  FFMA.FTZ R122, R122, R5.reuse, -R3 ;  /* 0x000000057a7a7223 */ /* 0x080fe20000010803 */
[----:B------:R-:W2:Y:S01]  /*3d70*/  MUFU.EX2 R68, R68 ;  /* 0x0000004400447308 */ /* 0x000ea20000000800 */
[----:B0-----:R-:W-:Y:S01]  /*3d80*/  FADD.FTZ R34, R64, R33 ;  /* 0x0000002140227221 */ /* 0x001fe20000010000 */
[----:B------:R-:W-:Y:S01]  /*3d90*/  FFMA.FTZ R62, R62, R5, -R3 ;  /* 0x000000053e3e7223 */ /* 0x000fe20000010803 */
[----:B------:R-:W-:-:S02]  /*3da0*/  F2FP.BF16.F32.PACK_AB R180, R89, R88 ;  /* 0x0000005859b4723e */ /* 0x000fc400000010ff */
[----:B-1----:R-:W-:Y:S02]  /*3db0*/  CS2R R90, SRZ ;  /* 0x00000000005a7805 */ /* 0x002fe4000001ff00 */
[----:B------:R-:W-:Y:S02]  /*3dc0*/  F2FP.BF16.F32.PACK_AB R169, R20, R169 ;  /* 0x000000a914a9723e */ /* 0x000fe400000010ff */
[----:B------:R-:W-:Y:S01]  /*3dd0*/  CS2R R88, SRZ ;  /* 0x0000000000587805 */ /* 0x000fe2000001ff00 */
[----:B------:R-:W0:Y:S01]  /*3de0*/  MUFU.EX2 R13, R72 ;  /* 0x00000048000d7308 */ /* 0x000e220000000800 */
[C---:B---3--:R-:W-:Y:S01]  /*3df0*/  FADD.FTZ R35, R11.reuse, R34 ;  /* 0x000000220b237221 */ /* 0x048fe20000010000 */
        /* <DEDUP_REMOVED lines=29> */
[----:B------:R0:W3:Y:S01]  /*3fd0*/  MUFU.EX2 R27, R104 ;  /* 0x00000068001b7308 */ /* 0x0000e20000000800 */
[----:B-1----:R-:W-:-:S07]  /*3fe0*/  FADD.FTZ R0, R102, R39 ;  /* 0x0000002766007221 */ /* 0x002fce0000010000 */
[----:B------:R-:W1:Y:S01]  /*3ff0*/  MUFU.EX2 R30, R30 ;  /* 0x0000001e001e7308 */ /* 0x000e620000000800 */
[----:B--2---:R-:W-:Y:S01]  /*4000*/  FADD.FTZ R41, R167, R34 ;  /* 0x00000022a7297221 */ /* 0x004fe20000010000 */
[----:B0-----:R-:W-:-:S06]  /*4010*/  CS2R R104, SRZ ;  /* 0x0000000000687805 */ /* 0x001fcc000001ff00 */
[----:B------:R-:W0:Y:S01]  /*4020*/  MUFU.EX2 R106, R106 ;  /* 0x0000006a006a7308 */ /* 0x000e220000000800 */
[C---:B---3--:R-:W-:Y:S01]  /*4030*/  FADD.FTZ R39, R27.reuse, R0 ;  /* 0x000000001b277221 */ /* 0x048fe20000010000 */
[----:B------:R-:W-:Y:S02]  /*4040*/  F2FP.BF16.F32.PACK_AB R168, R27, R102 ;  /* 0x000000661ba8723e */ /* 0x000fe400000010ff */
[----:B------:R-:W-:-:S04]  /*4050*/  CS2R R102, SRZ ;  /* 0x0000000000667805 */ /* 0x000fc8000001ff00 */
[----:B------:R-:W2:Y:S01]  /*4060*/  MUFU.EX2 R161, R161 ;  /* 0x000000a100a17308 */ /* 0x000ea20000000800 */
[C---:B-1----:R-:W-:Y:S01]  /*4070*/  FADD.FTZ R34, R30.reuse, R41 ;  /* 0x000000291e227221 */ /* 0x042fe20000010000 */
[----:B------:R-:W-:-:S06]  /*4080*/  F2FP.BF16.F32.PACK_AB R167, R30, R167 ;  /* 0x000000a71ea7723e */ /* 0x000fcc00000010ff */
[----:B------:R1:W3:Y:S01]  /*4090*/  MUFU.EX2 R29, R100 ;  /* 0x00000064001d7308 */ /* 0x0002e20000000800 */
[----:B0-----:R-:W-:-:S07]  /*40a0*/  FADD.FTZ R0, R106, R39 ;  /* 0x000000276a007221 */ /* 0x001fce0000010000 */
[----:B------:R-:W0:Y:S01]  /*40b0*/  MUFU.EX2 R32, R32 ;  /* 0x0000002000207308 */ /* 0x000e220000000800 */
[----:B--2---:R-:W-:Y:S01]  /*40c0*/  FADD.FTZ R41, R161, R34 ;  /* 0x00000022a1297221 */ /* 0x004fe20000010000 */
[----:B-1----:R-:W-:-:S06]  /*40d0*/  CS2R R100, SRZ ;  /* 0x0000000000647805 */ /* 0x002fcc000001ff00 */
[----:B------:R-:W1:Y:S01]  /*40e0*/  MUFU.EX2 R108, R108 ;  /* 0x0000006c006c7308 */ /* 0x000e620000000800 */
[C---:B---3--:R-:W-:Y:S01]  /*40f0*/  FADD.FTZ R3, R29.reuse, R0 ;  /* 0x000000001d037221 */ /* 0x048fe20000010000 */
[----:B------:R-:W-:Y:S02]  /*4100*/  F2FP.BF16.F32.PACK_AB R170, R29, R106 ;  /* 0x0000006a1daa723e */ /* 0x000fe400000010ff */
[----:B------:R-:W-:-:S04]  /*4110*/  CS2R R106, SRZ ;  /* 0x00000000006a7805 */ /* 0x000fc8000001ff00 */
        /* <DEDUP_REMOVED lines=51> */
[----:B------:R-:W0:Y:S01]  /*4450*/  MUFU.EX2 R39, R74 ;  /* 0x0000004a00277308 */ /* 0x000e220000000800 */
[----:B-1----:R-:W-:-:S07]  /*4460*/  FADD.FTZ R0, R116, R3 ;  /* 0x0000000374007221 */ /* 0x002fce0000010000 */
[----:B------:R-:W1:Y:S01]  /*4470*/  MUFU.EX2 R118, R118 ;  /* 0x0000007600767308 */ /* 0x000e620000000800 */
[----:B--2---:R-:W-:-:S04]  /*4480*/  FADD.FTZ R2, R56, R45 ;  /* 0x0000002d38027221 */ /* 0x004fc80000010000 */
[C---:B------:R-:W-:Y:S01]  /*4490*/  FADD.FTZ R3, R155.reuse, R2 ;  /* 0x000000029b037221 */ /* 0x040fe20000010000 */
[----:B------:R-:W-:Y:S01]  /*44a0*/  F2FP.BF16.F32.PACK_AB R155, R155, R56 ;  /* 0x000000389b9b723e */ /* 0x000fe200000010ff */
[----:B------:R-:W-:Y:S01]  /*44b0*/  IMAD.MOV.U32 R2, RZ, RZ, 0x3f800000 ;  /* 0x3f800000ff027424 */ /* 0x000fe200078e00ff */
[----:B------:R-:W2:Y:S01]  /*44c0*/  MUFU.EX2 R41, R70 ;  /* 0x0000004600297308 */ /* 0x000ea20000000800 */
[C---:B0-----:R-:W-:Y:S01]  /*44d0*/  FADD.FTZ R45, R39.reuse, R0 ;  /* 0x00000000272d7221 */ /* 0x041fe20000010000 */
[----:B------:R-:W-:Y:S02]  /*44e0*/  F2FP.BF16.F32.PACK_AB R156, R39, R116 ;  /* 0x00000074279c723e */ /* 0x000fe400000010ff */
[----:B------:R-:W-:-:S04]  /*44f0*/  CS2R R116, SRZ ;  /* 0x0000000000747805 */ /* 0x000fc8000001ff00 */
[----:B------:R-:W0:Y:S01]  /*4500*/  MUFU.EX2 R120, R120 ;  /* 0x0000007800787308 */ /* 0x000e220000000800 */
[----:B-1----:R-:W-:-:S07]  /*4510*/  FADD.FTZ R0, R118, R45 ;  /* 0x0000002d76007221 */ /* 0x002fce0000010000 */
[----:B------:R-:W1:Y:S01]  /*4520*/  MUFU.EX2 R43, R66 ;  /* 0x00000042002b7308 */ /* 0x000e620000000800 */
[C---:B--2---:R-:W-:Y:S01]  /*4530*/  FADD.FTZ R13, R41.reuse, R0 ;  /* 0x00000000290d7221 */ /* 0x044fe20000010000 */
[----:B------:R-:W-:Y:S02]  /*4540*/  F2FP.BF16.F32.PACK_AB R158, R41, R118 ;  /* 0x00000076299e723e */ /* 0x000fe400000010ff */
[----:B------:R-:W-:-:S04]  /*4550*/  CS2R R118, SRZ ;  /* 0x0000000000767805 */ /* 0x000fc8000001ff00 */
[----:B------:R-:W2:Y:S01]  /*4560*/  MUFU.EX2 R122, R122 ;  /* 0x0000007a007a7308 */ /* 0x000ea20000000800 */
[----:B0-----:R-:W-:-:S07]  /*4570*/  FADD.FTZ R0, R120, R13 ;  /* 0x0000000d78007221 */ /* 0x001fce0000010000 */
[----:B------:R-:W0:Y:S01]  /*4580*/  MUFU.EX2 R11, R62 ;  /* 0x0000003e000b7308 */ /* 0x000e220000000800 */
[C---:B-1----:R-:W-:Y:S01]  /*4590*/  FADD.FTZ R13, R43.reuse, R0 ;  /* 0x000000002b0d7221 */ /* 0x042fe20000010000 */
[----:B------:R-:W-:Y:S01]  /*45a0*/  F2FP.BF16.F32.PACK_AB R152, R43, R120 ;  /* 0x000000782b98723e */ /* 0x000fe200000010ff */
[----:B------:R-:W-:Y:S01]  /*45b0*/  IMAD.MOV.U32 R0, RZ, RZ, 0x3f800000 ;  /* 0x3f800000ff007424 */ /* 0x000fe200078e00ff */
[----:B------:R-:W-:Y:S01]  /*45c0*/  CS2R R120, SRZ ;  /* 0x0000000000787805 */ /* 0x000fe2000001ff00 */
[----:B--2---:R-:W-:Y:S01]  /*45d0*/  FADD.FTZ R4, R122, R13 ;  /* 0x0000000d7a047221 */ /* 0x004fe20000010000 */
[----:B0-----:R-:W-:-:S03]  /*45e0*/  F2FP.BF16.F32.PACK_AB R154, R11, R122 ;  /* 0x0000007a0b9a723e */ /* 0x001fc600000010ff */
[----:B------:R-:W-:Y:S01]  /*45f0*/  FADD.FTZ R4, R11, R4 ;  /* 0x000000040b047221 */ /* 0x000fe20000010000 */
[----:B------:R-:W-:Y:S01]  /*4600*/  CS2R R122, SRZ ;  /* 0x00000000007a7805 */ /* 0x000fe2000001ff00 */
[----:B------:R-:W-:Y:S06]  /*4610*/  @!P3 BRA `(.L_x_2243) ;  /* 0x0000003000c4b947 */ /* 0x000fec0003800000 */
[----:B------:R-:W-:Y:S01]  /*4620*/  IMAD.MOV.U32 R11, RZ, RZ, R10 ;  /* 0x000000ffff0b7224 */ /* 0x000fe200078e000a */
[----:B------:R-:W-:Y:S01]  /*4630*/  UMOV UR5, UR37 ;  /* 0x0000002500057c82 */ /* 0x000fe20008000000 */
[----:B------:R-:W-:Y:S01]  /*4640*/  IMAD.MOV.U32 R13, RZ, RZ, R12 ;  /* 0x000000ffff0d7224 */ /* 0x000fe200078e000c */
[----:B------:R-:W-:Y:S01]  /*4650*/  UMOV UR6, UR36 ;  /* 0x0000002400067c82 */ /* 0x000fe20008000000 */
[----:B------:R-:W-:Y:S01]  /*4660*/  IMAD.MOV.U32 R0, RZ, RZ, 0x3f800000 ;  /* 0x3f800000ff007424 */ /* 0x000fe200078e00ff */
[----:B------:R-:W-:Y:S01]  /*4670*/  ULDC UR42, c[0x0][0x288] ;  /* 0x0000a200002a7ab9 */ /* 0x000fe20000000800 */
[----:B------:R-:W-:Y:S01]  /*4680*/  IMAD.MOV.U32 R151, RZ, RZ, RZ ;  /* 0x000000ffff977224 */ /* 0x000fe200078e00ff */
[----:B------:R-:W-:-:S06]  /*4690*/  ULDC UR7, c[0x0][0x9d8] ;  /* 0x0002760000077ab9 */ /* 0x000fcc0000000800 */
.L_x_2252:
[----:B------:R-:W-:-:S04]  /*46a0*/  UIADD3 UR8, UR6, 0x1, URZ ;  /* 0x0000000106087890 */ /* 0x000fc8000fffe03f */
[----:B------:R-:W-:-:S04]  /*46b0*/  UISETP.NE.AND UP1, UPT, UR8, 0x2, UPT ;  /* 0x000000020800788c */ /* 0x000fc8000bf25270 */
[----:B------:R-:W-:Y:S02]  /*46c0*/  USEL UR37, URZ, 0x1, UP1 ;  /* 0x000000013f257887 */ /* 0x000fe40008800000 */
[----:B------:R-:W-:Y:S02]  /*46d0*/  USEL UR36, UR8, URZ, UP1 ;  /* 0x0000003f08247287 */ /* 0x000fe40008800000 */
[----:B------:R-:W-:Y:S01]  /*46e0*/  ULOP3.LUT UR37, UR5, UR37, URZ, 0x3c, !UPT ;  /* 0x0000002505257292 */ /* 0x000fe2000f8e3c3f */
[----:B------:R-:W-:Y:S11]  /*46f0*/  @!P0 BRA `(.L_x_2244) ;  /* 0x0000000000048947 */ /* 0x000ff60003800000 */
[----:B------:R-:W-:Y:S01]  /*4700*/  BPT.TRAP 0x1 ;  /* 0x000000040000795c */ /* 0x000fe20000300000 */
.L_x_2244:
[----:B------:R-:W-:Y:S01]  /*4710*/  ULEA UR8, UR36, UR38, 0x3 ;  /* 0x0000002624087291 */ /* 0x000fe2000f8e183f */
[----:B------:R-:W-:-:S04]  /*4720*/  MOV R5, UR37 ;  /* 0x0000002500057c02 */ /* 0x000fc80008000f00 */
[----:B------:R-:W-:-:S04]  /*4730*/  SHF.L.U32 R5, R5, 0x1f, RZ ;  /* 0x0000001f05057819 */ /* 0x000fc800000006ff */
[----:B------:R0:W1:Y:S01]  /*4740*/  SYNCS.PHASECHK.TRANS64.TRYWAIT P3, [UR8+0x34830], R5 ;  /* 0x03483005ff0075a7 */ /* 0x0000620008060148 */
[----:B------:R-:W-:Y:S05]  /*4750*/  @!P0 BRA `(.L_x_2245) ;  /* 0x0000000000048947 */ /* 0x000fea0003800000 */
[----:B------:R-:W-:Y:S01]  /*4760*/  BPT.TRAP 0x1 ;  /* 0x000000040000795c */ /* 0x000fe20000300000 */
.L_x_2245:
[----:B-1----:R-:W-:Y:S05]  /*4770*/  @P3 BRA `(.L_x_2246) ;  /* 0x0000000000083947 */ /* 0x002fea0003800000 */
[----:B------:R-:W1:Y:S02]  /*4780*/  SYNCS.PHASECHK.TRANS64.TRYWAIT P3, [UR8+0x34830], R5 ;  /* 0x03483005ff0075a7 */ /* 0x000e640008060148 */
[----:B-1----:R-:W-:Y:S05]  /*4790*/  @!P3 BRA `(.L_x_2247) ;  /* 0x000000d00088b947 */ /* 0x002fea0003800000 */
.L_x_2246:
        /* <DEDUP_REMOVED lines=141> */
.L_x_2248:
[----:B------:R-:W-:Y:S01]  /*5070*/  ULEA UR9, UR6, UR38, 0x3 ;  /* 0x0000002606097291 */ /* 0x000fe2000f8e183f */
[----:B------:R-:W-:-:S05]  /*5080*/  IMAD.U32 R0, RZ, RZ, UR5 ;  /* 0x00000005ff007e24 */ /* 0x000fca000f8e00ff */
[----:B------:R-:W-:-:S04]  /*5090*/  SHF.L.U32 R0, R0, 0x1f, RZ ;  /* 0x0000001f00007819 */ /* 0x000fc800000006ff */
[----:B------:R2:W3:Y:S01]  /*50a0*/  SYNCS.PHASECHK.TRANS64.TRYWAIT P3, [UR9+0x34850], R0 ;  /* 0x03485000ff0075a7 */ /* 0x0004e20008060149 */
[----:B------:R-:W-:Y:S05]  /*50b0*/  @!P0 BRA `(.L_x_2249) ;  /* 0x0000000000048947 */ /* 0x000fea0003800000 */
[----:B------:R-:W-:Y:S01]  /*50c0*/  BPT.TRAP 0x1 ;  /* 0x000000040000795c */ /* 0x000fe20000300000 */
.L_x_2249:
[----:B---3--:R-:W-:Y:S05]  /*50d0*/  @P3 BRA `(.L_x_2250) ;  /* 0x0000000000083947 */ /* 0x008fea0003800000 */
[----:B------:R-:W3:Y:S02]  /*50e0*/  SYNCS.PHASECHK.TRANS64.TRYWAIT P3, [UR9+0x34850], R0 ;  /* 0x03485000ff0075a7 */ /* 0x000ee40008060149 */
[----:B---3--:R-:W-:Y:S05]  /*50f0*/  @!P3 BRA `(.L_x_2251) ;  /* 0x000000c80048b947 */ /* 0x008fea0003800000 */
.L_x_2250:
[----:B------:R-:W-:Y:S01]  /*5100*/  UIADD3 UR5, UR38, 0x400, URZ ;  /* 0x0000040026057890 */ /* 0x000fe2000fffe03f */
[----:B------:R-:W-:Y:S01]  /*5110*/  WARPGROUP.ARRIVE ;  /* 0x00000000000079c5 */ /* 0x000fe20000000000 */
[----:B------:R-:W-:Y:S01]  /*5120*/  UMOV UR15, 0x40000040 ;  /* 0x40000040000f7882 */ /* 0x000fe20000000000 */
[----:B------:R-:W-:Y:S01]  /*5130*/  FMUL.FTZ R194, R27, UR7 ;  /* 0x000000071bc27c20 */ /* 0x000fe20008410000 */
[----:B------:R-:W-:Y:S01]  /*5140*/  USHF.R.U32.HI UR5, URZ, 0x4, UR5 ;  /* 0x000000043f057899 */ /* 0x000fe20008011605 */
[----:B------:R-:W-:Y:S02]  /*5150*/  VIADD R27, R18, UR39 ;  /* 0x00000027121b7c36 */ /* 0x000fe40008000000 */
[----:B0-2---:R-:W-:Y:S01]  /*5160*/  FMUL.FTZ R0, R24, UR7 ;  /* 0x0000000718007c20 */ /* 0x005fe20008410000 */
[----:B------:R-:W-:Y:S01]  /*5170*/  FMUL.FTZ R196, R26, UR7 ;  /* 0x000000071ac47c20 */ /* 0x000fe20008410000 */
[----:B------:R-:W-:Y:S01]  /*5180*/  ULOP3.LUT UR5, UR5, 0x3fff, URZ, 0xc0, !UPT ;  /* 0x00003fff05057892 */ /* 0x000fe2000f8ec03f */
[----:B------:R-:W-:Y:S01]  /*5190*/  FMUL.FTZ R24, R36, UR7 ;  /* 0x0000000724187c20 */ /* 0x000fe20008410000 */
[----:B------:R-:W-:Y:S01]  /*51a0*/  FMUL.FTZ R12, R29, UR7 ;  /* 0x000000071d0c7c20 */ /* 0x000fe20008410000 */
[----:B------:R-:W-:Y:S01]  /*51b0*/  FMUL.FTZ R29, R45, UR7 ;  /* 0x000000072d1d7c20 */ /* 0x000fe20008410000 */
[----:B------:R-:W-:Y:S01]  /*51c0*/  ULOP3.LUT UR5, UR5, 0x4000000, URZ, 0xfc, !UPT ;  /* 0x0400000005057892 */ /* 0x000fe2000f8efc3f */
[----:B------:R-:W0:Y:S01]  /*51d0*/  MUFU.TANH R196, R196 ;  /* 0x000000c400c47308 */ /* 0x000e220000002400 */
[----:B------:R-:W-:Y:S01]  /*51e0*/  FMUL.FTZ R47, R47, UR7 ;  /* 0x000000072f2f7c20 */ /* 0x000fe20008410000 */
[----:B------:R-:W-:Y:S01]  /*51f0*/  FMUL.FTZ R21, R32, UR7 ;  /* 0x0000000720157c20 */ /* 0x000fe20008410000 */
[----:B------:R-:W-:Y:S01]  /*5200*/  ULEA UR5, UR6, UR5, 0xb ;  /* 0x0000000506057291 */ /* 0x000fe2000f8e583f */
[----:B------:R-:W-:Y:S01]  /*5210*/  FMUL.FTZ R14, R28, UR7 ;  /* 0x000000071c0e7c20 */ /* 0x000fe20008410000 */
[----:B------:R-:W-:Y:S01]  /*5220*/  FMUL.FTZ R28, R42, UR7 ;  /* 0x000000072a1c7c20 */ /* 0x000fe20008410000 */
[----:B------:R-:W-:Y:S01]  /*5230*/  @UP0 ULDC UR6, c[0x0][0x44c] ;  /* 0x0001130000060ab9 */ /* 0x000fe20000000800 */
[----:B-1----:R-:W-:Y:S01]  /*5240*/  FMUL.FTZ R10, R43, UR7 ;  /* 0x000000072b0a7c20 */ /* 0x002fe20008410000 */
[----:B------:R-:W-:Y:S01]  /*5250*/  @P2 IMAD.HI.U32 R5, R27, UR6, RZ ;  /* 0x000000061b052c27 */ /* 0x000fe2000f8e00ff */
[----:B------:R-:W-:Y:S01]  /*5260*/  @UP0 ULDC UR6, c[0x0][0x450] ;  /* 0x0001140000060ab9 */ /* 0x000fe20000000800 */
[----:B------:R-:W-:Y:S01]  /*5270*/  UMOV UR14, UR5 ;  /* 0x00000005000e7c82 */ /* 0x000fe20008000000 */
[----:B------:R-:W1:Y:S01]  /*5280*/  MUFU.TANH R194, R194 ;  /* 0x000000c200c27308 */ /* 0x000e620000002400 */
[----:B------:R-:W-:Y:S01]  /*5290*/  HGMMA.64x128x16.F32.BF16 R88, R180, gdesc[UR12].tnspB, R88, gsb0 ;  /* 0x41e0000cb4587df0 */ /* 0x000fe20008001858 */
[----:B------:R-:W-:Y:S01]  /*52a0*/  UIADD3 UR14, UR5, 0x80, URZ ;  /* 0x00000080050e7890 */ /* 0x000fe2000fffe03f */
[----:B------:R-:W-:Y:S01]  /*52b0*/  @P2 SHF.R.U32.HI R27, RZ, UR6, R5 ;  /* 0x00000006ff1b2c19 */ /* 0x000fe20008011605 */
[----:B------:R-:W-:Y:S01]  /*52c0*/  UMOV UR15, 0x40000040 ;  /* 0x40000040000f7882 */ /* 0x000fe20000000000 */
[----:B------:R-:W-:Y:S01]  /*52d0*/  UMOV UR6, 0xffffff80 ;  /* 0xffffff8000067882 */ /* 0x000fe20000000000 */
[----:B------:R-:W-:Y:S01]  /*52e0*/  FMUL.FTZ R46, R46, UR7 ;  /* 0x000000072e2e7c20 */ /* 0x000fe20008410000 */
[----:B------:R-:W-:Y:S01]  /*52f0*/  UIMAD UR6, UR4, UR6, 0x1 ;  /* 0x00000001040674a4 */ /* 0x000fe2000f8e0206 */
[----:B------:R-:W-:Y:S01]  /*5300*/  MUFU.TANH R32, R47 ;  /* 0x0000002f00207308 */ /* 0x000fe20000002400 */
[----:B------:R-:W-:Y:S01]  /*5310*/  FMUL.FTZ R50, R50, UR7 ;  /* 0x0000000732327c20 */ /* 0x000fe20008410000 */
[----:B------:R-:W-:Y:S01]  /*5320*/  FMUL.FTZ R51, R51, UR7 ;  /* 0x0000000733337c20 */ /* 0x000fe20008410000 */
[----:B------:R-:W-:Y:S01]  /*5330*/  FMUL.FTZ R54, R54, UR7 ;  /* 0x0000000736367c20 */ /* 0x000fe20008410000 */
[----:B------:R-:W-:Y:S01]  /*5340*/  FMUL.FTZ R55, R55, UR7 ;  /* 0x0000000737377c20 */ /* 0x000fe20008410000 */
[----:B------:R-:W-:-:S02]  /*5350*/  IMAD.U32 R36, RZ, RZ, UR6 ;  /* 0x00000006ff247e24 */ /* 0x000fc4000f8e00ff */
[----:B------:R-:W-:Y:S01]  /*5360*/  FMUL.FTZ R58, R58, UR7 ;  /* 0x000000073a3a7c20 */ /* 0x000fe20008410000 */
[----:B------:R-:W-:Y:S01]  /*5370*/  FMUL.FTZ R59, R59, UR7 ;  /* 0x000000073b3b7c20 */ /* 0x000fe20008410000 */
[----:B------:R-:W-:Y:S01]  /*5380*/  MUFU.TANH R28, R28 ;  /* 0x0000001c001c7308 */ /* 0x000fe20000002400 */
[----:B------:R-:W-:Y:S02]  /*5390*/  IMAD R45, R17, -0x2, R36 ;  /* 0xfffffffe112d7824 */ /* 0x000fe400078e0224 */
        /* <DEDUP_REMOVED lines=28> */
[----:B------:R-:W-:-:S02]  /*5560*/  UISETP.GT.AND UP1, UPT, UR4, UR10, UPT ;  /* 0x0000000a0400728c */ /* 0x000fc4000bf24270 */
[----:B------:R-:W-:Y:S01]  /*5570*/  MUFU.TANH R51, R51 ;  /* 0x0000003300337308 */ /* 0x000fe20000002400 */
[----:B------:R-:W-:Y:S01]  /*5580*/  UIADD3 UR4, UR4, -0x1, URZ ;  /* 0xffffffff04047890 */ /* 0x000fe2000fffe03f */
[----:B------:R-:W-:-:S06]  /*5590*/  UMOV UR6, UR36 ;  /* 0x0000002400067c82 */ /* 0x000fcc0008000000 */
[----:B------:R-:W-:Y:S08]  /*55a0*/  MUFU.TANH R54, R54 ;  /* 0x0000003600367308 */ /* 0x000ff00000002400 */
[----:B------:R-:W-:Y:S08]  /*55b0*/  MUFU.TANH R55, R55 ;  /* 0x0000003700377308 */ /* 0x000ff00000002400 */
[----:B------:R-:W-:Y:S08]  /*55c0*/  MUFU.TANH R58, R58 ;  /* 0x0000003a003a7308 */ /* 0x000ff00000002400 */
[----:B------:R2:W-:Y:S08]  /*55d0*/  MUFU.TANH R56, R59 ;  /* 0x0000003b00387308 */ /* 0x0005f00000002400 */
[----:B------:R-:W-:Y:S01]  /*55e0*/  MUFU.TANH R63, R63 ;  /* 0x0000003f003f7308 */ /* 0x000fe20000002400 */
[----:B--2---:R-:W-:-:S07]  /*55f0*/  FMUL.FTZ R59, R73, UR7 ;  /* 0x00000007493b7c20 */ /* 0x004fce0008410000 */
        /* <DEDUP_REMOVED lines=10> */
[----:B------:R-:W2:Y:S01]  /*56a0*/  SHFL.IDX PT, R30, R27, 0x1, 0x1c1f ;  /* 0x003c1f001b1e7f89 */ /* 0x000ea200000e0000 */
[----:B------:R-:W-:Y:S01]  /*56b0*/  FMUL.FTZ R31, R44, UR7 ;  /* 0x000000072c1f7c20 */ /* 0x000fe20008410000 */
[----:B------:R-:W-:Y:S01]  /*56c0*/  MUFU.TANH R2, R2 ;  /* 0x0000000200027308 */ /* 0x000fe20000002400 */
[----:B------:R-:W-:Y:S01]  /*56d0*/  HGMMA.64x128x16.F32.BF16 R88, R176, gdesc[UR12].tnspB, R88, gsb0 ;  /* 0x41e0000cb0587df0 */ /* 0x000fe20008001858 */
[----:B------:R-:W-:Y:S01]  /*56e0*/  UIADD3 UR14, UR5, 0x100, URZ ;  /* 0x00000100050e7890 */ /* 0x000fe2000fffe03f */
[----:B------:R-:W-:-:S05]  /*56f0*/  UMOV UR15, 0x40000040 ;  /* 0x40000040000f7882 */ /* 0x000fca0000000000 */
[----:B------:R-:W3:Y:S08]  /*5700*/  MUFU.TANH R182, R182 ;  /* 0x000000b600b67308 */ /* 0x000ef00000002400 */
[----:B------:R-:W4:Y:S08]  /*5710*/  MUFU.TANH R180, R180 ;  /* 0x000000b400b47308 */ /* 0x000f300000002400 */
        /* <DEDUP_REMOVED lines=19> */
[----:B------:R-:W5:Y:S01]  /*5850*/  LDC R34, c[0x0][0x2f0] ;  /* 0x0000bc00ff227b82 */ /* 0x000f620000000800 */
[----:B------:R-:W-:Y:S01]  /*5860*/  FMUL.FTZ R35, R48, UR7 ;  /* 0x0000000730237c20 */ /* 0x000fe20008410000 */
[----:B------:R-:W-:Y:S01]  /*5870*/  MUFU.TANH R53, R53 ;  /* 0x0000003500357308 */ /* 0x000fe20000002400 */
[----:B------:R-:W-:Y:S01]  /*5880*/  HGMMA.64x128x16.F32.BF16 R88, R172, gdesc[UR12].tnspB, R88, gsb0 ;  /* 0x41e0000cac587df0 */ /* 0x000fe20008001858 */
[----:B------:R-:W-:Y:S01]  /*5890*/  UIADD3 UR14, UR5, 0x180, URZ ;  /* 0x00000180050e7890 */ /* 0x000fe2000fffe03f */
[----:B------:R-:W-:-:S05]  /*58a0*/  UMOV UR15, 0x40000040 ;  /* 0x40000040000f7882 */ /* 0x000fca0000000000 */
[----:B------:R-:W4:Y:S08]  /*58b0*/  MUFU.TANH R178, R178 ;  /* 0x000000b200b27308 */ /* 0x000f300000002400 */
[----:B------:R-:W4:Y:S01]  /*58c0*/  MUFU.TANH R176, R176 ;  /* 0x000000b000b07308 */ /* 0x000f220000002400 */
[----:B-----5:R-:W-:-:S07]  /*58d0*/  IMAD R45, R34, UR60, R45 ;  /* 0x0000003c222d7c24 */ /* 0x020fce000f8e022d */
[----:B------:R-:W-:Y:S01]  /*58e0*/  MUFU.TANH R48, R66 ;  /* 0x0000004200307308 */ /* 0x000fe20000002400 */
[----:B--2---:R-:W-:-:S04]  /*58f0*/  IADD3 R5, R30, -UR42, R45 ;  /* 0x8000002a1e057c10 */ /* 0x004fc8000fffe02d */
[----:B------:R-:W-:-:S03]  /*5900*/  ISETP.GT.AND P3, PT, R5, RZ, PT ;  /* 0x000000ff0500720c */ /* 0x000fc60003f64270 */
[----:B------:R-:W-:Y:S01]  /*5910*/  MUFU.TANH R30, R62 ;  /* 0x0000003e001e7308 */ /* 0x000fe20000002400 */
[C---:B------:R-:W-:Y:S02]  /*5920*/  ISETP.GT.AND P4, PT, R5.reuse, 0x1, PT ;  /* 0x000000010500780c */ /* 0x040fe40003f84270 */
[----:B0-----:R-:W-:Y:S02]  /*5930*/  FSEL R196, R196, -INF , P3 ;  /* 0xff800000c4c47808 */ /* 0x001fe40001800000 */
[C---:B------:R-:W-:Y:S02]  /*5940*/  ISETP.GT.AND P3, PT, R5.reuse, 0x8, PT ;  /* 0x000000080500780c */ /* 0x040fe40003f64270 */
[----:B-1----:R-:W-:Y:S01]  /*5950*/  FSEL R194, R194, -INF , P4 ;  /* 0xff800000c2c27808 */ /* 0x002fe20002000000 */
[----:B------:R-:W-:Y:S01]  /*5960*/  MUFU.TANH R35, R35 ;  /* 0x0000002300237308 */ /* 0x000fe20000002400 */
[----:B------:R-:W-:Y:S02]  /*5970*/  FMNMX.FTZ R47, R196, R11, !PT ;  /* 0x0000000bc42f7209 */ /* 0x000fe40007810000 */
[----:B------:R-:W-:-:S02]  /*5980*/  ISETP.GT.AND P4, PT, R5, 0x9, PT ;  /* 0x000000090500780c */ /* 0x000fc40003f84270 */
[----:B---3--:R-:W-:Y:S02]  /*5990*/  FSEL R182, R182, -INF , P3 ;  /* 0xff800000b6b67808 */ /* 0x008fe40001800000 */
[----:B------:R-:W-:Y:S01]  /*59a0*/  FMNMX.FTZ R47, R194, R47, !PT ;  /* 0x0000002fc22f7209 */ /* 0x000fe20007810000 */
[----:B------:R-:W-:Y:S01]  /*59b0*/  MUFU.TANH R57, R57 ;  /* 0x0000003900397308 */ /* 0x000fe20000002400 */
[C---:B------:R-:W-:Y:S02]  /*59c0*/  ISETP.GT.AND P3, PT, R5.reuse, 0x10, PT ;  /* 0x000000100500780c */ /* 0x040fe40003f64270 */
[----:B----4-:R-:W-:Y:S02]  /*59d0*/  FSEL R180, R180, -INF , P4 ;  /* 0xff800000b4b47808 */ /* 0x010fe40002000000 */
[----:B------:R-:W-:Y:S02]  /*59e0*/  FMNMX.FTZ R47, R182, R47, !PT ;  /* 0x0000002fb62f7209 */ /* 0x000fe40007810000 */
[----:B------:R-:W-:Y:S01]  /*59f0*/  ISETP.GT.AND P4, PT, R5, 0x11, PT ;  /* 0x000000110500780c */ /* 0x000fe20003f84270 */
[----:B------:R-:W-:Y:S01]  /*5a00*/  MUFU.TANH R59, R59 ;  /* 0x0000003b003b7308 */ /* 0x000fe20000002400 */
[----:B------:R-:W-:-:S02]  /*5a10*/  FSEL R178, R178, -INF , P3 ;  /* 0xff800000b2b27808 */ /* 0x000fc40001800000 */
[----:B------:R-:W-:Y:S02]  /*5a20*/  FMNMX.FTZ R47, R180, R47, !PT ;  /* 0x0000002fb42f7209 */ /* 0x000fe40007810000 */
[C---:B------:R-:W-:Y:S02]  /*5a30*/  ISETP.GT.AND P3, PT, R5.reuse, 0x18, PT ;  /* 0x000000180500780c */ /* 0x040fe40003f64270 */
[----:B------:R-:W-:Y:S02]  /*5a40*/  FSEL R176, R176, -INF , P4 ;  /* 0xff800000b0b07808 */ /* 0x000fe40002000000 */
[----:B------:R-:W-:Y:S02]  /*5a50*/  FMNMX.FTZ R47, R178, R47, !PT ;  /* 0x0000002fb22f7209 */ /* 0x000fe40007810000 */
[----:B------:R-:W-:Y:S02]  /*5a60*/  ISETP.GT.AND P4, PT, R5, 0x19, PT ;  /* 0x000000190500780c */ /* 0x000fe40003f84270 */
[----:B------:R-:W-:Y:S01]  /*5a70*/  FMNMX.FTZ R47, R176, R47, !PT ;  /* 0x0000002fb02f7209 */ /* 0x000fe20007810000 */
[----:B------:R-:W-:-:S02]  /*5a80*/  WARPGROUP.DEPBAR.LE gsb0, 0x0 ;  /* 0x00008000000079c5 */ /* 0x000fc40000010000 */
[----:B------:R-:W-:Y:S01]  /*5a90*/  WARPGROUP.ARRIVE ;  /* 0x00000000000079c5 */ /* 0x000fe20000000000 */
[----:B------:R-:W-:Y:S01]  /*5aa0*/  FMUL.FTZ R174, R38, UR7 ;  /* 0x0000000726ae7c20 */ /* 0x000fe20008410000 */
[----:B------:R-:W-:Y:S01]  /*5ab0*/  FMUL.FTZ R172, R39, UR7 ;  /* 0x0000000727ac7c20 */ /* 0x000fe20008410000 */
[----:B------:R-:W-:Y:S01]  /*5ac0*/  MUFU.TANH R38, R82 ;  /* 0x0000005200267308 */ /* 0x000fe20000002400 */
[----:B------:R-:W-:Y:S02]  /*5ad0*/  FMUL.FTZ R39, R52, UR7 ;  /* 0x0000000734277c20 */ /* 0x000fe40008410000 */
[----:B------:R-:W-:Y:S01]  /*5ae0*/  HGMMA.64x128x16.F32.BF16 R88, R168, gdesc[UR12].tnspB, R88, gsb0 ;  /* 0x41e0000ca8587df0 */ /* 0x000fe20008001858 */
[----:B------:R-:W-:Y:S01]  /*5af0*/  UIADD3 UR14, UR5, 0x200, URZ ;  /* 0x00000200050e7890 */ /* 0x000fe2000fffe03f */
[----:B------:R-:W-:-:S03]  /*5b00*/  UMOV UR15, 0x40000040 ;  /* 0x40000040000f7882 */ /* 0x000fc60000000000 */
[----:B------:R-:W0:Y:S08]  /*5b10*/  MUFU.TANH R174, R174 ;  /* 0x000000ae00ae7308 */ /* 0x000e300000002400 */
[----:B------:R-:W1:Y:S08]  /*5b20*/  MUFU.TANH R172, R172 ;  /* 0x000000ac00ac7308 */ /* 0x000e700000002400 */
[----:B------:R-:W-:Y:S01]  /*5b30*/  MUFU.TANH R52, R86 ;  /* 0x0000005600347308 */ /* 0x000fe20000002400 */
[----:B0-----:R-:W-:-:S02]  /*5b40*/  FSEL R174, R174, -INF , P3 ;  /* 0xff800000aeae7808 */ /* 0x001fc40001800000 */
[----:B------:R-:W-:Y:S02]  /*5b50*/  ISETP.GT.AND P3, PT, R5, 0x20, PT ;  /* 0x000000200500780c */ /* 0x000fe40003f64270 */
[----:B------:R-:W-:-:S03]  /*5b60*/  FMNMX.FTZ R47, R174, R47, !PT ;  /* 0x0000002fae2f7209 */ /* 0x000fc60007810000 */
[----:B------:R-:W-:Y:S01]  /*5b70*/  MUFU.TANH R39, R39 ;  /* 0x0000002700277308 */ /* 0x000fe20000002400 */
[----:B-1----:R-:W-:Y:S02]  /*5b80*/  FSEL R172, R172, -INF , P4 ;  /* 0xff800000acac7808 */ /* 0x002fe40002000000 */
[C---:B------:R-:W-:Y:S02]  /*5b90*/  ISETP.GT.AND P4, PT, R5.reuse, 0x21, PT ;  /* 0x000000210500780c */ /* 0x040fe40003f84270 */
[----:B------:R-:W-:Y:S01]  /*5ba0*/  FMNMX.FTZ R47, R172, R47, !PT ;  /* 0x0000002fac2f7209 */ /* 0x000fe20007810000 */
[----:B------:R-:W-:Y:S02]  /*5bb0*/  WARPGROUP.DEPBAR.LE gsb0, 0x0 ;  /* 0x00008000000079c5 */ /* 0x000fe40000010000 */
[----:B------:R-:W-:Y:S01]  /*5bc0*/  WARPGROUP.ARRIVE ;  /* 0x00000000000079c5 */ /* 0x000fe20000000000 */
[----:B------:R-:W-:Y:S02]  /*5bd0*/  FSEL R170, R28, -INF , P3 ;  /* 0xff8000001caa7808 */ /* 0x000fe40001800000 */
[C---:B------:R-:W-:Y:S01]  /*5be0*/  ISETP.GT.AND P3, PT, R5.reuse, 0x28, PT ;  /* 0x000000280500780c */ /* 0x040fe20003f64270 */
[----:B------:R0:W1:Y:S01]  /*5bf0*/  MUFU.TANH R28, R70 ;  /* 0x00000046001c7308 */ /* 0x0000620000002400 */
[----:B------:R-:W-:Y:S01]  /*5c00*/  FSEL R168, R10, -INF , P4 ;  /* 0xff8000000aa87808 */ /* 0x000fe20002000000 */
[----:B------:R-:W-:Y:S01]  /*5c10*/  HGMMA.64x128x16.F32.BF16 R88, R164, gdesc[UR12].tnspB, R88, gsb0 ;  /* 0x41e0000ca4587df0 */ /* 0x000fe20008001858 */
[----:B------:R-:W-:Y:S01]  /*5c20*/  FMNMX.FTZ R47, R170, R47, !PT ;  /* 0x0000002faa2f7209 */ /* 0x000fe20007810000 */
[----:B------:R-:W-:Y:S01]  /*5c30*/  FMUL.FTZ R10, R74, UR7 ;  /* 0x000000074a0a7c20 */ /* 0x000fe20008410000 */
[----:B------:R-:W-:Y:S01]  /*5c40*/  ISETP.GT.AND P4, PT, R5, 0x29, PT ;  /* 0x000000290500780c */ /* 0x000fe20003f84270 */
[----:B------:R-:W-:Y:S01]  /*5c50*/  UIADD3 UR14, UR5, 0x280, URZ ;  /* 0x00000280050e7890 */ /* 0x000fe2000fffe03f */
[----:B------:R-:W-:Y:S01]  /*5c60*/  FMNMX.FTZ R47, R168, R47, !PT ;  /* 0x0000002fa82f7209 */ /* 0x000fe20007810000 */
[----:B------:R-:W-:-:S02]  /*5c70*/  UMOV UR15, 0x40000040 ;  /* 0x40000040000f7882 */ /* 0x000fc40000000000 */
[----:B------:R-:W2:Y:S01]  /*5c80*/  MUFU.TANH R10, R10 ;  /* 0x0000000a000a7308 */ /* 0x000ea20000002400 */
[----:B------:R-:W-:Y:S02]  /*5c90*/  WARPGROUP.DEPBAR.LE gsb0, 0x0 ;  /* 0x00008000000079c5 */ /* 0x000fe40000010000 */
[----:B------:R-:W-:Y:S01]  /*5ca0*/  FSEL R166, R46, -INF , P3 ;  /* 0xff8000002ea67808 */ /* 0x000fe20001800000 */
[----:B------:R-:W-:Y:S01]  /*5cb0*/  WARPGROUP.ARRIVE ;  /* 0x00000000000079c5 */ /* 0x000fe20000000000 */
[----:B------:R-:W-:-:S03]  /*5cc0*/  ISETP.GT.AND P3, PT, R5, 0x30, PT ;  /* 0x000000300500780c */ /* 0x000fc60003f64270 */
[----:B------:R-:W3:Y:S01]  /*5cd0*/  MUFU.TANH R46, R79 ;  /* 0x0000004f002e7308 */ /* 0x000ee20000002400 */
[----:B------:R-:W-:Y:S02]  /*5ce0*/  FSEL R164, R32, -INF , P4 ;  /* 0xff80000020a47808 */ /* 0x000fe40002000000 */
[----:B------:R-:W-:Y:S01]  /*5cf0*/  FMNMX.FTZ R47, R166, R47, !PT ;  /* 0x0000002fa62f7209 */ /* 0x000fe20007810000 */
[----:B------:R-:W-:Y:S01]  /*5d00*/  HGMMA.64x128x16.F32.BF16 R88, R160, gdesc[UR12].tnspB, R88, gsb0 ;  /* 0x41e0000ca0587df0 */ /* 0x000fe20008001858 */
[C---:B------:R-:W-:Y:S01]  /*5d10*/  ISETP.GT.AND P4, PT, R5.reuse, 0x31, PT ;  /* 0x000000310500780c */ /* 0x040fe20003f84270 */
[----:B------:R-:W-:Y:S01]  /*5d20*/  UIADD3 UR14, UR5, 0x300, URZ ;  /* 0x00000300050e7890 */ /* 0x000fe2000fffe03f */
[----:B------:R-:W-:Y:S01]  /*5d30*/  FSEL R74, R50, -INF , P3 ;  /* 0xff800000324a7808 */ /* 0x000fe20001800000 */
[----:B------:R-:W-:Y:S01]  /*5d40*/  UMOV UR15, 0x40000040 ;  /* 0x40000040000f7882 */ /* 0x000fe20000000000 */
[----:B------:R-:W-:Y:S02]  /*5d50*/  FMNMX.FTZ R47, R164, R47, !PT ;  /* 0x0000002fa42f7209 */ /* 0x000fe40007810000 */
[----:B------:R-:W-:-:S02]  /*5d60*/  ISETP.GT.AND P3, PT, R5, 0x38, PT ;  /* 0x000000380500780c */ /* 0x000fc40003f64270 */
[----:B0-----:R-:W-:Y:S02]  /*5d70*/  FSEL R70, R51, -INF , P4 ;  /* 0xff80000033467808 */ /* 0x001fe40002000000 */
[----:B------:R-:W-:Y:S02]  /*5d80*/  FMNMX.FTZ R47, R74, R47, !PT ;  /* 0x0000002f4a2f7209 */ /* 0x000fe40007810000 */
[C---:B------:R-:W-:Y:S02]  /*5d90*/  ISETP.GT.AND P4, PT, R5.reuse, 0x39, PT ;  /* 0x000000390500780c */ /* 0x040fe40003f84270 */
[----:B------:R-:W-:Y:S02]  /*5da0*/  FSEL R66, R54, -INF , P3 ;  /* 0xff80000036427808 */ /* 0x000fe40001800000 */
[----:B------:R-:W-:Y:S02]  /*5db0*/  FMNMX.FTZ R47, R70, R47, !PT ;  /* 0x0000002f462f7209 */ /* 0x000fe40007810000 */
[----:B------:R-:W-:-:S02]  /*5dc0*/  ISETP.GT.AND P3, PT, R5, 0x40, PT ;  /* 0x000000400500780c */ /* 0x000fc40003f64270 */
[----:B------:R-:W-:Y:S01]  /*5dd0*/  FSEL R62, R55, -INF , P4 ;  /* 0xff800000373e7808 */ /* 0x000fe20002000000 */
[----:B------:R-:W-:Y:S01]  /*5de0*/  FMUL.FTZ R55, R69, UR7 ;  /* 0x0000000745377c20 */ /* 0x000fe20008410000 */
[----:B------:R-:W-:Y:S01]  /*5df0*/  FMNMX.FTZ R47, R66, R47, !PT ;  /* 0x0000002f422f7209 */ /* 0x000fe20007810000 */
[----:B------:R-:W-:Y:S01]  /*5e00*/  FMUL.FTZ R69, R80, UR7 ;  /* 0x0000000750457c20 */ /* 0x000fe20008410000 */
[C---:B------:R-:W-:Y:S02]  /*5e10*/  ISETP.GT.AND P4, PT, R5.reuse, 0x41, PT ;  /* 0x000000410500780c */ /* 0x040fe40003f84270 */
[----:B------:R-:W-:Y:S01]  /*5e20*/  FSEL R58, R58, -INF , P3 ;  /* 0xff8000003a3a7808 */ /* 0x000fe20001800000 */
[----:B------:R-:W-:Y:S01]  /*5e30*/  MUFU.TANH R55, R55 ;  /* 0x0000003700377308 */ /* 0x000fe20000002400 */
[----:B------:R-:W-:Y:S02]  /*5e40*/  FMNMX.FTZ R47, R62, R47, !PT ;  /* 0x0000002f3e2f7209 */ /* 0x000fe40007810000 */
[----:B------:R-:W-:-:S02]  /*5e50*/  ISETP.GT.AND P3, PT, R5, 0x48, PT ;  /* 0x000000480500780c */ /* 0x000fc40003f64270 */
[----:B------:R-:W-:Y:S02]  /*5e60*/  FSEL R56, R56, -INF , P4 ;  /* 0xff80000038387808 */ /* 0x000fe40002000000 */
[----:B------:R-:W-:Y:S01]  /*5e70*/  FMNMX.FTZ R47, R58, R47, !PT ;  /* 0x0000002f3a2f7209 */ /* 0x000fe20007810000 */
[----:B------:R-:W-:Y:S01]  /*5e80*/  MUFU.TANH R69, R69 ;  /* 0x0000004500457308 */ /* 0x000fe20000002400 */
[C---:B------:R-:W-:Y:S02]  /*5e90*/  ISETP.GT.AND P4, PT, R5.reuse, 0x49, PT ;  /* 0x000000490500780c */ /* 0x040fe40003f84270 */
[----:B------:R-:W-:Y:S02]  /*5ea0*/  FSEL R54, R30, -INF , P3 ;  /* 0xff8000001e367808 */ /* 0x000fe40001800000 */
[----:B------:R-:W-:Y:S02]  /*5eb0*/  FMNMX.FTZ R47, R56, R47, !PT ;  /* 0x0000002f382f7209 */ /* 0x000fe40007810000 */
[----:B------:R-:W-:-:S02]  /*5ec0*/  ISETP.GT.AND P3, PT, R5, 0x50, PT ;  /* 0x000000500500780c */ /* 0x000fc40003f64270 */
[----:B------:R-:W-:Y:S01]  /*5ed0*/  FSEL R50, R63, -INF , P4 ;  /* 0xff8000003f327808 */ /* 0x000fe20002000000 */
[----:B------:R-:W-:Y:S01]  /*5ee0*/  FMUL.FTZ R63, R76, UR7 ;  /* 0x000000074c3f7c20 */ /* 0x000fe20008410000 */
[----:B------:R-:W-:Y:S02]  /*5ef0*/  FMNMX.FTZ R47, R54, R47, !PT ;  /* 0x0000002f362f7209 */ /* 0x000fe40007810000 */
[C---:B------:R-:W-:Y:S02]  /*5f00*/  ISETP.GT.AND P4, PT, R5.reuse, 0x51, PT ;  /* 0x000000510500780c */ /* 0x040fe40003f84270 */
[----:B------:R-:W-:Y:S01]  /*5f10*/  FSEL R48, R48, -INF , P3 ;  /* 0xff80000030307808 */ /* 0x000fe20001800000 */
[----:B------:R-:W-:Y:S01]  /*5f20*/  MUFU.TANH R63, R63 ;  /* 0x0000003f003f7308 */ /* 0x000fe20000002400 */
[----:B------:R-:W-:Y:S02]  /*5f30*/  FMNMX.FTZ R47, R50, R47, !PT ;  /* 0x0000002f322f7209 */ /* 0x000fe40007810000 */
[----:B------:R-:W-:-:S02]  /*5f40*/  ISETP.GT.AND P3, PT, R5, 0x58, PT ;  /* 0x000000580500780c */ /* 0x000fc40003f64270 */
[----:B------:R-:W-:Y:S01]  /*5f50*/  FSEL R30, R67, -INF , P4 ;  /* 0xff800000431e7808 */ /* 0x000fe20002000000 */
[----:B------:R-:W-:Y:S01]  /*5f60*/  FMUL.FTZ R67, R81, UR7 ;  /* 0x0000000751437c20 */ /* 0x000fe20008410000 */
[----:B------:R-:W-:Y:S02]  /*5f70*/  FMNMX.FTZ R47, R48, R47, !PT ;  /* 0x0000002f302f7209 */ /* 0x000fe40007810000 */
[C---:B------:R-:W-:Y:S02]  /*5f80*/  ISETP.GT.AND P4, PT, R5.reuse, 0x59, PT ;  /* 0x000000590500780c */ /* 0x040fe40003f84270 */
[----:B-1----:R-:W-:Y:S01]  /*5f90*/  FSEL R28, R28, -INF , P3 ;  /* 0xff8000001c1c7808 */ /* 0x002fe20001800000 */
[----:B------:R-:W-:Y:S01]  /*5fa0*/  MUFU.TANH R67, R67 ;  /* 0x0000004300437308 */ /* 0x000fe20000002400 */
[----:B------:R-:W-:Y:S02]  /*5fb0*/  FMNMX.FTZ R47, R30, R47, !PT ;  /* 0x0000002f1e2f7209 */ /* 0x000fe40007810000 */
[----:B------:R-:W-:-:S02]  /*5fc0*/  ISETP.GT.AND P3, PT, R5, 0x60, PT ;  /* 0x000000600500780c */ /* 0x000fc40003f64270 */
[----:B------:R-:W-:Y:S02]  /*5fd0*/  FSEL R32, R71, -INF , P4 ;  /* 0xff80000047207808 */ /* 0x000fe40002000000 */
[----:B------:R-:W-:Y:S02]  /*5fe0*/  FMNMX.FTZ R47, R28, R47, !PT ;  /* 0x0000002f1c2f7209 */ /* 0x000fe40007810000 */
[C---:B------:R-:W-:Y:S02]  /*5ff0*/  ISETP.GT.AND P4, PT, R5.reuse, 0x61, PT ;  /* 0x000000610500780c */ /* 0x040fe40003f84270 */
[----:B--2---:R-:W-:Y:S02]  /*6000*/  FSEL R34, R10, -INF , P3 ;  /* 0xff8000000a227808 */ /* 0x004fe40001800000 */
[----:B------:R-:W-:Y:S02]  /*6010*/  FMNMX.FTZ R47, R32, R47, !PT ;  /* 0x0000002f202f7209 */ /* 0x000fe40007810000 */
[----:B------:R-:W-:-:S02]  /*6020*/  ISETP.GT.AND P3, PT, R5, 0x68, PT ;  /* 0x000000680500780c */ /* 0x000fc40003f64270 */
[----:B------:R-:W-:Y:S02]  /*6030*/  FSEL R36, R36, -INF , P4 ;  /* 0xff80000024247808 */ /* 0x000fe40002000000 */
[----:B------:R-:W-:Y:S02]  /*6040*/  FMNMX.FTZ R47, R34, R47, !PT ;  /* 0x0000002f222f7209 */ /* 0x000fe40007810000 */
[C---:B------:R-:W-:Y:S02]  /*6050*/  ISETP.GT.AND P4, PT, R5.reuse, 0x69, PT ;  /* 0x000000690500780c */ /* 0x040fe40003f84270 */
[----:B------:R-:W-:Y:S02]  /*6060*/  FSEL R40, R40, -INF , P3 ;  /* 0xff80000028287808 */ /* 0x000fe40001800000 */
[----:B------:R-:W-:Y:S02]  /*6070*/  FMNMX.FTZ R47, R36, R47, !PT ;  /* 0x0000002f242f7209 */ /* 0x000fe40007810000 */
[----:B------:R-:W-:-:S02]  /*6080*/  ISETP.GT.AND P3, PT, R5, 0x70, PT ;  /* 0x000000700500780c */ /* 0x000fc40003f64270 */
[----:B---3--:R-:W-:Y:S02]  /*6090*/  FSEL R46, R46, -INF , P4 ;  /* 0xff8000002e2e7808 */ /* 0x008fe40002000000 */
[----:B------:R-:W-:Y:S01]  /*60a0*/  FMNMX.FTZ R49, R40, R47, !PT ;  /* 0x0000002f28317209 */ /* 0x000fe20007810000 */
[----:B------:R-:W-:Y:S01]  /*60b0*/  FMUL.FTZ R47, R60, UR7 ;  /* 0x000000073c2f7c20 */ /* 0x000fe20008410000 */
[C---:B------:R-:W-:Y:S01]  /*60c0*/  ISETP.GT.AND P4, PT, R5.reuse, 0x71, PT ;  /* 0x000000710500780c */ /* 0x040fe20003f84270 */
[----:B------:R-:W0:Y:S01]  /*60d0*/  SHFL.IDX PT, R60, R27, RZ, 0x1c1f ;  /* 0x001c1fff1b3c7589 */ /* 0x000e2200000e0000 */
[----:B------:R-:W-:Y:S02]  /*60e0*/  FSEL R38, R38, -INF , P3 ;  /* 0xff80000026267808 */ /* 0x000fe40001800000 */
[----:B------:R-:W-:Y:S01]  /*60f0*/  FMNMX.FTZ R49, R46, R49, !PT ;  /* 0x000000312e317209 */ /* 0x000fe20007810000 */
[----:B------:R-:W1:Y:S01]  /*6100*/  MUFU.TANH R47, R47 ;  /* 0x0000002f002f7308 */ /* 0x000e620000002400 */
[----:B------:R-:W-:-:S02]  /*6110*/  ISETP.GT.AND P3, PT, R5, 0x78, PT ;  /* 0x000000780500780c */ /* 0x000fc40003f64270 */
[----:B------:R-:W-:Y:S02]  /*6120*/  FSEL R42, R42, -INF , P4 ;  /* 0xff8000002a2a7808 */ /* 0x000fe40002000000 */
[----:B------:R-:W-:Y:S01]  /*6130*/  FMNMX.FTZ R51, R38, R49, !PT ;  /* 0x0000003126337209 */ /* 0x000fe20007810000 */
[----:B------:R-:W-:Y:S01]  /*6140*/  FMUL.FTZ R49, R61, UR7 ;  /* 0x000000073d317c20 */ /* 0x000fe20008410000 */
[----:B------:R-:W-:Y:S01]  /*6150*/  ISETP.GT.AND P4, PT, R5, 0x79, PT ;  /* 0x000000790500780c */ /* 0x000fe20003f84270 */
[----:B------:R-:W-:Y:S01]  /*6160*/  FMUL.FTZ R61, R72, UR7 ;  /* 0x00000007483d7c20 */ /* 0x000fe20008410000 */
[----:B------:R-:W-:Y:S02]  /*6170*/  FSEL R52, R52, -INF , P3 ;  /* 0xff80000034347808 */ /* 0x000fe40001800000 */
[----:B------:R-:W-:Y:S01]  /*6180*/  FMNMX.FTZ R51, R42, R51, !PT ;  /* 0x000000332a337209 */ /* 0x000fe20007810000 */
[----:B------:R-:W2:Y:S01]  /*6190*/  MUFU.TANH R49, R49 ;  /* 0x0000003100317308 */ /* 0x000ea20000002400 */
[----:B------:R-:W-:-:S02]  /*61a0*/  FSEL R44, R44, -INF , P4 ;  /* 0xff8000002c2c7808 */ /* 0x000fc40002000000 */
[----:B------:R-:W-:-:S04]  /*61b0*/  FMNMX.FTZ R51, R52, R51, !PT ;  /* 0x0000003334337209 */ /* 0x000fc80007810000 */
[----:B------:R-:W-:Y:S01]  /*61c0*/  FMNMX.FTZ R5, R44, R51, !PT ;  /* 0x000000332c057209 */ /* 0x000fe20007810000 */
[----:B------:R-:W-:Y:S01]  /*61d0*/  FMUL.FTZ R51, R65, UR7 ;  /* 0x0000000741337c20 */ /* 0x000fe20008410000 */
[----:B0-----:R-:W-:Y:S01]  /*61e0*/  IADD3 R73, R60, -UR42, R45 ;  /* 0x8000002a3c497c10 */ /* 0x001fe2000fffe02d */
[----:B------:R-:W-:Y:S01]  /*61f0*/  MUFU.TANH R61, R61 ;  /* 0x0000003d003d7308 */ /* 0x000fe20000002400 */
[----:B------:R-:W-:Y:S01]  /*6200*/  FMUL.FTZ R65, R77, UR7 ;  /* 0x000000074d417c20 */ /* 0x000fe20008410000 */
[----:B------:R-:W0:Y:S01]  /*6210*/  SHFL.BFLY PT, R10, R5, 0x2, 0x1f ;  /* 0x0c401f00050a7f89 */ /* 0x000e2200000e0000 */
[C---:B------:R-:W-:Y:S02]  /*6220*/  ISETP.GT.AND P4, PT, R73.reuse, RZ, PT ;  /* 0x000000ff4900720c */ /* 0x040fe40003f84270 */
[C---:B------:R-:W-:Y:S02]  /*6230*/  ISETP.GT.AND P5, PT, R73.reuse, 0x1, PT ;  /* 0x000000014900780c */ /* 0x040fe40003fa4270 */
[----:B------:R-:W-:Y:S01]  /*6240*/  FSEL R0, R0, -INF , P4 ;  /* 0xff80000000007808 */ /* 0x000fe20002000000 */
[----:B------:R-:W3:Y:S01]  /*6250*/  MUFU.TANH R51, R51 ;  /* 0x0000003300337308 */ /* 0x000ee20000002400 */
[----:B------:R-:W-:-:S02]  /*6260*/  ISETP.GT.AND P4, PT, R73, 0x8, PT ;  /* 0x000000084900780c */ /* 0x000fc40003f84270 */
[----:B------:R-:W-:Y:S02]  /*6270*/  FSEL R2, R2, -INF , P5 ;  /* 0xff80000002027808 */ /* 0x000fe40002800000 */
[----:B------:R-:W-:Y:S02]  /*6280*/  FMNMX.FTZ R75, R0, R13, !PT ;  /* 0x0000000d004b7209 */ /* 0x000fe40007810000 */
[C---:B------:R-:W-:Y:S01]  /*6290*/  ISETP.GT.AND P5, PT, R73.reuse, 0x9, PT ;  /* 0x000000094900780c */ /* 0x040fe20003fa4270 */
[----:B------:R-:W4:Y:S01]  /*62a0*/  MUFU.TANH R65, R65 ;  /* 0x0000004100417308 */ /* 0x000f220000002400 */
[----:B------:R-:W-:Y:S01]  /*62b0*/  FSEL R60, R14, -INF , P4 ;  /* 0xff8000000e3c7808 */ /* 0x000fe20002000000 */
[----:B------:R-:W-:Y:S02]  /*62c0*/  WARPGROUP.DEPBAR.LE gsb0, 0x0 ;  /* 0x00008000000079c5 */ /* 0x000fe40000010000 */
[----:B------:R-:W-:Y:S01]  /*62d0*/  FMNMX.FTZ R75, R2, R75, !PT ;  /* 0x0000004b024b7209 */ /* 0x000fe20007810000 */
[----:B------:R-:W-:Y:S01]  /*62e0*/  WARPGROUP.ARRIVE ;  /* 0x00000000000079c5 */ /* 0x000fe20000000000 */
[----:B------:R-:W-:-:S02]  /*62f0*/  ISETP.GT.AND P4, PT, R73, 0x10, PT ;  /* 0x000000104900780c */ /* 0x000fc40003f84270 */
[----:B------:R-:W-:Y:S01]  /*6300*/  FMNMX.FTZ R75, R60, R75, !PT ;  /* 0x0000004b3c4b7209 */ /* 0x000fe20007810000 */
[----:B------:R-:W-:Y:S01]  /*6310*/  MUFU.TANH R45, R85 ;  /* 0x00000055002d7308 */ /* 0x000fe20000002400 */
[----:B0-----:R-:W-:Y:S01]  /*6320*/  FMNMX.FTZ R10, R5, R10, !PT ;  /* 0x0000000a050a7209 */ /* 0x001fe20007810000 */
[----:B------:R-:W-:Y:S01]  /*6330*/  HGMMA.64x128x16.F32.BF16 R88, R156, gdesc[UR12].tnspB, R88, gsb0 ;  /* 0x41e0000c9c587df0 */ /* 0x000fe20008001858 */
[----:B------:R-:W0:Y:S01]  /*6340*/  LDC R5, c[0x0][0x988] ;  /* 0x00026200ff057b82 */ /* 0x000e220000000800 */
[----:B------:R-:W-:Y:S01]  /*6350*/  FSEL R68, R21, -INF , P4 ;  /* 0xff80000015447808 */ /* 0x000fe20002000000 */
[----:B------:R-:W-:Y:S01]  /*6360*/  UIADD3 UR14, UR5, 0x380, URZ ;  /* 0x00000380050e7890 */ /* 0x000fe2000fffe03f */
[----:B------:R-:W5:Y:S01]  /*6370*/  SHFL.BFLY PT, R71, R10, 0x1, 0x1f ;  /* 0x0c201f000a477f89 */ /* 0x000f6200000e0000 */
[----:B------:R-:W-:Y:S01]  /*6380*/  ISETP.GT.AND P4, PT, R73, 0x18, PT ;  /* 0x000000184900780c */ /* 0x000fe20003f84270 */
[----:B------:R-:W-:Y:S01]  /*6390*/  UMOV UR15, 0x40000040 ;  /* 0x40000040000f7882 */ /* 0x000fe20000000000 */
[----:B------:R-:W-:-:S02]  /*63a0*/  UMOV UR5, UR37 ;  /* 0x0000002500057c82 */ /* 0x000fc40008000000 */
[----:B------:R-:W-:Y:S02]  /*63b0*/  FSEL R76, R24, -INF , P4 ;  /* 0xff800000184c7808 */ /* 0x000fe40002000000 */
[----:B------:R-:W-:-:S04]  /*63c0*/  ISETP.GT.AND P4, PT, R73, 0x20, PT ;  /* 0x000000204900780c */ /* 0x000fc80003f84270 */
[----:B------:R-:W-:Y:S02]  /*63d0*/  FSEL R82, R26, -INF , P4 ;  /* 0xff8000001a527808 */ /* 0x000fe40002000000 */
[----:B------:R-:W-:-:S04]  /*63e0*/  ISETP.GT.AND P4, PT, R73, 0x28, PT ;  /* 0x000000284900780c */ /* 0x000fc80003f84270 */
[----:B------:R-:W-:Y:S02]  /*63f0*/  FSEL R86, R31, -INF , P4 ;  /* 0xff8000001f567808 */ /* 0x000fe40002000000 */
[----:B------:R-:W-:-:S04]  /*6400*/  ISETP.GT.AND P4, PT, R73, 0x30, PT ;  /* 0x000000304900780c */ /* 0x000fc80003f84270 */
[----:B------:R-:W-:Y:S02]  /*6410*/  FSEL R162, R35, -INF , P4 ;  /* 0xff80000023a27808 */ /* 0x000fe40002000000 */
[----:B-----5:R-:W-:Y:S01]  /*6420*/  FMNMX.FTZ R10, R10, R71, !PT ;  /* 0x000000470a0a7209 */ /* 0x020fe20007810000 */
[----:B------:R-:W-:Y:S01]  /*6430*/  FMUL.FTZ R71, R84, UR7 ;  /* 0x0000000754477c20 */ /* 0x000fe20008410000 */
[----:B------:R-:W-:Y:S02]  /*6440*/  ISETP.GT.AND P4, PT, R73, 0x38, PT ;  /* 0x000000384900780c */ /* 0x000fe40003f84270 */
[C---:B------:R-:W-:Y:S01]  /*6450*/  FSETP.NEU.FTZ.AND P3, PT, R10.reuse, -INF , PT ;  /* 0xff8000000a00780b */ /* 0x040fe20003f7d000 */
[----:B0-----:R-:W-:Y:S02]  /*6460*/  FMUL.FTZ R64, R10, R5 ;  /* 0x000000050a407220 */ /* 0x001fe40000410000 */
[----:B------:R-:W0:Y:S03]  /*6470*/  MUFU.TANH R71, R71 ;  /* 0x0000004700477308 */ /* 0x000e260000002400 */
[----:B------:R-:W-:-:S02]  /*6480*/  FSEL R27, R64, RZ, P3 ;  /* 0x000000ff401b7208 */ /* 0x000fc40001800000 */
[----:B------:R-:W-:Y:S02]  /*6490*/  FSEL R64, R12, -INF , P5 ;  /* 0xff8000000c407808 */ /* 0x000fe40002800000 */
[----:B------:R-:W-:Y:S01]  /*64a0*/  ISETP.GT.AND P5, PT, R73, 0x11, PT ;  /* 0x000000114900780c */ /* 0x000fe20003fa4270 */
[--C-:B------:R-:W-:Y:S01]  /*64b0*/  FFMA.FTZ R179, R174, R5, -R27.reuse ;  /* 0x00000005aeb37223 */ /* 0x100fe2000001081b */
[----:B------:R-:W-:Y:S01]  /*64c0*/  FMNMX.FTZ R75, R64, R75, !PT ;  /* 0x0000004b404b7209 */ /* 0x000fe20007810000 */
[-CC-:B------:R-:W-:Y:S01]  /*64d0*/  FFMA.FTZ R26, R172, R5.reuse, -R27.reuse ;  /* 0x00000005ac1a7223 */ /* 0x180fe2000001081b */
[----:B------:R-:W-:Y:S01]  /*64e0*/  FSEL R72, R15, -INF , P5 ;  /* 0xff8000000f487808 */ /* 0x000fe20002800000 */
[--C-:B------:R-:W-:Y:S01]  /*64f0*/  FFMA.FTZ R180, R180, R5, -R27.reuse ;  /* 0x00000005b4b47223 */ /* 0x100fe2000001081b */
[----:B------:R-:W-:Y:S01]  /*6500*/  FMNMX.FTZ R75, R68, R75, !PT ;  /* 0x0000004b444b7209 */ /* 0x000fe20007810000 */
[--C-:B------:R-:W-:Y:S01]  /*6510*/  FFMA.FTZ R173, R170, R5, -R27.reuse ;  /* 0x00000005aaad7223 */ /* 0x100fe2000001081b */
[C---:B------:R-:W-:Y:S01]  /*6520*/  ISETP.GT.AND P5, PT, R73.reuse, 0x19, PT ;  /* 0x000000194900780c */ /* 0x040fe20003fa4270 */
[----:B------:R5:W-:Y:S01]  /*6530*/  MUFU.EX2 R24, R180 ;  /* 0x000000b400187308 */ /* 0x000be20000000800 */
[----:B------:R-:W-:Y:S01]  /*6540*/  FMNMX.FTZ R75, R72, R75, !PT ;  /* 0x0000004b484b7209 */ /* 0x000fe20007810000 */
[-CC-:B------:R-:W-:Y:S01]  /*6550*/  FFMA.FTZ R80, R168, R5.reuse, -R27.reuse ;  /* 0x00000005a8507223 */ /* 0x180fe2000001081b */
[----:B------:R-:W-:Y:S01]  /*6560*/  FSEL R78, R20, -INF , P5 ;  /* 0xff800000144e7808 */ /* 0x000fe20002800000 */
[--C-:B------:R-:W-:Y:S01]  /*6570*/  FFMA.FTZ R20, R176, R5, -R27.reuse ;  /* 0x00000005b0147223 */ /* 0x100fe2000001081b */
[----:B------:R-:W-:Y:S01]  /*6580*/  FMNMX.FTZ R75, R76, R75, !PT ;  /* 0x0000004b4c4b7209 */ /* 0x000fe20007810000 */
[-CC-:B------:R-:W-:Y:S01]  /*6590*/  FFMA.FTZ R177, R178, R5.reuse, -R27.reuse ;  /* 0x00000005b2b17223 */ /* 0x180fe2000001081b */
[----:B------:R-:W-:Y:S01]  /*65a0*/  ISETP.GT.AND P5, PT, R73, 0x21, PT ;  /* 0x000000214900780c */ /* 0x000fe20003fa4270 */
[--C-:B------:R-:W-:Y:S01]  /*65b0*/  FFMA.FTZ R175, R166, R5, -R27.reuse ;  /* 0x00000005a6af7223 */ /* 0x100fe2000001081b */
[----:B------:R-:W-:Y:S01]  /*65c0*/  FMNMX.FTZ R75, R78, R75, !PT ;  /* 0x0000004b4e4b7209 */ /* 0x000fe20007810000 */
[-CC-:B------:R-:W-:Y:S01]  /*65d0*/  FFMA.FTZ R194, R194, R5.reuse, -R27.reuse ;  /* 0x00000005c2c27223 */ /* 0x180fe2000001081b */
[----:B------:R-:W-:Y:S01]  /*65e0*/  FSEL R84, R25, -INF , P5 ;  /* 0xff80000019547808 */ /* 0x000fe20002800000 */
[--C-:B------:R-:W-:Y:S01]  /*65f0*/  FFMA.FTZ R183, R182, R5, -R27.reuse ;  /* 0x00000005b6b77223 */ /* 0x100fe2000001081b */
[----:B------:R-:W-:Y:S01]  /*6600*/  FMNMX.FTZ R75, R82, R75, !PT ;  /* 0x0000004b524b7209 */ /* 0x000fe20007810000 */
[----:B------:R4:W-:Y:S01]  /*6610*/  MUFU.EX2 R14, R194 ;  /* 0x000000c2000e7308 */ /* 0x0009e20000000800 */
[----:B------:R-:W-:Y:S01]  /*6620*/  ISETP.GT.AND P5, PT, R73, 0x29, PT ;  /* 0x000000294900780c */ /* 0x000fe20003fa4270 */
[--C-:B------:R-:W-:Y:S01]  /*6630*/  FFMA.FTZ R181, R196, R5, -R27.reuse ;  /* 0x00000005c4b57223 */ /* 0x100fe2000001081b */
[----:B------:R-:W-:Y:S01]  /*6640*/  FMNMX.FTZ R75, R84, R75, !PT ;  /* 0x0000004b544b7209 */ /* 0x000fe20007810000 */
[-CC-:B------:R-:W-:Y:S01]  /*6650*/  FFMA.FTZ R169, R74, R5.reuse, -R27.reuse ;  /* 0x000000054aa97223 */ /* 0x180fe2000001081b */
[----:B------:R-:W-:Y:S01]  /*6660*/  FSEL R160, R29, -INF , P5 ;  /* 0xff8000001da07808 */ /* 0x000fe20002800000 */
[--C-:B------:R-:W-:Y:S01]  /*6670*/  FFMA.FTZ R171, R66, R5, -R27.reuse ;  /* 0x0000000542ab7223 */ /* 0x100fe2000001081b */
[----:B------:R-:W-:Y:S01]  /*6680*/  FMNMX.FTZ R75, R86, R75, !PT ;  /* 0x0000004b564b7209 */ /* 0x000fe20007810000 */
[----:B------:R-:W-:Y:S01]  /*6690*/  MUFU.EX2 R181, R181 ;  /* 0x000000b500b57308 */ /* 0x000fe20000000800 */
        /* <DEDUP_REMOVED lines=9> */
[-CC-:B------:R-:W-:Y:S01]  /*6730*/  FFMA.FTZ R32, R36, R5.reuse, -R27.reuse ;  /* 0x0000000524207223 */ /* 0x180fe2000001081b */
[----:B------:R-:W-:Y:S01]  /*6740*/  FSEL R172, R39, -INF , P4 ;  /* 0xff80000027ac7808 */ /* 0x000fe20002000000 */
[--C-:B------:R-:W-:Y:S01]  /*6750*/  FFMA.FTZ R36, R42, R5, -R27.reuse ;  /* 0x000000052a247223 */ /* 0x100fe2000001081b */
[----:B------:R-:W-:Y:S01]  /*6760*/  FMNMX.FTZ R75, R174, R75, !PT ;  /* 0x0000004bae4b7209 */ /* 0x000fe20007810000 */
[-CC-:B------:R-:W-:Y:S01]  /*6770*/  FFMA.FTZ R15, R34, R5.reuse, -R27.reuse ;  /* 0x00000005220f7223 */ /* 0x180fe2000001081b */
[----:B------:R-:W-:Y:S01]  /*6780*/  ISETP.GT.AND P4, PT, R73, 0x40, PT ;  /* 0x000000404900780c */ /* 0x000fe20003f84270 */
[----:B------:R-:W-:Y:S01]  /*6790*/  MUFU.EX2 R177, R177 ;  /* 0x000000b100b17308 */ /* 0x000fe20000000800 */
[----:B------:R-:W-:Y:S01]  /*67a0*/  FSEL R176, R37, -INF , P5 ;  /* 0xff80000025b07808 */ /* 0x000fe20002800000 */
[--C-:B------:R-:W-:Y:S01]  /*67b0*/  FFMA.FTZ R34, R46, R5, -R27.reuse ;  /* 0x000000052e227223 */ /* 0x100fe2000001081b */
[----:B------:R-:W-:Y:S01]  /*67c0*/  FMNMX.FTZ R75, R172, R75, !PT ;  /* 0x0000004bac4b7209 */ /* 0x000fe20007810000 */
[-CC-:B------:R-:W-:Y:S01]  /*67d0*/  FFMA.FTZ R164, R164, R5.reuse, -R27.reuse ;  /* 0x00000005a4a47223 */ /* 0x180fe2000001081b */
[----:B------:R-:W-:Y:S01]  /*67e0*/  ISETP.GT.AND P5, PT, R73, 0x41, PT ;  /* 0x000000414900780c */ /* 0x000fe20003fa4270 */
[--C-:B------:R-:W-:Y:S01]  /*67f0*/  FFMA.FTZ R70, R70, R5, -R27.reuse ;  /* 0x0000000546467223 */ /* 0x100fe2000001081b */
[----:B-----5:R-:W-:Y:S01]  /*6800*/  FSEL R180, R43, -INF , P4 ;  /* 0xff8000002bb47808 */ /* 0x020fe20002000000 */
[----:B------:R-:W-:Y:S01]  /*6810*/  MUFU.EX2 R20, R20 ;  /* 0x0000001400147308 */ /* 0x000fe20000000800 */
[----:B------:R-:W-:Y:S01]  /*6820*/  FMNMX.FTZ R75, R176, R75, !PT ;  /* 0x0000004bb04b7209 */ /* 0x000fe20007810000 */
[-CC-:B------:R-:W-:Y:S01]  /*6830*/  FFMA.FTZ R62, R62, R5.reuse, -R27.reuse ;  /* 0x000000053e3e7223 */ /* 0x180fe2000001081b */
[----:B------:R-:W-:Y:S01]  /*6840*/  ISETP.GT.AND P4, PT, R73, 0x48, PT ;  /* 0x000000484900780c */ /* 0x000fe20003f84270 */
[-CC-:B------:R-:W-:Y:S01]  /*6850*/  FFMA.FTZ R165, R58, R5.reuse, -R27.reuse ;  /* 0x000000053aa57223 */ /* 0x180fe2000001081b */
[----:B------:R-:W-:Y:S01]  /*6860*/  FSEL R170, R41, -INF , P5 ;  /* 0xff80000029aa7808 */ /* 0x000fe20002800000 */
[--C-:B------:R-:W-:Y:S01]  /*6870*/  FFMA.FTZ R56, R56, R5, -R27.reuse ;  /* 0x0000000538387223 */ /* 0x100fe2000001081b */
[----:B------:R-:W-:Y:S01]  /*6880*/  FMNMX.FTZ R75, R180, R75, !PT ;  /* 0x0000004bb44b7209 */ /* 0x000fe20007810000 */
[----:B------:R-:W-:Y:S01]  /*6890*/  MUFU.EX2 R179, R179 ;  /* 0x000000b300b37308 */ /* 0x000fe20000000800 */
[----:B------:R-:W-:Y:S01]  /*68a0*/  ISETP.GT.AND P5, PT, R73, 0x49, PT ;  /* 0x000000494900780c */ /* 0x000fe20003fa4270 */
[-CC-:B------:R-:W-:Y:S01]  /*68b0*/  FFMA.FTZ R167, R54, R5.reuse, -R27.reuse ;  /* 0x0000000536a77223 */ /* 0x180fe2000001081b */
[----:B-1----:R-:W-:Y:S01]  /*68c0*/  FSEL R168, R47, -INF , P4 ;  /* 0xff8000002fa87808 */ /* 0x002fe20002000000 */
[--C-:B------:R-:W-:Y:S01]  /*68d0*/  FFMA.FTZ R50, R50, R5, -R27.reuse ;  /* 0x0000000532327223 */ /* 0x100fe2000001081b */
[----:B------:R-:W-:Y:S01]  /*68e0*/  FMNMX.FTZ R75, R170, R75, !PT ;  /* 0x0000004baa4b7209 */ /* 0x000fe20007810000 */
[-CC-:B------:R-:W-:Y:S01]  /*68f0*/  FFMA.FTZ R161, R48, R5.reuse, -R27.reuse ;  /* 0x0000000530a17223 */ /* 0x180fe2000001081b */
[----:B------:R-:W-:Y:S01]  /*6900*/  ISETP.GT.AND P4, PT, R73, 0x50, PT ;  /* 0x000000504900780c */ /* 0x000fe20003f84270 */
[-CC-:B------:R-:W-:Y:S01]  /*6910*/  FFMA.FTZ R30, R30, R5.reuse, -R27.reuse ;  /* 0x000000051e1e7223 */ /* 0x180fe2000001081b */
[----:B--2---:R-:W-:Y:S01]  /*6920*/  FSEL R178, R49, -INF , P5 ;  /* 0xff80000031b27808 */ /* 0x004fe20002800000 */
[----:B------:R-:W-:Y:S01]  /*6930*/  FFMA.FTZ R29, R52, R5, -R27 ;  /* 0x00000005341d7223 */ /* 0x000fe2000001081b */
[----:B------:R-:W-:Y:S01]  /*6940*/  FMNMX.FTZ R75, R168, R75, !PT ;  /* 0x0000004ba84b7209 */ /* 0x000fe20007810000 */
[----:B------:R-:W-:Y:S01]  /*6950*/  MUFU.EX2 R26, R26 ;  /* 0x0000001a001a7308 */ /* 0x000fe20000000800 */
[----:B------:R-:W-:-:S02]  /*6960*/  ISETP.GT.AND P5, PT, R73, 0x51, PT ;  /* 0x000000514900780c */ /* 0x000fc40003fa4270 */
[----:B------:R-:W-:Y:S01]  /*6970*/  FSEL R166, R53, -INF , P4 ;  /* 0xff80000035a67808 */ /* 0x000fe20002000000 */
[----:B------:R-:W-:Y:S01]  /*6980*/  IMAD.U32 R53, RZ, RZ, UR9 ;  /* 0x00000009ff357e24 */ /* 0x000fe2000f8e00ff */
[----:B------:R-:W-:Y:S02]  /*6990*/  FMNMX.FTZ R75, R178, R75, !PT ;  /* 0x0000004bb24b7209 */ /* 0x000fe40007810000 */
[----:B------:R-:W-:Y:S01]  /*69a0*/  ISETP.GT.AND P4, PT, R73, 0x58, PT ;  /* 0x000000584900780c */ /* 0x000fe20003f84270 */
[----:B------:R-:W-:Y:S01]  /*69b0*/  MUFU.EX2 R173, R173 ;  /* 0x000000ad00ad7308 */ /* 0x000fe20000000800 */
[----:B---3--:R-:W-:Y:S02]  /*69c0*/  FSEL R182, R51, -INF , P5 ;  /* 0xff80000033b67808 */ /* 0x008fe40002800000 */
[----:B------:R-:W-:Y:S02]  /*69d0*/  FMNMX.FTZ R75, R166, R75, !PT ;  /* 0x0000004ba64b7209 */ /* 0x000fe40007810000 */
[----:B------:R-:W-:-:S02]  /*69e0*/  ISETP.GT.AND P5, PT, R73, 0x59, PT ;  /* 0x000000594900780c */ /* 0x000fc40003fa4270 */
[----:B----4-:R-:W-:Y:S01]  /*69f0*/  FSEL R194, R57, -INF , P4 ;  /* 0xff80000039c27808 */ /* 0x010fe20002000000 */
[----:B------:R-:W-:Y:S01]  /*6a00*/  MUFU.EX2 R80, R80 ;  /* 0x0000005000507308 */ /* 0x000fe20000000800 */
[----:B------:R-:W-:Y:S02]  /*6a10*/  FMNMX.FTZ R75, R182, R75, !PT ;  /* 0x0000004bb64b7209 */ /* 0x000fe40007810000 */
[----:B------:R-:W-:Y:S02]  /*6a20*/  ISETP.GT.AND P4, PT, R73, 0x60, PT ;  /* 0x000000604900780c */ /* 0x000fe40003f84270 */
[----:B------:R-:W-:Y:S02]  /*6a30*/  FSEL R196, R55, -INF , P5 ;  /* 0xff80000037c47808 */ /* 0x000fe40002800000 */
[----:B------:R-:W-:Y:S01]  /*6a40*/  FMNMX.FTZ R75, R194, R75, !PT ;  /* 0x0000004bc24b7209 */ /* 0x000fe20007810000 */
[----:B------:R-:W-:Y:S02]  /*6a50*/  WARPGROUP.DEPBAR.LE gsb0, 0x0 ;  /* 0x00008000000079c5 */ /* 0x000fe40000010000 */
[----:B------:R-:W-:Y:S01]  /*6a60*/  ISETP.GT.AND P5, PT, R73, 0x61, PT ;  /* 0x000000614900780c */ /* 0x000fe20003fa4270 */
[----:B------:R-:W-:Y:S01]  /*6a70*/  WARPGROUP.ARRIVE ;  /* 0x00000000000079c5 */ /* 0x000fe20000000000 */
[----:B------:R-:W-:Y:S01]  /*6a80*/  FSEL R74, R61, -INF , P4 ;  /* 0xff8000003d4a7808 */ /* 0x000fe20002000000 */
[----:B------:R-:W-:Y:S01]  /*6a90*/  MUFU.EX2 R175, R175 ;  /* 0x000000af00af7308 */ /* 0x000fe20000000800 */
[----:B------:R-:W-:-:S02]  /*6aa0*/  FMNMX.FTZ R75, R196, R75, !PT ;  /* 0x0000004bc44b7209 */ /* 0x000fc40007810000 */
[----:B------:R-:W-:Y:S01]  /*6ab0*/  ISETP.GT.AND P4, PT, R73, 0x68, PT ;  /* 0x000000684900780c */ /* 0x000fe20003f84270 */
[----:B------:R-:W-:Y:S01]  /*6ac0*/  HGMMA.64x128x16.F32.BF16 R88, R152, gdesc[UR12].tnspB, R88, gsb0 ;  /* 0x41e0000c98587df0 */ /* 0x000fe20008001858 */
[----:B------:R-:W-:Y:S02]  /*6ad0*/  FSEL R198, R59, -INF , P5 ;  /* 0xff8000003bc67808 */ /* 0x000fe40002800000 */
[----:B------:R-:W-:Y:S01]  /*6ae0*/  FMNMX.FTZ R75, R74, R75, !PT ;  /* 0x0000004b4a4b7209 */ /* 0x000fe20007810000 */
[----:B------:R-:W-:Y:S01]  /*6af0*/  MUFU.EX2 R164, R164 ;  /* 0x000000a400a47308 */ /* 0x000fe20000000800 */
[----:B------:R-:W-:Y:S02]  /*6b00*/  ISETP.GT.AND P5, PT, R73, 0x69, PT ;  /* 0x000000694900780c */ /* 0x000fe40003fa4270 */
[----:B------:R-:W-:Y:S02]  /*6b10*/  FSEL R200, R63, -INF , P4 ;  /* 0xff8000003fc87808 */ /* 0x000fe40002000000 */
[----:B------:R-:W-:-:S02]  /*6b20*/  FMNMX.FTZ R75, R198, R75, !PT ;  /* 0x0000004bc64b7209 */ /* 0x000fc40007810000 */
[----:B------:R-:W-:Y:S01]  /*6b30*/  ISETP.GT.AND P4, PT, R73, 0x70, PT ;  /* 0x000000704900780c */ /* 0x000fe20003f84270 */
[----:B------:R-:W-:Y:S01]  /*6b40*/  MUFU.EX2 R169, R169 ;  /* 0x000000a900a97308 */ /* 0x000fe20000000800 */
[----:B------:R-:W-:Y:S02]  /*6b50*/  FSEL R202, R65, -INF , P5 ;  /* 0xff80000041ca7808 */ /* 0x000fe40002800000 */
[----:B------:R-:W-:Y:S02]  /*6b60*/  FMNMX.FTZ R75, R200, R75, !PT ;  /* 0x0000004bc84b7209 */ /* 0x000fe40007810000 */
[----:B------:R-:W-:Y:S02]  /*6b70*/  ISETP.GT.AND P5, PT, R73, 0x71, PT ;  /* 0x000000714900780c */ /* 0x000fe40003fa4270 */
[----:B------:R-:W-:Y:S01]  /*6b80*/  FSEL R66, R69, -INF , P4 ;  /* 0xff80000045427808 */ /* 0x000fe20002000000 */
[----:B------:R-:W-:Y:S01]  /*6b90*/  MUFU.EX2 R70, R70 ;  /* 0x0000004600467308 */ /* 0x000fe20000000800 */
[----:B------:R-:W-:-:S02]  /*6ba0*/  FMNMX.FTZ R75, R202, R75, !PT ;  /* 0x0000004bca4b7209 */ /* 0x000fc40007810000 */
[----:B------:R-:W-:Y:S02]  /*6bb0*/  ISETP.GT.AND P4, PT, R73, 0x78, PT ;  /* 0x000000784900780c */ /* 0x000fe40003f84270 */
[----:B------:R-:W-:Y:S02]  /*6bc0*/  FSEL R204, R67, -INF , P5 ;  /* 0xff80000043cc7808 */ /* 0x000fe40002800000 */
[----:B------:R-:W-:Y:S01]  /*6bd0*/  FMNMX.FTZ R75, R66, R75, !PT ;  /* 0x0000004b424b7209 */ /* 0x000fe20007810000 */
[----:B------:R-:W-:Y:S01]  /*6be0*/  MUFU.EX2 R171, R171 ;  /* 0x000000ab00ab7308 */ /* 0x000fe20000000800 */
[----:B------:R-:W-:Y:S02]  /*6bf0*/  ISETP.GT.AND P5, PT, R73, 0x79, PT ;  /* 0x000000794900780c */ /* 0x000fe40003fa4270 */
[----:B0-----:R-:W-:Y:S02]  /*6c00*/  FSEL R206, R71, -INF , P4 ;  /* 0xff80000047ce7808 */ /* 0x001fe40002000000 */
[----:B------:R-:W-:-:S02]  /*6c10*/  FMNMX.FTZ R75, R204, R75, !PT ;  /* 0x0000004bcc4b7209 */ /* 0x000fc40007810000 */
[----:B------:R-:W-:Y:S01]  /*6c20*/  FSEL R208, R45, -INF , P5 ;  /* 0xff8000002dd07808 */ /* 0x000fe20002800000 */
[----:B------:R-:W-:Y:S01]  /*6c30*/  MUFU.EX2 R62, R62 ;  /* 0x0000003e003e7308 */ /* 0x000fe20000000800 */
[----:B------:R-:W-:-:S04]  /*6c40*/  FMNMX.FTZ R75, R206, R75, !PT ;  /* 0x0000004bce4b7209 */ /* 0x000fc80007810000 */
[----:B------:R-:W-:-:S03]  /*6c50*/  FMNMX.FTZ R75, R208, R75, !PT ;  /* 0x0000004bd04b7209 */ /* 0x000fc60007810000 */
        /* <DEDUP_REMOVED lines=11> */
[-CC-:B------:R-:W-:Y:S01]  /*6d10*/  FFMA.FTZ R25, R38, R5.reuse, -R27.reuse ;  /* 0x0000000526197223 */ /* 0x180fe2000001081b */
[----:B------:R-:W-:-:S05]  /*6d20*/  FFMA.FTZ R27, R44, R5, -R27 ;  /* 0x000000052c1b7223 */ /* 0x000fca000001081b */
[----:B------:R-:W-:Y:S01]  /*6d30*/  MUFU.EX2 R28, R28 ;  /* 0x0000001c001c7308 */ /* 0x000fe20000000800 */
[C---:B------:R-:W-:Y:S01]  /*6d40*/  FSETP.NEU.FTZ.AND P4, PT, R12.reuse, -INF , PT ;  /* 0xff8000000c00780b */ /* 0x040fe20003f9d000 */
[----:B------:R-:W-:-:S05]  /*6d50*/  FMUL.FTZ R31, R12, R5 ;  /* 0x000000050c1f7220 */ /* 0x000fca0000410000 */
[----:B------:R-:W-:Y:S01]  /*6d60*/  FSEL R31, R31, RZ, P4 ;  /* 0x000000ff1f1f7208 */ /* 0x000fe20002000000 */
[----:B------:R-:W-:Y:S04]  /*6d70*/  MUFU.EX2 R15, R15 ;  /* 0x0000000f000f7308 */ /* 0x000fe80000000800 */
[-CC-:B------:R-:W-:Y:S01]  /*6d80*/  FFMA.FTZ R33, R0, R5.reuse, -R31.reuse ;  /* 0x0000000500217223 */ /* 0x180fe2000001081f */
[----:B------:R-:W-:Y:S01]  /*6d90*/  FSEL R0, R10, RZ, P3 ;  /* 0x000000ff0a007208 */ /* 0x000fe20001800000 */
[-CC-:B------:R-:W-:Y:S01]  /*6da0*/  FFMA.FTZ R38, R2, R5.reuse, -R31.reuse ;  /* 0x0000000502267223 */ /* 0x180fe2000001081f */
[-CC-:B------:R-:W-:Y:S01]  /*6db0*/  FFMA.FTZ R35, R60, R5.reuse, -R31.reuse ;  /* 0x000000053c237223 */ /* 0x180fe2000001081f */
[-CC-:B------:R-:W-:Y:S01]  /*6dc0*/  FFMA.FTZ R40, R64, R5.reuse, -R31.reuse ;  /* 0x0000000540287223 */ /* 0x180fe2000001081f */
[-C--:B------:R-:W-:Y:S01]  /*6dd0*/  FFMA.FTZ R37, R68, R5.reuse, -R31 ;  /* 0x0000000544257223 */ /* 0x080fe2000001081f */
[----:B------:R-:W-:Y:S01]  /*6de0*/  FADD.FTZ R2, -R0, R11 ;  /* 0x0000000b00027221 */ /* 0x000fe20000010100 */
[----:B------:R-:W-:Y:S01]  /*6df0*/  FSEL R0, R12, RZ, P4 ;  /* 0x000000ff0c007208 */ /* 0x000fe20002000000 */
[----:B------:R-:W-:Y:S01]  /*6e00*/  MUFU.EX2 R33, R33 ;  /* 0x0000002100217308 */ /* 0x000fe20000000800 */
[-CC-:B------:R-:W-:Y:S01]  /*6e10*/  FFMA.FTZ R42, R72, R5.reuse, -R31.reuse ;  /* 0x00000005482a7223 */ /* 0x180fe2000001081f */
[-C--:B------:R-:W-:Y:S01]  /*6e20*/  FMUL.FTZ R51, R2, R5.reuse ;  /* 0x0000000502337220 */ /* 0x080fe20000410000 */
[----:B------:R-:W-:Y:S01]  /*6e30*/  FFMA.FTZ R39, R76, R5, -R31 ;  /* 0x000000054c277223 */ /* 0x000fe2000001081f */
[----:B------:R-:W-:Y:S01]  /*6e40*/  FADD.FTZ R2, -R0, R13 ;  /* 0x0000000d00027221 */ /* 0x000fe20000010100 */
[----:B------:R-:W-:-:S02]  /*6e50*/  IMAD.U32 R13, RZ, RZ, UR8 ;  /* 0x00000008ff0d7e24 */ /* 0x000fc4000f8e00ff */
[-CC-:B------:R-:W-:Y:S01]  /*6e60*/  FFMA.FTZ R46, R78, R5.reuse, -R31.reuse ;  /* 0x000000054e2e7223 */ /* 0x180fe2000001081f */
[-CC-:B------:R-:W-:Y:S01]  /*6e70*/  FFMA.FTZ R41, R82, R5.reuse, -R31.reuse ;  /* 0x0000000552297223 */ /* 0x180fe2000001081f */
[-C--:B------:R-:W-:Y:S01]  /*6e80*/  FMUL.FTZ R2, R2, R5.reuse ;  /* 0x0000000502027220 */ /* 0x080fe20000410000 */
[----:B------:R-:W0:Y:S01]  /*6e90*/  MUFU.EX2 R0, R51 ;  /* 0x0000003300007308 */ /* 0x000e220000000800 */
[----:B------:R-:W-:Y:S02]  /*6ea0*/  @!P1 VIADD R13, R13, 0x34840 ;  /* 0x000348400d0d9836 */ /* 0x000fe40000000000 */
[-CC-:B------:R-:W-:Y:S01]  /*6eb0*/  FFMA.FTZ R48, R84, R5.reuse, -R31.reuse ;  /* 0x0000000554307223 */ /* 0x180fe2000001081f */
[-CC-:B------:R-:W-:Y:S01]  /*6ec0*/  FFMA.FTZ R43, R86, R5.reuse, -R31.reuse ;  /* 0x00000005562b7223 */ /* 0x180fe2000001081f */
[-CC-:B------:R-:W-:Y:S01]  /*6ed0*/  FFMA.FTZ R52, R160, R5.reuse, -R31.reuse ;  /* 0x00000005a0347223 */ /* 0x180fe2000001081f */
[-C--:B------:R-:W-:Y:S01]  /*6ee0*/  FFMA.FTZ R45, R162, R5.reuse, -R31 ;  /* 0x00000005a22d7223 */ /* 0x080fe2000001081f */
[----:B------:R-:W-:Y:S01]  /*6ef0*/  @!P1 PRMT R49, RZ, 0x654, R13 ;  /* 0x00000654ff319816 */ /* 0x000fe2000000000d */
[-CC-:B------:R-:W-:Y:S01]  /*6f00*/  FFMA.FTZ R54, R174, R5.reuse, -R31.reuse ;  /* 0x00000005ae367223 */ /* 0x180fe2000001081f */
[----:B------:R-:W1:Y:S01]  /*6f10*/  MUFU.EX2 R2, R2 ;  /* 0x0000000200027308 */ /* 0x000e620000000800 */
[-CC-:B------:R-:W-:Y:S01]  /*6f20*/  FFMA.FTZ R47, R172, R5.reuse, -R31.reuse ;  /* 0x00000005ac2f7223 */ /* 0x180fe2000001081f */
[----:B------:R-:W-:Y:S01]  /*6f30*/  FFMA.FTZ R58, R176, R5, -R31 ;  /* 0x00000005b03a7223 */ /* 0x000fe2000001081f */
[----:B------:R-:W-:-:S02]  /*6f40*/  WARPGROUP.DEPBAR.LE gsb0, 0x0 ;  /* 0x00008000000079c5 */ /* 0x000fc40000010000 */
[----:B------:R1:W-:Y:S01]  /*6f50*/  @!P1 SYNCS.ARRIVE.TRANS64.RED.A1T0 RZ, [R49+URZ], RZ ;  /* 0x000000ff31ff99a7 */ /* 0x0003e2000810043f */
[-CC-:B------:R-:W-:Y:S01]  /*6f60*/  FFMA.FTZ R11, R180, R5.reuse, -R31.reuse ;  /* 0x00000005b40b7223 */ /* 0x180fe2000001081f */
[----:B------:R-:W-:Y:S01]  /*6f70*/  FFMA.FTZ R60, R170, R5, -R31 ;  /* 0x00000005aa3c7223 */ /* 0x000fe2000001081f */
[----:B------:R-:W2:Y:S01]  /*6f80*/  MUFU.EX2 R38, R38 ;  /* 0x0000002600267308 */ /* 0x000ea20000000800 */
[----:B0-----:R-:W-:Y:S01]  /*6f90*/  FFMA.FTZ R3, R0, R3, R181 ;  /* 0x0000000300037223 */ /* 0x001fe200000100b5 */
[----:B------:R-:W-:Y:S01]  /*6fa0*/  F2FP.BF16.F32.PACK_AB R181, R14, R181 ;  /* 0x000000b50eb5723e */ /* 0x000fe200000010ff */
[-C--:B------:R-:W-:Y:S01]  /*6fb0*/  FFMA.FTZ R13, R168, R5.reuse, -R31 ;  /* 0x00000005a80d7223 */ /* 0x080fe2000001081f */
[----:B------:R-:W-:Y:S02]  /*6fc0*/  @!P1 VIADD R51, R53, 0x34860 ;  /* 0x0003486035339836 */ /* 0x000fe40000000000 */
[----:B------:R-:W-:Y:S01]  /*6fd0*/  FADD.FTZ R68, R14, R3 ;  /* 0x000000030e447221 */ /* 0x000fe20000010000 */
[-CC-:B------:R-:W-:Y:S01]  /*6fe0*/  FFMA.FTZ R160, R166, R5.reuse, -R31.reuse ;  /* 0x00000005a6a07223 */ /* 0x180fe2000001081f */
[-C--:B------:R-:W-:Y:S01]  /*6ff0*/  FFMA.FTZ R182, R182, R5.reuse, -R31 ;  /* 0x00000005b6b67223 */ /* 0x080fe2000001081f */
[----:B------:R-:W0:Y:S01]  /*7000*/  MUFU.EX2 R35, R35 ;  /* 0x0000002300237308 */ /* 0x000e220000000800 */
[----:B-1----:R-:W-:Y:S01]  /*7010*/  FFMA.FTZ R49, R2, R4, R33 ;  /* 0x0000000402317223 */ /* 0x002fe20000010021 */
[-C--:B------:R-:W-:Y:S01]  /*7020*/  FFMA.FTZ R4, R178, R5.reuse, -R31 ;  /* 0x00000005b2047223 */ /* 0x080fe2000001081f */
[----:B------:R-:W-:Y:S01]  /*7030*/  @!P1 PRMT R51, RZ, 0x654, R51 ;  /* 0x00000654ff339816 */ /* 0x000fe20000000033 */
[-CC-:B------:R-:W-:Y:S01]  /*7040*/  FFMA.FTZ R194, R194, R5.reuse, -R31.reuse ;  /* 0x00000005c2c27223 */ /* 0x180fe2000001081f */
[-CC-:B------:R-:W-:Y:S01]  /*7050*/  FFMA.FTZ R196, R196, R5.reuse, -R31.reuse ;  /* 0x00000005c4c47223 */ /* 0x180fe2000001081f */
[----:B------:R-:W-:Y:S01]  /*7060*/  FFMA.FTZ R74, R74, R5, -R31 ;  /* 0x000000054a4a7223 */ /* 0x000fe2000001081f */
[----:B------:R1:W-:Y:S01]  /*7070*/  @!P1 SYNCS.ARRIVE.TRANS64.RED.A1T0 RZ, [R51+URZ], RZ ;  /* 0x000000ff33ff99a7 */ /* 0x0003e2000810043f */
[----:B------:R-:W3:Y:S01]  /*7080*/  MUFU.EX2 R40, R40 ;  /* 0x0000002800287308 */ /* 0x000ee20000000800 */
[----:B--2---:R-:W-:Y:S01]  /*7090*/  FADD.FTZ R64, R38, R49 ;  /* 0x0000003126407221 */ /* 0x004fe20000010000 */
[----:B------:R-:W-:Y:S01]  /*70a0*/  FADD.FTZ R49, R183, R68 ;  /* 0x00000044b7317221 */ /* 0x000fe20000010000 */
[----:B------:R-:W-:Y:S01]  /*70b0*/  F2FP.BF16.F32.PACK_AB R183, R24, R183 ;  /* 0x000000b718b7723e */ /* 0x000fe200000010ff */
[--C-:B------:R-:W-:Y:S01]  /*70c0*/  FFMA.FTZ R198, R198, R5, -R31.reuse ;  /* 0x00000005c6c67223 */ /* 0x100fe2000001081f */
[----:B------:R-:W-:Y:S01]  /*70d0*/  F2FP.BF16.F32.PACK_AB R180, R38, R33 ;  /* 0x0000002126b4723e */ /* 0x000fe200000010ff */
[-CC-:B------:R-:W-:Y:S01]  /*70e0*/  FFMA.FTZ R200, R200, R5.reuse, -R31.reuse ;  /* 0x00000005c8c87223 */ /* 0x180fe2000001081f */
[-C--:B------:R-:W-:Y:S01]  /*70f0*/  FFMA.FTZ R202, R202, R5.reuse, -R31 ;  /* 0x00000005caca7223 */ /* 0x080fe2000001081f */
[----:B------:R-:W2:Y:S01]  /*7100*/  MUFU.EX2 R37, R37 ;  /* 0x0000002500257308 */ /* 0x000ea20000000800 */
[----:B0-----:R-:W-:Y:S01]  /*7110*/  FADD.FTZ R3, R35, R64 ;  /* 0x0000004023037221 */ /* 0x001fe20000010000 */
[----:B------:R-:W-:Y:S01]  /*7120*/  FADD.FTZ R64, R24, R49 ;  /* 0x0000003118407221 */ /* 0x000fe20000010000 */
[-CC-:B------:R-:W-:Y:S01]  /*7130*/  FFMA.FTZ R66, R66, R5.reuse, -R31.reuse ;  /* 0x0000000542427223 */ /* 0x180fe2000001081f */
[-CC-:B------:R-:W-:Y:S01]  /*7140*/  FFMA.FTZ R204, R204, R5.reuse, -R31.reuse ;  /* 0x00000005cccc7223 */ /* 0x180fe2000001081f */
[----:B------:R-:W-:Y:S01]  /*7150*/  FFMA.FTZ R206, R206, R5, -R31 ;  /* 0x00000005cece7223 */ /* 0x000fe2000001081f */
[----:B------:R-:W-:Y:S01]  /*7160*/  FADD.FTZ R49, R177, R64 ;  /* 0x00000040b1317221 */ /* 0x000fe20000010000 */
[----:B------:R-:W-:Y:S01]  /*7170*/  F2FP.BF16.F32.PACK_AB R177, R20, R177 ;  /* 0x000000b114b1723e */ /* 0x000fe200000010ff */
[----:B------:R-:W0:Y:S01]  /*7180*/  MUFU.EX2 R42, R42 ;  /* 0x0000002a002a7308 */ /* 0x000e220000000800 */
[----:B---3--:R-:W-:Y:S01]  /*7190*/  FADD.FTZ R44, R40, R3 ;  /* 0x00000003282c7221 */ /* 0x008fe20000010000 */
[----:B------:R-:W-:Y:S01]  /*71a0*/  FADD.FTZ R64, R20, R49 ;  /* 0x0000003114407221 */ /* 0x000fe20000010000 */
[----:B------:R-:W-:Y:S01]  /*71b0*/  FFMA.FTZ R31, R208, R5, -R31 ;  /* 0x00000005d01f7223 */ /* 0x000fe2000001081f */
[----:B------:R-:W-:-:S02]  /*71c0*/  PLOP3.LUT P3, PT, PT, PT, UP1, 0x80, 0x0 ;  /* 0x000000000000781c */ /* 0x000fc40003f6f018 */
[----:B------:R-:W-:Y:S01]  /*71d0*/  FADD.FTZ R49, R179, R64 ;  /* 0x00000040b3317221 */ /* 0x000fe20000010000 */
[C---:B------:R-:W-:Y:S01]  /*71e0*/  F2FP.BF16.F32.PACK_AB R179, R26.reuse, R179 ;  /* 0x000000b31ab3723e */ /* 0x040fe200000010ff */
[----:B------:R-:W3:Y:S01]  /*71f0*/  MUFU.EX2 R39, R39 ;  /* 0x0000002700277308 */ /* 0x000ee20000000800 */
[----:B--2---:R-:W-:Y:S01]  /*7200*/  FADD.FTZ R3, R37, R44 ;  /* 0x0000002c25037221 */ /* 0x004fe20000010000 */
[----:B------:R-:W-:-:S04]  /*7210*/  FADD.FTZ R64, R26, R49 ;  /* 0x000000311a407221 */ /* 0x000fc80000010000 */
[----:B------:R-:W-:Y:S01]  /*7220*/  FADD.FTZ R49, R173, R64 ;  /* 0x00000040ad317221 */ /* 0x000fe20000010000 */
[----:B------:R-:W-:Y:S01]  /*7230*/  F2FP.BF16.F32.PACK_AB R173, R80, R173 ;  /* 0x000000ad50ad723e */ /* 0x000fe200000010ff */
[----:B------:R-:W2:Y:S01]  /*7240*/  MUFU.EX2 R46, R46 ;  /* 0x0000002e002e7308 */ /* 0x000ea20000000800 */
[----:B0-----:R-:W-:Y:S01]  /*7250*/  FADD.FTZ R44, R42, R3 ;  /* 0x000000032a2c7221 */ /* 0x001fe20000010000 */
[----:B------:R-:W-:Y:S01]  /*7260*/  FADD.FTZ R64, R80, R49 ;  /* 0x0000003150407221 */ /* 0x000fe20000010000 */
[----:B------:R-:W-:-:S03]  /*7270*/  F2FP.BF16.F32.PACK_AB R176, R42, R37 ;  /* 0x000000252ab0723e */ /* 0x000fc600000010ff */
[----:B------:R-:W-:Y:S01]  /*7280*/  FADD.FTZ R49, R175, R64 ;  /* 0x00000040af317221 */ /* 0x000fe20000010000 */
[C---:B------:R-:W-:Y:S01]  /*7290*/  F2FP.BF16.F32.PACK_AB R175, R164.reuse, R175 ;  /* 0x000000afa4af723e */ /* 0x040fe200000010ff */
[----:B------:R-:W0:Y:S01]  /*72a0*/  MUFU.EX2 R41, R41 ;  /* 0x0000002900297308 */ /* 0x000e220000000800 */
[----:B---3--:R-:W-:Y:S01]  /*72b0*/  FADD.FTZ R3, R39, R44 ;  /* 0x0000002c27037221 */ /* 0x008fe20000010000 */
[----:B------:R-:W-:-:S04]  /*72c0*/  FADD.FTZ R24, R164, R49 ;  /* 0x00000031a4187221 */ /* 0x000fc80000010000 */
[----:B------:R-:W-:Y:S01]  /*72d0*/  FADD.FTZ R33, R169, R24 ;  /* 0x00000018a9217221 */ /* 0x000fe20000010000 */
[----:B------:R-:W-:Y:S01]  /*72e0*/  F2FP.BF16.F32.PACK_AB R169, R70, R169 ;  /* 0x000000a946a9723e */ /* 0x000fe200000010ff */
[----:B------:R-:W3:Y:S01]  /*72f0*/  MUFU.EX2 R48, R48 ;  /* 0x0000003000307308 */ /* 0x000ee20000000800 */
[----:B--2---:R-:W-:Y:S01]  /*7300*/  FADD.FTZ R44, R46, R3 ;  /* 0x000000032e2c7221 */ /* 0x004fe20000010000 */
[----:B------:R-:W-:Y:S01]  /*7310*/  FADD.FTZ R20, R70, R33 ;  /* 0x0000002146147221 */ /* 0x000fe20000010000 */
[----:B------:R-:W-:-:S03]  /*7320*/  F2FP.BF16.F32.PACK_AB R178, R46, R39 ;  /* 0x000000272eb2723e */ /* 0x000fc600000010ff */
[----:B------:R-:W-:Y:S01]  /*7330*/  FADD.FTZ R33, R171, R20 ;  /* 0x00000014ab217221 */ /* 0x000fe20000010000 */
[C---:B------:R-:W-:Y:S01]  /*7340*/  F2FP.BF16.F32.PACK_AB R171, R62.reuse, R171 ;  /* 0x000000ab3eab723e */ /* 0x040fe200000010ff */
[----:B------:R-:W2:Y:S01]  /*7350*/  MUFU.EX2 R43, R43 ;  /* 0x0000002b002b7308 */ /* 0x000ea20000000800 */
[----:B0-----:R-:W-:Y:S01]  /*7360*/  FADD.FTZ R3, R41, R44 ;  /* 0x0000002c29037221 */ /* 0x001fe20000010000 */
[----:B------:R-:W-:-:S04]  /*7370*/  FADD.FTZ R20, R62, R33 ;  /* 0x000000213e147221 */ /* 0x000fc80000010000 */
[----:B------:R-:W-:Y:S01]  /*7380*/  FADD.FTZ R33, R165, R20 ;  /* 0x00000014a5217221 */ /* 0x000fe20000010000 */
[----:B------:R-:W-:Y:S01]  /*7390*/  F2FP.BF16.F32.PACK_AB R165, R56, R165 ;  /* 0x000000a538a5723e */ /* 0x000fe200000010ff */
[----:B------:R-:W0:Y:S01]  /*73a0*/  MUFU.EX2 R52, R52 ;  /* 0x0000003400347308 */ /* 0x000e220000000800 */
[----:B---3--:R-:W-:Y:S01]  /*73b0*/  FADD.FTZ R44, R48, R3 ;  /* 0x00000003302c7221 */ /* 0x008fe20000010000 */
[----:B------:R-:W-:Y:S01]  /*73c0*/  FADD.FTZ R20, R56, R33 ;  /* 0x0000002138147221 */ /* 0x000fe20000010000 */
[----:B------:R-:W-:-:S03]  /*73d0*/  F2FP.BF16.F32.PACK_AB R172, R48, R41 ;  /* 0x0000002930ac723e */ /* 0x000fc600000010ff */
[----:B------:R-:W-:Y:S01]  /*73e0*/  FADD.FTZ R33, R167, R20 ;  /* 0x00000014a7217221 */ /* 0x000fe20000010000 */
[----:B------:R-:W-:Y:S01]  /*73f0*/  F2FP.BF16.F32.PACK_AB R167, R50, R167 ;  /* 0x000000a732a7723e */ /* 0x000fe200000010ff */
[----:B------:R-:W3:Y:S01]  /*7400*/  MUFU.EX2 R45, R45 ;  /* 0x0000002d002d7308 */ /* 0x000ee20000000800 */
[----:B--2---:R-:W-:-:S07]  /*7410*/  FADD.FTZ R3, R43, R44 ;  /* 0x0000002c2b037221 */ /* 0x004fce0000010000 */
[----:B------:R-:W2:Y:S01]  /*7420*/  MUFU.EX2 R54, R54 ;  /* 0x0000003600367308 */ /* 0x000ea20000000800 */
[C---:B0-----:R-:W-:Y:S01]  /*7430*/  FADD.FTZ R14, R52.reuse, R3 ;  /* 0x00000003340e7221 */ /* 0x041fe20000010000 */
[----:B------:R-:W-:-:S06]  /*7440*/  F2FP.BF16.F32.PACK_AB R174, R52, R43 ;  /* 0x0000002b34ae723e */ /* 0x000fcc00000010ff */
[----:B------:R-:W0:Y:S01]  /*7450*/  MUFU.EX2 R47, R47 ;  /* 0x0000002f002f7308 */ /* 0x000e220000000800 */
[----:B---3--:R-:W-:-:S07]  /*7460*/  FADD.FTZ R3, R45, R14 ;  /* 0x0000000e2d037221 */ /* 0x008fce0000010000 */
[----:B------:R-:W3:Y:S01]  /*7470*/  MUFU.EX2 R58, R58 ;  /* 0x0000003a003a7308 */ /* 0x000ee20000000800 */
[C---:B--2---:R-:W-:Y:S01]  /*7480*/  FADD.FTZ R14, R54.reuse, R3 ;  /* 0x00000003360e7221 */ /* 0x044fe20000010000 */
[----:B------:R-:W-:-:S06]  /*7490*/  F2FP.BF16.F32.PACK_AB R168, R54, R45 ;  /* 0x0000002d36a8723e */ /* 0x000fcc00000010ff */
[----:B------:R-:W2:Y:S01]  /*74a0*/  MUFU.EX2 R11, R11 ;  /* 0x0000000b000b7308 */ /* 0x000ea20000000800 */
[----:B0-----:R-:W-:-:S07]  /*74b0*/  FADD.FTZ R3, R47, R14 ;  /* 0x0000000e2f037221 */ /* 0x001fce0000010000 */
[----:B------:R-:W0:Y:S01]  /*74c0*/  MUFU.EX2 R60, R60 ;  /* 0x0000003c003c7308 */ /* 0x000e220000000800 */
[C---:B---3--:R-:W-:Y:S01]  /*74d0*/  FADD.FTZ R14, R58.reuse, R3 ;  /* 0x000000033a0e7221 */ /* 0x048fe20000010000 */
[----:B------:R-:W-:-:S06]  /*74e0*/  F2FP.BF16.F32.PACK_AB R170, R58, R47 ;  /* 0x0000002f3aaa723e */ /* 0x000fcc00000010ff */
[----:B------:R-:W3:Y:S01]  /*74f0*/  MUFU.EX2 R13, R13 ;  /* 0x0000000d000d7308 */ /* 0x000ee20000000800 */
[----:B--2---:R-:W-:-:S07]  /*7500*/  FADD.FTZ R3, R11, R14 ;  /* 0x0000000e0b037221 */ /* 0x004fce0000010000 */
[----:B------:R-:W2:Y:S01]  /*7510*/  MUFU.EX2 R4, R4 ;  /* 0x0000000400047308 */ /* 0x000ea20000000800 */
[C---:B0-----:R-:W-:Y:S01]  /*7520*/  FADD.FTZ R14, R60.reuse, R3 ;  /* 0x000000033c0e7221 */ /* 0x041fe20000010000 */
[----:B------:R-:W-:-:S06]  /*7530*/  F2FP.BF16.F32.PACK_AB R164, R60, R11 ;  /* 0x0000000b3ca4723e */ /* 0x000fcc00000010ff */
[----:B------:R-:W0:Y:S01]  /*7540*/  MUFU.EX2 R160, R160 ;  /* 0x000000a000a07308 */ /* 0x000e220000000800 */
[----:B---3--:R-:W-:Y:S01]  /*7550*/  FADD.FTZ R3, R13, R14 ;  /* 0x0000000e0d037221 */ /* 0x008fe20000010000 */
[----:B------:R-:W-:-:S04]  /*7560*/  FADD.FTZ R14, R50, R33 ;  /* 0x00000021320e7221 */ /* 0x000fc80000010000 */
[----:B------:R-:W-:Y:S01]  /*7570*/  FADD.FTZ R33, R161, R14 ;  /* 0x0000000ea1217221 */ /* 0x000fe20000010000 */
[----:B------:R-:W-:Y:S01]  /*7580*/  F2FP.BF16.F32.PACK_AB R161, R30, R161 ;  /* 0x000000a11ea1723e */ /* 0x000fe200000010ff */
[----:B-1----:R1:W3:Y:S01]  /*7590*/  MUFU.EX2 R51, R182 ;  /* 0x000000b600337308 */ /* 0x0022e20000000800 */
[----:B--2---:R-:W-:Y:S01]  /*75a0*/  FADD.FTZ R3, R4, R3 ;  /* 0x0000000304037221 */ /* 0x004fe20000010000 */
[----:B------:R-:W-:Y:S01]  /*75b0*/  FADD.FTZ R14, R30, R33 ;  /* 0x000000211e0e7221 */ /* 0x000fe20000010000 */
[----:B------:R-:W-:Y:S01]  /*75c0*/  F2FP.BF16.F32.PACK_AB R166, R4, R13 ;  /* 0x0000000d04a6723e */ /* 0x000fe200000010ff */
[----:B------:R-:W-:Y:S02]  /*75d0*/  IMAD.MOV.U32 R13, RZ, RZ, R12 ;  /* 0x000000ffff0d7224 */ /* 0x000fe400078e000c */
[----:B------:R-:W-:Y:S01]  /*75e0*/  FADD.FTZ R11, R163, R14 ;  /* 0x0000000ea30b7221 */ /* 0x000fe20000010000 */
[----:B------:R-:W-:Y:S01]  /*75f0*/  F2FP.BF16.F32.PACK_AB R163, R28, R163 ;  /* 0x000000a31ca3723e */ /* 0x000fe200000010ff */
[----:B------:R-:W2:Y:S01]  /*7600*/  MUFU.EX2 R162, R194 ;  /* 0x000000c200a27308 */ /* 0x000ea20000000800 */
[----:B0-----:R-:W-:Y:S01]  /*7610*/  FADD.FTZ R3, R160, R3 ;  /* 0x00000003a0037221 */ /* 0x001fe20000010000 */
[----:B------:R-:W-:Y:S01]  /*7620*/  FADD.FTZ R4, R28, R11 ;  /* 0x0000000b1c047221 */ /* 0x000fe20000010000 */
[----:B-1----:R-:W-:-:S03]  /*7630*/  F2FP.BF16.F32.PACK_AB R182, R40, R35 ;  /* 0x0000002328b6723e */ /* 0x002fc600000010ff */
[----:B------:R-:W-:Y:S02]  /*7640*/  FADD.FTZ R11, R15, R4 ;  /* 0x000000040f0b7221 */ /* 0x000fe40000010000 */
        /* <DEDUP_REMOVED lines=44> */
[----:B------:R-:W-:Y:S01]  /*7910*/  IMAD.MOV.U32 R11, RZ, RZ, R10 ;  /* 0x000000ffff0b7224 */ /* 0x000fe200078e000a */
[----:B------:R-:W-:Y:S06]  /*7920*/  @P3 BRA `(.L_x_2252) ;  /* 0xffffffcc005c3947 */ /* 0x000fec000383ffff */
.L_x_2243:
[----:B------:R-:W-:-:S13]  /*7930*/  ISETP.LE.AND P2, PT, RZ, UR4, PT ;  /* 0x00000004ff007c0c */ /* 0x000fda000bf43270 */
[----:B------:R-:W-:Y:S05]  /*7940*/  @!P2 BRA `(.L_x_2253) ;  /* 0x000000280070a947 */ /* 0x000fea0003800000 */
[----:B------:R-:W-:Y:S01]  /*7950*/  IMAD.MOV.U32 R11, RZ, RZ, R10 ;  /* 0x000000ffff0b7224 */ /* 0x000fe200078e000a */
[----:B------:R-:W-:Y:S01]  /*7960*/  UMOV UR5, UR37 ;  /* 0x0000002500057c82 */ /* 0x000fe20008000000 */
[----:B------:R-:W-:Y:S01]  /*7970*/  IMAD.MOV.U32 R13, RZ, RZ, R12 ;  /* 0x000000ffff0d7224 */ /* 0x000fe200078e000c */
[----:B------:R-:W-:Y:S01]  /*7980*/  UMOV UR6, UR36 ;  /* 0x0000002400067c82 */ /* 0x000fe20008000000 */
[----:B------:R-:W-:-:S05]  /*7990*/  ULDC UR7, c[0x0][0x9d8] ;  /* 0x0002760000077ab9 */ /* 0x000fca0000000800 */
.L_x_2262:
[----:B------:R-:W-:-:S04]  /*79a0*/  UIADD3 UR9, UR6, 0x1, URZ ;  /* 0x0000000106097890 */ /* 0x000fc8000fffe03f */
[----:B------:R-:W-:-:S04]  /*79b0*/  UISETP.NE.AND UP0, UPT, UR9, 0x2, UPT ;  /* 0x000000020900788c */ /* 0x000fc8000bf05270 */
[----:B------:R-:W-:Y:S02]  /*79c0*/  USEL UR9, UR9, URZ, UP0 ;  /* 0x0000003f09097287 */ /* 0x000fe40008000000 */
[----:B------:R-:W-:-:S04]  /*79d0*/  USEL UR37, URZ, 0x1, UP0 ;  /* 0x000000013f257887 */ /* 0x000fc80008000000 */
[----:B------:R-:W-:Y:S01]  /*79e0*/  ULOP3.LUT UR37, UR5, UR37, URZ, 0x3c, !UPT ;  /* 0x0000002505257292 */ /* 0x000fe2000f8e3c3f */
[----:B------:R-:W-:Y:S01]  /*79f0*/  UMOV UR36, UR9 ;  /* 0x0000000900247c82 */ /* 0x000fe20008000000 */
[----:B------:R-:W-:Y:S10]  /*7a00*/  @!P0 BRA `(.L_x_2254) ;  /* 0x0000000000048947 */ /* 0x000ff40003800000 */
[----:B------:R-:W-:Y:S01]  /*7a10*/  BPT.TRAP 0x1 ;  /* 0x000000040000795c */ /* 0x000fe20000300000 */
.L_x_2254:
[----:B------:R-:W-:Y:S01]  /*7a20*/  ULEA UR8, UR36, UR38, 0x3 ;  /* 0x0000002624087291 */ /* 0x000fe2000f8e183f */
[----:B------:R-:W-:-:S05]  /*7a30*/  IMAD.U32 R5, RZ, RZ, UR37 ;  /* 0x00000025ff057e24 */ /* 0x000fca000f8e00ff */
[----:B------:R-:W-:-:S04]  /*7a40*/  SHF.L.U32 R5, R5, 0x1f, RZ ;  /* 0x0000001f05057819 */ /* 0x000fc800000006ff */
[----:B------:R0:W1:Y:S01]  /*7a50*/  SYNCS.PHASECHK.TRANS64.TRYWAIT P2, [UR8+0x34830], R5 ;  /* 0x03483005ff0075a7 */ /* 0x0000620008040148 */
[----:B------:R-:W-:Y:S05]  /*7a60*/  @!P0 BRA `(.L_x_2255) ;  /* 0x0000000000048947 */ /* 0x000fea0003800000 */
[----:B------:R-:W-:Y:S01]  /*7a70*/  BPT.TRAP 0x1 ;  /* 0x000000040000795c */ /* 0x000fe20000300000 */
.L_x_2255:
[----:B-1----:R-:W-:Y:S05]  /*7a80*/  @P2 BRA `(.L_x_2256) ;  /* 0x0000000000082947 */ /* 0x002fea0003800000 */
[----:B------:R-:W1:Y:S02]  /*7a90*/  SYNCS.PHASECHK.TRANS64.TRYWAIT P2, [UR8+0x34830], R5 ;  /* 0x03483005ff0075a7 */ /* 0x000e640008040148 */
[----:B-1----:R-:W-:Y:S05]  /*7aa0*/  @!P2 BRA `(.L_x_2257) ;  /* 0x0000009c00f4a947 */ /* 0x002fea0003800000 */
.L_x_2256:
        /* <DEDUP_REMOVED lines=141> */
.L_x_2258:
[----:B------:R-:W-:Y:S01]  /*8380*/  ULEA UR8, UR6, UR38, 0x3 ;  /* 0x0000002606087291 */ /* 0x000fe2000f8e183f */
[----:B------:R-:W-:-:S05]  /*8390*/  IMAD.U32 R0, RZ, RZ, UR5 ;  /* 0x00000005ff007e24 */ /* 0x000fca000f8e00ff */
[----:B------:R-:W-:-:S04]  /*83a0*/  SHF.L.U32 R0, R0, 0x1f, RZ ;  /* 0x0000001f00007819 */ /* 0x000fc800000006ff */
[----:B------:R2:W3:Y:S01]  /*83b0*/  SYNCS.PHASECHK.TRANS64.TRYWAIT P2, [UR8+0x34850], R0 ;  /* 0x03485000ff0075a7 */ /* 0x0004e20008040148 */
[----:B------:R-:W-:Y:S05]  /*83c0*/  @!P0 BRA `(.L_x_2259) ;  /* 0x0000000000048947 */ /* 0x000fea0003800000 */
[----:B------:R-:W-:Y:S01]  /*83d0*/  BPT.TRAP 0x1 ;  /* 0x000000040000795c */ /* 0x000fe20000300000 */
.L_x_2259:
[----:B---3--:R-:W-:Y:S05]  /*83e0*/  @P2 BRA `(.L_x_2260) ;  /* 0x0000000000082947 */ /* 0x008fea0003800000 */
[----:B------:R-:W3:Y:S02]  /*83f0*/  SYNCS.PHASECHK.TRANS64.TRYWAIT P2, [UR8+0x34850], R0 ;  /* 0x03485000ff0075a7 */ /* 0x000ee40008040148 */
[----:B---3--:R-:W-:Y:S05]  /*8400*/  @!P2 BRA `(.L_x_2261) ;  /* 0x0000009400b4a947 */ /* 0x008fea0003800000 */
.L_x_2260:
[----:B------:R-:W-:Y:S01]  /*8410*/  UIADD3 UR5, UR38, 0x400, URZ ;  /* 0x0000040026057890 */ /* 0x000fe2000fffe03f */
[----:B------:R-:W-:Y:S01]  /*8420*/  WARPGROUP.ARRIVE ;  /* 0x00000000000079c5 */ /* 0x000fe20000000000 */
[----:B------:R-:W-:Y:S01]  /*8430*/  UMOV UR15, 0x40000040 ;  /* 0x40000040000f7882 */ /* 0x000fe20000000000 */
[----:B0-2---:R-:W-:Y:S01]  /*8440*/  FMUL.FTZ R0, R24, UR7 ;  /* 0x0000000718007c20 */ /* 0x005fe20008410000 */
[----:B------:R-:W-:Y:S01]  /*8450*/  USHF.R.U32.HI UR5, URZ, 0x4, UR5 ;  /* 0x000000043f057899 */ /* 0x000fe20008011605 */
[----:B-1----:R-:W-:Y:S01]  /*8460*/  FMUL.FTZ R10, R25, UR7 ;  /* 0x00000007190a7c20 */ /* 0x002fe20008410000 */
        /* <DEDUP_REMOVED lines=10> */
[----:B------:R-:W-:Y:S01]  /*8510*/  ULEA UR5, UR6, UR5, 0xb ;  /* 0x0000000506057291 */ /* 0x000fe2000f8e583f */
[----:B------:R-:W1:Y:S01]  /*8520*/  MUFU.TANH R10, R10 ;  /* 0x0000000a000a7308 */ /* 0x000e620000002400 */
        /* <DEDUP_REMOVED lines=11> */
[----:B0-----:R-:W-:Y:S01]  /*85e0*/  FMNMX.FTZ R5, R0, R13, !PT ;  /* 0x0000000d00057209 */ /* 0x001fe20007810000 */
[----:B------:R-:W-:Y:S01]  /*85f0*/  FMUL.FTZ R214, R60, UR7 ;  /* 0x000000073cd67c20 */ /* 0x000fe20008410000 */
[----:B------:R-:W-:Y:S01]  /*8600*/  FMUL.FTZ R14, R26, UR7 ;  /* 0x000000071a0e7c20 */ /* 0x000fe20008410000 */
[----:B------:R-:W-:Y:S01]  /*8610*/  FMUL.FTZ R216, R61, UR7 ;  /* 0x000000073dd87c20 */ /* 0x000fe20008410000 */
[----:B------:R-:W-:Y:S01]  /*8620*/  FMUL.FTZ R20, R27, UR7 ;  /* 0x000000071b147c20 */ /* 0x000fe20008410000 */
[----:B-1----:R-:W-:Y:S01]  /*8630*/  FMNMX.FTZ R5, R10, R5, !PT ;  /* 0x000000050a057209 */ /* 0x002fe20007810000 */
        /* <DEDUP_REMOVED lines=41> */
[----:B------:R-:W-:Y:S01]  /*88d0*/  UIADD3 UR6, UR5, 0x380, URZ ;  /* 0x0000038005067890 */ /* 0x000fe2000fffe03f */
[----:B------:R-:W-:-:S06]  /*88e0*/  ISETP.LT.AND P2, PT, RZ, UR4, PT ;  /* 0x00000004ff007c0c */ /* 0x000fcc000bf41270 */
        /* <DEDUP_REMOVED lines=11> */
[----:B------:R-:W-:Y:S01]  /*89a0*/  MUFU.TANH R218, R218 ;  /* 0x000000da00da7308 */ /* 0x000fe20000002400 */
[----:B------:R-:W-:Y:S02]  /*89b0*/  WARPGROUP.DEPBAR.LE gsb0, 0x0 ;  /* 0x00008000000079c5 */ /* 0x000fe40000010000 */
[----:B------:R-:W-:Y:S01]  /*89c0*/  WARPGROUP.ARRIVE ;  /* 0x00000000000079c5 */ /* 0x000fe20000000000 */
[----:B------:R-:W-:Y:S01]  /*89d0*/  FMUL.FTZ R180, R29, UR7 ;  /* 0x000000071db47c20 */ /* 0x000fe20008410000 */
[----:B------:R-:W-:-:S03]  /*89e0*/  FMUL.FTZ R182, R33, UR7 ;  /* 0x0000000721b67c20 */ /* 0x000fc60008410000 */
[----:B------:R-:W0:Y:S01]  /*89f0*/  MUFU.TANH R26, R26 ;  /* 0x0000001a001a7308 */ /* 0x000e220000002400 */
[----:B-1----:R-:W-:Y:S01]  /*8a00*/  FMNMX.FTZ R25, R20, R25, !PT ;  /* 0x0000001914197209 */ /* 0x002fe20007810000 */
[----:B------:R-:W-:Y:S01]  /*8a10*/  HGMMA.64x128x16.F32.BF16 R88, R176, gdesc[UR12].tnspB, R88, gsb0 ;  /* 0x41e0000cb0587df0 */ /* 0x000fe20008001858 */
[----:B------:R-:W-:Y:S01]  /*8a20*/  UIADD3 UR14, UR5, 0x100, URZ ;  /* 0x00000100050e7890 */ /* 0x000fe2000fffe03f */
[----:B------:R-:W-:-:S04]  /*8a30*/  UMOV UR15, 0x40000040 ;  /* 0x40000040000f7882 */ /* 0x000fc80000000000 */
[----:B------:R-:W1:Y:S08]  /*8a40*/  MUFU.TANH R180, R180 ;  /* 0x000000b400b47308 */ /* 0x000e700000002400 */
[----:B------:R-:W2:Y:S01]  /*8a50*/  MUFU.TANH R182, R182 ;  /* 0x000000b600b67308 */ /* 0x000ea20000002400 */
[----:B0-----:R-:W-:-:S07]  /*8a60*/  FMNMX.FTZ R25, R26, R25, !PT ;  /* 0x000000191a197209 */ /* 0x001fce0007810000 */
[----:B------:R-:W0:Y:S01]  /*8a70*/  MUFU.TANH R28, R28 ;  /* 0x0000001c001c7308 */ /* 0x000e220000002400 */
[----:B-1----:R-:W-:-:S04]  /*8a80*/  FMNMX.FTZ R5, R180, R5, !PT ;  /* 0x00000005b4057209 */ /* 0x002fc80007810000 */
[----:B------:R-:W-:-:S03]  /*8a90*/  FMNMX.FTZ R5, R32, R5, !PT ;  /* 0x0000000520057209 */ /* 0x000fc60007810000 */
[----:B------:R-:W1:Y:S01]  /*8aa0*/  MUFU.TANH R30, R30 ;  /* 0x0000001e001e7308 */ /* 0x000e620000002400 */
[----:B--2---:R-:W-:-:S04]  /*8ab0*/  FMNMX.FTZ R5, R182, R5, !PT ;  /* 0x00000005b6057209 */ /* 0x004fc80007810000 */
[----:B------:R-:W-:-:S03]  /*8ac0*/  FMNMX.FTZ R5, R194, R5, !PT ;  /* 0x00000005c2057209 */ /* 0x000fc60007810000 */
[----:B------:R-:W-:Y:S01]  /*8ad0*/  MUFU.TANH R220, R220 ;  /* 0x000000dc00dc7308 */ /* 0x000fe20000002400 */
[----:B------:R-:W-:Y:S02]  /*8ae0*/  FMNMX.FTZ R5, R196, R5, !PT ;  /* 0x00000005c4057209 */ /* 0x000fe40007810000 */
[----:B0-----:R-:W-:Y:S02]  /*8af0*/  FMNMX.FTZ R25, R28, R25, !PT ;  /* 0x000000191c197209 */ /* 0x001fe40007810000 */
[----:B------:R-:W-:-:S03]  /*8b00*/  FMNMX.FTZ R5, R198, R5, !PT ;  /* 0x00000005c6057209 */ /* 0x000fc60007810000 */
[----:B------:R-:W0:Y:S01]  /*8b10*/  MUFU.TANH R34, R34 ;  /* 0x0000002200227308 */ /* 0x000e220000002400 */
[----:B------:R-:W-:Y:S02]  /*8b20*/  FMNMX.FTZ R5, R200, R5, !PT ;  /* 0x00000005c8057209 */ /* 0x000fe40007810000 */
[----:B-1----:R-:W-:Y:S02]  /*8b30*/  FMNMX.FTZ R27, R30, R25, !PT ;  /* 0x000000191e1b7209 */ /* 0x002fe40007810000 */
[----:B------:R-:W-:-:S03]  /*8b40*/  FMNMX.FTZ R5, R44, R5, !PT ;  /* 0x000000052c057209 */ /* 0x000fc60007810000 */
[----:B------:R-:W-:Y:S01]  /*8b50*/  MUFU.TANH R222, R222 ;  /* 0x000000de00de7308 */ /* 0x000fe20000002400 */
[----:B------:R-:W-:-:S07]  /*8b60*/  FMNMX.FTZ R5, R202, R5, !PT ;  /* 0x00000005ca057209 */ /* 0x000fce0007810000 */
        /* <DEDUP_REMOVED lines=25> */
[----:B-1----:R-:W-:Y:S01]  /*8d00*/  FMNMX.FTZ R29, R46, R29, !PT ;  /* 0x0000001d2e1d7209 */ /* 0x002fe20007810000 */
[----:B------:R-:W-:-:S04]  /*8d10*/  UMOV UR15, 0x40000040 ;  /* 0x40000040000f7882 */ /* 0x000fc80000000000 */
[----:B------:R-:W0:Y:S08]  /*8d20*/  MUFU.TANH R178, R178 ;  /* 0x000000b200b27308 */ /* 0x000e300000002400 */
[----:B------:R-:W1:Y:S08]  /*8d30*/  MUFU.TANH R176, R176 ;  /* 0x000000b000b07308 */ /* 0x000e700000002400 */
[----:B------:R-:W2:Y:S01]  /*8d40*/  MUFU.TANH R48, R48 ;  /* 0x0000003000307308 */ /* 0x000ea20000002400 */
[----:B0-----:R-:W-:-:S04]  /*8d50*/  FMNMX.FTZ R5, R178, R5, !PT ;  /* 0x00000005b2057209 */ /* 0x001fc80007810000 */
[----:B------:R-:W-:-:S03]  /*8d60*/  FMNMX.FTZ R5, R204, R5, !PT ;  /* 0x00000005cc057209 */ /* 0x000fc60007810000 */
[----:B------:R-:W0:Y:S01]  /*8d70*/  MUFU.TANH R50, R50 ;  /* 0x0000003200327308 */ /* 0x000e220000002400 */
[----:B------:R-:W-:Y:S02]  /*8d80*/  FMNMX.FTZ R5, R206, R5, !PT ;  /* 0x00000005ce057209 */ /* 0x000fe40007810000 */
[----:B-1----:R-:W-:Y:S02]  /*8d90*/  FMNMX.FTZ R29, R176, R29, !PT ;  /* 0x0000001db01d7209 */ /* 0x002fe40007810000 */
        /* <DEDUP_REMOVED lines=11> */
[----:B-1----:R-:W-:-:S05]  /*8e50*/  FMNMX.FTZ R31, R52, R31, !PT ;  /* 0x0000001f341f7209 */ /* 0x002fca0007810000 */
        /* <DEDUP_REMOVED lines=10> */
[----:B------:R-:W-:Y:S01]  /*8f00*/  MUFU.TANH R72, R72 ;  /* 0x0000004800487308 */ /* 0x000fe20000002400 */
[----:B-1----:R-:W-:-:S07]  /*8f10*/  FMNMX.FTZ R37, R64, R33, !PT ;  /* 0x0000002140257209 */ /* 0x002fce0007810000 */
[----:B------:R-:W-:Y:S01]  /*8f20*/  MUFU.TANH R74, R74 ;  /* 0x0000004a004a7308 */ /* 0x000fe20000002400 */
[----:B--2---:R-:W-:-:S07]  /*8f30*/  FMNMX.FTZ R37, R66, R37, !PT ;  /* 0x0000002542257209 */ /* 0x004fce0007810000 */
        /* <DEDUP_REMOVED lines=36> */
[----:B------:R-:W0:Y:S01]  /*9180*/  SHFL.BFLY PT, R2, R5, 0x2, 0x1f ;  /* 0x0c401f0005027f89 */ /* 0x000e2200000e0000 */
[----:B------:R-:W-:-:S04]  /*9190*/  FMNMX.FTZ R41, R82, R41, !PT ;  /* 0x0000002952297209 */ /* 0x000fc80007810000 */
[----:B-1----:R-:W-:Y:S02]  /*91a0*/  FMNMX.FTZ R41, R86, R41, !PT ;  /* 0x0000002956297209 */ /* 0x002fe40007810000 */
        /* <DEDUP_REMOVED lines=8> */
[-CC-:B------:R-:W-:Y:S01]  /*9230*/  FFMA.FTZ R194, R194, R5.reuse, -R35.reuse ;  /* 0x00000005c2c27223 */ /* 0x180fe20000010823 */
[-CC-:B------:R-:W-:Y:S01]  /*9240*/  FFMA.FTZ R198, R198, R5.reuse, -R35.reuse ;  /* 0x00000005c6c67223 */ /* 0x180fe20000010823 */
[-CC-:B------:R-:W-:Y:S01]  /*9250*/  FFMA.FTZ R206, R206, R5.reuse, -R35.reuse ;  /* 0x00000005cece7223 */ /* 0x180fe20000010823 */
[----:B------:R-:W-:Y:S01]  /*9260*/  MUFU.EX2 R29, R0 ;  /* 0x00000000001d7308 */ /* 0x000fe20000000800 */
[-C--:B------:R-:W-:Y:S01]  /*9270*/  FMUL.FTZ R2, R2, R5.reuse ;  /* 0x0000000502027220 */ /* 0x080fe20000410000 */
[----:B------:R-:W-:Y:S02]  /*9280*/  WARPGROUP.DEPBAR.LE gsb0, 0x0 ;  /* 0x00008000000079c5 */ /* 0x000fe40000010000 */
[----:B------:R-:W-:Y:S01]  /*9290*/  WARPGROUP.ARRIVE ;  /* 0x00000000000079c5 */ /* 0x000fe20000000000 */
[----:B------:R-:W-:Y:S01]  /*92a0*/  FMUL.FTZ R168, R87, UR7 ;  /* 0x0000000757a87c20 */ /* 0x000fe20008410000 */
[-CC-:B------:R-:W-:Y:S01]  /*92b0*/  FFMA.FTZ R170, R10, R5.reuse, -R35.reuse ;  /* 0x000000050aaa7223 */ /* 0x180fe20000010823 */
[-CC-:B------:R-:W-:Y:S01]  /*92c0*/  FFMA.FTZ R15, R24, R5.reuse, -R35.reuse ;  /* 0x00000005180f7223 */ /* 0x180fe20000010823 */
[----:B------:R0:W-:Y:S01]  /*92d0*/  MUFU.EX2 R25, R194 ;  /* 0x000000c200197308 */ /* 0x0001e20000000800 */
[-CC-:B------:R-:W-:Y:S01]  /*92e0*/  FFMA.FTZ R21, R32, R5.reuse, -R35.reuse ;  /* 0x0000000520157223 */ /* 0x180fe20000010823 */
[----:B------:R-:W-:Y:S01]  /*92f0*/  HGMMA.64x128x16.F32.BF16 R88, R164, gdesc[UR12].tnspB, R88, gsb0 ;  /* 0x41e0000ca4587df0 */ /* 0x000fe20008001858 */
[----:B------:R-:W-:Y:S01]  /*9300*/  UIADD3 UR14, UR5, 0x280, URZ ;  /* 0x00000280050e7890 */ /* 0x000fe2000fffe03f */
[-CC-:B------:R-:W-:Y:S01]  /*9310*/  FFMA.FTZ R44, R202, R5.reuse, -R35.reuse ;  /* 0x00000005ca2c7223 */ /* 0x180fe20000010823 */
[----:B------:R-:W-:Y:S01]  /*9320*/  UMOV UR15, 0x40000040 ;  /* 0x40000040000f7882 */ /* 0x000fe20000000000 */
[-CC-:B------:R-:W-:Y:S01]  /*9330*/  FFMA.FTZ R51, R84, R5.reuse, -R35.reuse ;  /* 0x0000000554337223 */ /* 0x180fe20000010823 */
        /* <DEDUP_REMOVED lines=13> */
[----:B------:R-:W-:-:S04]  /*9410*/  FFMA.FTZ R84, R234, R5, -R35 ;  /* 0x00000005ea547223 */ /* 0x000fc80000010823 */
[----:B------:R2:W-:Y:S01]  /*9420*/  MUFU.EX2 R33, R206 ;  /* 0x000000ce00217308 */ /* 0x0005e20000000800 */
[----:B-1----:R-:W-:Y:S01]  /*9430*/  FMNMX.FTZ R0, R168, R41, !PT ;  /* 0x00000029a8007209 */ /* 0x002fe20007810000 */
[-CC-:B------:R-:W-:Y:S01]  /*9440*/  FFMA.FTZ R41, R218, R5.reuse, -R35.reuse ;  /* 0x00000005da297223 */ /* 0x180fe20000010823 */
[----:B0-----:R-:W-:-:S03]  /*9450*/  FFMA.FTZ R198, R172, R5, -R35 ;  /* 0x00000005acc67223 */ /* 0x001fc60000010823 */
[----:B------:R-:W0:Y:S02]  /*9460*/  SHFL.BFLY PT, R47, R0, 0x2, 0x1f ;  /* 0x0c401f00002f7f89 */ /* 0x000e2400000e0000 */
[----:B------:R-:W-:Y:S01]  /*9470*/  MUFU.EX2 R2, R2 ;  /* 0x0000000200027308 */ /* 0x000fe20000000800 */
[----:B--2---:R-:W-:-:S07]  /*9480*/  FFMA.FTZ R206, R232, R5, -R35 ;  /* 0x00000005e8ce7223 */ /* 0x004fce0000010823 */
[----:B------:R-:W-:Y:S08]  /*9490*/  MUFU.EX2 R13, R13 ;  /* 0x0000000d000d7308 */ /* 0x000ff00000000800 */
[----:B------:R-:W1:Y:S01]  /*94a0*/  MUFU.EX2 R170, R170 ;  /* 0x000000aa00aa7308 */ /* 0x000e620000000800 */
[----:B0-----:R-:W-:Y:S01]  /*94b0*/  FMNMX.FTZ R53, R0, R47, !PT ;  /* 0x0000002f00357209 */ /* 0x001fe20007810000 */
[----:B------:R-:W-:-:S06]  /*94c0*/  FFMA.FTZ R47, R226, R5, -R35 ;  /* 0x00000005e22f7223 */ /* 0x000fcc0000010823 */
[----:B------:R-:W-:Y:S01]  /*94d0*/  MUFU.EX2 R15, R15 ;  /* 0x0000000f000f7308 */ /* 0x000fe20000000800 */
[----:B------:R-:W0:Y:S07]  /*94e0*/  SHFL.BFLY PT, R10, R53, 0x1, 0x1f ;  /* 0x0c201f00350a7f89 */ /* 0x000e2e00000e0000 */
[----:B------:R-:W2:Y:S01]  /*94f0*/  MUFU.EX2 R24, R24 ;  /* 0x0000001800187308 */ /* 0x000ea20000000800 */
[----:B-1----:R-:W-:-:S07]  /*9500*/  F2FP.BF16.F32.PACK_AB R180, R170, R13 ;  /* 0x0000000daab4723e */ /* 0x002fce00000010ff */
[----:B------:R-:W-:Y:S08]  /*9510*/  MUFU.EX2 R21, R21 ;  /* 0x0000001500157308 */ /* 0x000ff00000000800 */
[----:B------:R-:W-:Y:S01]  /*9520*/  MUFU.EX2 R32, R32 ;  /* 0x0000002000207308 */ /* 0x000fe20000000800 */
[----:B--2---:R-:W-:Y:S02]  /*9530*/  F2FP.BF16.F32.PACK_AB R182, R24, R15 ;  /* 0x0000000f18b6723e */ /* 0x004fe400000010ff */
[----:B0-----:R-:W-:-:S05]  /*9540*/  FMNMX.FTZ R10, R53, R10, !PT ;  /* 0x0000000a350a7209 */ /* 0x001fca0007810000 */
[C---:B------:R-:W-:Y:S01]  /*9550*/  FADD.FTZ R0, -R10.reuse, R11 ;  /* 0x0000000b0a007221 */ /* 0x040fe20000010100 */
[-C--:B------:R-:W-:Y:S01]  /*9560*/  FMUL.FTZ R11, R10, R5.reuse ;  /* 0x000000050a0b7220 */ /* 0x080fe20000410000 */
[----:B------:R-:W-:Y:S02]  /*9570*/  MUFU.EX2 R44, R44 ;  /* 0x0000002c002c7308 */ /* 0x000fe40000000800 */
[-C--:B------:R-:W-:Y:S01]  /*9580*/  FMUL.FTZ R0, R0, R5.reuse ;  /* 0x0000000500007220 */ /* 0x080fe20000410000 */
[-CC-:B------:R-:W-:Y:S01]  /*9590*/  FFMA.FTZ R181, R14, R5.reuse, -R11.reuse ;  /* 0x000000050eb57223 */ /* 0x180fe2000001080b */
[-CC-:B------:R-:W-:Y:S01]  /*95a0*/  FFMA.FTZ R14, R20, R5.reuse, -R11.reuse ;  /* 0x00000005140e7223 */ /* 0x180fe2000001080b */
[-CC-:B------:R-:W-:Y:S01]  /*95b0*/  FFMA.FTZ R183, R26, R5.reuse, -R11.reuse ;  /* 0x000000051ab77223 */ /* 0x180fe2000001080b */
[-CC-:B------:R-:W-:Y:S01]  /*95c0*/  FFMA.FTZ R20, R28, R5.reuse, -R11.reuse ;  /* 0x000000051c147223 */ /* 0x180fe2000001080b */
[-CC-:B------:R-:W-:Y:S01]  /*95d0*/  FFMA.FTZ R177, R30, R5.reuse, -R11.reuse ;  /* 0x000000051eb17223 */ /* 0x180fe2000001080b */
[----:B------:R-:W-:Y:S01]  /*95e0*/  MUFU.EX2 R0, R0 ;  /* 0x0000000000007308 */ /* 0x000fe20000000800 */
[----:B------:R-:W-:Y:S01]  /*95f0*/  FFMA.FTZ R30, R42, R5, -R11 ;  /* 0x000000052a1e7223 */ /* 0x000fe2000001080b */
[----:B------:R-:W-:-:S02]  /*9600*/  IMAD.U32 R42, RZ, RZ, UR8 ;  /* 0x00000008ff2a7e24 */ /* 0x000fc4000f8e00ff */
[-CC-:B------:R-:W-:Y:S01]  /*9610*/  FFMA.FTZ R26, R34, R5.reuse, -R11.reuse ;  /* 0x00000005221a7223 */ /* 0x180fe2000001080b */
[-CC-:B------:R-:W-:Y:S01]  /*9620*/  FFMA.FTZ R179, R36, R5.reuse, -R11.reuse ;  /* 0x0000000524b37223 */ /* 0x180fe2000001080b */
[-CC-:B------:R-:W-:Y:S01]  /*9630*/  FFMA.FTZ R175, R46, R5.reuse, -R11.reuse ;  /* 0x000000052eaf7223 */ /* 0x180fe2000001080b */
[----:B------:R-:W-:Y:S02]  /*9640*/  @!P1 VIADD R42, R42, 0x34860 ;  /* 0x000348602a2a9836 */ /* 0x000fe40000000000 */
[-CC-:B------:R-:W-:Y:S01]  /*9650*/  FFMA.FTZ R28, R38, R5.reuse, -R11.reuse ;  /* 0x00000005261c7223 */ /* 0x180fe2000001080b */
[----:B------:R-:W0:Y:S01]  /*9660*/  MUFU.EX2 R181, R181 ;  /* 0x000000b500b57308 */ /* 0x000e220000000800 */
[-CC-:B------:R-:W-:Y:S01]  /*9670*/  FFMA.FTZ R173, R40, R5.reuse, -R11.reuse ;  /* 0x0000000528ad7223 */ /* 0x180fe2000001080b */
[-CC-:B------:R-:W-:Y:S01]  /*9680*/  FFMA.FTZ R34, R176, R5.reuse, -R11.reuse ;  /* 0x00000005b0227223 */ /* 0x180fe2000001080b */
[----:B------:R-:W-:Y:S01]  /*9690*/  @!P1 PRMT R46, RZ, 0x654, R42 ;  /* 0x00000654ff2e9816 */ /* 0x000fe2000000002a */
[-CC-:B------:R-:W-:Y:S01]  /*96a0*/  FFMA.FTZ R169, R48, R5.reuse, -R11.reuse ;  /* 0x0000000530a97223 */ /* 0x180fe2000001080b */
[-CC-:B------:R-:W-:Y:S01]  /*96b0*/  FFMA.FTZ R36, R50, R5.reuse, -R11.reuse ;  /* 0x0000000532247223 */ /* 0x180fe2000001080b */
[-CC-:B------:R-:W-:Y:S01]  /*96c0*/  FFMA.FTZ R171, R52, R5.reuse, -R11.reuse ;  /* 0x0000000534ab7223 */ /* 0x180fe2000001080b */
[-CC-:B------:R-:W-:Y:S01]  /*96d0*/  FFMA.FTZ R38, R54, R5.reuse, -R11.reuse ;  /* 0x0000000536267223 */ /* 0x180fe2000001080b */
[----:B------:R-:W1:Y:S01]  /*96e0*/  MUFU.EX2 R14, R14 ;  /* 0x0000000e000e7308 */ /* 0x000e620000000800 */
[-CC-:B------:R-:W-:Y:S01]  /*96f0*/  FFMA.FTZ R40, R58, R5.reuse, -R11.reuse ;  /* 0x000000053a287223 */ /* 0x180fe2000001080b */
[-CC-:B------:R-:W-:Y:S01]  /*9700*/  FFMA.FTZ R64, R64, R5.reuse, -R11.reuse ;  /* 0x0000000540407223 */ /* 0x180fe2000001080b */
[-CC-:B------:R-:W-:Y:S01]  /*9710*/  FFMA.FTZ R66, R66, R5.reuse, -R11.reuse ;  /* 0x0000000542427223 */ /* 0x180fe2000001080b */
[-CC-:B------:R-:W-:Y:S01]  /*9720*/  FFMA.FTZ R68, R68, R5.reuse, -R11.reuse ;  /* 0x0000000544447223 */ /* 0x180fe2000001080b */
[-CC-:B------:R-:W-:Y:S01]  /*9730*/  FFMA.FTZ R70, R70, R5.reuse, -R11.reuse ;  /* 0x0000000546467223 */ /* 0x180fe2000001080b */
[-CC-:B------:R-:W-:Y:S01]  /*9740*/  FFMA.FTZ R72, R72, R5.reuse, -R11.reuse ;  /* 0x0000000548487223 */ /* 0x180fe2000001080b */
[----:B------:R-:W-:Y:S01]  /*9750*/  FFMA.FTZ R74, R74, R5, -R11 ;  /* 0x000000054a4a7223 */ /* 0x000fe2000001080b */
[----:B------:R-:W-:Y:S01]  /*9760*/  MUFU.EX2 R183, R183 ;  /* 0x000000b700b77308 */ /* 0x000fe20000000800 */
[----:B0-----:R-:W-:Y:S01]  /*9770*/  FFMA.FTZ R3, R0, R3, R181 ;  /* 0x0000000300037223 */ /* 0x001fe200000100b5 */
[-CC-:B------:R-:W-:Y:S01]  /*9780*/  FFMA.FTZ R76, R76, R5.reuse, -R11.reuse ;  /* 0x000000054c4c7223 */ /* 0x180fe2000001080b */
[-CC-:B------:R-:W-:Y:S01]  /*9790*/  FFMA.FTZ R78, R78, R5.reuse, -R11.reuse ;  /* 0x000000054e4e7223 */ /* 0x180fe2000001080b */
[-CC-:B------:R-:W-:Y:S01]  /*97a0*/  FFMA.FTZ R80, R80, R5.reuse, -R11.reuse ;  /* 0x0000000550507223 */ /* 0x180fe2000001080b */
[-CC-:B------:R-:W-:Y:S01]  /*97b0*/  FFMA.FTZ R82, R82, R5.reuse, -R11.reuse ;  /* 0x0000000552527223 */ /* 0x180fe2000001080b */
[----:B------:R-:W-:Y:S01]  /*97c0*/  FFMA.FTZ R86, R86, R5, -R11 ;  /* 0x0000000556567223 */ /* 0x000fe2000001080b */
[----:B------:R-:W-:Y:S01]  /*97d0*/  F2FP.BF16.F32.PACK_AB R176, R32, R21 ;  /* 0x0000001520b0723e */ /* 0x000fe200000010ff */
[----:B------:R-:W-:Y:S01]  /*97e0*/  MUFU.EX2 R20, R20 ;  /* 0x0000001400147308 */ /* 0x000fe20000000800 */
[C---:B-1----:R-:W-:Y:S01]  /*97f0*/  FADD.FTZ R42, R14.reuse, R3 ;  /* 0x000000030e2a7221 */ /* 0x042fe20000010000 */
[----:B------:R-:W-:-:S02]  /*9800*/  F2FP.BF16.F32.PACK_AB R181, R14, R181 ;  /* 0x000000b50eb5723e */ /* 0x000fc400000010ff */
[----:B------:R-:W-:-:S04]  /*9810*/  F2FP.BF16.F32.PACK_AB R174, R44, R29 ;  /* 0x0000001d2cae723e */ /* 0x000fc800000010ff */
        /* <DEDUP_REMOVED lines=12> */
[----:B------:R-:W-:Y:S01]  /*98e0*/  FFMA.FTZ R167, R60, R5, -R11 ;  /* 0x000000053ca77223 */ /* 0x000fe2000001080b */
[----:B------:R-:W-:-:S02]  /*98f0*/  UMOV UR5, UR37 ;  /* 0x0000002500057c82 */ /* 0x000fc40008000000 */
[----:B------:R-:W-:Y:S08]  /*9900*/  MUFU.EX2 R179, R179 ;  /* 0x000000b300b37308 */ /* 0x000ff00000000800 */
[----:B------:R-:W-:Y:S08]  /*9910*/  MUFU.EX2 R164, R164 ;  /* 0x000000a400a47308 */ /* 0x000ff00000000800 */
[----:B------:R-:W-:Y:S08]  /*9920*/  MUFU.EX2 R28, R28 ;  /* 0x0000001c001c7308 */ /* 0x000ff00000000800 */
[----:B------:R-:W-:Y:S08]  /*9930*/  MUFU.EX2 R173, R173 ;  /* 0x000000ad00ad7308 */ /* 0x000ff00000000800 */
[----:B------:R-:W0:Y:S08]  /*9940*/  MUFU.EX2 R166, R166 ;  /* 0x000000a600a67308 */ /* 0x000e300000000800 */
[----:B------:R-:W-:Y:S08]  /*9950*/  MUFU.EX2 R30, R30 ;  /* 0x0000001e001e7308 */ /* 0x000ff00000000800 */
[----:B------:R-:W-:Y:S01]  /*9960*/  MUFU.EX2 R175, R175 ;  /* 0x000000af00af7308 */ /* 0x000fe20000000800 */
[----:B0-----:R-:W-:-:S07]  /*9970*/  F2FP.BF16.F32.PACK_AB R172, R166, R27 ;  /* 0x0000001ba6ac723e */ /* 0x001fce00000010ff */
[----:B------:R-:W-:Y:S08]  /*9980*/  MUFU.EX2 R34, R34 ;  /* 0x0000002200227308 */ /* 0x000ff00000000800 */
[----:B------:R0:W-:Y:S08]  /*9990*/  MUFU.EX2 R31, R178 ;  /* 0x000000b2001f7308 */ /* 0x0001f00000000800 */
        /* <DEDUP_REMOVED lines=13> */
[----:B------:R-:W-:Y:S02]  /*9a70*/  IMAD.U32 R35, RZ, RZ, UR9 ;  /* 0x00000009ff237e24 */ /* 0x000fe4000f8e00ff */
[----:B------:R-:W-:Y:S01]  /*9a80*/  MUFU.EX2 R40, R40 ;  /* 0x0000002800287308 */ /* 0x000fe20000000800 */
[----:B------:R-:W-:Y:S01]  /*9a90*/  HGMMA.64x128x16.F32.BF16 R88, R156, gdesc[UR12].tnspB, R88, gsb0 ;  /* 0x41e0000c9c587df0 */ /* 0x000fe20008001858 */
[----:B------:R-:W-:Y:S01]  /*9aa0*/  UMOV UR14, UR6 ;  /* 0x00000006000e7c82 */ /* 0x000fe20008000000 */
[----:B------:R-:W-:Y:S01]  /*9ab0*/  UMOV UR15, 0x40000040 ;  /* 0x40000040000f7882 */ /* 0x000fe20000000000 */
[----:B------:R-:W-:Y:S01]  /*9ac0*/  @!P1 LEA R35, R35, UR38, 0x3 ;  /* 0x0000002623239c11 */ /* 0x000fe2000f8e18ff */
[----:B------:R-:W-:-:S03]  /*9ad0*/  UIADD3 UR6, UR4, -0x1, URZ ;  /* 0xffffffff04067890 */ /* 0x000fc6000fffe03f */
[----:B------:R-:W-:Y:S01]  /*9ae0*/  MUFU.EX2 R160, R160 ;  /* 0x000000a000a07308 */ /* 0x000fe20000000800 */
[----:B------:R-:W-:-:S04]  /*9af0*/  @!P1 IADD3 R35, R35, 0x34840, RZ ;  /* 0x0003484023239810 */ /* 0x000fc80007ffe0ff */
[----:B------:R-:W-:Y:S01]  /*9b00*/  @!P1 PRMT R35, RZ, 0x654, R35 ;  /* 0x00000654ff239816 */ /* 0x000fe20000000023 */
[----:B------:R-:W-:Y:S01]  /*9b10*/  UMOV UR4, UR6 ;  /* 0x0000000600047c82 */ /* 0x000fe20008000000 */
[----:B------:R-:W-:Y:S01]  /*9b20*/  UMOV UR6, UR36 ;  /* 0x0000002400067c82 */ /* 0x000fe20008000000 */
        /* <DEDUP_REMOVED lines=11> */
[----:B------:R-:W0:Y:S08]  /*9be0*/  MUFU.EX2 R70, R70 ;  /* 0x0000004600467308 */ /* 0x000e300000000800 */
[----:B------:R-:W-:Y:S08]  /*9bf0*/  MUFU.EX2 R45, R45 ;  /* 0x0000002d002d7308 */ /* 0x000ff00000000800 */
[----:B------:R-:W-:Y:S01]  /*9c00*/  MUFU.EX2 R72, R72 ;  /* 0x0000004800487308 */ /* 0x000fe20000000800 */
[----:B0-----:R-:W-:-:S07]  /*9c10*/  F2FP.BF16.F32.PACK_AB R163, R70, R68 ;  /* 0x0000004446a3723e */ /* 0x001fce00000010ff */
[----:B------:R-:W0:Y:S08]  /*9c20*/  MUFU.EX2 R202, R202 ;  /* 0x000000ca00ca7308 */ /* 0x000e300000000800 */
[----:B------:R-:W1:Y:S08]  /*9c30*/  MUFU.EX2 R74, R74 ;  /* 0x0000004a004a7308 */ /* 0x000e700000000800 */
[----:B------:R-:W-:Y:S01]  /*9c40*/  MUFU.EX2 R47, R47 ;  /* 0x0000002f002f7308 */ /* 0x000fe20000000800 */
[----:B------:R-:W-:-:S02]  /*9c50*/  WARPGROUP.DEPBAR.LE gsb0, 0x0 ;  /* 0x00008000000079c5 */ /* 0x000fc40000010000 */
[----:B------:R-:W-:-:S05]  /*9c60*/  WARPGROUP.ARRIVE ;  /* 0x00000000000079c5 */ /* 0x000fca0000000000 */
[----:B------:R-:W-:Y:S01]  /*9c70*/  MUFU.EX2 R76, R76 ;  /* 0x0000004c004c7308 */ /* 0x000fe20000000800 */
[----:B0-----:R-:W-:Y:S02]  /*9c80*/  F2FP.BF16.F32.PACK_AB R156, R202, R45 ;  /* 0x0000002dca9c723e */ /* 0x001fe400000010ff */
[----:B-1----:R-:W-:Y:S01]  /*9c90*/  F2FP.BF16.F32.PACK_AB R157, R74, R72 ;  /* 0x000000484a9d723e */ /* 0x002fe200000010ff */
[----:B------:R-:W-:Y:S04]  /*9ca0*/  HGMMA.64x128x16.F32.BF16 R88, R152, gdesc[UR12].tnspB, R88, gsb0 ;  /* 0x41e0000c98587df0 */ /* 0x000fe80008001858 */
[----:B------:R-:W0:Y:S08]  /*9cb0*/  MUFU.EX2 R204, R204 ;  /* 0x000000cc00cc7308 */ /* 0x000e300000000800 */
[----:B------:R-:W1:Y:S08]  /*9cc0*/  MUFU.EX2 R78, R78 ;  /* 0x0000004e004e7308 */ /* 0x000e700000000800 */
[----:B------:R-:W-:Y:S01]  /*9cd0*/  MUFU.EX2 R49, R49 ;  /* 0x0000003100317308 */ /* 0x000fe20000000800 */
[----:B0-----:R-:W-:-:S07]  /*9ce0*/  F2FP.BF16.F32.PACK_AB R158, R204, R47 ;  /* 0x0000002fcc9e723e */ /* 0x001fce00000010ff */
[----:B------:R-:W-:Y:S01]  /*9cf0*/  MUFU.EX2 R80, R80 ;  /* 0x0000005000507308 */ /* 0x000fe20000000800 */
[----:B-1----:R-:W-:-:S07]  /*9d00*/  F2FP.BF16.F32.PACK_AB R159, R78, R76 ;  /* 0x0000004c4e9f723e */ /* 0x002fce00000010ff */
[----:B------:R-:W0:Y:S08]  /*9d10*/  MUFU.EX2 R206, R206 ;  /* 0x000000ce00ce7308 */ /* 0x000e300000000800 */
[----:B------:R-:W1:Y:S08]  /*9d20*/  MUFU.EX2 R82, R82 ;  /* 0x0000005200527308 */ /* 0x000e700000000800 */
[----:B------:R-:W-:Y:S08]  /*9d30*/  MUFU.EX2 R51, R51 ;  /* 0x0000003300337308 */ /* 0x000ff00000000800 */
[----:B------:R-:W-:Y:S08]  /*9d40*/  MUFU.EX2 R86, R86 ;  /* 0x0000005600567308 */ /* 0x000ff00000000800 */
[----:B------:R-:W2:Y:S01]  /*9d50*/  MUFU.EX2 R84, R84 ;  /* 0x0000005400547308 */ /* 0x000ea20000000800 */
[----:B------:R-:W-:-:S02]  /*9d60*/  WARPGROUP.DEPBAR.LE gsb0, 0x0 ;  /* 0x00008000000079c5 */ /* 0x000fc40000010000 */
[----:B------:R3:W-:Y:S01]  /*9d70*/  @!P1 SYNCS.ARRIVE.TRANS64.RED.A1T0 RZ, [R35+URZ], RZ ;  /* 0x000000ff23ff99a7 */ /* 0x0007e2000810043f */
[----:B0-----:R-:W-:Y:S02]  /*9d80*/  F2FP.BF16.F32.PACK_AB R152, R206, R49 ;  /* 0x00000031ce98723e */ /* 0x001fe400000010ff */
[----:B-1----:R-:W-:Y:S02]  /*9d90*/  F2FP.BF16.F32.PACK_AB R153, R82, R80 ;  /* 0x000000505299723e */ /* 0x002fe400000010ff */
[----:B--2---:R-:W-:Y:S01]  /*9da0*/  F2FP.BF16.F32.PACK_AB R154, R84, R51 ;  /* 0x00000033549a723e */ /* 0x004fe200000010ff */
[----:B---3--:R-:W-:Y:S01]  /*9db0*/  FFMA.FTZ R35, R2, R4, R13 ;  /* 0x0000000402237223 */ /* 0x008fe2000001000d */
[----:B------:R0:W-:Y:S03]  /*9dc0*/  @!P1 SYNCS.ARRIVE.TRANS64.RED.A1T0 RZ, [R46+URZ], RZ ;  /* 0x000000ff2eff99a7 */ /* 0x0001e6000810043f */
[----:B------:R-:W-:Y:S01]  /*9dd0*/  FADD.FTZ R4, R170, R35 ;  /* 0x00000023aa047221 */ /* 0x000fe20000010000 */
[----:B------:R-:W-:Y:S01]  /*9de0*/  FADD.FTZ R35, R183, R42 ;  /* 0x0000002ab7237221 */ /* 0x000fe20000010000 */
[----:B------:R-:W-:-:S02]  /*9df0*/  F2FP.BF16.F32.PACK_AB R183, R20, R183 ;  /* 0x000000b714b7723e */ /* 0x000fc400000010ff */
[----:B------:R-:W-:Y:S01]  /*9e00*/  FADD.FTZ R3, R15, R4 ;  /* 0x000000040f037221 */ /* 0x000fe20000010000 */
[----:B0-----:R-:W-:Y:S01]  /*9e10*/  FADD.FTZ R46, R20, R35 ;  /* 0x00000023142e7221 */ /* 0x001fe20000010000 */
[-CC-:B------:R-:W-:Y:S01]  /*9e20*/  FFMA.FTZ R4, R62, R5.reuse, -R11.reuse ;  /* 0x000000053e047223 */ /* 0x180fe2000001080b */
[----:B------:R-:W-:Y:S01]  /*9e30*/  FFMA.FTZ R11, R168, R5, -R11 ;  /* 0x00000005a80b7223 */ /* 0x000fe2000001080b */
[----:B------:R-:W-:Y:S01]  /*9e40*/  FADD.FTZ R42, R24, R3 ;  /* 0x00000003182a7221 */ /* 0x000fe20000010000 */
[----:B------:R-:W-:Y:S01]  /*9e50*/  FADD.FTZ R35, R177, R46 ;  /* 0x0000002eb1237221 */ /* 0x000fe20000010000 */
[C---:B------:R-:W-:Y:S02]  /*9e60*/  F2FP.BF16.F32.PACK_AB R177, R26.reuse, R177 ;  /* 0x000000b11ab1723e */ /* 0x040fe400000010ff */
[----:B------:R-:W-:Y:S01]  /*9e70*/  FADD.FTZ R3, R21, R42 ;  /* 0x0000002a15037221 */ /* 0x000fe20000010000 */
[----:B------:R-:W-:Y:S01]  /*9e80*/  FADD.FTZ R46, R26, R35 ;  /* 0x000000231a2e7221 */ /* 0x000fe20000010000 */
[----:B------:R-:W-:Y:S01]  /*9e90*/  MUFU.EX2 R4, R4 ;  /* 0x0000000400047308 */ /* 0x000fe20000000800 */
[----:B------:R-:W-:Y:S01]  /*9ea0*/  F2FP.BF16.F32.PACK_AB R168, R194, R31 ;  /* 0x0000001fc2a8723e */ /* 0x000fe200000010ff */
[----:B------:R-:W-:Y:S01]  /*9eb0*/  FADD.FTZ R42, R32, R3 ;  /* 0x00000003202a7221 */ /* 0x000fe20000010000 */
[----:B------:R-:W-:Y:S01]  /*9ec0*/  FADD.FTZ R35, R179, R46 ;  /* 0x0000002eb3237221 */ /* 0x000fe20000010000 */
[----:B------:R-:W-:-:S02]  /*9ed0*/  F2FP.BF16.F32.PACK_AB R179, R28, R179 ;  /* 0x000000b31cb3723e */ /* 0x000fc400000010ff */
[----:B------:R-:W-:Y:S01]  /*9ee0*/  FADD.FTZ R3, R25, R42 ;  /* 0x0000002a19037221 */ /* 0x000fe20000010000 */
[----:B------:R-:W-:Y:S01]  /*9ef0*/  FADD.FTZ R46, R28, R35 ;  /* 0x000000231c2e7221 */ /* 0x000fe20000010000 */
[----:B------:R-:W0:Y:S01]  /*9f00*/  MUFU.EX2 R11, R11 ;  /* 0x0000000b000b7308 */ /* 0x000e220000000800 */
[----:B------:R-:W-:Y:S01]  /*9f10*/  F2FP.BF16.F32.PACK_AB R170, R196, R33 ;  /* 0x00000021c4aa723e */ /* 0x000fe200000010ff */
[----:B------:R-:W-:Y:S01]  /*9f20*/  FADD.FTZ R42, R164, R3 ;  /* 0x00000003a42a7221 */ /* 0x000fe20000010000 */
[----:B------:R-:W-:Y:S01]  /*9f30*/  FADD.FTZ R35, R173, R46 ;  /* 0x0000002ead237221 */ /* 0x000fe20000010000 */
[----:B------:R-:W-:Y:S02]  /*9f40*/  F2FP.BF16.F32.PACK_AB R164, R160, R37 ;  /* 0x00000025a0a4723e */ /* 0x000fe400000010ff */
[----:B------:R-:W-:Y:S01]  /*9f50*/  FADD.FTZ R3, R27, R42 ;  /* 0x0000002a1b037221 */ /* 0x000fe20000010000 */
[C---:B------:R-:W-:Y:S01]  /*9f60*/  FADD.FTZ R46, R30.reuse, R35 ;  /* 0x000000231e2e7221 */ /* 0x040fe20000010000 */
[----:B------:R-:W-:-:S02]  /*9f70*/  F2FP.BF16.F32.PACK_AB R173, R30, R173 ;  /* 0x000000ad1ead723e */ /* 0x000fc400000010ff */
[----:B------:R-:W-:Y:S01]  /*9f80*/  FADD.FTZ R42, R166, R3 ;  /* 0x00000003a62a7221 */ /* 0x000fe20000010000 */
[----:B------:R-:W-:Y:S01]  /*9f90*/  FADD.FTZ R35, R175, R46 ;  /* 0x0000002eaf237221 */ /* 0x000fe20000010000 */
[----:B------:R-:W-:Y:S02]  /*9fa0*/  F2FP.BF16.F32.PACK_AB R166, R162, R39 ;  /* 0x00000027a2a6723e */ /* 0x000fe400000010ff */
[----:B------:R-:W-:Y:S01]  /*9fb0*/  FADD.FTZ R3, R29, R42 ;  /* 0x0000002a1d037221 */ /* 0x000fe20000010000 */
[C---:B------:R-:W-:Y:S01]  /*9fc0*/  FADD.FTZ R46, R34.reuse, R35 ;  /* 0x00000023222e7221 */ /* 0x040fe20000010000 */
[----:B------:R-:W-:Y:S02]  /*9fd0*/  F2FP.BF16.F32.PACK_AB R175, R34, R175 ;  /* 0x000000af22af723e */ /* 0x000fe400000010ff */
[----:B------:R-:W-:Y:S01]  /*9fe0*/  FADD.FTZ R42, R44, R3 ;  /* 0x000000032c2a7221 */ /* 0x000fe20000010000 */
[----:B------:R-:W-:Y:S01]  /*9ff0*/  FADD.FTZ R13, R169, R46 ;  /* 0x0000002ea90d7221 */ /* 0x000fe20000010000 */
[----:B0-----:R-:W-:-:S02]  /*a000*/  F2FP.BF16.F32.PACK_AB R155, R11, R86 ;  /* 0x000000560b9b723e */ /* 0x001fc400000010ff */
[----:B------:R-:W-:Y:S01]  /*a010*/  FADD.FTZ R3, R31, R42 ;  /* 0x0000002a1f037221 */ /* 0x000fe20000010000 */
[C---:B------:R-:W-:Y:S01]  /*a020*/  FADD.FTZ R24, R36.reuse, R13 ;  /* 0x0000000d24187221 */ /* 0x040fe20000010000 */
        /* <DEDUP_REMOVED lines=15> */
[----:B------:R-:W-:Y:S01]  /*a120*/  FADD.FTZ R13, R4, R13 ;  /* 0x0000000d040d7221 */ /* 0x000fe20000010000 */
[----:B------:R-:W-:Y:S02]  /*a130*/  F2FP.BF16.F32.PACK_AB R160, R198, R41 ;  /* 0x00000029c6a0723e */ /* 0x000fe400000010ff */
[----:B------:R-:W-:Y:S01]  /*a140*/  FADD.FTZ R14, R162, R3 ;  /* 0x00000003a20e7221 */ /* 0x000fe20000010000 */
[----:B------:R-:W-:Y:S01]  /*a150*/  FADD.FTZ R13, R64, R13 ;  /* 0x0000000d400d7221 */ /* 0x000fe20000010000 */
[----:B------:R-:W-:-:S02]  /*a160*/  F2FP.BF16.F32.PACK_AB R162, R200, R43 ;  /* 0x0000002bc8a2723e */ /* 0x000fc400000010ff */
[----:B------:R-:W-:Y:S01]  /*a170*/  FADD.FTZ R3, R41, R14 ;  /* 0x0000000e29037221 */ /* 0x000fe20000010000 */
[----:B------:R-:W-:-:S03]  /*a180*/  FADD.FTZ R13, R66, R13 ;  /* 0x0000000d420d7221 */ /* 0x000fc60000010000 */
        /* <DEDUP_REMOVED lines=18> */
[----:B------:R-:W-:-:S04]  /*a2b0*/  FADD.FTZ R3, R51, R4 ;  /* 0x0000000433037221 */ /* 0x000fc80000010000 */
[----:B------:R-:W-:Y:S01]  /*a2c0*/  FADD.FTZ R4, R84, R3 ;  /* 0x0000000354047221 */ /* 0x000fe20000010000 */
[----:B------:R-:W-:Y:S01]  /*a2d0*/  FADD.FTZ R3, R11, R13 ;  /* 0x0000000d0b037221 */ /* 0x000fe20000010000 */
[----:B------:R-:W-:Y:S02]  /*a2e0*/  IMAD.MOV.U32 R11, RZ, RZ, R10 ;  /* 0x000000ffff0b7224 */ /* 0x000fe400078e000a */
[----:B------:R-:W-:Y:S01]  /*a2f0*/  IMAD.MOV.U32 R13, RZ, RZ, R12 ;  /* 0x000000ffff0d7224 */ /* 0x000fe200078e000c */
[----:B------:R-:W-:Y:S06]  /*a300*/  @P2 BRA `(.L_x_2262) ;  /* 0xffffffd400a42947 */ /* 0x000fec000383ffff */
.L_x_2253:
        /* <DEDUP_REMOVED lines=67> */
.L_x_2263:
[----:B------:R-:W-:Y:S01]  /*a740*/  ULEA UR5, UR36, UR38, 0x3 ;  /* 0x0000002624057291 */ /* 0x000fe2000f8e183f */
[----:B------:R-:W-:-:S05]  /*a750*/  IMAD.U32 R0, RZ, RZ, UR37 ;  /* 0x00000025ff007e24 */ /* 0x000fca000f8e00ff */
[----:B------:R-:W-:-:S04]  /*a760*/  SHF.L.U32 R0, R0, 0x1f, RZ ;  /* 0x0000001f00007819 */ /* 0x000fc800000006ff */
[----:B------:R0:W1:Y:S01]  /*a770*/  SYNCS.PHASECHK.TRANS64.TRYWAIT P2, [UR5+0x34850], R0 ;  /* 0x03485000ff0075a7 */ /* 0x0000620008040145 */
[----:B------:R-:W-:Y:S05]  /*a780*/  @!P0 BRA `(.L_x_2264) ;  /* 0x0000000000048947 */ /* 0x000fea0003800000 */
[----:B------:R-:W-:Y:S01]  /*a790*/  BPT.TRAP 0x1 ;  /* 0x000000040000795c */ /* 0x000fe20000300000 */
.L_x_2264:
[----:B-1----:R-:W-:Y:S05]  /*a7a0*/  @P2 BRA `(.L_x_2265) ;  /* 0x0000000000082947 */ /* 0x002fea0003800000 */
[----:B------:R-:W1:Y:S02]  /*a7b0*/  SYNCS.PHASECHK.TRANS64.TRYWAIT P0, [UR5+0x34850], R0 ;  /* 0x03485000ff0075a7 */ /* 0x000e640008000145 */
[----:B-1----:R-:W-:Y:S05]  /*a7c0*/  @!P0 BRA `(.L_x_2266) ;  /* 0x0000007000dc8947 */ /* 0x002fea0003800000 */
.L_x_2265:
[----:B------:R-:W-:Y:S01]  /*a7d0*/  UIADD3 UR38, UR38, 0x400, URZ ;  /* 0x0000040026267890 */ /* 0x000fe2000fffe03f */
[----:B------:R-:W-:Y:S01]  /*a7e0*/  WARPGROUP.ARRIVE ;  /* 0x00000000000079c5 */ /* 0x000fe20000000000 */
[----:B------:R-:W-:Y:S01]  /*a7f0*/  UMOV UR7, 0x40000040 ;  /* 0x4000004000077882 */ /* 0x000fe20000000000 */
[----:B-1----:R-:W1:Y:S01]  /*a800*/  SHFL.BFLY PT, R7, R4, 0x2, 0x1f ;  /* 0x0c401f0004077f89 */ /* 0x002e6200000e0000 */
[----:B------:R-:W-:Y:S01]  /*a810*/  USHF.R.U32.HI UR38, URZ, 0x4, UR38 ;  /* 0x000000043f267899 */ /* 0x000fe20008011626 */
[----:B------:R-:W-:Y:S01]  /*a820*/  R2UR UR8, R185 ;  /* 0x00000000b90872ca */ /* 0x000fe200000e0000 */
[----:B------:R-:W-:Y:S01]  /*a830*/  IMAD.MOV.U32 R88, RZ, RZ, -0x800000 ;  /* 0xff800000ff587424 */ /* 0x000fe200078e00ff */
[----:B0-----:R-:W0:Y:S01]  /*a840*/  SHFL.BFLY PT, R0, R3, 0x2, 0x1f ;  /* 0x0c401f0003007f89 */ /* 0x001e2200000e0000 */
[----:B------:R-:W-:-:S04]  /*a850*/  ULOP3.LUT UR38, UR38, 0x3fff, URZ, 0xc0, !UPT ;  /* 0x00003fff26267892 */ /* 0x000fc8000f8ec03f */
[----:B------:R-:W-:-:S04]  /*a860*/  ULOP3.LUT UR4, UR38, 0x4000000, URZ, 0xfc, !UPT ;  /* 0x0400000026047892 */ /* 0x000fc8000f8efc3f */
[----:B------:R-:W-:Y:S02]  /*a870*/  ULEA UR4, UR36, UR4, 0xb ;  /* 0x0000000424047291 */ /* 0x000fe4000f8e583f */
[----:B------:R-:W-:Y:S02]  /*a880*/  UIADD3 UR36, UR36, 0x1, URZ ;  /* 0x0000000124247890 */ /* 0x000fe4000fffe03f */
[----:B------:R-:W-:Y:S02]  /*a890*/  UIADD3 UR8, UR8, 0x1, URZ ;  /* 0x0000000108087890 */ /* 0x000fe4000fffe03f */
[----:B------:R-:W-:Y:S01]  /*a8a0*/  UISETP.NE.AND UP0, UPT, UR36, 0x2, UPT ;  /* 0x000000022400788c */ /* 0x000fe2000bf05270 */
[----:B------:R-:W-:Y:S02]  /*a8b0*/  UMOV UR6, UR4 ;  /* 0x0000000400067c82 */ /* 0x000fe40008000000 */
[----:B------:R-:W-:Y:S01]  /*a8c0*/  HGMMA.64x128x16.F32.BF16 R24, R180, gdesc[UR4].tnspB, R24, gsb0 ;  /* 0x41e00004b4187df0 */ /* 0x000fe20008001818 */
[----:B------:R-:W-:Y:S01]  /*a8d0*/  UIADD3 UR6, UR4, 0x80, URZ ;  /* 0x0000008004067890 */ /* 0x000fe2000fffe03f */
[----:B-1----:R-:W-:Y:S01]  /*a8e0*/  FADD.FTZ R7, R7, R4 ;  /* 0x0000000407077221 */ /* 0x002fe20000010000 */
[----:B------:R-:W-:Y:S01]  /*a8f0*/  UMOV UR7, 0x40000040 ;  /* 0x4000004000077882 */ /* 0x000fe20000000000 */
[----:B------:R-:W-:-:S02]  /*a900*/  IMAD.MOV.U32 R4, RZ, RZ, RZ ;  /* 0x000000ffff047224 */ /* 0x000fc400078e00ff */
[----:B0-----:R-:W-:Y:S01]  /*a910*/  FADD.FTZ R2, R0, R3 ;  /* 0x0000000300027221 */ /* 0x001fe20000010000 */
[----:B------:R-:W-:Y:S01]  /*a920*/  IMAD.MOV.U32 R3, RZ, RZ, RZ ;  /* 0x000000ffff037224 */ /* 0x000fe200078e00ff */
[----:B------:R-:W0:Y:S01]  /*a930*/  SHFL.BFLY PT, R0, R7, 0x1, 0x1f ;  /* 0x0c201f0007007f89 */ /* 0x000e2200000e0000 */
[----:B------:R-:W-:Y:S01]  /*a940*/  IMAD.U32 R185, RZ, RZ, UR8 ;  /* 0x00000008ffb97e24 */ /* 0x000fe2000f8e00ff */
[----:B------:R-:W-:Y:S02]  /*a950*/  USEL UR36, UR36, URZ, UP0 ;  /* 0x0000003f24247287 */ /* 0x000fe40008000000 */
[----:B------:R-:W1:Y:S01]  /*a960*/  SHFL.BFLY PT, R9, R2, 0x1, 0x1f ;  /* 0x0c201f0002097f89 */ /* 0x000e6200000e0000 */
[----:B0-----:R-:W-:Y:S01]  /*a970*/  FADD.FTZ R11, R7, R0 ;  /* 0x00000000070b7221 */ /* 0x001fe20000010000 */
[----:B------:R-:W-:Y:S02]  /*a980*/  IMAD.MOV.U32 R0, RZ, RZ, -0x800000 ;  /* 0xff800000ff007424 */ /* 0x000fe400078e00ff */
[----:B-1----:R-:W-:-:S02]  /*a990*/  FADD.FTZ R9, R2, R9 ;  /* 0x0000000902097221 */ /* 0x002fc40000010000 */
[----:B------:R-:W-:Y:S01]  /*a9a0*/  FSETP.NE.FTZ.AND P0, PT, R11, RZ, PT ;  /* 0x000000ff0b00720b */ /* 0x000fe20003f15000 */
[----:B------:R-:W-:Y:S02]  /*a9b0*/  IMAD.U32 R2, RZ, RZ, UR5 ;  /* 0x00000005ff027e24 */ /* 0x000fe4000f8e00ff */
[----:B------:R-:W-:Y:S02]  /*a9c0*/  FSETP.NE.FTZ.AND P2, PT, R9, RZ, PT ;  /* 0x000000ff0900720b */ /* 0x000fe40003f55000 */
[----:B------:R-:W-:-:S05]  /*a9d0*/  @!P1 VIADD R2, R2, 0x34860 ;  /* 0x0003486002029836 */ /* 0x000fca0000000000 */
[----:B------:R-:W-:-:S03]  /*a9e0*/  @!P1 PRMT R2, RZ, 0x654, R2 ;  /* 0x00000654ff029816 */ /* 0x000fc60000000002 */
[----:B------:R-:W0:Y:S01]  /*a9f0*/  @P0 MUFU.LG2 R6, R11 ;  /* 0x0000000b00060308 */ /* 0x000e220000000c00 */
[C---:B------:R-:W-:Y:S02]  /*aa00*/  @P0 FMUL.FTZ R7, R5.reuse, 0.69314718246459960938 ;  /* 0x3f31721805070820 */ /* 0x040fe40000410000 */
[----:B------:R-:W-:-:S05]  /*aa10*/  @P2 FMUL.FTZ R14, R5, 0.69314718246459960938 ;  /* 0x3f317218050e2820 */ /* 0x000fca0000410000 */
        /* <DEDUP_REMOVED lines=110> */
.L_x_2236:
[----:B------:R-:W0:Y:S01]  /*b100*/  S2R R3, SR_CgaCtaId ;  /* 0x0000000000037919 */ /* 0x000e220000008800 */
[----:B------:R-:W-:Y:S01]  /*b110*/  MOV R36, 0x400 ;  /* 0x0000040000247802 */ /* 0x000fe20000000f00 */
[----:B------:R-:W-:Y:S01]  /*b120*/  BSSY B0, `(.L_x_2267) ;  /* 0x00001d4000007945 */ /* 0x000fe20003800000 */
[----:B------:R-:W-:Y:S02]  /*b130*/  BAR.SYNC.DEFER_BLOCKING 0x5, 0x180 ;  /* 0x0146000000007b1d */ /* 0x000fe40000010000 */
[----:B0-----:R-:W-:-:S05]  /*b140*/  LEA R36, R3, R36, 0x18 ;  /* 0x0000002403247211 */ /* 0x001fca00078ec0ff */
[----:B------:R-:W0:Y:S02]  /*b150*/  LDS R2, [R36+0x348d0] ;  /* 0x0348d00024027984 */ /* 0x000e240000000800 */
[----:B0-----:R-:W-:Y:S01]  /*b160*/  R2UR UR4, R2 ;  /* 0x00000000020472ca */ /* 0x001fe200000e0000 */
[----:B------:R-:W-:Y:S06]  /*b170*/  BAR.ARV 0x4, 0x180 ;  /* 0x0106000000007b1d */ /* 0x000fec0000002000 */
[----:B------:R-:W-:Y:S08]  /*b180*/  @P0 BRA `(.L_x_2268) ;  /* 0x0000001000c00947 */ /* 0x000ff00003800000 */
[----:B------:R-:W0:Y:S01]  /*b190*/  S2R R3, SR_SWINHI ;  /* 0x0000000000037919 */ /* 0x000e220000002f00 */
[----:B------:R-:W-:Y:S01]  /*b1a0*/  R2UR UR14, R23 ;  /* 0x00000000170e72ca */ /* 0x000fe200000e0000 */
[----:B------:R-:W-:Y:S01]  /*b1b0*/  ULDC.64 UR8, c[0x0][0xb90] ;  /* 0x0002e40000087ab9 */ /* 0x000fe20000000a00 */
[----:B------:R-:W-:Y:S01]  /*b1c0*/  F2FP.BF16.F32.PACK_AB R6, R93, R6 ;  /* 0x000000065d06723e */ /* 0x000fe200000010ff */
[----:B------:R-:W-:Y:S01]  /*b1d0*/  USHF.R.S32.HI UR13, URZ, 0x1f, UR61 ;  /* 0x0000001f3f0d7899 */ /* 0x000fe2000801143d */
[----:B------:R-:W-:Y:S01]  /*b1e0*/  F2FP.BF16.F32.PACK_AB R72, R73, R72 ;  /* 0x000000484948723e */ /* 0x000fe200000010ff */
[----:B------:R-:W-:Y:S01]  /*b1f0*/  ULDC.64 UR10, c[0x0][0xb98] ;  /* 0x0002e600000a7ab9 */ /* 0x000fe20000000a00 */
[----:B------:R-:W-:Y:S01]  /*b200*/  F2FP.BF16.F32.PACK_AB R73, R75, R74 ;  /* 0x0000004a4b49723e */ /* 0x000fe200000010ff */
[----:B------:R-:W-:Y:S01]  /*b210*/  ULDC.64 UR16, c[0x0][0x208] ;  /* 0x0000820000107ab9 */ /* 0x000fe20000000a00 */
[----:B------:R-:W-:Y:S02]  /*b220*/  F2FP.BF16.F32.PACK_AB R80, R81, R80 ;  /* 0x000000505150723e */ /* 0x000fe400000010ff */
[----:B------:R-:W-:-:S02]  /*b230*/  F2FP.BF16.F32.PACK_AB R74, R77, R76 ;  /* 0x0000004c4d4a723e */ /* 0x000fc400000010ff */
[----:B------:R-:W-:Y:S01]  /*b240*/  F2FP.BF16.F32.PACK_AB R75, R79, R78 ;  /* 0x0000004e4f4b723e */ /* 0x000fe200000010ff */
[----:B------:R-:W-:Y:S01]  /*b250*/  USHF.R.S32.HI UR12, URZ, 0x1f, UR14 ;  /* 0x0000001f3f0c7899 */ /* 0x000fe2000801140e */
[----:B------:R-:W-:Y:S01]  /*b260*/  F2FP.BF16.F32.PACK_AB R81, R83, R82 ;  /* 0x000000525351723e */ /* 0x000fe200000010ff */
[----:B------:R-:W-:Y:S01]  /*b270*/  UIMAD.WIDE.U32 UR6, UR14, UR8, URZ ;  /* 0x000000080e0672a5 */ /* 0x000fe2000f8e003f */
[----:B------:R-:W-:Y:S01]  /*b280*/  F2FP.BF16.F32.PACK_AB R82, R85, R84 ;  /* 0x000000545552723e */ /* 0x000fe200000010ff */
[----:B------:R-:W-:Y:S01]  /*b290*/  UIMAD UR5, UR12, UR8, URZ ;  /* 0x000000080c0572a4 */ /* 0x000fe2000f8e023f */
[----:B------:R-:W-:Y:S01]  /*b2a0*/  F2FP.BF16.F32.PACK_AB R83, R87, R86 ;  /* 0x000000565753723e */ /* 0x000fe200000010ff */
[----:B------:R-:W-:Y:S02]  /*b2b0*/  UIMAD UR8, UR13, UR10, URZ ;  /* 0x0000000a0d0872a4 */ /* 0x000fe4000f8e023f */
[----:B------:R-:W-:Y:S02]  /*b2c0*/  UIMAD UR5, UR14, UR9, UR5 ;  /* 0x000000090e0572a4 */ /* 0x000fe4000f8e0205 */
[----:B------:R-:W-:-:S02]  /*b2d0*/  UIMAD UR8, UR61, UR11, UR8 ;  /* 0x0000000b3d0872a4 */ /* 0x000fc4000f8e0208 */
[----:B------:R-:W-:-:S03]  /*b2e0*/  UIADD3 UR7, UR7, UR5, URZ ;  /* 0x0000000507077290 */ /* 0x000fc6000fffe03f */
[----:B------:R-:W-:Y:S01]  /*b2f0*/  ULDC UR5, c[0x0][0xa88] ;  /* 0x0002a20000057ab9 */ /* 0x000fe20000000800 */
[----:B------:R-:W-:Y:S01]  /*b300*/  UIMAD.WIDE.U32 UR6, UR61, UR10, UR6 ;  /* 0x0000000a3d0672a5 */ /* 0x000fe2000f8e0006 */
[----:B------:R-:W-:Y:S02]  /*b310*/  MOV R34, R36 ;  /* 0x0000002400227202 */ /* 0x000fe40000000f00 */
[----:B0-----:R-:W-:Y:S01]  /*b320*/  MOV R35, R3 ;  /* 0x0000000300237202 */ /* 0x001fe20000000f00 */
[----:B------:R-:W-:Y:S01]  /*b330*/  IMAD R3, R184, 0x40, R16 ;  /* 0x00000040b8037824 */ /* 0x000fe200078e0210 */
[----:B------:R-:W-:Y:S01]  /*b340*/  ULDC.64 UR10, c[0x0][0xaf0] ;  /* 0x0002bc00000a7ab9 */ /* 0x000fe20000000a00 */
[----:B------:R-:W-:-:S04]  /*b350*/  IMAD.WIDE R4, R189, 0x2, R34 ;  /* 0x00000002bd047825 */ /* 0x000fc800078e0222 */
[----:B------:R-:W-:Y:S01]  /*b360*/  IMAD.WIDE R34, R3, 0x2, R34 ;  /* 0x0000000203227825 */ /* 0x000fe200078e0222 */
[C---:B------:R-:W-:Y:S02]  /*b370*/  IADD3 R23, P2, R4.reuse, 0x4020, RZ ;  /* 0x0000402004177810 */ /* 0x040fe40007f5e0ff */
[C---:B------:R-:W-:Y:S02]  /*b380*/  LOP3.LUT R3, R4.reuse, 0x380, RZ, 0xc0, !PT ;  /* 0x0000038004037812 */ /* 0x040fe400078ec0ff */
[----:B------:R-:W-:Y:S01]  /*b390*/  LOP3.LUT R12, R23, 0x380, RZ, 0xc0, !PT ;  /* 0x00000380170c7812 */ /* 0x000fe200078ec0ff */
[----:B------:R-:W-:Y:S01]  /*b3a0*/  IMAD.X R39, RZ, RZ, R5, P2 ;  /* 0x000000ffff277224 */ /* 0x000fe200010e0605 */
[----:B------:R-:W-:Y:S02]  /*b3b0*/  IADD3 R27, P1, R4, 0x4040, RZ ;  /* 0x00004040041b7810 */ /* 0x000fe40007f3e0ff */
[----:B------:R-:W-:Y:S02]  /*b3c0*/  SHF.R.U64 R12, R12, 0x3, RZ ;  /* 0x000000030c0c7819 */ /* 0x000fe400000012ff */
[----:B------:R-:W-:-:S02]  /*b3d0*/  IADD3 R21, P6, R4, 0x20, RZ ;  /* 0x0000002004157810 */ /* 0x000fc40007fde0ff */
[----:B------:R-:W-:Y:S02]  /*b3e0*/  LOP3.LUT R38, R12, R23, RZ, 0x3c, !PT ;  /* 0x000000170c267212 */ /* 0x000fe400078e3cff */
[----:B------:R-:W0:Y:S01]  /*b3f0*/  LDC R23, c[0x0][0xbe8] ;  /* 0x0002fa00ff177b82 */ /* 0x000e220000000800 */
[----:B------:R-:W-:Y:S01]  /*b400*/  SHF.R.U64 R3, R3, 0x3, RZ ;  /* 0x0000000303037819 */ /* 0x000fe200000012ff */
[--C-:B------:R-:W-:Y:S01]  /*b410*/  IMAD.X R13, RZ, RZ, R5.reuse, P6 ;  /* 0x000000ffff0d7224 */ /* 0x100fe200030e0605 */
[C---:B------:R-:W-:Y:S02]  /*b420*/  IADD3 R10, P3, R4.reuse, 0x4000, RZ ;  /* 0x00004000040a7810 */ /* 0x040fe40007f7e0ff */
[C---:B------:R-:W-:Y:S02]  /*b430*/  IADD3 R43, P0, R4.reuse, 0x4060, RZ ;  /* 0x00004060042b7810 */ /* 0x040fe40007f1e0ff */
[C---:B------:R-:W-:Y:S01]  /*b440*/  IADD3 R8, P4, R4.reuse, 0x60, RZ ;  /* 0x0000006004087810 */ /* 0x040fe20007f9e0ff */
[----:B------:R-:W-:Y:S01]  /*b450*/  IMAD.X R15, RZ, RZ, R5, P3 ;  /* 0x000000ffff0f7224 */ /* 0x000fe200018e0605 */
[----:B------:R-:W-:-:S02]  /*b460*/  IADD3 R25, P5, R4, 0x40, RZ ;  /* 0x0000004004197810 */ /* 0x000fc40007fbe0ff */
[----:B------:R-:W-:Y:S01]  /*b470*/  LOP3.LUT R4, R3, R4, RZ, 0x3c, !PT ;  /* 0x0000000403047212 */ /* 0x000fe200078e3cff */
[--C-:B------:R-:W-:Y:S01]  /*b480*/  IMAD.X R11, RZ, RZ, R5.reuse, P4 ;  /* 0x000000ffff0b7224 */ /* 0x100fe200020e0605 */
[----:B------:R-:W-:Y:S01]  /*b490*/  LOP3.LUT R14, R27, 0x380, RZ, 0xc0, !PT ;  /* 0x000003801b0e7812 */ /* 0x000fe200078ec0ff */
[----:B------:R-:W-:Y:S01]  /*b4a0*/  IMAD.X R9, RZ, RZ, R5, P5 ;  /* 0x000000ffff097224 */ /* 0x000fe200028e0605 */
[----:B------:R-:W-:Y:S02]  /*b4b0*/  LOP3.LUT R3, R10, 0x380, RZ, 0xc0, !PT ;  /* 0x000003800a037812 */ /* 0x000fe400078ec0ff */
[----:B------:R-:W-:Y:S02]  /*b4c0*/  LOP3.LUT R2, R21, 0x380, RZ, 0xc0, !PT ;  /* 0x0000038015027812 */ /* 0x000fe400078ec0ff */
[----:B------:R-:W-:Y:S02]  /*b4d0*/  IADD3 R33, P6, R34, 0x1000, RZ ;  /* 0x0000100022217810 */ /* 0x000fe40007fde0ff */
[----:B------:R-:W-:-:S02]  /*b4e0*/  SHF.R.U64 R14, R14, 0x3, RZ ;  /* 0x000000030e0e7819 */ /* 0x000fc400000012ff */
[----:B------:R-:W-:Y:S02]  /*b4f0*/  SHF.R.U64 R3, R3, 0x3, RZ ;  /* 0x0000000303037819 */ /* 0x000fe400000012ff */
[----:B------:R-:W-:Y:S02]  /*b500*/  SHF.R.U64 R2, R2, 0x3, RZ ;  /* 0x0000000302027819 */ /* 0x000fe400000012ff */
[----:B------:R-:W-:Y:S02]  /*b510*/  LOP3.LUT R32, R33, 0x380, RZ, 0xc0, !PT ;  /* 0x0000038021207812 */ /* 0x000fe400078ec0ff */
[----:B------:R-:W-:Y:S02]  /*b520*/  LOP3.LUT R40, R14, R27, RZ, 0x3c, !PT ;  /* 0x0000001b0e287212 */ /* 0x000fe400078e3cff */
[----:B------:R-:W-:Y:S02]  /*b530*/  LOP3.LUT R14, R3, R10, RZ, 0x3c, !PT ;  /* 0x0000000a030e7212 */ /* 0x000fe400078e3cff */
[----:B------:R-:W-:-:S02]  /*b540*/  LOP3.LUT R12, R2, R21, RZ, 0x3c, !PT ;  /* 0x00000015020c7212 */ /* 0x000fc400078e3cff */
[----:B------:R-:W-:Y:S02]  /*b550*/  LOP3.LUT R3, R8, 0x380, RZ, 0xc0, !PT ;  /* 0x0000038008037812 */ /* 0x000fe400078ec0ff */
[----:B------:R-:W-:Y:S02]  /*b560*/  SHF.R.U64 R32, R32, 0x3, RZ ;  /* 0x0000000320207819 */ /* 0x000fe400000012ff */
[----:B------:R-:W-:Y:S02]  /*b570*/  LOP3.LUT R2, R25, 0x380, RZ, 0xc0, !PT ;  /* 0x0000038019027812 */ /* 0x000fe400078ec0ff */
[----:B------:R-:W-:Y:S02]  /*b580*/  IADD3.X R41, RZ, R5, RZ, P1, !PT ;  /* 0x00000005ff297210 */ /* 0x000fe40000ffe4ff */
[----:B------:R-:W-:Y:S02]  /*b590*/  SHF.R.U64 R3, R3, 0x3, RZ ;  /* 0x0000000303037819 */ /* 0x000fe400000012ff */
[----:B------:R-:W-:Y:S01]  /*b5a0*/  LOP3.LUT R32, R32, R33, RZ, 0x3c, !PT ;  /* 0x0000002120207212 */ /* 0x000fe200078e3cff */
[----:B------:R-:W-:Y:S01]  /*b5b0*/  IMAD.X R33, RZ, RZ, R35, P6 ;  /* 0x000000ffff217224 */ /* 0x000fe200030e0623 */
[----:B0-----:R-:W-:-:S02]  /*b5c0*/  ISETP.NE.AND P1, PT, R23, 0x1, PT ;  /* 0x000000011700780c */ /* 0x001fc40003f25270 */
[----:B------:R-:W-:Y:S02]  /*b5d0*/  SHF.R.U64 R2, R2, 0x3, RZ ;  /* 0x0000000302027819 */ /* 0x000fe400000012ff */
[----:B------:R-:W-:Y:S02]  /*b5e0*/  IADD3 R105, P6, R34, 0x7000, RZ ;  /* 0x0000700022697810 */ /* 0x000fe40007fde0ff */
[----:B------:R-:W-:Y:S02]  /*b5f0*/  LOP3.LUT R10, R3, R8, RZ, 0x3c, !PT ;  /* 0x00000008030a7212 */ /* 0x000fe400078e3cff */
[----:B------:R-:W-:Y:S02]  /*b600*/  LOP3.LUT R8, R2, R25, RZ, 0x3c, !PT ;  /* 0x0000001902087212 */ /* 0x000fe400078e3cff */
[----:B------:R-:W-:Y:S02]  /*b610*/  LOP3.LUT R2, R105, 0x380, RZ, 0xc0, !PT ;  /* 0x0000038069027812 */ /* 0x000fe400078ec0ff */
[----:B------:R-:W-:Y:S01]  /*b620*/  LOP3.LUT R42, R43, 0x380, RZ, 0xc0, !PT ;  /* 0x000003802b2a7812 */ /* 0x000fe200078ec0ff */
[----:B------:R-:W0:Y:S01]  /*b630*/  @P1 LDC R107, c[0x0][0xbec] ;  /* 0x0002fb00ff6b1b82 */ /* 0x000e220000000800 */
[----:B------:R-:W-:-:S02]  /*b640*/  SHF.R.U64 R2, R2, 0x3, RZ ;  /* 0x0000000302027819 */ /* 0x000fc400000012ff */
[----:B------:R-:W-:Y:S02]  /*b650*/  SHF.R.U64 R42, R42, 0x3, RZ ;  /* 0x000000032a2a7819 */ /* 0x000fe400000012ff */
[----:B------:R-:W-:Y:S02]  /*b660*/  LOP3.LUT R2, R2, R105, RZ, 0x3c, !PT ;  /* 0x0000006902027212 */ /* 0x000fe400078e3cff */
[----:B------:R-:W-:Y:S02]  /*b670*/  MOV R105, R4 ;  /* 0x0000000400697202 */ /* 0x000fe40000000f00 */
[----:B------:R-:W-:Y:S02]  /*b680*/  F2FP.BF16.F32.PACK_AB R4, R96, R7 ;  /* 0x000000076004723e */ /* 0x000fe400000010ff */
[----:B------:R-:W-:Y:S02]  /*b690*/  F2FP.BF16.F32.PACK_AB R7, R101, R104 ;  /* 0x000000686507723e */ /* 0x000fe400000010ff */
[----:B------:R-:W1:Y:S01]  /*b6a0*/  @P1 LDC R104, c[0x0][0xbf0] ;  /* 0x0002fc00ff681b82 */ /* 0x000e620000000800 */
[----:B------:R-:W-:Y:S01]  /*b6b0*/  LOP3.LUT R42, R42, R43, RZ, 0x3c, !PT ;  /* 0x0000002b2a2a7212 */ /* 0x000fe200078e3cff */
[----:B------:R-:W-:Y:S01]  /*b6c0*/  IMAD.X R43, RZ, RZ, R5, P0 ;  /* 0x000000ffff2b7224 */ /* 0x000fe200000e0605 */
[----:B------:R-:W-:-:S05]  /*b6d0*/  F2FP.BF16.F32.PACK_AB R5, R103, R106 ;  /* 0x0000006a6705723e */ /* 0x000fca00000010ff */
[----:B------:R-:W-:Y:S01]  /*b6e0*/  BAR.SYNC.DEFER_BLOCKING 0x1, 0x100 ;  /* 0x0044000000007b1d */ /* 0x000fe20000010000 */
[----:B------:R-:W-:Y:S01]  /*b6f0*/  MOV R96, R40 ;  /* 0x0000002800607202 */ /* 0x000fe20000000f00 */
[----:B------:R-:W-:Y:S01]  /*b700*/  VIADD R40, R18, UR39 ;  /* 0x0000002712287c36 */ /* 0x000fe20008000000 */
[----:B------:R-:W-:Y:S02]  /*b710*/  IADD3 R21, P0, R34, 0x6000, RZ ;  /* 0x0000600022157810 */ /* 0x000fe40007f1e0ff */
[----:B------:R-:W-:Y:S02]  /*b720*/  MOV R103, R14 ;  /* 0x0000000e00677202 */ /* 0x000fe40000000f00 */
[----:B------:R-:W-:Y:S02]  /*b730*/  LOP3.LUT R20, R21, 0x380, RZ, 0xc0, !PT ;  /* 0x0000038015147812 */ /* 0x000fe400078ec0ff */
[----:B------:R-:W-:Y:S02]  /*b740*/  MOV R15, R12 ;  /* 0x0000000c000f7202 */ /* 0x000fe40000000f00 */
[----:B------:R-:W-:-:S02]  /*b750*/  SHF.R.U64 R20, R20, 0x3, RZ ;  /* 0x0000000314147819 */ /* 0x000fc400000012ff */
[----:B------:R-:W-:Y:S01]  /*b760*/  MOV R14, UR8 ;  /* 0x00000008000e7c02 */ /* 0x000fe20008000f00 */
[----:B------:R-:W-:Y:S01]  /*b770*/  ULDC.64 UR8, c[0x0][0xae8] ;  /* 0x0002ba0000087ab9 */ /* 0x000fe20000000a00 */
[----:B------:R-:W-:Y:S01]  /*b780*/  LOP3.LUT R20, R20, R21, RZ, 0x3c, !PT ;  /* 0x0000001514147212 */ /* 0x000fe200078e3cff */
[----:B------:R-:W-:Y:S01]  /*b790*/  IMAD.X R21, RZ, RZ, R35, P0 ;  /* 0x000000ffff157224 */ /* 0x000fe200000e0623 */
[C---:B------:R-:W-:Y:S02]  /*b7a0*/  IADD3 R27, P3, R34.reuse, 0x4000, RZ ;  /* 0x00004000221b7810 */ /* 0x040fe40007f7e0ff */
[----:B------:R-:W-:Y:S02]  /*b7b0*/  IADD3 R25, P2, R34, 0x5000, RZ ;  /* 0x0000500022197810 */ /* 0x000fe40007f5e0ff */
[----:B------:R-:W-:Y:S02]  /*b7c0*/  LOP3.LUT R26, R27, 0x380, RZ, 0xc0, !PT ;  /* 0x000003801b1a7812 */ /* 0x000fe400078ec0ff */
[----:B------:R-:W-:Y:S01]  /*b7d0*/  LOP3.LUT R24, R25, 0x380, RZ, 0xc0, !PT ;  /* 0x0000038019187812 */ /* 0x000fe200078ec0ff */
[----:B------:R0:W-:Y:S01]  /*b7e0*/  STSM.16.M88.4 [R105], R4 ;  /* 0x0000000469007844 */ /* 0x0001e20000000200 */
[----:B------:R-:W-:-:S02]  /*b7f0*/  SHF.R.U64 R26, R26, 0x3, RZ ;  /* 0x000000031a1a7819 */ /* 0x000fc400000012ff */
[----:B------:R-:W-:Y:S01]  /*b800*/  MOV R101, R38 ;  /* 0x0000002600657202 */ /* 0x000fe20000000f00 */
[----:B------:R-:W-:Y:S01]  /*b810*/  VIADD R38, R188, UR39 ;  /* 0x00000027bc267c36 */ /* 0x000fe20008000000 */
[----:B------:R-:W-:Y:S02]  /*b820*/  SHF.R.U64 R24, R24, 0x3, RZ ;  /* 0x0000000318187819 */ /* 0x000fe400000012ff */
[----:B------:R-:W-:Y:S01]  /*b830*/  LOP3.LUT R26, R26, R27, RZ, 0x3c, !PT ;  /* 0x0000001b1a1a7212 */ /* 0x000fe200078e3cff */
[--C-:B------:R-:W-:Y:S01]  /*b840*/  IMAD.X R27, RZ, RZ, R35.reuse, P3 ;  /* 0x000000ffff1b7224 */ /* 0x100fe200018e0623 */
[----:B------:R-:W-:Y:S01]  /*b850*/  LOP3.LUT R24, R24, R25, RZ, 0x3c, !PT ;  /* 0x0000001918187212 */ /* 0x000fe200078e3cff */
[----:B------:R-:W-:Y:S01]  /*b860*/  IMAD.X R25, RZ, RZ, R35, P2 ;  /* 0x000000ffff197224 */ /* 0x000fe200010e0623 */
[----:B------:R-:W-:Y:S02]  /*b870*/  MOV R93, R42 ;  /* 0x0000002a005d7202 */ /* 0x000fe40000000f00 */
[----:B------:R-:W-:-:S02]  /*b880*/  IADD3 R31, P5, R34, 0x2000, RZ ;  /* 0x00002000221f7810 */ /* 0x000fc40007fbe0ff */
[----:B------:R-:W-:Y:S01]  /*b890*/  IADD3 R29, P4, R34, 0x3000, RZ ;  /* 0x00003000221d7810 */ /* 0x000fe20007f9e0ff */
[----:B0-----:R-:W-:Y:S01]  /*b8a0*/  @P1 IMAD.HI.U32 R5, R40, R107, RZ ;  /* 0x0000006b28051227 */ /* 0x001fe200078e00ff */
[----:B------:R-:W-:Y:S02]  /*b8b0*/  F2FP.BF16.F32.PACK_AB R7, R97, R100 ;  /* 0x000000646107723e */ /* 0x000fe400000010ff */
[----:B------:R-:W-:Y:S01]  /*b8c0*/  LOP3.LUT R3, R34, 0x380, RZ, 0xc0, !PT ;  /* 0x0000038022037812 */ /* 0x000fe200078ec0ff */
[----:B------:R-:W-:Y:S01]  /*b8d0*/  IMAD.MOV.U32 R4, RZ, RZ, R40 ;  /* 0x000000ffff047224 */ /* 0x000fe200078e0028 */
[----:B-1----:R-:W-:Y:S02]  /*b8e0*/  @P1 SHF.R.U32.HI R4, RZ, R104, R5 ;  /* 0x00000068ff041219 */ /* 0x002fe40000011605 */
[----:B------:R-:W-:Y:S02]  /*b8f0*/  MOV R104, R10 ;  /* 0x0000000a00687202 */ /* 0x000fe40000000f00 */
[--C-:B------:R-:W-:Y:S01]  /*b900*/  SHF.R.S32.HI R5, RZ, 0x1f, R4.reuse ;  /* 0x0000001fff057819 */ /* 0x100fe20000011404 */
[----:B------:R-:W-:Y:S01]  /*b910*/  IMAD.MOV R6, RZ, RZ, -R4 ;  /* 0x000000ffff067224 */ /* 0x000fe200078e0a04 */
[----:B------:R-:W-:-:S02]  /*b920*/  IADD3 R12, P0, R4, UR6, RZ ;  /* 0x00000006040c7c10 */ /* 0x000fc4000ff1e0ff */
[----:B------:R-:W-:Y:S01]  /*b930*/  F2FP.BF16.F32.PACK_AB R4, R92, R91 ;  /* 0x0000005b5c04723e */ /* 0x000fe200000010ff */
[----:B------:R-:W-:Y:S01]  /*b940*/  IMAD R11, R23, R6, R40 ;  /* 0x00000006170b7224 */ /* 0x000fe200078e0228 */
[----:B------:R-:W-:Y:S01]  /*b950*/  IADD3.X R13, R5, UR7, R14, P0, !PT ;  /* 0x00000007050d7c10 */ /* 0x000fe200087fe40e */
[----:B------:R-:W-:Y:S01]  /*b960*/  ULDC.64 UR6, c[0x0][0xb88] ;  /* 0x0002e20000067ab9 */ /* 0x000fe20000000a00 */
[----:B------:R-:W-:Y:S02]  /*b970*/  F2FP.BF16.F32.PACK_AB R5, R99, R102 ;  /* 0x000000666305723e */ /* 0x000fe400000010ff */
[----:B------:R-:W-:Y:S01]  /*b980*/  SHF.R.S32.HI R10, RZ, 0x1f, R11 ;  /* 0x0000001fff0a7819 */ /* 0x000fe2000001140b */
[----:B------:R-:W-:Y:S01]  /*b990*/  IMAD.WIDE.U32 R12, R11, UR6, R12 ;  /* 0x000000060b0c7c25 */ /* 0x000fe2000f8e000c */
[----:B------:R-:W-:Y:S02]  /*b9a0*/  F2FP.BF16.F32.PACK_AB R6, R94, R89 ;  /* 0x000000595e06723e */ /* 0x000fe400000010ff */
[----:B------:R-:W-:Y:S01]  /*b9b0*/  MOV R14, R8 ;  /* 0x00000008000e7202 */ /* 0x000fe20000000f00 */
[----:B------:R-:W-:Y:S01]  /*b9c0*/  IMAD R10, R10, UR6, RZ ;  /* 0x000000060a0a7c24 */ /* 0x000fe2000f8e02ff */
[----:B------:R-:W-:Y:S01]  /*b9d0*/  F2FP.BF16.F32.PACK_AB R8, R90, R37 ;  /* 0x000000255a08723e */ /* 0x000fe200000010ff */
[----:B------:R0:W-:Y:S01]  /*b9e0*/  STSM.16.M88.4 [R15], R4 ;  /* 0x000000040f007844 */ /* 0x0001e20000000200 */
[----:B------:R-:W-:Y:S01]  /*b9f0*/  IMAD R37, R23, UR5, RZ ;  /* 0x0000000517257c24 */ /* 0x000fe2000f8e02ff */
[----:B------:R-:W-:Y:S01]  /*ba00*/  LOP3.LUT P0, RZ, R186, 0x3, RZ, 0xc0, !PT ;  /* 0x00000003baff7812 */ /* 0x000fe2000780c0ff */
[----:B------:R-:W-:Y:S01]  /*ba10*/  IMAD R39, R11, UR7, R10 ;  /* 0x000000070b277c24 */ /* 0x000fe2000f8e020a */
[----:B------:R-:W-:Y:S01]  /*ba20*/  ULDC.64 UR6, c[0x0][0xb50] ;  /* 0x0002d40000067ab9 */ /* 0x000fe20000000a00 */
[----:B------:R-:W-:-:S02]  /*ba30*/  F2FP.BF16.F32.PACK_AB R9, R95, R98 ;  /* 0x000000625f09723e */ /* 0x000fc400000010ff */
[----:B------:R-:W-:Y:S02]  /*ba40*/  F2FP.BF16.F32.PACK_AB R10, R45, R44 ;  /* 0x0000002c2d0a723e */ /* 0x000fe400000010ff */
[----:B------:R-:W-:Y:S02]  /*ba50*/  F2FP.BF16.F32.PACK_AB R11, R47, R46 ;  /* 0x0000002e2f0b723e */ /* 0x000fe400000010ff */
[----:B------:R-:W-:Y:S02]  /*ba60*/  LEA R40, P3, R12, UR6, 0x2 ;  /* 0x000000060c287c11 */ /* 0x000fe4000f8610ff */
[CC--:B------:R-:W-:Y:S01]  /*ba70*/  ISETP.GE.OR P2, PT, R38.reuse, R37.reuse, P0 ;  /* 0x000000252600720c */ /* 0x0c0fe20000746670 */
[----:B------:R1:W-:Y:S01]  /*ba80*/  STSM.16.M88.4 [R14], R8 ;  /* 0x000000080e007844 */ /* 0x0003e20000000200 */
[----:B------:R-:W-:Y:S01]  /*ba90*/  LOP3.LUT R30, R31, 0x380, RZ, 0xc0, !PT ;  /* 0x000003801f1e7812 */ /* 0x000fe200078ec0ff */
[----:B0-----:R-:W-:Y:S01]  /*baa0*/  VIADD R4, R38, 0x8 ;  /* 0x0000000826047836 */ /* 0x001fe20000000000 */
[----:B------:R-:W-:Y:S01]  /*bab0*/  F2FP.BF16.F32.PACK_AB R6, R53, R52 ;  /* 0x000000343506723e */ /* 0x000fe200000010ff */
[----:B------:R-:W-:Y:S01]  /*bac0*/  IMAD.IADD R5, R13, 0x1, R39 ;  /* 0x000000010d057824 */ /* 0x000fe200078e0227 */
[----:B------:R-:W-:Y:S01]  /*bad0*/  F2FP.BF16.F32.PACK_AB R7, R55, R54 ;  /* 0x000000363707723e */ /* 0x000fe200000010ff */
[----:B------:R-:W-:Y:S01]  /*bae0*/  SHFL.IDX PT, R38, R40, RZ, 0x1c1f ;  /* 0x001c1fff28267589 */ /* 0x000fe200000e0000 */
[----:B------:R-:W-:-:S02]  /*baf0*/  ISETP.GE.OR P0, PT, R4, R37, P0 ;  /* 0x000000250400720c */ /* 0x000fc40000706670 */
[----:B------:R-:W-:Y:S01]  /*bb00*/  LEA.HI.X R41, R12, UR7, R5, 0x2, P3 ;  /* 0x000000070c297c11 */ /* 0x000fe200098f1405 */
[----:B------:R-:W-:Y:S01]  /*bb10*/  SHFL.IDX PT, R90, R40, 0x1, 0x1c1f ;  /* 0x003c1f00285a7f89 */ /* 0x000fe200000e0000 */
[----:B------:R-:W-:Y:S02]  /*bb20*/  F2FP.BF16.F32.PACK_AB R4, R49, R48 ;  /* 0x000000303104723e */ /* 0x000fe400000010ff */
[----:B------:R-:W-:Y:S01]  /*bb30*/  F2FP.BF16.F32.PACK_AB R5, R51, R50 ;  /* 0x000000323305723e */ /* 0x000fe200000010ff */
[----:B------:R-:W0:Y:S01]  /*bb40*/  SHFL.IDX PT, R39, R41, RZ, 0x1c1f ;  /* 0x001c1fff29277589 */ /* 0x000e2200000e0000 */
[----:B------:R-:W-:Y:S02]  /*bb50*/  F2FP.BF16.F32.PACK_AB R12, R57, R56 ;  /* 0x00000038390c723e */ /* 0x000fe400000010ff */
[----:B------:R-:W-:Y:S01]  /*bb60*/  F2FP.BF16.F32.PACK_AB R13, R59, R58 ;  /* 0x0000003a3b0d723e */ /* 0x000fe200000010ff */
[----:B------:R-:W-:Y:S01]  /*bb70*/  STSM.16.M88.4 [R104], R4 ;  /* 0x0000000468007844 */ /* 0x000fe20000000200 */
[----:B-1----:R-:W-:-:S02]  /*bb80*/  F2FP.BF16.F32.PACK_AB R14, R61, R60 ;  /* 0x0000003c3d0e723e */ /* 0x002fc400000010ff */
[----:B------:R-:W-:Y:S01]  /*bb90*/  F2FP.BF16.F32.PACK_AB R15, R63, R62 ;  /* 0x0000003e3f0f723e */ /* 0x000fe200000010ff */
[----:B------:R-:W1:Y:S01]  /*bba0*/  SHFL.IDX PT, R91, R41, 0x1, 0x1c1f ;  /* 0x003c1f00295b7f89 */ /* 0x000e6200000e0000 */
[----:B------:R-:W-:Y:S01]  /*bbb0*/  F2FP.BF16.F32.PACK_AB R8, R65, R64 ;  /* 0x000000404108723e */ /* 0x000fe200000010ff */
[----:B------:R-:W2:Y:S01]  /*bbc0*/  @P1 LDC R61, c[0x0][0xbec] ;  /* 0x0002fb00ff3d1b82 */ /* 0x000ea20000000800 */
[----:B------:R-:W-:Y:S01]  /*bbd0*/  F2FP.BF16.F32.PACK_AB R9, R67, R66 ;  /* 0x000000424309723e */ /* 0x000fe200000010ff */
[----:B------:R-:W-:Y:S01]  /*bbe0*/  STSM.16.M88.4 [R103], R12 ;  /* 0x0000000c67007844 */ /* 0x000fe20000000200 */
[----:B------:R-:W-:Y:S02]  /*bbf0*/  F2FP.BF16.F32.PACK_AB R10, R69, R68 ;  /* 0x00000044450a723e */ /* 0x000fe400000010ff */
[----:B------:R-:W-:Y:S01]  /*bc00*/  F2FP.BF16.F32.PACK_AB R11, R71, R70 ;  /* 0x00000046470b723e */ /* 0x000fe200000010ff */
[----:B------:R-:W-:Y:S01]  /*bc10*/  UIMAD UR5, UR12, UR8, URZ ;  /* 0x000000080c0572a4 */ /* 0x000fe2000f8e023f */
[----:B------:R-:W-:-:S02]  /*bc20*/  LOP3.LUT R28, R29, 0x380, RZ, 0xc0, !PT ;  /* 0x000003801d1c7812 */ /* 0x000fc400078ec0ff */
[----:B------:R-:W-:Y:S01]  /*bc30*/  SHF.R.U64 R3, R3, 0x3, RZ ;  /* 0x0000000303037819 */ /* 0x000fe200000012ff */
[----:B------:R-:W-:Y:S01]  /*bc40*/  STSM.16.M88.4 [R101], R8 ;  /* 0x0000000865007844 */ /* 0x000fe20000000200 */
[----:B------:R-:W-:Y:S01]  /*bc50*/  UIMAD.WIDE.U32 UR6, UR14, UR8, URZ ;  /* 0x000000080e0672a5 */ /* 0x000fe2000f8e003f */
[----:B------:R-:W-:Y:S02]  /*bc60*/  SHF.R.U64 R30, R30, 0x3, RZ ;  /* 0x000000031e1e7819 */ /* 0x000fe400000012ff */
[----:B------:R-:W-:Y:S01]  /*bc70*/  STSM.16.M88.4 [R96], R72 ;  /* 0x0000004860007844 */ /* 0x000fe20000000200 */
[----:B------:R-:W-:Y:S01]  /*bc80*/  UIMAD UR5, UR14, UR9, UR5 ;  /* 0x000000090e0572a4 */ /* 0x000fe2000f8e0205 */
[----:B------:R-:W-:Y:S02]  /*bc90*/  SHF.R.U64 R28, R28, 0x3, RZ ;  /* 0x000000031c1c7819 */ /* 0x000fe400000012ff */
[----:B------:R-:W-:Y:S01]  /*bca0*/  STSM.16.M88.4 [R93], R80 ;  /* 0x000000505d007844 */ /* 0x000fe20000000200 */
[----:B------:R-:W-:Y:S01]  /*bcb0*/  UIMAD UR8, UR13, UR10, URZ ;  /* 0x0000000a0d0872a4 */ /* 0x000fe2000f8e023f */
[----:B------:R-:W-:Y:S01]  /*bcc0*/  LOP3.LUT R34, R3, R34, RZ, 0x3c, !PT ;  /* 0x0000002203227212 */ /* 0x000fe200078e3cff */
[----:B------:R-:W-:Y:S01]  /*bcd0*/  UIADD3 UR7, UR7, UR5, URZ ;  /* 0x0000000507077290 */ /* 0x000fe2000fffe03f */
[----:B------:R-:W-:Y:S01]  /*bce0*/  BAR.SYNC.DEFER_BLOCKING 0x1, 0x100 ;  /* 0x0044000000007b1d */ /* 0x000fe20000010000 */
[--C-:B------:R-:W-:Y:S01]  /*bcf0*/  IMAD.X R3, RZ, RZ, R35.reuse, P6 ;  /* 0x000000ffff037224 */ /* 0x100fe200030e0623 */
[----:B------:R-:W-:Y:S01]  /*bd00*/  LOP3.LUT R30, R30, R31, RZ, 0x3c, !PT ;  /* 0x0000001f1e1e7212 */ /* 0x000fe200078e3cff */
[----:B------:R-:W-:Y:S01]  /*bd10*/  UIMAD UR5, UR61, UR11, UR8 ;  /* 0x0000000b3d0572a4 */ /* 0x000fe2000f8e0208 */
[----:B------:R-:W-:Y:S01]  /*bd20*/  LOP3.LUT R28, R28, R29, RZ, 0x3c, !PT ;  /* 0x0000001d1c1c7212 */ /* 0x000fe200078e3cff */
[----:B------:R-:W-:Y:S01]  /*bd30*/  UIMAD.WIDE.U32 UR6, UR61, UR10, UR6 ;  /* 0x0000000a3d0672a5 */ /* 0x000fe2000f8e0006 */
[--C-:B------:R-:W-:Y:S01]  /*bd40*/  IMAD.X R31, RZ, RZ, R35.reuse, P5 ;  /* 0x000000ffff1f7224 */ /* 0x100fe200028e0623 */
[----:B------:R-:W-:Y:S01]  /*bd50*/  ULDC.64 UR8, c[0x0][0xae0] ;  /* 0x0002b80000087ab9 */ /* 0x000fe20000000a00 */
[----:B------:R-:W-:Y:S01]  /*bd60*/  IMAD.X R29, RZ, RZ, R35, P4 ;  /* 0x000000ffff1d7224 */ /* 0x000fe200020e0623 */
[----:B0-----:R0:W-:Y:S04]  /*bd70*/  @!P2 ST.E desc[UR16][R38.64], R88 ;  /* 0x000000582600a985 */ /* 0x0011e8000c101910 */
[----:B-1----:R1:W-:Y:S04]  /*bd80*/  @!P0 ST.E desc[UR16][R90.64], R0 ;  /* 0x000000005a008985 */ /* 0x0023e8000c101910 */
[----:B------:R3:W5:Y:S01]  /*bd90*/  LD.E.128 R52, desc[UR16][R24.64] ;  /* 0x0000001018347980 */ /* 0x000762000c101d00 */
[----:B0-----:R-:W0:Y:S03]  /*bda0*/  @P1 LDC R39, c[0x0][0xbf0] ;  /* 0x0002fc00ff271b82 */ /* 0x001e260000000800 */
[----:B------:R4:W5:Y:S01]  /*bdb0*/  LD.E.128 R12, desc[UR16][R20.64] ;  /* 0x00000010140c7980 */ /* 0x000962000c101d00 */
[----:B-1----:R-:W-:Y:S01]  /*bdc0*/  IMAD R0, R22, 0x20, R184 ;  /* 0x0000002016007824 */ /* 0x002fe200078e02b8 */
[----:B------:R-:W-:-:S02]  /*bdd0*/  UIADD3 UR5, UR7, UR5, URZ ;  /* 0x0000000507057290 */ /* 0x000fc4000fffe03f */
[----:B------:R1:W5:Y:S01]  /*bde0*/  LD.E.128 R8, desc[UR16][R2.64] ;  /* 0x0000001002087980 */ /* 0x000362000c101d00 */
[----:B---3--:R-:W-:-:S03]  /*bdf0*/  VIADD R24, R0, UR39 ;  /* 0x0000002700187c36 */ /* 0x008fc60008000000 */
[----:B------:R-:W5:Y:S01]  /*be00*/  LD.E.128 R48, desc[UR16][R34.64] ;  /* 0x0000001022307980 */ /* 0x000f62000c101d00 */
[----:B--2---:R-:W-:-:S03]  /*be10*/  @P1 IMAD.HI.U32 R0, R24, R61, RZ ;  /* 0x0000003d18001227 */ /* 0x004fc600078e00ff */
[----:B------:R-:W5:Y:S01]  /*be20*/  LD.E.128 R44, desc[UR16][R32.64] ;  /* 0x00000010202c7980 */ /* 0x000f62000c101d00 */
[----:B----4-:R-:W-:-:S03]  /*be30*/  IMAD.MOV.U32 R21, RZ, RZ, R24 ;  /* 0x000000ffff157224 */ /* 0x010fc600078e0018 */
[----:B------:R-:W5:Y:S04]  /*be40*/  LD.E.128 R40, desc[UR16][R30.64] ;  /* 0x000000101e287980 */ /* 0x000f68000c101d00 */
[----:B------:R-:W5:Y:S01]  /*be50*/  LD.E.128 R4, desc[UR16][R28.64] ;  /* 0x000000101c047980 */ /* 0x000f62000c101d00 */
[----:B0-----:R-:W-:-:S03]  /*be60*/  @P1 SHF.R.U32.HI R21, RZ, R39, R0 ;  /* 0x00000027ff151219 */ /* 0x001fc60000011600 */
        /* <DEDUP_REMOVED lines=8> */
[----:B--2---:R-:W2:Y:S01]  /*bef0*/  FENCE.VIEW.ASYNC.S ;  /* 0x00000000000073c6 */ /* 0x004ea20000000000 */
[----:B-1----:R-:W-:-:S02]  /*bf00*/  IMAD.U32 R3, RZ, RZ, UR7 ;  /* 0x00000007ff037e24 */ /* 0x002fc4000f8e00ff */
[----:B------:R-:W-:Y:S02]  /*bf10*/  IMAD R0, R0, UR8, RZ ;  /* 0x0000000800007c24 */ /* 0x000fe4000f8e02ff */
[----:B------:R-:W-:Y:S02]  /*bf20*/  IMAD R23, R23, R20, R24 ;  /* 0x0000001417177224 */ /* 0x000fe400078e0218 */
[----:B------:R-:W-:Y:S01]  /*bf30*/  IMAD.U32 R2, RZ, RZ, UR6 ;  /* 0x00000006ff027e24 */ /* 0x000fe2000f8e00ff */
[----:B------:R-:W-:Y:S01]  /*bf40*/  ULDC.64 UR6, c[0x0][0xad8] ;  /* 0x0002b60000067ab9 */ /* 0x000fe20000000a00 */
[----:B------:R-:W-:Y:S02]  /*bf50*/  IMAD.U32 R3, RZ, RZ, UR5 ;  /* 0x00000005ff037e24 */ /* 0x000fe4000f8e00ff */
[C---:B------:R-:W-:Y:S01]  /*bf60*/  IMAD R25, R21.reuse, UR9, R0 ;  /* 0x0000000915197c24 */ /* 0x040fe2000f8e0200 */
[----:B------:R-:W-:Y:S01]  /*bf70*/  SHF.R.S32.HI R0, RZ, 0x1f, R23 ;  /* 0x0000001fff007819 */ /* 0x000fe20000011417 */
[----:B------:R-:W-:-:S04]  /*bf80*/  IMAD.WIDE.U32 R2, R21, UR8, R2 ;  /* 0x0000000815027c25 */ /* 0x000fc8000f8e0002 */
[----:B------:R-:W-:Y:S02]  /*bf90*/  IMAD.IADD R3, R3, 0x1, R25 ;  /* 0x0000000103037824 */ /* 0x000fe400078e0219 */
[----:B------:R-:W-:Y:S02]  /*bfa0*/  IMAD R20, R0, UR6, RZ ;  /* 0x0000000600147c24 */ /* 0x000fe4000f8e02ff */
[----:B0-----:R-:W-:Y:S02]  /*bfb0*/  VIADD R26, R184, UR39 ;  /* 0x00000027b81a7c36 */ /* 0x001fe40008000000 */
[C---:B------:R-:W-:Y:S02]  /*bfc0*/  IMAD R21, R23.reuse, UR7, R20 ;  /* 0x0000000717157c24 */ /* 0x040fe4000f8e0214 */
[----:B------:R-:W-:Y:S01]  /*bfd0*/  IMAD.WIDE.U32 R2, R23, UR6, R2 ;  /* 0x0000000617027c25 */ /* 0x000fe2000f8e0002 */
[----:B------:R-:W-:Y:S01]  /*bfe0*/  ISETP.GE.AND P2, PT, R26, R37, PT ;  /* 0x000000251a00720c */ /* 0x000fe20003f46270 */
[----:B------:R-:W-:-:S02]  /*bff0*/  ULDC.64 UR6, c[0x0][0xa80] ;  /* 0x0002a00000067ab9 */ /* 0x000fc40000000a00 */
[----:B------:R-:W-:Y:S01]  /*c000*/  VIADD R0, R26, 0x20 ;  /* 0x000000201a007836 */ /* 0x000fe20000000000 */
[----:B------:R-:W-:Y:S01]  /*c010*/  LEA R23, P3, R2, UR6, 0x1 ;  /* 0x0000000602177c11 */ /* 0x000fe2000f8608ff */
[----:B------:R-:W-:Y:S01]  /*c020*/  IMAD.IADD R3, R3, 0x1, R21 ;  /* 0x0000000103037824 */ /* 0x000fe200078e0215 */
[----:B------:R-:W-:Y:S02]  /*c030*/  IADD3 R36, R36, 0x34820, RZ ;  /* 0x0003482024247810 */ /* 0x000fe40007ffe0ff */
[-C--:B------:R-:W-:Y:S01]  /*c040*/  ISETP.GE.AND P0, PT, R0, R37.reuse, PT ;  /* 0x000000250000720c */ /* 0x080fe20003f06270 */
[----:B------:R-:W-:Y:S01]  /*c050*/  VIADD R0, R26, 0x40 ;  /* 0x000000401a007836 */ /* 0x000fe20000000000 */
[----:B------:R-:W-:Y:S02]  /*c060*/  LEA.HI.X R24, R2, UR7, R3, 0x1, P3 ;  /* 0x0000000702187c11 */ /* 0x000fe400098f0c03 */
[----:B------:R-:W-:Y:S01]  /*c070*/  PRMT R36, RZ, 0x654, R36 ;  /* 0x00000654ff247816 */ /* 0x000fe20000000024 */
[----:B--2---:R0:W1:Y:S01]  /*c080*/  SHFL.IDX PT, R20, R23, RZ, 0x181f ;  /* 0x00181fff17147589 */ /* 0x00406200000e0000 */
        /* <DEDUP_REMOVED lines=13> */
[----:B-----5:R3:W-:Y:S04]  /*c160*/  @!P2 ST.E.128 desc[UR6][R2.64], R48 ;  /* 0x000000300200a985 */ /* 0x0207e8000c101d06 */
[----:B------:R3:W-:Y:S02]  /*c170*/  @!P3 ST.E.128 desc[UR6][R20.64], R56 ;  /* 0x000000381400b985 */ /* 0x0007e4000c101d06 */
.L_x_2270:
[----:B------:R-:W-:Y:S05]  /*c180*/  BSYNC B1 ;  /* 0x0000000000017941 */ /* 0x000fea0003800000 */
.L_x_2269:
        /* <DEDUP_REMOVED lines=12> */
[----:B-----5:R3:W-:Y:S04]  /*c250*/  @!P3 ST.E.128 desc[UR6][R2.64], R44 ;  /* 0x0000002c0200b985 */ /* 0x0207e8000c101d06 */
[----:B------:R3:W-:Y:S02]  /*c260*/  @!P4 ST.E.128 desc[UR6][R20.64], R52 ;  /* 0x000000341400c985 */ /* 0x0007e4000c101d06 */
.L_x_2272:
[----:B------:R-:W-:Y:S05]  /*c270*/  BSYNC B1 ;  /* 0x0000000000017941 */ /* 0x000fea0003800000 */
.L_x_2271:
        /* <DEDUP_REMOVED lines=12> */
[----:B-----5:R3:W-:Y:S04]  /*c340*/  @!P2 ST.E.128 desc[UR6][R2.64], R40 ;  /* 0x000000280200a985 */ /* 0x0207e8000c101d06 */
[----:B------:R3:W-:Y:S02]  /*c350*/  @!P3 ST.E.128 desc[UR6][R20.64], R12 ;  /* 0x0000000c1400b985 */ /* 0x0007e4000c101d06 */
.L_x_2274:
[----:B------:R-:W-:Y:S05]  /*c360*/  BSYNC B1 ;  /* 0x0000000000017941 */ /* 0x000fea0003800000 */
.L_x_2273:
[----:B0-----:R-:W-:Y:S01]  /*c370*/  VIADD R0, R26, 0x60 ;  /* 0x000000601a007836 */ /* 0x001fe20000000000 */
[----:B--2-4-:R-:W4:Y:S04]  /*c380*/  SHFL.IDX PT, R24, R24, 0x3, 0x181f ;  /* 0x00781f0018187f89 */ /* 0x014f2800000e0000 */
[----:B------:R-:W-:Y:S01]  /*c390*/  ISETP.GE.AND P0, PT, R0, R37, PT ;  /* 0x000000250000720c */ /* 0x000fe20003f06270 */
[----:B------:R-:W0:-:S12]  /*c3a0*/  SHFL.IDX PT, R23, R23, 0x3, 0x181f ;  /* 0x00781f0017177f89 */ /* 0x000e1800000e0000 */
[----:B------:R-:W-:Y:S05]  /*c3b0*/  @P0 BRA `(.L_x_2275) ;  /* 0x0000000800a80947 */ /* 0x000fea0003800000 */
[----:B------:R-:W-:Y:S01]  /*c3c0*/  ULDC UR5, c[0x0][0xac8] ;  /* 0x0002b20000057ab9 */ /* 0x000fe20000000800 */
[----:B------:R-:W-:Y:S01]  /*c3d0*/  ULDC.64 UR6, c[0x0][0x208] ;  /* 0x0000820000067ab9 */ /* 0x000fe20000000a00 */
[----:B------:R-:W-:-:S13]  /*c3e0*/  ISETP.GE.AND P1, PT, R16, UR5, PT ;  /* 0x0000000510007c0c */ /* 0x000fda000bf26270 */
[----:B0--3--:R-:W-:-:S04]  /*c3f0*/  @!P1 LEA R2, P0, R16, R23, 0x1 ;  /* 0x0000001710029211 */ /* 0x009fc800078008ff */
[----:B----4-:R-:W-:Y:S02]  /*c400*/  @!P1 LEA.HI.X R3, R16, R24, R192, 0x1, P0 ;  /* 0x0000001810039211 */ /* 0x010fe400000f0cc0 */
        /* <DEDUP_REMOVED lines=8> */
.L_x_2268:
[----:B------:R-:W0:Y:S01]  /*c490*/  LDC R8, c[0x0][0xbe8] ;  /* 0x0002fa00ff087b82 */ /* 0x000e220000000800 */
[----:B------:R-:W-:Y:S01]  /*c4a0*/  R2UR UR5, R23 ;  /* 0x00000000170572ca */ /* 0x000fe200000e0000 */
[----:B------:R-:W-:Y:S01]  /*c4b0*/  USHF.R.S32.HI UR9, URZ, 0x1f, UR61 ;  /* 0x0000001f3f097899 */ /* 0x000fe2000801143d */
[----:B------:R-:W-:Y:S01]  /*c4c0*/  ISETP.GE.AND P0, PT, R193, 0x80, PT ;  /* 0x00000080c100780c */ /* 0x000fe20003f06270 */
[----:B------:R-:W-:Y:S01]  /*c4d0*/  BSSY B1, `(.L_x_2276) ;  /* 0x0000031000017945 */ /* 0x000fe20003800000 */
[----:B------:R-:W-:-:S09]  /*c4e0*/  IMAD R6, R22, 0x20, R184 ;  /* 0x0000002016067824 */ /* 0x000fd200078e02b8 */
[----:B------:R-:W-:Y:S01]  /*c4f0*/  USHF.R.S32.HI UR8, URZ, 0x1f, UR5 ;  /* 0x0000001f3f087899 */ /* 0x000fe20008011405 */
[----:B0-----:R-:W-:-:S13]  /*c500*/  ISETP.NE.AND P1, PT, R8, 0x1, PT ;  /* 0x000000010800780c */ /* 0x001fda0003f25270 */
[----:B------:R-:W0:Y:S08]  /*c510*/  @P1 LDC R9, c[0x0][0xbec] ;  /* 0x0002fb00ff091b82 */ /* 0x000e300000000800 */
[----:B------:R-:W1:Y:S01]  /*c520*/  @P1 LDC R11, c[0x0][0xbf0] ;  /* 0x0002fc00ff0b1b82 */ /* 0x000e620000000800 */
[----:B------:R-:W-:Y:S05]  /*c530*/  @P0 BRA `(.L_x_2277) ;  /* 0x0000000000a80947 */ /* 0x000fea0003800000 */
[----:B------:R-:W2:Y:S01]  /*c540*/  S2R R0, SR_TID.X ;  /* 0x0000000000007919 */ /* 0x000ea20000002100 */
[----:B------:R-:W3:Y:S01]  /*c550*/  LDC R3, c[0x0][0xbe8] ;  /* 0x0002fa00ff037b82 */ /* 0x000ee20000000800 */
[----:B------:R-:W-:Y:S01]  /*c560*/  IMAD.U32 R4, RZ, RZ, UR39 ;  /* 0x00000027ff047e24 */ /* 0x000fe2000f8e00ff */
[----:B------:R-:W-:Y:S02]  /*c570*/  ULDC UR5, c[0x0][0xa88] ;  /* 0x0002a20000057ab9 */ /* 0x000fe40000000800 */
[----:B---3--:R-:W-:Y:S02]  /*c580*/  IMAD R5, R3, UR5, RZ ;  /* 0x0000000503057c24 */ /* 0x008fe4000f8e02ff */
[----:B--2---:R-:W-:-:S04]  /*c590*/  IADD3 R4, R4, -0x80, R0 ;  /* 0xffffff8004047810 */ /* 0x004fc80007ffe000 */
[----:B------:R-:W-:-:S13]  /*c5a0*/  ISETP.GE.AND P0, PT, R4, R5, PT ;  /* 0x000000050400720c */ /* 0x000fda0003f06270 */
[----:B------:R-:W-:Y:S05]  /*c5b0*/  @P0 BRA `(.L_x_2277) ;  /* 0x0000000000880947 */ /* 0x000fea0003800000 */
[----:B------:R-:W-:Y:S01]  /*c5c0*/  ISETP.NE.AND P0, PT, R3, 0x1, PT ;  /* 0x000000010300780c */ /* 0x000fe20003f05270 */
[----:B------:R-:W-:Y:S01]  /*c5d0*/  ULDC.64 UR10, c[0x0][0xb90] ;  /* 0x0002e400000a7ab9 */ /* 0x000fe20000000a00 */
[----:B------:R-:W-:Y:S01]  /*c5e0*/  R2UR UR12, R23 ;  /* 0x00000000170c72ca */ /* 0x000fe200000e0000 */
[----:B------:R-:W-:Y:S01]  /*c5f0*/  UIMAD UR5, UR8, UR10, URZ ;  /* 0x0000000a080572a4 */ /* 0x000fe2000f8e023f */
[----:B------:R-:W-:-:S09]  /*c600*/  IMAD.MOV.U32 R2, RZ, RZ, R4 ;  /* 0x000000ffff027224 */ /* 0x000fd200078e0004 */
[----:B------:R-:W2:Y:S02]  /*c610*/  @P0 LDC R5, c[0x0][0xbec] ;  /* 0x0002fb00ff050b82 */ /* 0x000ea40000000800 */
[----:B------:R-:W-:Y:S02]  /*c620*/  UIMAD.WIDE.U32 UR6, UR12, UR10, URZ ;  /* 0x0000000a0c0672a5 */ /* 0x000fe4000f8e003f */
[----:B------:R-:W-:-:S03]  /*c630*/  UIMAD UR5, UR12, UR11, UR5 ;  /* 0x0000000b0c0572a4 */ /* 0x000fc6000f8e0205 */
[----:B------:R-:W-:Y:S01]  /*c640*/  ULDC.64 UR10, c[0x0][0xb98] ;  /* 0x0002e600000a7ab9 */ /* 0x000fe20000000a00 */
[----:B------:R-:W3:Y:S01]  /*c650*/  @P0 LDC R7, c[0x0][0xbf0] ;  /* 0x0002fc00ff070b82 */ /* 0x000ee20000000800 */
[----:B------:R-:W-:Y:S02]  /*c660*/  UIADD3 UR7, UR7, UR5, URZ ;  /* 0x0000000507077290 */ /* 0x000fe4000fffe03f */
[----:B------:R-:W-:Y:S02]  /*c670*/  UIMAD UR5, UR9, UR10, URZ ;  /* 0x0000000a090572a4 */ /* 0x000fe4000f8e023f */
[----:B------:R-:W-:Y:S02]  /*c680*/  UIMAD.WIDE.U32 UR6, UR61, UR10, UR6 ;  /* 0x0000000a3d0672a5 */ /* 0x000fe4000f8e0006 */
[----:B------:R-:W-:Y:S01]  /*c690*/  UIMAD UR5, UR61, UR11, UR5 ;  /* 0x0000000b3d0572a4 */ /* 0x000fe2000f8e0205 */
[----:B------:R-:W-:Y:S02]  /*c6a0*/  ULDC.64 UR12, c[0x0][0x208] ;  /* 0x00008200000c7ab9 */ /* 0x000fe40000000a00 */
[----:B------:R-:W-:Y:S01]  /*c6b0*/  ULDC.64 UR10, c[0x0][0xb88] ;  /* 0x0002e200000a7ab9 */ /* 0x000fe20000000a00 */
[----:B--2---:R-:W-:-:S05]  /*c6c0*/  @P0 IMAD.HI.U32 R0, R4, R5, RZ ;  /* 0x0000000504000227 */ /* 0x004fca00078e00ff */
[----:B---3--:R-:W-:-:S05]  /*c6d0*/  @P0 SHF.R.U32.HI R2, RZ, R7, R0 ;  /* 0x00000007ff020219 */ /* 0x008fca0000011600 */
[----:B------:R-:W-:-:S04]  /*c6e0*/  IMAD.MOV R5, RZ, RZ, -R2 ;  /* 0x000000ffff057224 */ /* 0x000fc800078e0a02 */
[----:B------:R-:W-:Y:S01]  /*c6f0*/  IMAD R5, R3, R5, R4 ;  /* 0x0000000503057224 */ /* 0x000fe200078e0204 */
[----:B------:R-:W-:Y:S01]  /*c700*/  SHF.R.S32.HI R3, RZ, 0x1f, R2 ;  /* 0x0000001fff037819 */ /* 0x000fe20000011402 */
[----:B------:R-:W-:Y:S01]  /*c710*/  IMAD.U32 R4, RZ, RZ, UR5 ;  /* 0x00000005ff047e24 */ /* 0x000fe2000f8e00ff */
        /* <DEDUP_REMOVED lines=12> */
.L_x_2277:
[----:B------:R-:W-:Y:S05]  /*c7e0*/  BSYNC B1 ;  /* 0x0000000000017941 */ /* 0x000fea0003800000 */
.L_x_2276:
[----:B------:R-:W-:Y:S01]  /*c7f0*/  R2UR UR12, R23 ;  /* 0x00000000170c72ca */ /* 0x000fe200000e0000 */
[----:B------:R-:W-:Y:S01]  /*c800*/  ULDC.64 UR10, c[0x0][0xae8] ;  /* 0x0002ba00000a7ab9 */ /* 0x000fe20000000a00 */
[----:B------:R-:W-:Y:S01]  /*c810*/  VIADD R6, R6, UR39 ;  /* 0x0000002706067c36 */ /* 0x000fe20008000000 */
[----:B------:R-:W-:Y:S01]  /*c820*/  UIMAD UR5, UR8, UR10, URZ ;  /* 0x0000000a080572a4 */ /* 0x000fe2000f8e023f */
[----:B------:R-:W-:Y:S02]  /*c830*/  BSSY B1, `(.L_x_2278) ;  /* 0x0000035000017945 */ /* 0x000fe40003800000 */
[----:B0-----:R-:W-:-:S04]  /*c840*/  @P1 IMAD.HI.U32 R0, R6, R9, RZ ;  /* 0x0000000906001227 */ /* 0x001fc800078e00ff */
[----:B--2---:R-:W-:Y:S01]  /*c850*/  IMAD.MOV.U32 R5, RZ, RZ, R6 ;  /* 0x000000ffff057224 */ /* 0x004fe200078e0006 */
[----:B-1----:R-:W-:Y:S02]  /*c860*/  @P1 SHF.R.U32.HI R5, RZ, R11, R0 ;  /* 0x0000000bff051219 */ /* 0x002fe40000011600 */
[----:B------:R-:W-:Y:S02]  /*c870*/  UIMAD.WIDE.U32 UR6, UR12, UR10, URZ ;  /* 0x0000000a0c0672a5 */ /* 0x000fe4000f8e003f */
[----:B------:R-:W-:Y:S01]  /*c880*/  UIMAD UR5, UR12, UR11, UR5 ;  /* 0x0000000b0c0572a4 */ /* 0x000fe2000f8e0205 */
[--C-:B------:R-:W-:Y:S01]  /*c890*/  SHF.R.S32.HI R0, RZ, 0x1f, R5.reuse ;  /* 0x0000001fff007819 */ /* 0x100fe20000011405 */
[----:B------:R-:W-:Y:S01]  /*c8a0*/  IMAD.MOV R7, RZ, RZ, -R5 ;  /* 0x000000ffff077224 */ /* 0x000fe200078e0a05 */
[----:B------:R-:W-:Y:S01]  /*c8b0*/  ULDC.64 UR10, c[0x0][0xaf0] ;  /* 0x0002bc00000a7ab9 */ /* 0x000fe20000000a00 */
[----:B------:R-:W-:Y:S02]  /*c8c0*/  UIADD3 UR7, UR7, UR5, URZ ;  /* 0x0000000507077290 */ /* 0x000fe4000fffe03f */
[----:B------:R-:W-:Y:S01]  /*c8d0*/  UIMAD UR5, UR9, UR10, URZ ;  /* 0x0000000a090572a4 */ /* 0x000fe2000f8e023f */
[----:B------:R-:W-:Y:S01]  /*c8e0*/  IMAD R7, R8, R7, R6 ;  /* 0x0000000708077224 */ /* 0x000fe200078e0206 */
[----:B------:R-:W-:Y:S01]  /*c8f0*/  UIMAD.WIDE.U32 UR6, UR61, UR10, UR6 ;  /* 0x0000000a3d0672a5 */ /* 0x000fe2000f8e0006 */
[----:B------:R-:W-:Y:S01]  /*c900*/  VIADD R6, R184, UR39 ;  /* 0x00000027b8067c36 */ /* 0x000fe20008000000 */
[----:B------:R-:W-:Y:S01]  /*c910*/  UIMAD UR5, UR61, UR11, UR5 ;  /* 0x0000000b3d0572a4 */ /* 0x000fe2000f8e0205 */
[----:B------:R-:W-:-:S03]  /*c920*/  ULDC.64 UR8, c[0x0][0xae0] ;  /* 0x0002b80000087ab9 */ /* 0x000fc60000000a00 */
[----:B------:R-:W-:Y:S01]  /*c930*/  UIADD3 UR5, UR7, UR5, URZ ;  /* 0x0000000507057290 */ /* 0x000fe2000fffe03f */
[----:B------:R-:W-:Y:S01]  /*c940*/  IMAD R0, R0, UR8, RZ ;  /* 0x0000000800007c24 */ /* 0x000fe2000f8e02ff */
[----:B------:R-:W-:Y:S01]  /*c950*/  MOV R3, UR7 ;  /* 0x0000000700037c02 */ /* 0x000fe20008000f00 */
[----:B------:R-:W-:Y:S01]  /*c960*/  IMAD.U32 R2, RZ, RZ, UR6 ;  /* 0x00000006ff027e24 */ /* 0x000fe2000f8e00ff */
[----:B------:R-:W-:Y:S01]  /*c970*/  ULDC.64 UR6, c[0x0][0xad8] ;  /* 0x0002b60000067ab9 */ /* 0x000fe20000000a00 */
[C---:B------:R-:W-:Y:S01]  /*c980*/  IMAD R9, R5.reuse, UR9, R0 ;  /* 0x0000000905097c24 */ /* 0x040fe2000f8e0200 */
[----:B------:R-:W-:Y:S01]  /*c990*/  SHF.R.S32.HI R0, RZ, 0x1f, R7 ;  /* 0x0000001fff007819 */ /* 0x000fe20000011407 */
[----:B------:R-:W-:Y:S01]  /*c9a0*/  IMAD.U32 R3, RZ, RZ, UR5 ;  /* 0x00000005ff037e24 */ /* 0x000fe2000f8e00ff */
[----:B------:R-:W-:Y:S01]  /*c9b0*/  ULDC UR5, c[0x0][0xa88] ;  /* 0x0002a20000057ab9 */ /* 0x000fe20000000800 */
[----:B------:R-:W-:-:S04]  /*c9c0*/  IMAD.WIDE.U32 R2, R5, UR8, R2 ;  /* 0x0000000805027c25 */ /* 0x000fc8000f8e0002 */
[----:B------:R-:W-:Y:S02]  /*c9d0*/  IMAD.IADD R3, R3, 0x1, R9 ;  /* 0x0000000103037824 */ /* 0x000fe400078e0209 */
[----:B------:R-:W-:Y:S02]  /*c9e0*/  IMAD R4, R0, UR6, RZ ;  /* 0x0000000600047c24 */ /* 0x000fe4000f8e02ff */
[----:B------:R-:W-:Y:S02]  /*c9f0*/  IMAD R9, R8, UR5, RZ ;  /* 0x0000000508097c24 */ /* 0x000fe4000f8e02ff */
        /* <DEDUP_REMOVED lines=24> */
.L_x_2279:
[----:B------:R-:W-:Y:S05]  /*cb80*/  BSYNC B1 ;  /* 0x0000000000017941 */ /* 0x000fea0003800000 */
.L_x_2278:
        /* <DEDUP_REMOVED lines=14> */
.L_x_2281:
[----:B------:R-:W-:Y:S05]  /*cc70*/  BSYNC B1 ;  /* 0x0000000000017941 */ /* 0x000fea0003800000 */
.L_x_2280:
        /* <DEDUP_REMOVED lines=14> */
.L_x_2283:
[----:B------:R-:W-:Y:S05]  /*cd60*/  BSYNC B1 ;  /* 0x0000000000017941 */ /* 0x000fea0003800000 */
.L_x_2282:
        /* <DEDUP_REMOVED lines=15> */
.L_x_2275:
[----:B------:R-:W-:Y:S05]  /*ce60*/  BSYNC B0 ;  /* 0x0000000000007941 */ /* 0x000fea0003800000 */
.L_x_2267:
[----:B------:R-:W-:Y:S02]  /*ce70*/  ULDC UR5, c[0x0][0xc38] ;  /* 0x00030e0000057ab9 */ /* 0x000fe40000000800 */
[----:B------:R-:W-:-:S06]  /*ce80*/  UISETP.GE.AND UP0, UPT, UR4, UR5, UPT ;  /* 0x000000050400728c */ /* 0x000fcc000bf06270 */
[----:B------:R-:W-:-:S13]  /*ce90*/  PLOP3.LUT P0, PT, PT, PT, UP0, 0x80, 0x0 ;  /* 0x000000000000781c */ /* 0x000fda0003f0f008 */
[----:B------:R-:W-:Y:S05]  /*cea0*/  @!P0 BRA `(.L_x_2284) ;  /* 0xffffff3c00c48947 */ /* 0x000fea000383ffff */
[----:B------:R-:W-:Y:S05]  /*ceb0*/  EXIT ;  /* 0x000000000000794d */ /* 0x000fea0003800000 */
.L_x_2232:
[----:B------:R-:W-:-:S08]  /*cec0*/  NOP ;  /* 0x0000000000007918 */ /* 0x000fd00000000000 */
[----:B0-----:R-:W0:-:S00]  /*ced0*/  USETMAXREG.DEALLOC.CTAPOOL 0x18 ;  /* 0x00000018000079c8 */ /* 0x001e0000080e0500 */
[----:B0-----:R-:W-:-:S06]  /*cee0*/  LOP3.LUT R0, R0, 0x3, RZ, 0xc0, !PT ;  /* 0x0000000300007812 */ /* 0x001fcc00078ec0ff */
[----:B------:R-:W0:Y:S01]  /*cef0*/  S2UR UR6, SR_CTAID.X ;  /* 0x00000000000679c3 */ /* 0x000e220000002500 */
[----:B------:R-:W-:Y:S01]  /*cf00*/  IMAD.MOV.U32 R18, RZ, RZ, RZ ;  /* 0x000000ffff127224 */ /* 0x000fe200078e00ff */
[----:B------:R-:W1:Y:S02]  /*cf10*/  SHFL.IDX PT, R0, R0, RZ, 0x1f ;  /* 0x00001fff00007589 */ /* 0x000e6400000e0000 */
[----:B-1----:R-:W-:-:S04]  /*cf20*/  ISETP.NE.AND P0, PT, R0, RZ, PT ;  /* 0x000000ff0000720c */ /* 0x002fc80003f05270 */
[----:B------:R-:W0:Y:S01]  /*cf30*/  LDC R0, c[0x0][0xc38] ;  /* 0x00030e00ff007b82 */ /* 0x000e220000000800 */
[----:B------:R-:W-:-:S05]  /*cf40*/  P2R R2, PR, RZ, 0x1 ;  /* 0x00000001ff027803 */ /* 0x000fca0000000000 */
[----:B------:R1:W-:Y:S03]  /*cf50*/  STL [R1+0x20], R2 ;  /* 0x0000200201007387 */ /* 0x0003e60000100800 */
[----:B------:R-:W-:Y:S06]  /*cf60*/  @P0 BAR.ARV 0x4, 0x180 ;  /* 0x0106000000000b1d */ /* 0x000fec0000002000 */
[----:B------:R1:W-:Y:S01]  /*cf70*/  STL [R1+0x1c], RZ ;  /* 0x00001cff01007387 */ /* 0x0003e20000100800 */
[----:B0-----:R-:W-:Y:S01]  /*cf80*/  ISETP.LE.AND P0, PT, R0, UR6, PT ;  /* 0x0000000600007c0c */ /* 0x001fe2000bf03270 */
[----:B------:R-:W-:-:S05]  /*cf90*/  IMAD.MOV.U32 R0, RZ, RZ, 0x1 ;  /* 0x00000001ff007424 */ /* 0x000fca00078e00ff */
[----:B------:R1:W-:Y:S07]  /*cfa0*/  STL [R1+0x4], R0 ;  /* 0x0000040001007387 */ /* 0x0003ee0000100800 */
[----:B------:R-:W-:Y:S05]  /*cfb0*/  @P0 BRA `(.L_x_2285) ;  /* 0x0000004400600947 */ /* 0x000fea0003800000 */
[----:B------:R-:W0:Y:S01]  /*cfc0*/  S2R R6, SR_TID.X ;  /* 0x0000000000067919 */ /* 0x000e220000002100 */
[----:B------:R-:W2:Y:S01]  /*cfd0*/  S2UR UR5, SR_CgaCtaId ;  /* 0x00000000000579c3 */ /* 0x000ea20000008800 */
[----:B------:R-:W-:Y:S01]  /*cfe0*/  UMOV UR4, 0x400 ;  /* 0x0000040000047882 */ /* 0x000fe20000000000 */
[----:B------:R-:W-:Y:S01]  /*cff0*/  IMAD.MOV.U32 R18, RZ, RZ, RZ ;  /* 0x000000ffff127224 */ /* 0x000fe200078e00ff */
[----:B------:R-:W-:Y:S01]  /*d000*/  ULDC UR43, c[0x0][0xc] ;  /* 0x00000300002b7ab9 */ /* 0x000fe20000000800 */
[----:B------:R-:W-:Y:S01]  /*d010*/  ULDC.64 UR38, c[0x0][0x198] ;  /* 0x0000660000267ab9 */ /* 0x000fe20000000a00 */
[----:B--2---:R-:W-:-:S06]  /*d020*/  ULEA UR4, UR5, UR4, 0x18 ;  /* 0x0000000405047291 */ /* 0x004fcc000f8ec03f */
[----:B------:R-:W-:Y:S01]  /*d030*/  IMAD.U32 R17, RZ, RZ, UR4 ;  /* 0x00000004ff117e24 */ /* 0x000fe2000f8e00ff */
[C---:B0-----:R-:W-:Y:S01]  /*d040*/  LOP3.LUT R5, R6.reuse, 0x7f, RZ, 0xc0, !PT ;  /* 0x0000007f06057812 */ /* 0x041fe200078ec0ff */
[----:B-1----:R-:W-:-:S05]  /*d050*/  IMAD.SHL.U32 R0, R6, 0x8, RZ ;  /* 0x0000000806007824 */ /* 0x002fca00078e00ff */
        /* <DEDUP_REMOVED lines=9> */
[----:B------:R-:W-:Y:S01]  /*d0f0*/  IMAD.MOV.U32 R2, RZ, RZ, 0x1 ;  /* 0x00000001ff027424 */ /* 0x000fe200078e00ff */
[----:B------:R-:W-:Y:S02]  /*d100*/  MOV R3, UR6 ;  /* 0x0000000600037c02 */ /* 0x000fe40008000f00 */
[----:B------:R-:W-:Y:S04]  /*d110*/  STL [R1+0x14], R4 ;  /* 0x0000140401007387 */ /* 0x000fe80000100800 */
[----:B------:R-:W-:Y:S04]  /*d120*/  STL [R1+0x18], R3 ;  /* 0x0000180301007387 */ /* 0x000fe80000100800 */
[----:B------:R0:W-:Y:S04]  /*d130*/  STL [R1+0x4], R2 ;  /* 0x0000040201007387 */ /* 0x0001e80000100800 */
[----:B------:R1:W-:Y:S01]  /*d140*/  STL [R1+0x1c], RZ ;  /* 0x00001cff01007387 */ /* 0x0003e20000100800 */
[----:B0-----:R-:W-:-:S02]  /*d150*/  LOP3.LUT R2, R0, 0x40, RZ, 0xfc, !PT ;  /* 0x0000004000027812 */ /* 0x001fc400078efcff */
[----:B-1----:R-:W-:-:S07]  /*d160*/  LOP3.LUT R0, R0, 0x80, RZ, 0xfc, !PT ;  /* 0x0000008000007812 */ /* 0x002fce00078efcff */
.L_x_2375:
        /* <DEDUP_REMOVED lines=23> */
.L_x_2286:
[----:B------:R-:W-:Y:S01]  /*d2e0*/  ULDC UR8, c[0x0][0xc54] ;  /* 0x0003150000087ab9 */ /* 0x000fe20000000800 */
[----:B------:R-:W-:Y:S01]  /*d2f0*/  UMOV UR7, UR9 ;  /* 0x0000000900077c82 */ /* 0x000fe20008000000 */
[----:B------:R-:W-:-:S11]  /*d300*/  UISETP.NE.AND UP0, UPT, UR8, 0x1, UPT ;  /* 0x000000010800788c */ /* 0x000fd6000bf05270 */
[----:B------:R-:W-:Y:S02]  /*d310*/  @UP0 ULDC.64 UR10, c[0x0][0xc58] ;  /* 0x00031600000a0ab9 */ /* 0x000fe40000000a00 */
[----:B------:R-:W-:-:S04]  /*d320*/  UIMAD.WIDE.U32 UR4, UR9, UR10, URZ ;  /* 0x0000000a090472a5 */ /* 0x000fc8000f8e003f */
[----:B------:R-:W-:-:S04]  /*d330*/  @UP0 USHF.R.U32.HI UR7, URZ, UR11, UR5 ;  /* 0x0000000b3f070299 */ /* 0x000fc80008011605 */
[----:B------:R-:W-:-:S12]  /*d340*/  UIMAD UR8, UR7, UR8, URZ ;  /* 0x00000008070872a4 */ /* 0x000fd8000f8e023f */
.L_x_2287:
[----:B------:R-:W-:Y:S01]  /*d350*/  ULOP3.LUT UR42, URZ, UR7, URZ, 0x33, !UPT ;  /* 0x000000073f2a7292 */ /* 0x000fe2000f8e333f */
[----:B------:R-:W-:Y:S01]  /*d360*/  BSSY B7, `(.L_x_2288) ;  /* 0x0000400000077945 */ /* 0x000fe20003800000 */
[----:B------:R-:W-:Y:S01]  /*d370*/  ULDC UR5, c[0x0][0x448] ;  /* 0x0001120000057ab9 */ /* 0x000fe20000000800 */
[----:B------:R-:W-:Y:S01]  /*d380*/  ULDC UR4, c[0x0][0xc3c] ;  /* 0x00030f0000047ab9 */ /* 0x000fe20000000800 */
[----:B------:R-:W-:Y:S02]  /*d390*/  UISETP.NE.AND UP1, UPT, UR5, 0x1, UPT ;  /* 0x000000010500788c */ /* 0x000fe4000bf25270 */
[----:B------:R-:W-:Y:S01]  /*d3a0*/  UIADD3 UR42, UR42, UR4, URZ ;  /* 0x000000042a2a7290 */ /* 0x000fe2000fffe03f */
[----:B------:R-:W-:Y:S01]  /*d3b0*/  ULDC.64 UR10, c[0x0][0x418] ;  /* 0x00010600000a7ab9 */ /* 0x000fe20000000a00 */
[----:B------:R-:W-:Y:S01]  /*d3c0*/  ULDC UR5, c[0x0][0x288] ;  /* 0x0000a20000057ab9 */ /* 0x000fe20000000800 */
[----:B------:R-:W-:Y:S02]  /*d3d0*/  UISETP.NE.U32.AND UP0, UPT, UR10, URZ, UPT ;  /* 0x0000003f0a00728c */ /* 0x000fe4000bf05070 */
[----:B------:R-:W-:-:S02]  /*d3e0*/  USHF.L.U32 UR7, UR42, 0x7, URZ ;  /* 0x000000072a077899 */ /* 0x000fc4000800063f */
[----:B------:R-:W-:Y:S02]  /*d3f0*/  UISETP.NE.AND.EX UP0, UPT, UR11, URZ, UPT, UP0 ;  /* 0x0000003f0b00728c */ /* 0x000fe4000bf05300 */
[----:B------:R-:W-:Y:S01]  /*d400*/  UIADD3 UR7, UR7, 0x7f, URZ ;  /* 0x0000007f07077890 */ /* 0x000fe2000fffe03f */
[----:B------:R-:W-:Y:S01]  /*d410*/  ULDC UR4, c[0x0][0x424] ;  /* 0x0001090000047ab9 */ /* 0x000fe20000000800 */
[----:B------:R-:W-:Y:S02]  /*d420*/  UIADD3 UR13, -UR5, 0x80, URZ ;  /* 0x00000080050d7890 */ /* 0x000fe4000fffe13f */
[----:B------:R-:W-:Y:S01]  /*d430*/  USEL UR11, UR4, 0x1, UP0 ;  /* 0x00000001040b7887 */ /* 0x000fe20008000000 */
[----:B------:R-:W-:Y:S01]  /*d440*/  @UP1 ULDC UR5, c[0x0][0x44c] ;  /* 0x0001130000051ab9 */ /* 0x000fe20000000800 */
[----:B------:R-:W-:Y:S01]  /*d450*/  ULDC UR12, c[0x0][0x2f0] ;  /* 0x0000bc00000c7ab9 */ /* 0x000fe20000000800 */
[----:B------:R-:W-:Y:S01]  /*d460*/  UIMAD.WIDE.U32 UR4, UR7, UR5, URZ ;  /* 0x00000005070472a5 */ /* 0x000fe2000f8e003f */
[----:B------:R-:W-:Y:S01]  /*d470*/  @UP1 ULDC UR14, c[0x0][0x450] ;  /* 0x00011400000e1ab9 */ /* 0x000fe20000000800 */
[----:B------:R-:W-:-:S02]  /*d480*/  UIMAD UR13, UR11, UR12, UR13 ;  /* 0x0000000c0b0d72a4 */ /* 0x000fc4000f8e020d */
[----:B------:R-:W-:Y:S02]  /*d490*/  @UP1 USHF.R.U32.HI UR7, URZ, UR14, UR5 ;  /* 0x0000000e3f071299 */ /* 0x000fe40008011605 */
[----:B------:R-:W-:Y:S02]  /*d4a0*/  UIMAD UR11, UR11, UR12, 0x7f ;  /* 0x0000007f0b0b74a4 */ /* 0x000fe4000f8e020c */
[----:B------:R-:W-:Y:S02]  /*d4b0*/  UIADD3 UR7, UR13, UR7, URZ ;  /* 0x000000070d077290 */ /* 0x000fe4000fffe03f */
[----:B------:R-:W-:Y:S02]  /*d4c0*/  UIADD3 UR8, UR9, -UR8, URZ ;  /* 0x8000000809087290 */ /* 0x000fe4000fffe03f */
[----:B------:R-:W-:Y:S02]  /*d4d0*/  USHF.R.S32.HI UR9, URZ, 0x1f, UR11 ;  /* 0x0000001f3f097899 */ /* 0x000fe4000801140b */
[----:B------:R-:W-:-:S02]  /*d4e0*/  USHF.R.S32.HI UR4, URZ, 0x1f, UR7 ;  /* 0x0000001f3f047899 */ /* 0x000fc40008011407 */
[----:B------:R-:W-:Y:S02]  /*d4f0*/  ULEA.HI UR9, UR9, UR11, URZ, 0x7 ;  /* 0x0000000b09097291 */ /* 0x000fe4000f8f383f */
[----:B------:R-:W-:Y:S01]  /*d500*/  ULEA.HI UR7, UR4, UR7, URZ, 0x7 ;  /* 0x0000000704077291 */ /* 0x000fe2000f8f383f */
[----:B------:R-:W-:Y:S01]  /*d510*/  ULDC UR10, c[0x0][0xc48] ;  /* 0x00031200000a7ab9 */ /* 0x000fe20000000800 */
[----:B------:R-:W-:Y:S02]  /*d520*/  USHF.R.S32.HI UR9, URZ, 0x7, UR9 ;  /* 0x000000073f097899 */ /* 0x000fe40008011409 */
[----:B------:R-:W-:Y:S02]  /*d530*/  USHF.R.S32.HI UR7, URZ, 0x7, UR7 ;  /* 0x000000073f077899 */ /* 0x000fe40008011407 */
[----:B------:R-:W-:Y:S02]  /*d540*/  UISETP.NE.AND UP0, UPT, UR10, 0x1, UPT ;  /* 0x000000010a00788c */ /* 0x000fe4000bf05270 */
[----:B------:R-:W-:Y:S01]  /*d550*/  UISETP.LT.AND UP1, UPT, UR9, UR7, UPT ;  /* 0x000000070900728c */ /* 0x000fe2000bf21270 */
[----:B------:R-:W-:-:S03]  /*d560*/  ULDC UR5, c[0x0][0xc54] ;  /* 0x0003150000057ab9 */ /* 0x000fc60000000800 */
[----:B------:R-:W-:Y:S02]  /*d570*/  USEL UR41, UR9, UR7, UP1 ;  /* 0x0000000709297287 */ /* 0x000fe40008800000 */
[----:B------:R-:W-:-:S03]  /*d580*/  UIMAD UR8, UR6, UR5, UR8 ;  /* 0x00000005060872a4 */ /* 0x000fc6000f8e0208 */
[----:B------:R-:W-:Y:S01]  /*d590*/  @UP0 ULDC UR5, c[0x0][0xc4c] ;  /* 0x0003130000050ab9 */ /* 0x000fe20000000800 */
[----:B------:R-:W-:Y:S01]  /*d5a0*/  ISETP.LT.AND P0, PT, RZ, UR41, PT ;  /* 0x00000029ff007c0c */ /* 0x000fe2000bf01270 */
[----:B------:R-:W-:Y:S01]  /*d5b0*/  UIMAD.WIDE.U32 UR4, UR8, UR5, URZ ;  /* 0x00000005080472a5 */ /* 0x000fe2000f8e003f */
[----:B------:R-:W-:Y:S01]  /*d5c0*/  @UP0 ULDC UR6, c[0x0][0xc50] ;  /* 0x0003140000060ab9 */ /* 0x000fe20000000800 */
[----:B------:R-:W-:Y:S02]  /*d5d0*/  UMOV UR40, UR8 ;  /* 0x0000000800287c82 */ /* 0x000fe40008000000 */
[----:B------:R-:W-:-:S04]  /*d5e0*/  @UP0 USHF.R.U32.HI UR40, URZ, UR6, UR5 ;  /* 0x000000063f280299 */ /* 0x000fc80008011605 */
[----:B------:R-:W-:-:S04]  /*d5f0*/  UIADD3 UR36, -UR40, URZ, URZ ;  /* 0x0000003f28247290 */ /* 0x000fc8000fffe13f */
[----:B------:R-:W-:Y:S01]  /*d600*/  UIMAD UR36, UR10, UR36, UR8 ;  /* 0x000000240a2472a4 */ /* 0x000fe2000f8e0208 */
[----:B------:R-:W-:Y:S11]  /*d610*/  @P0 BRA `(.L_x_2289) ;  /* 0x00000000004c0947 */ /* 0x000ff60003800000 */
        /* <DEDUP_REMOVED lines=19> */
.L_x_2289:
        /* <DEDUP_REMOVED lines=20> */
.L_x_2292:
[----:B------:R-:W-:Y:S05]  /*d890*/  BSYNC B6 ;  /* 0x0000000000067941 */ /* 0x000fea0003800000 */
.L_x_2291:
        /* <DEDUP_REMOVED lines=20> */
.L_x_2295:
[----:B------:R0:W1:Y:S01]  /*d9e0*/  LDC.64 R2, c[0x4][R16] ;  /* 0x0100000010027b82 */ /* 0x0000620000000a00 */
[----:B------:R-:W-:Y:S01]  /*d9f0*/  ULDC.64 UR6, c[0x4][0xb8] ;  /* 0x01002e0000067ab9 */ /* 0x000fe20000000a00 */
[----:B------:R-:W-:Y:S01]  /*da00*/  ULDC.64 UR8, c[0x4][0xc0] ;  /* 0x0100300000087ab9 */ /* 0x000fe20000000a00 */
[----:B------:R-:W-:Y:S01]  /*da10*/  ULDC.64 UR4, c[0x4][0x18] ;  /* 0x0100060000047ab9 */ /* 0x000fe20000000a00 */
[----:B------:R-:W-:Y:S01]  /*da20*/  IMAD.U32 R4, RZ, RZ, UR6 ;  /* 0x00000006ff047e24 */ /* 0x000fe2000f8e00ff */
[----:B------:R-:W-:Y:S01]  /*da30*/  MOV R12, 0x1 ;  /* 0x00000001000c7802 */ /* 0x000fe20000000f00 */
[----:B------:R-:W-:Y:S02]  /*da40*/  IMAD.U32 R5, RZ, RZ, UR7 ;  /* 0x00000007ff057e24 */ /* 0x000fe4000f8e00ff */
[----:B------:R-:W-:Y:S02]  /*da50*/  IMAD.U32 R6, RZ, RZ, UR8 ;  /* 0x00000008ff067e24 */ /* 0x000fe4000f8e00ff */
[----:B------:R-:W-:-:S02]  /*da60*/  IMAD.U32 R7, RZ, RZ, UR9 ;  /* 0x00000009ff077e24 */ /* 0x000fc4000f8e00ff */
[----:B------:R-:W-:Y:S02]  /*da70*/  IMAD.U32 R10, RZ, RZ, UR4 ;  /* 0x00000004ff0a7e24 */ /* 0x000fe4000f8e00ff */
[----:B------:R-:W-:Y:S02]  /*da80*/  IMAD.U32 R11, RZ, RZ, UR5 ;  /* 0x00000005ff0b7e24 */ /* 0x000fe4000f8e00ff */
[----:B------:R-:W-:Y:S02]  /*da90*/  IMAD.MOV.U32 R8, RZ, RZ, 0x70 ;  /* 0x00000070ff087424 */ /* 0x000fe400078e00ff */
[----:B0-----:R-:W-:-:S07]  /*daa0*/  IMAD.MOV.U32 R13, RZ, RZ, RZ ;  /* 0x000000ffff0d7224 */ /* 0x001fce00078e00ff */
[----:B------:R-:W-:-:S07]  /*dab0*/  LEPC R20, `(.L_x_2294) ;  /* 0x000000001014794e */ /* 0x000fce0000000000 */
[----:B-1----:R-:W-:Y:S05]  /*dac0*/  CALL.ABS.NOINC R2 ;  /* 0x0000000002007343 */ /* 0x002fea0003c00000 */
.L_x_2294:
[----:B------:R-:W-:Y:S05]  /*dad0*/  BSYNC B6 ;  /* 0x0000000000067941 */ /* 0x000fea0003800000 */
.L_x_2293:
[----:B------:R-:W-:Y:S01]  /*dae0*/  ULDC.64 UR4, c[0x0][0x9f8] ;  /* 0x00027e0000047ab9 */ /* 0x000fe20000000a00 */
[----:B------:R-:W-:Y:S01]  /*daf0*/  IMAD.U32 R7, RZ, RZ, UR40 ;  /* 0x00000028ff077e24 */ /* 0x000fe2000f8e00ff */
[----:B------:R-:W-:Y:S01]  /*db00*/  UISETP.NE.U32.AND UP0, UPT, UR4, URZ, UPT ;  /* 0x0000003f0400728c */ /* 0x000fe2000bf05070 */
[----:B------:R-:W-:-:S03]  /*db10*/  ULDC.64 UR6, c[0x0][0x208] ;  /* 0x0000820000067ab9 */ /* 0x000fc60000000a00 */
[----:B------:R-:W-:-:S06]  /*db20*/  UISETP.NE.AND.EX UP0, UPT, UR5, URZ, UPT, UP0 ;  /* 0x0000003f0500728c */ /* 0x000fcc000bf05300 */
[----:B------:R-:W-:-:S05]  /*db30*/  PLOP3.LUT P0, PT, PT, PT, UP0, 0x80, 0x0 ;  /* 0x000000000000781c */ /* 0x000fca0003f0f008 */
[----:B------:R-:W-:Y:S02]  /*db40*/  @UP0 ULDC.64 UR4, c[0x0][0x9f8] ;  /* 0x00027e0000040ab9 */ /* 0x000fe40000000a00 */
[----:B------:R-:W-:-:S06]  /*db50*/  @UP0 UIMAD.WIDE UR4, UR40, 0x4, UR4 ;  /* 0x00000004280408a5 */ /* 0x000fcc000f8e0204 */
[----:B------:R-:W-:Y:S02]  /*db60*/  IMAD.U32 R2, RZ, RZ, UR4 ;  /* 0x00000004ff027e24 */ /* 0x000fe4000f8e00ff */
[----:B------:R-:W-:-:S05]  /*db70*/  IMAD.U32 R3, RZ, RZ, UR5 ;  /* 0x00000005ff037e24 */ /* 0x000fca000f8e00ff */
[----:B------:R0:W2:Y:S01]  /*db80*/  @P0 LDG.E R7, desc[UR6][R2.64] ;  /* 0x0000000602070981 */ /* 0x0000a2000c1e1900 */
        /* <DEDUP_REMOVED lines=9> */
[----:B------:R-:W-:Y:S02]  /*dc20*/  P2R R4, PR, RZ, 0x2 ;  /* 0x00000002ff047803 */ /* 0x000fe40000000000 */
[----:B--2---:R-:W-:Y:S01]  /*dc30*/  SHF.R.S32.HI R8, RZ, 0x1f, R7 ;  /* 0x0000001fff087819 */ /* 0x004fe20000011407 */
[----:B------:R0:W-:Y:S01]  /*dc40*/  STL [R1], R7 ;  /* 0x0000000701007387 */ /* 0x0001e20000100800 */
[----:B------:R-:W-:-:S03]  /*dc50*/  SEL R16, R7, RZ, !P1 ;  /* 0x000000ff07107207 */ /* 0x000fc60004800000 */
[----:B------:R0:W-:Y:S04]  /*dc60*/  STL [R1+0x10], R4 ;  /* 0x0000100401007387 */ /* 0x0001e80000100800 */
[----:B------:R0:W-:Y:S01]  /*dc70*/  STL [R1+0x8], R8 ;  /* 0x0000080801007387 */ /* 0x0001e20000100800 */
[----:B------:R-:W-:Y:S05]  /*dc80*/  BRA.DIV UR4, `(.L_x_2296) ;  /* 0x0000003e04c47947 */ /* 0x000fea000b800000 */
[----:B------:R1:W2:Y:S02]  /*dc90*/  SHFL.IDX PT, R14, R0, RZ, 0x1f ;  /* 0x00001fff000e7589 */ /* 0x0002a400000e0000 */
.L_x_2390:
[----:B------:R-:W-:Y:S02]  /*dca0*/  PLOP3.LUT P2, PT, PT, PT, PT, 0x8, 0x0 ;  /* 0x000000000000781c */ /* 0x000fe40003f4e170 */
[----:B--2---:R-:W-:Y:S02]  /*dcb0*/  ISETP.NE.AND P0, PT, R14, RZ, PT ;  /* 0x000000ff0e00720c */ /* 0x004fe40003f05270 */
[----:B-1----:R-:W-:-:S05]  /*dcc0*/  P2R R0, PR, RZ, 0x4 ;  /* 0x00000004ff007803 */ /* 0x002fca0000000000 */
[----:B------:R1:W-:Y:S06]  /*dcd0*/  STL [R1+0xc], R0 ;  /* 0x00000c0001007387 */ /* 0x0003ec0000100800 */
[----:B------:R-:W-:Y:S05]  /*dce0*/  @P0 BRA `(.L_x_2297) ;  /* 0x0000000400200947 */ /* 0x000fea0003800000 */
[----:B------:R-:W-:-:S03]  /*dcf0*/  UMOV UR4, 0xffffffff ;  /* 0xffffffff00047882 */ /* 0x000fc60000000000 */
[----:B------:R-:W-:Y:S05]  /*dd00*/  BRA.DIV UR4, `(.L_x_2298) ;  /* 0x0000003e04c47947 */ /* 0x000fea000b800000 */
[----:B------:R-:W-:-:S13]  /*dd10*/  ELECT P6, URZ, PT ;  /* 0x00000000003f782f */ /* 0x000fda00038c0000 */
.L_x_2393:
[----:B------:R-:W-:Y:S05]  /*dd20*/  @!P6 BRA `(.L_x_2297) ;  /* 0x000000040010e947 */ /* 0x000fea0003800000 */
[----:B------:R-:W-:Y:S01]  /*dd30*/  IMAD.MOV.U32 R16, RZ, RZ, R7 ;  /* 0x000000ffff107224 */ /* 0x000fe200078e0007 */
[----:B------:R-:W-:Y:S06]  /*dd40*/  @!P1 BRA `(.L_x_2299) ;  /* 0x0000000000489947 */ /* 0x000fec0003800000 */
[----:B------:R-:W2:Y:S01]  /*dd50*/  LDC R6, c[0x0][0x43c] ;  /* 0x00010f00ff067b82 */ /* 0x000ea20000000800 */
[----:B------:R-:W-:Y:S01]  /*dd60*/  ULDC.64 UR4, c[0x0][0x428] ;  /* 0x00010a0000047ab9 */ /* 0x000fe20000000a00 */
[----:B------:R-:W-:Y:S01]  /*dd70*/  ULDC.64 UR6, c[0x0][0x208] ;  /* 0x0000820000067ab9 */ /* 0x000fe20000000a00 */
[----:B--2---:R-:W-:-:S13]  /*dd80*/  ISETP.NE.AND P0, PT, R6, 0x1, PT ;  /* 0x000000010600780c */ /* 0x004fda0003f05270 */
[----:B0-----:R-:W1:Y:S02]  /*dd90*/  @P0 LDC.64 R4, c[0x0][0x440] ;  /* 0x00011000ff040b82 */ /* 0x001e640000000a00 */
[----:B-1----:R-:W-:-:S04]  /*dda0*/  @P0 IMAD.HI.U32 R0, R19, R4, RZ ;  /* 0x0000000413000227 */ /* 0x002fc800078e00ff */
        /* <DEDUP_REMOVED lines=12> */
.L_x_2299:
[----:B--2---:R-:W2:Y:S01]  /*de70*/  LDL R2, [R1+0x4] ;  /* 0x0000040001027983 */ /* 0x004ea20000100800 */
[----:B-1----:R-:W-:Y:S01]  /*de80*/  IMAD R0, R18, 0x8, R17 ;  /* 0x0000000812007824 */ /* 0x002fe200078e0211 */
[----:B--2---:R-:W-:-:S04]  /*de90*/  SHF.L.U32 R2, R2, 0x1f, RZ ;  /* 0x0000001f02027819 */ /* 0x004fc800000006ff */
[----:B------:R-:W1:Y:S02]  /*dea0*/  SYNCS.PHASECHK.TRANS64.TRYWAIT P0, [R0+URZ+0x34840], R2 ;  /* 0x03484002000075a7 */ /* 0x000e64000800017f */
[----:B-1----:R-:W-:Y:S05]  /*deb0*/  @!P0 BRA `(.L_x_2300) ;  /* 0x0000003c00788947 */ /* 0x002fea0003800000 */
.L_x_2394:
        /* <DEDUP_REMOVED lines=11> */
.L_x_2301:
[----:B------:R-:W-:Y:S01]  /*df70*/  R2UR UR33, R0 ;  /* 0x00000000002172ca */ /* 0x000fe200000e0000 */
[----:B-1----:R-:W-:Y:S01]  /*df80*/  IMAD R0, R18, 0xc000, R17 ;  /* 0x0000c00012007824 */ /* 0x002fe200078e0211 */
[----:B------:R-:W-:Y:S01]  /*df90*/  R2UR UR35, R19 ;  /* 0x00000000132372ca */ /* 0x000fe200000e0000 */
[----:B------:R-:W-:Y:S01]  /*dfa0*/  UIADD3 UR4, UP0, UR38, 0x370, URZ ;  /* 0x0000037026047890 */ /* 0x000fe2000ff1e03f */
[----:B-----5:R-:W-:Y:S01]  /*dfb0*/  R2UR UR37, R16 ;  /* 0x00000000102572ca */ /* 0x020fe200000e0000 */
[----:B------:R-:W-:Y:S01]  /*dfc0*/  UMOV UR6, 0x0 ;  /* 0x0000000000067882 */ /* 0x000fe20000000000 */
[----:B------:R-:W-:Y:S01]  /*dfd0*/  R2UR UR8, R0 ;  /* 0x00000000000872ca */ /* 0x000fe200000e0000 */
[----:B------:R-:W-:Y:S01]  /*dfe0*/  UIADD3.X UR5, URZ, UR39, URZ, UP0, !UPT ;  /* 0x000000273f057290 */ /* 0x000fe200087fe43f */
[----:B------:R-:W-:Y:S01]  /*dff0*/  PLOP3.LUT P0, PT, PT, PT, PT, 0x80, 0x0 ;  /* 0x000000000000781c */ /* 0x000fe20003f0f070 */
[----:B------:R-:W-:Y:S01]  /*e000*/  UMOV UR7, 0x14f00000 ;  /* 0x14f0000000077882 */ /* 0x000fe20000000000 */
[----:B------:R-:W-:Y:S01]  /*e010*/  UMOV UR34, URZ ;  /* 0x0000003f00227c82 */ /* 0x000fe20008000000 */
[----:B------:R-:W-:Y:S01]  /*e020*/  UMOV UR18, 0x40 ;  /* 0x0000004000127882 */ /* 0x000fe20000000000 */
[----:B------:R-:W-:Y:S01]  /*e030*/  P2R R0, PR, RZ, 0x1 ;  /* 0x00000001ff007803 */ /* 0x000fe20000000000 */
[----:B------:R-:W-:-:S02]  /*e040*/  UIADD3 UR33, UR33, 0x34830, URZ ;  /* 0x0003483021217890 */ /* 0x000fc4000fffe03f */
[----:B------:R-:W-:Y:S01]  /*e050*/  USHF.L.U32 UR35, UR35, 0x7, URZ ;  /* 0x0000000723237899 */ /* 0x000fe2000800063f */
[----:B------:R-:W-:Y:S01]  /*e060*/  UMOV UR20, UR36 ;  /* 0x0000002400147c82 */ /* 0x000fe20008000000 */
[----:B------:R-:W-:Y:S02]  /*e070*/  UMOV UR21, UR37 ;  /* 0x0000002500157c82 */ /* 0x000fe40008000000 */
[----:B------:R-:W-:Y:S01]  /*e080*/  UIADD3 UR32, UR8, 0x1c400, URZ ;  /* 0x0001c40008207890 */ /* 0x000fe2000fffe03f */
[----:B------:R2:W-:Y:S01]  /*e090*/  STL [R1+0xc], R0 ;  /* 0x00000c0001007387 */ /* 0x0005e20000100800 */
[----:B------:R-:W-:Y:S02]  /*e0a0*/  UIADD3 UR16, UR8, 0x20400, URZ ;  /* 0x0002040008107890 */ /* 0x000fe4000fffe03f */
[----:B------:R-:W-:Y:S01]  /*e0b0*/  UIADD3 UR8, UR8, 0x24400, URZ ;  /* 0x0002440008087890 */ /* 0x000fe2000fffe03f */
[----:B------:R-:W-:Y:S01]  /*e0c0*/  UMOV UR17, UR33 ;  /* 0x0000002100117c82 */ /* 0x000fe20008000000 */
[----:B------:R-:W-:Y:S01]  /*e0d0*/  UMOV UR19, UR35 ;  /* 0x0000002300137c82 */ /* 0x000fe20008000000 */
[----:B------:R-:W-:Y:S01]  /*e0e0*/  UMOV UR10, 0x80 ;  /* 0x00000080000a7882 */ /* 0x000fe20000000000 */
[----:B------:R-:W-:Y:S01]  /*e0f0*/  UMOV UR12, UR36 ;  /* 0x00000024000c7c82 */ /* 0x000fe20008000000 */
[----:B------:R-:W-:Y:S01]  /*e100*/  UMOV UR13, UR37 ;  /* 0x00000025000d7c82 */ /* 0x000fe20008000000 */
[----:B------:R-:W-:Y:S01]  /*e110*/  UMOV UR9, UR33 ;  /* 0x0000002100097c82 */ /* 0x000fe20008000000 */
[----:B------:R-:W-:Y:S01]  /*e120*/  UMOV UR11, UR35 ;  /* 0x00000023000b7c82 */ /* 0x000fe20008000000 */
[----:B------:R2:W-:Y:S01]  /*e130*/  UTMALDG.4D [UR32], [UR4], desc[UR6] ;  /* 0x00000620040075b4 */ /* 0x0005e20008019000 */
[----:B------:R2:W-:Y:S01]  /*e140*/  UTMALDG.4D [UR16], [UR4], desc[UR6] ;  /* 0x00000610040075b4 */ /* 0x0005e20008019000 */
[----:B------:R2:W-:Y:S02]  /*e150*/  UTMALDG.4D [UR8], [UR4], desc[UR6] ;  /* 0x00000608040075b4 */ /* 0x0005e40008019000 */
[----:B--2---:R-:W-:Y:S01]  /*e160*/  NOP ;  /* 0x0000000000007918 */ /* 0x004fe20000000000 */
.L_x_2297:
[----:B-1----:R-:W-:Y:S01]  /*e170*/  VIADD R0, R17, 0x10400 ;  /* 0x0001040011007836 */ /* 0x002fe20000000000 */
[----:B------:R-:W-:Y:S05]  /*e180*/  WARPSYNC.ALL ;  /* 0x0000000000007948 */ /* 0x000fea0003800000 */
[----:B------:R-:W-:Y:S01]  /*e190*/  BAR.SYNC.DEFER_BLOCKING 0x8, 0x180 ;  /* 0x0206000000007b1d */ /* 0x000fe20000010000 */
[----:B------:R-:W-:-:S05]  /*e1a0*/  LOP3.LUT P0, RZ, R0, 0x3ff, RZ, 0xc0, !PT ;  /* 0x000003ff00ff7812 */ /* 0x000fca000780c0ff */
[----:B------:R-:W-:Y:S08]  /*e1b0*/  BSSY B6, `(.L_x_2302) ;  /* 0x0000012000067945 */ /* 0x000ff00003800000 */
[----:B------:R-:W-:Y:S05]  /*e1c0*/  @!P0 BRA `(.L_x_2303) ;  /* 0x0000000000408947 */ /* 0x000fea0003800000 */
[----:B------:R-:W-:Y:S01]  /*e1d0*/  MOV R2, 0x0 ;  /* 0x0000000000027802 */ /* 0x000fe20000000f00 */
[----:B------:R-:W-:Y:S01]  /*e1e0*/  ULDC.64 UR6, c[0x4][0xb8] ;  /* 0x01002e0000067ab9 */ /* 0x000fe20000000a00 */
[----:B------:R-:W-:Y:S01]  /*e1f0*/  ULDC.64 UR8, c[0x4][0xc0] ;  /* 0x0100300000087ab9 */ /* 0x000fe20000000a00 */
[----:B------:R-:W-:Y:S01]  /*e200*/  ULDC.64 UR4, c[0x4][0x20] ;  /* 0x0100080000047ab9 */ /* 0x000fe20000000a00 */
[----:B0-----:R-:W-:Y:S01]  /*e210*/  MOV R4, UR6 ;  /* 0x0000000600047c02 */ /* 0x001fe20008000f00 */
[----:B------:R-:W-:Y:S01]  /*e220*/  IMAD.U32 R5, RZ, RZ, UR7 ;  /* 0x00000007ff057e24 */ /* 0x000fe2000f8e00ff */
        /* <DEDUP_REMOVED lines=10> */
.L_x_2303:
[----:B------:R-:W-:Y:S05]  /*e2d0*/  BSYNC B6 ;  /* 0x0000000000067941 */ /* 0x000fea0003800000 */
.L_x_2302:
[----:B0-----:R-:W0:Y:S01]  /*e2e0*/  LDC R7, c[0x0][0x448] ;  /* 0x00011200ff077b82 */ /* 0x001e220000000800 */
[----:B------:R-:W1:Y:S01]  /*e2f0*/  S2R R0, SR_TID.X ;  /* 0x0000000000007919 */ /* 0x000e620000002100 */
[----:B------:R-:W-:Y:S01]  /*e300*/  USHF.R.S32.HI UR4, URZ, 0x1f, UR36 ;  /* 0x0000001f3f047899 */ /* 0x000fe20008011424 */
[----:B------:R-:W-:Y:S01]  /*e310*/  ULDC.64 UR8, c[0x0][0x2d8] ;  /* 0x0000b60000087ab9 */ /* 0x000fe20000000a00 */
[----:B------:R-:W2:Y:S02]  /*e320*/  S2R R2, SR_TID.X ;  /* 0x0000000000027919 */ /* 0x000ea40000002100 */
[----:B------:R-:W-:Y:S02]  /*e330*/  UIMAD UR6, UR4, UR8, URZ ;  /* 0x00000008040672a4 */ /* 0x000fe4000f8e023f */
[----:B------:R-:W-:Y:S01]  /*e340*/  UIMAD.WIDE.U32 UR4, UR36, UR8, URZ ;  /* 0x00000008240472a5 */ /* 0x000fe2000f8e003f */
[----:B------:R-:W3:Y:S01]  /*e350*/  S2R R8, SR_TID.X ;  /* 0x0000000000087919 */ /* 0x000ee20000002100 */
[----:B------:R-:W-:-:S02]  /*e360*/  UIMAD UR6, UR36, UR9, UR6 ;  /* 0x00000009240672a4 */ /* 0x000fc4000f8e0206 */
[----:B------:R-:W-:Y:S01]  /*e370*/  USHF.R.S32.HI UR7, URZ, 0x1f, UR40 ;  /* 0x0000001f3f077899 */ /* 0x000fe20008011428 */
[----:B------:R-:W4:Y:S01]  /*e380*/  S2R R10, SR_TID.X ;  /* 0x00000000000a7919 */ /* 0x000f220000002100 */
[----:B------:R-:W-:Y:S01]  /*e390*/  UIADD3 UR5, UR5, UR6, URZ ;  /* 0x0000000605057290 */ /* 0x000fe2000fffe03f */
[----:B------:R-:W-:-:S03]  /*e3a0*/  ULDC.64 UR8, c[0x0][0x2e0] ;  /* 0x0000b80000087ab9 */ /* 0x000fc60000000a00 */
[----:B------:R-:W-:Y:S02]  /*e3b0*/  UIMAD.WIDE.U32 UR4, UR40, UR8, UR4 ;  /* 0x00000008280472a5 */ /* 0x000fe4000f8e0004 */
[----:B------:R-:W-:Y:S01]  /*e3c0*/  UIMAD UR6, UR7, UR8, URZ ;  /* 0x00000008070672a4 */ /* 0x000fe2000f8e023f */
[----:B0-----:R-:W-:-:S03]  /*e3d0*/  ISETP.NE.AND P0, PT, R7, 0x1, PT ;  /* 0x000000010700780c */ /* 0x001fc60003f05270 */
[----:B------:R-:W-:Y:S01]  /*e3e0*/  UIMAD UR6, UR40, UR9, UR6 ;  /* 0x00000009280672a4 */ /* 0x000fe2000f8e0206 */
[----:B------:R-:W-:-:S03]  /*e3f0*/  IMAD.U32 R5, RZ, RZ, UR5 ;  /* 0x00000005ff057e24 */ /* 0x000fc6000f8e00ff */
[----:B------:R-:W-:Y:S01]  /*e400*/  UIADD3 UR6, UR5, UR6, URZ ;  /* 0x0000000605067290 */ /* 0x000fe2000fffe03f */
[----:B-1----:R-:W-:-:S05]  /*e410*/  IMAD.SHL.U32 R4, R0, 0x10, RZ ;  /* 0x0000001000047824 */ /* 0x002fca00078e00ff */
[----:B------:R-:W0:Y:S01]  /*e420*/  @P0 LDC R3, c[0x0][0x44c] ;  /* 0x00011300ff030b82 */ /* 0x000e220000000800 */
[----:B--2---:R-:W-:Y:S01]  /*e430*/  LOP3.LUT R2, R2, 0x7f, RZ, 0xc0, !PT ;  /* 0x0000007f02027812 */ /* 0x004fe200078ec0ff */
[----:B---3--:R-:W-:-:S03]  /*e440*/  IMAD.SHL.U32 R8, R8, 0x8, RZ ;  /* 0x0000000808087824 */ /* 0x008fc600078e00ff */
[----:B------:R-:W-:-:S03]  /*e450*/  SHF.R.U32.HI R2, RZ, 0x3, R2 ;  /* 0x00000003ff027819 */ /* 0x000fc60000011602 */
[----:B------:R-:W1:Y:S01]  /*e460*/  @P0 LDC R0, c[0x0][0x450] ;  /* 0x00011400ff000b82 */ /* 0x000e620000000800 */
[----:B------:R-:W-:Y:S01]  /*e470*/  LOP3.LUT R4, R2, 0x70, R4, 0xf8, !PT ;  /* 0x0000007002047812 */ /* 0x000fe200078ef804 */
[----:B------:R-:W-:Y:S01]  /*e480*/  IMAD.U32 R2, RZ, RZ, UR42 ;  /* 0x0000002aff027e24 */ /* 0x000fe2000f8e00ff */
[----:B------:R-:W-:Y:S01]  /*e490*/  LOP3.LUT R8, R8, 0x38, RZ, 0xc0, !PT ;  /* 0x0000003808087812 */ /* 0x000fe200078ec0ff */
[----:B----4-:R-:W-:Y:S02]  /*e4a0*/  IMAD.SHL.U32 R9, R10, 0x8, RZ ;  /* 0x000000080a097824 */ /* 0x010fe400078e00ff */
[----:B------:R-:W-:Y:S01]  /*e4b0*/  IMAD R2, R2, 0x80, R4 ;  /* 0x0000008002027824 */ /* 0x000fe200078e0204 */
[C---:B------:R-:W-:Y:S01]  /*e4c0*/  LOP3.LUT R11, R8.reuse, 0x40, RZ, 0xfc, !PT ;  /* 0x00000040080b7812 */ /* 0x040fe200078efcff */
[----:B------:R-:W-:Y:S01]  /*e4d0*/  IMAD.U32 R4, RZ, RZ, UR4 ;  /* 0x00000004ff047e24 */ /* 0x000fe2000f8e00ff */
[----:B------:R-:W-:Y:S01]  /*e4e0*/  ULDC.64 UR4, c[0x0][0x2d0] ;  /* 0x0000b40000047ab9 */ /* 0x000fe20000000a00 */
[----:B------:R-:W-:Y:S01]  /*e4f0*/  IMAD.MOV.U32 R6, RZ, RZ, R2 ;  /* 0x000000ffff067224 */ /* 0x000fe200078e0002 */
[----:B------:R-:W-:-:S02]  /*e500*/  LOP3.LUT R8, R8, 0x80, RZ, 0xfc, !PT ;  /* 0x0000008008087812 */ /* 0x000fc400078efcff */
[----:B------:R-:W-:Y:S01]  /*e510*/  LOP3.LUT R9, R9, 0x38, RZ, 0xc0, !PT ;  /* 0x0000003809097812 */ /* 0x000fe200078ec0ff */
[----:B0-----:R-:W-:-:S05]  /*e520*/  @P0 IMAD.HI.U32 R3, R2, R3, RZ ;  /* 0x0000000302030227 */ /* 0x001fca00078e00ff */
[----:B-1----:R-:W-:Y:S02]  /*e530*/  @P0 SHF.R.U32.HI R6, RZ, R0, R3 ;  /* 0x00000000ff060219 */ /* 0x002fe40000011603 */
[----:B------:R-:W-:Y:S01]  /*e540*/  MOV R3, UR6 ;  /* 0x0000000600037c02 */ /* 0x000fe20008000f00 */
[----:B------:R-:W-:Y:S02]  /*e550*/  ULDC.64 UR6, c[0x0][0x280] ;  /* 0x0000a00000067ab9 */ /* 0x000fe40000000a00 */
        /* <DEDUP_REMOVED lines=21> */
[----:B------:R-:W-:-:S02]  /*e6b0*/  LOP3.LUT R10, R10, 0x7f, RZ, 0xc0, !PT ;  /* 0x0000007f0a0a7812 */ /* 0x000fc400078ec0ff */
[----:B------:R-:W-:Y:S02]  /*e6c0*/  LEA.HI.X R4, R2, UR7, R4, 0x1, P3 ;  /* 0x0000000702047c11 */ /* 0x000fe400098f0c04 */
[----:B------:R-:W-:Y:S01]  /*e6d0*/  SHF.R.U32.HI R10, RZ, 0x3, R10 ;  /* 0x00000003ff0a7819 */ /* 0x000fe2000001160a */
[----:B0-----:R-:W-:Y:S06]  /*e6e0*/  BRA.DIV UR4, `(.L_x_2304) ;  /* 0x0000003604807947 */ /* 0x001fec000b800000 */
[----:B------:R-:W0:Y:S01]  /*e6f0*/  SHFL.IDX PT, R6, R0, RZ, 0x181f ;  /* 0x00181fff00067589 */ /* 0x000e2200000e0000 */
[----:B------:R-:W-:Y:S01]  /*e700*/  IMAD.U32 R2, RZ, RZ, UR42 ;  /* 0x0000002aff027e24 */ /* 0x000fe2000f8e00ff */
[----:B------:R-:W-:Y:S01]  /*e710*/  ULDC UR4, c[0x0][0x288] ;  /* 0x0000a20000047ab9 */ /* 0x000fe20000000800 */
[----:B------:R-:W-:Y:S01]  /*e720*/  ULDC.64 UR6, c[0x0][0x208] ;  /* 0x0000820000067ab9 */ /* 0x000fe20000000a00 */
[----:B------:R-:W1:Y:S01]  /*e730*/  SHFL.IDX PT, R5, R4, RZ, 0x181f ;  /* 0x00181fff04057589 */ /* 0x000e6200000e0000 */
[----:B------:R-:W-:Y:S02]  /*e740*/  IMAD R3, R7, UR4, RZ ;  /* 0x0000000407037c24 */ /* 0x000fe4000f8e02ff */
[----:B------:R-:W-:-:S05]  /*e750*/  IMAD R2, R2, 0x80, R10 ;  /* 0x0000008002027824 */ /* 0x000fca00078e020a */
[----:B------:R-:W-:-:S13]  /*e760*/  ISETP.GE.AND P4, PT, R2, R3, PT ;  /* 0x000000030200720c */ /* 0x000fda0003f86270 */
[----:B0-----:R-:W-:-:S05]  /*e770*/  @!P4 LEA R6, P3, R9, R6, 0x1 ;  /* 0x000000060906c211 */ /* 0x001fca00078608ff */
[----:B-1----:R-:W-:-:S04]  /*e780*/  @!P4 IMAD.X R5, RZ, RZ, R5, P3 ;  /* 0x000000ffff05c224 */ /* 0x002fc800018e0605 */
[----:B------:R-:W-:Y:S02]  /*e790*/  @!P4 IMAD.MOV.U32 R7, RZ, RZ, R5 ;  /* 0x000000ffff07c224 */ /* 0x000fe400078e0005 */
[----:B------:R-:W-:-:S03]  /*e7a0*/  VIADD R5, R2, 0x10 ;  /* 0x0000001002057836 */ /* 0x000fc60000000000 */
[----:B------:R-:W-:Y:S01]  /*e7b0*/  @!PT LDS RZ, [RZ] ;  /* 0x00000000fffff984 */ /* 0x000fe20000000800 */
[----:B-----5:R-:W-:Y:S04]  /*e7c0*/  @!P4 LDGSTS.E.BYPASS.LTC128B.128 [R8+0x10400], desc[UR6][R6.64], !P0 ;  /* 0x104000000608cfae */ /* 0x020fe8000c101d46 */
[----:B------:R-:W-:Y:S04]  /*e7d0*/  @!P4 LDGSTS.E.BYPASS.LTC128B.128 [R8+0x14400], desc[UR6][R6.64+0x80], !P1 ;  /* 0x144000800608cfae */ /* 0x000fe8000c901d46 */
[----:B------:R0:W-:Y:S01]  /*e7e0*/  @!P4 LDGSTS.E.BYPASS.LTC128B.128 [R8+0x18400], desc[UR6][R6.64+0x100], !P2 ;  /* 0x184001000608cfae */ /* 0x0001e2000d101d46 */
[----:B------:R-:W-:-:S03]  /*e7f0*/  ISETP.GE.AND P4, PT, R5, R3, PT ;  /* 0x000000030500720c */ /* 0x000fc60003f86270 */
[----:B------:R-:W-:Y:S04]  /*e800*/  SHFL.IDX PT, R5, R4, 0x1, 0x181f ;  /* 0x00381f0004057f89 */ /* 0x000fe800000e0000 */
[----:B0-----:R-:W0:Y:S06]  /*e810*/  SHFL.IDX PT, R6, R0, 0x1, 0x181f ;  /* 0x00381f0000067f89 */ /* 0x001e2c00000e0000 */
[----:B0-----:R-:W-:-:S05]  /*e820*/  @!P4 LEA R6, P3, R9, R6, 0x1 ;  /* 0x000000060906c211 */ /* 0x001fca00078608ff */
[----:B------:R-:W-:-:S05]  /*e830*/  @!P4 IMAD.X R5, RZ, RZ, R5, P3 ;  /* 0x000000ffff05c224 */ /* 0x000fca00018e0605 */
[----:B------:R-:W-:Y:S01]  /*e840*/  @!P4 MOV R7, R5 ;  /* 0x000000050007c202 */ /* 0x000fe20000000f00 */
[----:B------:R-:W-:-:S04]  /*e850*/  VIADD R5, R2, 0x20 ;  /* 0x0000002002057836 */ /* 0x000fc80000000000 */
        /* <DEDUP_REMOVED lines=45> */
[----:B------:R-:W-:Y:S04]  /*eb30*/  SHFL.IDX PT, R4, R4, 0x7, 0x181f ;  /* 0x00f81f0004047f89 */ /* 0x000fe800000e0000 */
[----:B0-----:R-:W0:Y:S04]  /*eb40*/  SHFL.IDX PT, R6, R0, 0x6, 0x181f ;  /* 0x00d81f0000067f89 */ /* 0x001e2800000e0000 */
[----:B------:R-:W1:Y:S01]  /*eb50*/  SHFL.IDX PT, R0, R0, 0x7, 0x181f ;  /* 0x00f81f0000007f89 */ /* 0x000e6200000e0000 */
[----:B0-----:R-:W-:-:S04]  /*eb60*/  @!P4 LEA R6, P3, R9, R6, 0x1 ;  /* 0x000000060906c211 */ /* 0x001fc800078608ff */
[----:B------:R-:W-:-:S05]  /*eb70*/  @!P4 IADD3.X R5, RZ, R5, RZ, P3, !PT ;  /* 0x00000005ff05c210 */ /* 0x000fca0001ffe4ff */
[----:B------:R-:W-:-:S05]  /*eb80*/  @!P4 IMAD.MOV.U32 R7, RZ, RZ, R5 ;  /* 0x000000ffff07c224 */ /* 0x000fca00078e0005 */
[----:B------:R0:W-:Y:S04]  /*eb90*/  @!P4 LDGSTS.E.BYPASS.LTC128B.128 [R8+0x13400], desc[UR6][R6.64], !P0 ;  /* 0x134000000608cfae */ /* 0x0001e8000c101d46 */
[----:B------:R0:W-:Y:S04]  /*eba0*/  @!P4 LDGSTS.E.BYPASS.LTC128B.128 [R8+0x17400], desc[UR6][R6.64+0x80], !P1 ;  /* 0x174000800608cfae */ /* 0x0001e8000c901d46 */
[----:B-1----:R0:W-:Y:S02]  /*ebb0*/  @!P4 LDGSTS.E.BYPASS.LTC128B.128 [R8+0x1b400], desc[UR6][R6.64+0x100], !P2 ;  /* 0x1b4001000608cfae */ /* 0x0021e4000d101d46 */
.L_x_2411:
[----:B------:R-:W-:Y:S01]  /*ebc0*/  VIADD R2, R2, 0x70 ;  /* 0x0000007002027836 */ /* 0x000fe20000000000 */
[----:B------:R-:W-:Y:S04]  /*ebd0*/  BSSY B0, `(.L_x_2305) ;  /* 0x000000c000007945 */ /* 0x000fe80003800000 */
[----:B------:R-:W-:-:S13]  /*ebe0*/  ISETP.GE.AND P3, PT, R2, R3, PT ;  /* 0x000000030200720c */ /* 0x000fda0003f66270 */
[----:B------:R-:W-:Y:S05]  /*ebf0*/  @P3 BRA `(.L_x_2306) ;  /* 0x0000000000243947 */ /* 0x000fea0003800000 */
[----:B------:R-:W-:Y:S01]  /*ec00*/  LEA R2, P3, R9, R0, 0x1 ;  /* 0x0000000009027211 */ /* 0x000fe200078608ff */
        /* <DEDUP_REMOVED lines=8> */
.L_x_2306:
[----:B------:R-:W-:Y:S05]  /*ec90*/  BSYNC B0 ;  /* 0x0000000000007941 */ /* 0x000fea0003800000 */
.L_x_2305:
[----:B------:R-:W-:Y:S01]  /*eca0*/  NOP ;  /* 0x0000000000007918 */ /* 0x000fe20000000000 */
[----:B------:R-:W-:Y:S01]  /*ecb0*/  PLOP3.LUT P0, PT, PT, PT, PT, 0x80, 0x0 ;  /* 0x000000000000781c */ /* 0x000fe20003f0f070 */
[----:B0-----:R-:W-:-:S12]  /*ecc0*/  VIADD R6, R17, 0x34800 ;  /* 0x0003480011067836 */ /* 0x001fd80000000000 */
.L_x_2307:
[----:B------:R-:W-:Y:S02]  /*ecd0*/  PLOP3.LUT P1, PT, P1, P0, PT, 0xa2, 0x0 ;  /* 0x000000000000781c */ /* 0x000fe40000f21472 */
[----:B------:R-:W-:-:S08]  /*ece0*/  @P0 R2UR P1, UR4, R17 ;  /* 0x00000000110402ca */ /* 0x000fd00000020000 */
[----:B------:R-:W-:-:S05]  /*ecf0*/  @P0 PLOP3.LUT P0, PT, P1, PT, PT, 0x80, 0x0 ;  /* 0x000000000000081c */ /* 0x000fca0000f0f070 */
[----:B------:R-:W-:Y:S01]  /*ed00*/  @!P1 SYNCS.ARRIVE.TRANS64.RED.A0T1 RZ, [UR4+0x34800], RZ ;  /* 0x034800ffffff99a7 */ /* 0x000fe20008200404 */
[----:B------:R-:W-:Y:S07]  /*ed10*/  @!P1 ARRIVES.LDGSTSBAR.64.TRANSCNT [UR4+0x34800] ;  /* 0x03480000ff0099b0 */ /* 0x000fee0008000a84 */
[----:B------:R-:W-:Y:S05]  /*ed20*/  @P0 BRA.U.ANY `(.L_x_2307) ;  /* 0xfffffffd00e80947 */ /* 0x000fea000393ffff */
[----:B-1----:R-:W2:Y:S02]  /*ed30*/  LDL.LU R2, [R1+0x1c] ;  /* 0x00001c0001027983 */ /* 0x002ea40000300800 */
        /* <DEDUP_REMOVED lines=11> */
.L_x_2412:
[----:B------:R-:W-:Y:S05]  /*edf0*/  BSYNC B0 ;  /* 0x0000000000007941 */ /* 0x000fea0003800000 */
.L_x_2308:
[----:B------:R-:W-:-:S06]  /*ee00*/  UISETP.GE.AND UP0, UPT, UR41, 0x2, UPT ;  /* 0x000000022900788c */ /* 0x000fcc000bf06270 */
[----:B------:R-:W-:-:S13]  /*ee10*/  PLOP3.LUT P0, PT, PT, PT, UP0, 0x80, 0x0 ;  /* 0x000000000000781c */ /* 0x000fda0003f0f008 */
[----:B------:R-:W-:Y:S05]  /*ee20*/  @!P0 BRA `(.L_x_2310) ;  /* 0x0000001c00f88947 */ /* 0x000fea0003800000 */
[----:B------:R-:W-:Y:S02]  /*ee30*/  ULOP3.LUT UR4, UR41, 0x1, URZ, 0xc0, !UPT ;  /* 0x0000000129047892 */ /* 0x000fe4000f8ec03f */
[----:B------:R-:W-:Y:S02]  /*ee40*/  IMAD.U32 R7, RZ, RZ, UR41 ;  /* 0x00000029ff077e24 */ /* 0x000fe4000f8e00ff */
[----:B------:R-:W-:Y:S02]  /*ee50*/  UISETP.NE.U32.AND UP0, UPT, UR4, 0x1, UPT ;  /* 0x000000010400788c */ /* 0x000fe4000bf05070 */
[----:B------:R-:W-:-:S04]  /*ee60*/  VIADD R7, R7, 0xfffffffe ;  /* 0xfffffffe07077836 */ /* 0x000fc80000000000 */
[----:B0-----:R-:W-:Y:S01]  /*ee70*/  IMAD.MOV.U32 R0, RZ, RZ, R7 ;  /* 0x000000ffff007224 */ /* 0x001fe200078e0007 */
[----:B------:R-:W-:-:S13]  /*ee80*/  PLOP3.LUT P0, PT, PT, PT, UP0, 0x80, 0x0 ;  /* 0x000000000000781c */ /* 0x000fda0003f0f008 */
[----:B------:R-:W-:Y:S05]  /*ee90*/  @!P0 BRA `(.L_x_2311) ;  /* 0x0000000800a08947 */ /* 0x000fea0003800000 */
[----:B------:R-:W2:Y:S04]  /*eea0*/  LDL R3, [R1+0xc] ;  /* 0x00000c0001037983 */ /* 0x000ea80000100800 */
[----:B------:R-:W3:Y:S01]  /*eeb0*/  LDL R2, [R1+0x4] ;  /* 0x0000040001027983 */ /* 0x000ee20000100800 */
[----:B------:R-:W-:Y:S01]  /*eec0*/  VIADD R0, R18, 0x1 ;  /* 0x0000000112007836 */ /* 0x000fe20000000000 */
[----:B------:R-:W-:Y:S04]  /*eed0*/  BSSY B0, `(.L_x_2312) ;  /* 0x00000a0000007945 */ /* 0x000fe80003800000 */
[----:B------:R-:W-:-:S04]  /*eee0*/  ISETP.NE.AND P0, PT, R0, 0x2, PT ;  /* 0x000000020000780c */ /* 0x000fc80003f05270 */
[----:B------:R-:W-:Y:S02]  /*eef0*/  SEL R9, RZ, 0x1, P0 ;  /* 0x00000001ff097807 */ /* 0x000fe40000000000 */
[----:B------:R-:W-:Y:S02]  /*ef00*/  SEL R0, R0, RZ, P0 ;  /* 0x000000ff00007207 */ /* 0x000fe40000000000 */
[----:B--2---:R-:W-:Y:S02]  /*ef10*/  ISETP.NE.AND P1, PT, R3, RZ, PT ;  /* 0x000000ff0300720c */ /* 0x004fe40003f25270 */
[----:B---3--:R-:W-:-:S11]  /*ef20*/  LOP3.LUT R9, R2, R9, RZ, 0x3c, !PT ;  /* 0x0000000902097212 */ /* 0x008fd600078e3cff */
[----:B------:R-:W-:Y:S05]  /*ef30*/  @!P1 BRA `(.L_x_2313) ;  /* 0x0000000800649947 */ /* 0x000fea0003800000 */
[----:B------:R-:W2:Y:S01]  /*ef40*/  LDL R2, [R1+0x10] ;  /* 0x0000100001027983 */ /* 0x000ea20000100800 */
[----:B------:R-:W-:Y:S02]  /*ef50*/  IMAD.MOV.U32 R4, RZ, RZ, R16 ;  /* 0x000000ffff047224 */ /* 0x000fe400078e0010 */
[----:B------:R-:W-:Y:S01]  /*ef60*/  IMAD.MOV.U32 R8, RZ, RZ, R7 ;  /* 0x000000ffff087224 */ /* 0x000fe200078e0007 */
[----:B--2---:R-:W-:-:S13]  /*ef70*/  ISETP.NE.AND P1, PT, R2, RZ, PT ;  /* 0x000000ff0200720c */ /* 0x004fda0003f25270 */
        /* <DEDUP_REMOVED lines=10> */
[----:B------:R-:W-:Y:S02]  /*f020*/  @P0 SHF.R.U32.HI R4, RZ, R3, R2 ;  /* 0x00000003ff040219 */ /* 0x000fe40000011602 */
[----:B------:R-:W0:Y:S02]  /*f030*/  LDC.64 R2, c[0x0][0x418] ;  /* 0x00010600ff027b82 */ /* 0x000e240000000a00 */
[----:B------:R-:W-:-:S05]  /*f040*/  IADD3 R8, -R4, RZ, RZ ;  /* 0x000000ff04087210 */ /* 0x000fca0007ffe1ff */
[----:B------:R-:W-:Y:S01]  /*f050*/  IMAD R8, R5, R8, R7 ;  /* 0x0000000805087224 */ /* 0x000fe200078e0207 */
[----:B------:R-:W-:Y:S01]  /*f060*/  SHF.R.S32.HI R5, RZ, 0x1f, R4 ;  /* 0x0000001fff057819 */ /* 0x000fe20000011404 */
[----:B--2---:R-:W-:-:S04]  /*f070*/  IMAD R10, R10, UR4, RZ ;  /* 0x000000040a0a7c24 */ /* 0x004fc8000f8e02ff */
[C---:B---3--:R-:W-:Y:S02]  /*f080*/  IMAD R10, R11.reuse, UR5, R10 ;  /* 0x000000050b0a7c24 */ /* 0x048fe4000f8e020a */
[----:B------:R-:W-:-:S04]  /*f090*/  IMAD.WIDE.U32 R4, R11, UR4, R4 ;  /* 0x000000040b047c25 */ /* 0x000fc8000f8e0004 */
[----:B------:R-:W-:Y:S01]  /*f0a0*/  IMAD.IADD R5, R10, 0x1, R5 ;  /* 0x000000010a057824 */ /* 0x000fe200078e0205 */
[----:B0-----:R-:W-:-:S04]  /*f0b0*/  LEA R2, P0, R4, R2, 0x2 ;  /* 0x0000000204027211 */ /* 0x001fc800078010ff */
[----:B------:R-:W-:-:S05]  /*f0c0*/  LEA.HI.X R3, R4, R3, R5, 0x2, P0 ;  /* 0x0000000304037211 */ /* 0x000fca00000f1405 */
[----:B------:R0:W5:Y:S04]  /*f0d0*/  LDG.E R4, desc[UR6][R2.64] ;  /* 0x0000000602047981 */ /* 0x000168000c1e1900 */
.L_x_2314:
[----:B0-----:R-:W-:Y:S01]  /*f0e0*/  IMAD R2, R0, 0x8, R17 ;  /* 0x0000000800027824 */ /* 0x001fe200078e0211 */
[----:B------:R-:W-:Y:S01]  /*f0f0*/  SHF.L.U32 R3, R9, 0x1f, RZ ;  /* 0x0000001f09037819 */ /* 0x000fe200000006ff */
[----:B------:R-:W-:Y:S03]  /*f100*/  BSSY B1, `(.L_x_2315) ;  /* 0x0000003000017945 */ /* 0x000fe60003800000 */
[----:B------:R-:W0:Y:S02]  /*f110*/  SYNCS.PHASECHK.TRANS64.TRYWAIT P0, [R2+URZ+0x34840], R3 ;  /* 0x03484003020075a7 */ /* 0x000e24000800017f */
[----:B0-----:R-:W-:Y:S05]  /*f120*/  @!P0 BRA `(.L_x_2316) ;  /* 0x0000003400cc8947 */ /* 0x001fea0003800000 */
.L_x_2413:
[----:B------:R-:W-:Y:S05]  /*f130*/  BSYNC B1 ;  /* 0x0000000000017941 */ /* 0x000fea0003800000 */
.L_x_2315:
        /* <DEDUP_REMOVED lines=12> */
.L_x_2318:
[----:B------:R-:W-:Y:S05]  /*f200*/  BSYNC B1 ;  /* 0x0000000000017941 */ /* 0x000fea0003800000 */
.L_x_2317:
[----:B------:R-:W-:Y:S01]  /*f210*/  IMAD.MOV.U32 R10, RZ, RZ, RZ ;  /* 0x000000ffff0a7224 */ /* 0x000fe200078e00ff */
[----:B------:R-:W-:Y:S01]  /*f220*/  R2UR UR11, R8 ;  /* 0x00000000080b72ca */ /* 0x000fe200000e0000 */
[----:B0-----:R-:W-:Y:S01]  /*f230*/  IMAD R3, R0, 0xc000, R17 ;  /* 0x0000c00000037824 */ /* 0x001fe200078e0211 */
[----:B------:R-:W-:Y:S01]  /*f240*/  UIADD3 UR4, UP0, UR38, 0x370, URZ ;  /* 0x0000037026047890 */ /* 0x000fe2000ff1e03f */
[----:B------:R-:W-:Y:S01]  /*f250*/  PLOP3.LUT P0, PT, PT, PT, PT, 0x80, 0x0 ;  /* 0x000000000000781c */ /* 0x000fe20003f0f070 */
[----:B------:R-:W-:Y:S01]  /*f260*/  VIADD R2, R2, 0x34830 ;  /* 0x0003483002027836 */ /* 0x000fe20000000000 */
[----:B------:R-:W-:Y:S01]  /*f270*/  R2UR UR10, R10 ;  /* 0x000000000a0a72ca */ /* 0x000fe200000e0000 */
[----:B------:R-:W-:Y:S01]  /*f280*/  VIADD R5, R3, 0x1c400 ;  /* 0x0001c40003057836 */ /* 0x000fe20000000000 */
[----:B------:R-:W-:Y:S01]  /*f290*/  UIADD3.X UR5, URZ, UR39, URZ, UP0, !UPT ;  /* 0x000000273f057290 */ /* 0x000fe200087fe43f */
[----:B------:R-:W-:Y:S01]  /*f2a0*/  UMOV UR6, 0x0 ;  /* 0x0000000000067882 */ /* 0x000fe20000000000 */
[----:B------:R-:W-:-:S04]  /*f2b0*/  UMOV UR7, 0x14f00000 ;  /* 0x14f0000000077882 */ /* 0x000fc80000000000 */
[----:B------:R-:W-:-:S12]  /*f2c0*/  USHF.L.U32 UR11, UR11, 0x7, URZ ;  /* 0x000000070b0b7899 */ /* 0x000fd8000800063f */
.L_x_2319:
[----:B------:R-:W-:-:S13]  /*f2d0*/  @P0 ELECT P2, URZ, PT ;  /* 0x00000000003f082f */ /* 0x000fda0003840000 */
[----:B-----5:R-:W-:Y:S01]  /*f2e0*/  @P2 R2UR UR13, R4 ;  /* 0x00000000040d22ca */ /* 0x020fe200000e0000 */
[----:B------:R-:W-:Y:S01]  /*f2f0*/  UMOV UR12, UR36 ;  /* 0x00000024000c7c82 */ /* 0x000fe20008000000 */
        /* <DEDUP_REMOVED lines=12> */
.L_x_2320:
[----:B------:R-:W-:-:S13]  /*f3c0*/  @P0 ELECT P2, URZ, PT ;  /* 0x00000000003f082f */ /* 0x000fda0003840000 */
[----:B------:R-:W-:Y:S01]  /*f3d0*/  @P2 R2UR UR13, R4 ;  /* 0x00000000040d22ca */ /* 0x000fe200000e0000 */
[----:B------:R-:W-:Y:S01]  /*f3e0*/  UMOV UR12, UR36 ;  /* 0x00000024000c7c82 */ /* 0x000fe20008000000 */
        /* <DEDUP_REMOVED lines=11> */
.L_x_2321:
        /* <DEDUP_REMOVED lines=15> */
.L_x_2414:
[----:B------:R-:W-:Y:S05]  /*f590*/  BSYNC B1 ;  /* 0x0000000000017941 */ /* 0x000fea0003800000 */
.L_x_2322:
[----:B------:R-:W-:Y:S01]  /*f5a0*/  BSSY B1, `(.L_x_2324) ;  /* 0x000000c000017945 */ /* 0x000fe20003800000 */
[----:B------:R-:W-:Y:S02]  /*f5b0*/  IMAD.MOV.U32 R12, RZ, RZ, 0x0 ;  /* 0x00000000ff0c7424 */ /* 0x000fe400078e00ff */
[----:B------:R-:W-:Y:S01]  /*f5c0*/  IMAD.MOV.U32 R13, RZ, RZ, 0x14f00000 ;  /* 0x14f00000ff0d7424 */ /* 0x000fe200078e00ff */
[----:B------:R-:W-:Y:S06]  /*f5d0*/  @P1 BRA `(.L_x_2325) ;  /* 0x0000000000201947 */ /* 0x000fec0003800000 */
[----:B------:R-:W1:Y:S01]  /*f5e0*/  S2R R5, SR_TID.X ;  /* 0x0000000000057919 */ /* 0x000e620000002100 */
[----:B0-----:R-:W-:Y:S01]  /*f5f0*/  IMAD R2, R18, 0x8, R17 ;  /* 0x0000000812027824 */ /* 0x001fe200078e0211 */
[----:B------:R-:W-:-:S04]  /*f600*/  MOV R3, 0x8000 ;  /* 0x0000800000037802 */ /* 0x000fc80000000f00 */
[----:B------:R2:W-:Y:S01]  /*f610*/  SYNCS.ARRIVE.TRANS64 RZ, [R2+URZ+0x34850], R3 ;  /* 0x0348500302ff79a7 */ /* 0x0005e2000800003f */
[----:B-1----:R-:W-:-:S04]  /*f620*/  LOP3.LUT R5, R5, 0x1f, RZ, 0xc0, !PT ;  /* 0x0000001f05057812 */ /* 0x002fc800078ec0ff */
[----:B------:R-:W-:-:S13]  /*f630*/  ISETP.NE.AND P0, PT, R5, RZ, PT ;  /* 0x000000ff0500720c */ /* 0x000fda0003f05270 */
[----:B--2---:R-:W-:Y:S05]  /*f640*/  @!P0 BRA `(.L_x_2325) ;  /* 0x0000000000048947 */ /* 0x004fea0003800000 */
[----:B------:R-:W-:Y:S01]  /*f650*/  BPT.TRAP 0x1 ;  /* 0x000000040000795c */ /* 0x000fe20000300000 */
.L_x_2325:
[----:B------:R-:W-:Y:S05]  /*f660*/  BSYNC B1 ;  /* 0x0000000000017941 */ /* 0x000fea0003800000 */
.L_x_2324:
[----:B------:R-:W-:Y:S01]  /*f670*/  R2UR UR6, R12 ;  /* 0x000000000c0672ca */ /* 0x000fe200000e0000 */
[C-C-:B0-----:R-:W-:Y:S01]  /*f680*/  IMAD R2, R18.reuse, 0x8, R17.reuse ;  /* 0x0000000812027824 */ /* 0x141fe200078e0211 */
[----:B------:R-:W-:Y:S01]  /*f690*/  R2UR UR7, R13 ;  /* 0x000000000d0772ca */ /* 0x000fe200000e0000 */
[----:B------:R-:W-:Y:S01]  /*f6a0*/  IMAD R3, R18, 0x8000, R17 ;  /* 0x0000800012037824 */ /* 0x000fe200078e0211 */
[----:B------:R-:W-:Y:S01]  /*f6b0*/  R2UR UR10, R10 ;  /* 0x000000000a0a72ca */ /* 0x000fe200000e0000 */
[----:B------:R-:W-:Y:S01]  /*f6c0*/  UIADD3 UR4, UP0, UR38, 0x470, URZ ;  /* 0x0000047026047890 */ /* 0x000fe2000ff1e03f */
[----:B------:R-:W-:Y:S01]  /*f6d0*/  PLOP3.LUT P0, PT, PT, PT, PT, 0x80, 0x0 ;  /* 0x000000000000781c */ /* 0x000fe20003f0f070 */
[----:B------:R-:W-:Y:S02]  /*f6e0*/  IMAD.SHL.U32 R5, R19, 0x80, RZ ;  /* 0x0000008013057824 */ /* 0x000fe400078e00ff */
[----:B------:R-:W-:Y:S01]  /*f6f0*/  VIADD R2, R2, 0x34850 ;  /* 0x0003485002027836 */ /* 0x000fe20000000000 */
[----:B------:R-:W-:Y:S01]  /*f700*/  UIADD3.X UR5, URZ, UR39, URZ, UP0, !UPT ;  /* 0x000000273f057290 */ /* 0x000fe200087fe43f */
[----:B------:R-:W-:-:S11]  /*f710*/  VIADD R10, R3, 0x400 ;  /* 0x00000400030a7836 */ /* 0x000fd60000000000 */
.L_x_2326:
        /* <DEDUP_REMOVED lines=15> */
.L_x_2327:
        /* <DEDUP_REMOVED lines=12> */
.L_x_2313:
[----:B------:R-:W-:Y:S05]  /*f8d0*/  BSYNC B0 ;  /* 0x0000000000007941 */ /* 0x000fea0003800000 */
.L_x_2312:
[----:B------:R0:W-:Y:S01]  /*f8e0*/  STL [R1+0x4], R9 ;  /* 0x0000040901007387 */ /* 0x0001e20000100800 */
[----:B------:R-:W-:Y:S01]  /*f8f0*/  UIADD3 UR4, UR41, -0x3, URZ ;  /* 0xfffffffd29047890 */ /* 0x000fe2000fffe03f */
[----:B------:R-:W-:-:S05]  /*f900*/  IMAD.MOV.U32 R18, RZ, RZ, R0 ;  /* 0x000000ffff127224 */ /* 0x000fca00078e0000 */
[----:B------:R-:W-:-:S07]  /*f910*/  IMAD.U32 R0, RZ, RZ, UR4 ;  /* 0x00000004ff007e24 */ /* 0x000fce000f8e00ff */
.L_x_2311:
[----:B------:R-:W-:Y:S01]  /*f920*/  ISETP.NE.AND P0, PT, R7, RZ, PT ;  /* 0x000000ff0700720c */ /* 0x000fe20003f05270 */
[----:B------:R-:W-:-:S12]  /*f930*/  BSSY B0, `(.L_x_2310) ;  /* 0x000014d000007945 */ /* 0x000fd80003800000 */
[----:B------:R-:W-:Y:S05]  /*f940*/  @!P0 BRA `(.L_x_2328) ;  /* 0x00000014002c8947 */ /* 0x000fea0003800000 */
[----:B------:R-:W-:-:S07]  /*f950*/  IMAD.MOV.U32 R8, RZ, RZ, R16 ;  /* 0x000000ffff087224 */ /* 0x000fce00078e0010 */
.L_x_2361:
        /* <DEDUP_REMOVED lines=8> */
[----:B--2---:R-:W-:Y:S02]  /*f9e0*/  ISETP.NE.AND P1, PT, R3, RZ, PT ;  /* 0x000000ff0300720c */ /* 0x004fe40003f25270 */
[----:B---3--:R-:W-:-:S11]  /*f9f0*/  LOP3.LUT R5, R2, R5, RZ, 0x3c, !PT ;  /* 0x0000000502057212 */ /* 0x008fd600078e3cff */
[----:B-1----:R-:W-:Y:S05]  /*fa00*/  @!P1 BRA `(.L_x_2330) ;  /* 0x0000000800609947 */ /* 0x002fea0003800000 */
[----:B------:R-:W2:Y:S01]  /*fa10*/  LDL R2, [R1+0x10] ;  /* 0x0000100001027983 */ /* 0x000ea20000100800 */
[----:B------:R-:W-:Y:S01]  /*fa20*/  IMAD.MOV.U32 R7, RZ, RZ, R0 ;  /* 0x000000ffff077224 */ /* 0x000fe200078e0000 */
[----:B--2---:R-:W-:-:S13]  /*fa30*/  ISETP.NE.AND P1, PT, R2, RZ, PT ;  /* 0x000000ff0200720c */ /* 0x004fda0003f25270 */
[----:B------:R-:W-:Y:S05]  /*fa40*/  @!P1 BRA `(.L_x_2331) ;  /* 0x0000000000549947 */ /* 0x000fea0003800000 */
[----:B------:R-:W2:Y:S01]  /*fa50*/  LDL R10, [R1+0x8] ;  /* 0x00000800010a7983 */ /* 0x000ea20000100800 */
[----:B------:R-:W1:Y:S01]  /*fa60*/  LDC R8, c[0x0][0x43c] ;  /* 0x00010f00ff087b82 */ /* 0x000e620000000800 */
[----:B------:R-:W-:Y:S02]  /*fa70*/  ULDC.64 UR4, c[0x0][0x428] ;  /* 0x00010a0000047ab9 */ /* 0x000fe40000000a00 */
[----:B0-----:R-:W3:Y:S01]  /*fa80*/  LDL R9, [R1] ;  /* 0x0000000001097983 */ /* 0x001ee20000100800 */
[----:B------:R-:W-:Y:S01]  /*fa90*/  ULDC.64 UR6, c[0x0][0x208] ;  /* 0x0000820000067ab9 */ /* 0x000fe20000000a00 */
[----:B-1----:R-:W-:-:S13]  /*faa0*/  ISETP.NE.AND P0, PT, R8, 0x1, PT ;  /* 0x000000010800780c */ /* 0x002fda0003f05270 */
[----:B------:R-:W0:Y:S02]  /*fab0*/  @P0 LDC.64 R2, c[0x0][0x440] ;  /* 0x00011000ff020b82 */ /* 0x000e240000000a00 */
[----:B0-----:R-:W-:Y:S01]  /*fac0*/  @P0 IMAD.HI.U32 R7, R0, R2, RZ ;  /* 0x0000000200070227 */ /* 0x001fe200078e00ff */
[----:B------:R-:W-:-:S04]  /*fad0*/  MOV R2, R0 ;  /* 0x0000000000027202 */ /* 0x000fc80000000f00 */
        /* <DEDUP_REMOVED lines=12> */
.L_x_2331:
[----:B------:R-:W-:Y:S01]  /*fba0*/  IMAD R3, R4, 0x8, R17 ;  /* 0x0000000804037824 */ /* 0x000fe200078e0211 */
[----:B------:R-:W-:Y:S01]  /*fbb0*/  SHF.L.U32 R2, R5, 0x1f, RZ ;  /* 0x0000001f05027819 */ /* 0x000fe200000006ff */
[----:B------:R-:W-:Y:S03]  /*fbc0*/  BSSY B2, `(.L_x_2332) ;  /* 0x0000003000027945 */ /* 0x000fe60003800000 */
[----:B------:R-:W2:Y:S02]  /*fbd0*/  SYNCS.PHASECHK.TRANS64.TRYWAIT P0, [R3+URZ+0x34840], R2 ;  /* 0x03484002030075a7 */ /* 0x000ea4000800017f */
[----:B--2---:R-:W-:Y:S05]  /*fbe0*/  @!P0 BRA `(.L_x_2333) ;  /* 0x0000002c00448947 */ /* 0x004fea0003800000 */
.L_x_2415:
[----:B------:R-:W-:Y:S05]  /*fbf0*/  BSYNC B2 ;  /* 0x0000000000027941 */ /* 0x000fea0003800000 */
.L_x_2332:
[----:B01----:R-:W0:Y:S01]  /*fc00*/  S2R R9, SR_TID.X ;  /* 0x0000000000097919 */ /* 0x003e220000002100 */
        /* <DEDUP_REMOVED lines=9> */
[----:B-1----:R-:W-:Y:S05]  /*fca0*/  @!P0 BRA `(.L_x_2335) ;  /* 0x0000000000048947 */ /* 0x002fea0003800000 */
[----:B------:R-:W-:Y:S01]  /*fcb0*/  BPT.TRAP 0x1 ;  /* 0x000000040000795c */ /* 0x000fe20000300000 */
.L_x_2335:
[----:B------:R-:W-:Y:S05]  /*fcc0*/  BSYNC B2 ;  /* 0x0000000000027941 */ /* 0x000fea0003800000 */
.L_x_2334:
[----:B------:R-:W-:Y:S01]  /*fcd0*/  IMAD.MOV.U32 R12, RZ, RZ, RZ ;  /* 0x000000ffff0c7224 */ /* 0x000fe200078e00ff */
[----:B------:R-:W-:Y:S01]  /*fce0*/  UIADD3 UR4, UP0, UR38, 0x370, URZ ;  /* 0x0000037026047890 */ /* 0x000fe2000ff1e03f */
[----:B------:R-:W-:Y:S01]  /*fcf0*/  IMAD R9, R4, 0xc000, R17 ;  /* 0x0000c00004097824 */ /* 0x000fe200078e0211 */
[----:B------:R-:W-:Y:S01]  /*fd00*/  PLOP3.LUT P0, PT, PT, PT, PT, 0x80, 0x0 ;  /* 0x000000000000781c */ /* 0x000fe20003f0f070 */
[----:B--2---:R-:W-:Y:S01]  /*fd10*/  VIADD R3, R3, 0x34830 ;  /* 0x0003483003037836 */ /* 0x004fe20000000000 */
[----:B------:R-:W-:Y:S01]  /*fd20*/  R2UR UR10, R12 ;  /* 0x000000000c0a72ca */ /* 0x000fe200000e0000 */
[----:B------:R-:W-:Y:S01]  /*fd30*/  IMAD.SHL.U32 R2, R7, 0x80, RZ ;  /* 0x0000008007027824 */ /* 0x000fe200078e00ff */
[----:B------:R-:W-:Y:S01]  /*fd40*/  UIADD3.X UR5, URZ, UR39, URZ, UP0, !UPT ;  /* 0x000000273f057290 */ /* 0x000fe200087fe43f */
[----:B------:R-:W-:Y:S01]  /*fd50*/  VIADD R10, R9, 0x1c400 ;  /* 0x0001c400090a7836 */ /* 0x000fe20000000000 */
[----:B------:R-:W-:Y:S01]  /*fd60*/  UMOV UR6, 0x0 ;  /* 0x0000000000067882 */ /* 0x000fe20000000000 */
[----:B------:R-:W-:-:S10]  /*fd70*/  UMOV UR7, 0x14f00000 ;  /* 0x14f0000000077882 */ /* 0x000fd40000000000 */
.L_x_2336:
        /* <DEDUP_REMOVED lines=16> */
.L_x_2337:
        /* <DEDUP_REMOVED lines=15> */
.L_x_2338:
        /* <DEDUP_REMOVED lines=16> */
.L_x_2416:
[----:B------:R-:W-:Y:S05]  /*10070*/  BSYNC B2 ;  /* 0x0000000000027941 */ /* 0x000fea0003800000 */
.L_x_2339:
[----:B------:R-:W-:Y:S01]  /*10080*/  BSSY B2, `(.L_x_2341) ;  /* 0x000000b000027945 */ /* 0x000fe20003800000 */
[----:B------:R-:W-:Y:S01]  /*10090*/  IMAD.MOV.U32 R10, RZ, RZ, 0x0 ;  /* 0x00000000ff0a7424 */ /* 0x000fe200078e00ff */
[----:B------:R-:W-:Y:S02]  /*100a0*/  MOV R11, 0x14f00000 ;  /* 0x14f00000000b7802 */ /* 0x000fe40000000f00 */
        /* <DEDUP_REMOVED lines=8> */
.L_x_2342:
[----:B------:R-:W-:Y:S05]  /*10130*/  BSYNC B2 ;  /* 0x0000000000027941 */ /* 0x000fea0003800000 */
.L_x_2341:
[----:B------:R-:W-:Y:S01]  /*10140*/  R2UR UR10, R12 ;  /* 0x000000000c0a72ca */ /* 0x000fe200000e0000 */
[----:B------:R-:W-:Y:S01]  /*10150*/  IMAD R18, R18, 0x8000, R17 ;  /* 0x0000800012127824 */ /* 0x000fe200078e0211 */
[----:B------:R-:W-:Y:S01]  /*10160*/  R2UR UR6, R10 ;  /* 0x000000000a0672ca */ /* 0x000fe200000e0000 */
[----:B------:R-:W-:Y:S01]  /*10170*/  UIADD3 UR4, UP0, UR38, 0x470, URZ ;  /* 0x0000047026047890 */ /* 0x000fe2000ff1e03f */
[----:B------:R-:W-:Y:S01]  /*10180*/  R2UR UR7, R11 ;  /* 0x000000000b0772ca */ /* 0x000fe200000e0000 */
[----:B0-----:R-:W-:Y:S01]  /*10190*/  IMAD.SHL.U32 R3, R19, 0x80, RZ ;  /* 0x0000008013037824 */ /* 0x001fe200078e00ff */
[----:B------:R-:W-:Y:S01]  /*101a0*/  PLOP3.LUT P0, PT, PT, PT, PT, 0x80, 0x0 ;  /* 0x000000000000781c */ /* 0x000fe20003f0f070 */
[----:B------:R-:W-:Y:S01]  /*101b0*/  VIADD R2, R2, 0x50 ;  /* 0x0000005002027836 */ /* 0x000fe20000000000 */
[----:B------:R-:W-:Y:S01]  /*101c0*/  UIADD3.X UR5, URZ, UR39, URZ, UP0, !UPT ;  /* 0x000000273f057290 */ /* 0x000fe200087fe43f */
[----:B------:R-:W-:-:S11]  /*101d0*/  VIADD R9, R18, 0x400 ;  /* 0x0000040012097836 */ /* 0x000fd60000000000 */
.L_x_2343:
        /* <DEDUP_REMOVED lines=15> */
.L_x_2344:
        /* <DEDUP_REMOVED lines=12> */
.L_x_2330:
[----:B------:R-:W-:Y:S05]  /*10390*/  BSYNC B1 ;  /* 0x0000000000017941 */ /* 0x000fea0003800000 */
.L_x_2329:
        /* <DEDUP_REMOVED lines=8> */
[----:B------:R1:W-:Y:S02]  /*10420*/  STL [R1+0x4], R10 ;  /* 0x0000040a01007387 */ /* 0x0003e40000100800 */
[----:B------:R-:W-:Y:S05]  /*10430*/  @!P1 BRA `(.L_x_2346) ;  /* 0x0000000800609947 */ /* 0x000fea0003800000 */
[----:B------:R-:W2:Y:S01]  /*10440*/  LDL R3, [R1+0x10] ;  /* 0x0000100001037983 */ /* 0x000ea20000100800 */
[----:B------:R-:W-:Y:S01]  /*10450*/  VIADD R7, R0, 0xffffffff ;  /* 0xffffffff00077836 */ /* 0x000fe20000000000 */
[----:B--2---:R-:W-:-:S13]  /*10460*/  ISETP.NE.AND P1, PT, R3, RZ, PT ;  /* 0x000000ff0300720c */ /* 0x004fda0003f25270 */
[----:B------:R-:W-:Y:S05]  /*10470*/  @!P1 BRA `(.L_x_2347) ;  /* 0x0000000000549947 */ /* 0x000fea0003800000 */
[----:B------:R-:W2:Y:S01]  /*10480*/  LDL R12, [R1+0x8] ;  /* 0x00000800010c7983 */ /* 0x000ea20000100800 */
[----:B0-----:R-:W0:Y:S01]  /*10490*/  LDC R9, c[0x0][0x43c] ;  /* 0x00010f00ff097b82 */ /* 0x001e220000000800 */
[----:B------:R-:W-:Y:S02]  /*104a0*/  ULDC.64 UR4, c[0x0][0x428] ;  /* 0x00010a0000047ab9 */ /* 0x000fe40000000a00 */
[----:B------:R-:W3:Y:S01]  /*104b0*/  LDL R11, [R1] ;  /* 0x00000000010b7983 */ /* 0x000ee20000100800 */
        /* <DEDUP_REMOVED lines=17> */
.L_x_2347:
[----:B------:R-:W-:Y:S01]  /*105d0*/  LEA R2, R18, R17, 0x3 ;  /* 0x0000001112027211 */ /* 0x000fe200078e18ff */
[----:B------:R-:W-:Y:S01]  /*105e0*/  BSSY B2, `(.L_x_2348) ;  /* 0x0000004000027945 */ /* 0x000fe20003800000 */
[----:B------:R-:W-:-:S04]  /*105f0*/  SHF.L.U32 R3, R10, 0x1f, RZ ;  /* 0x0000001f0a037819 */ /* 0x000fc800000006ff */
[----:B------:R-:W3:Y:S02]  /*10600*/  SYNCS.PHASECHK.TRANS64.TRYWAIT P0, [R2+URZ+0x34840], R3 ;  /* 0x03484003020075a7 */ /* 0x000ee4000800017f */
[----:B---3--:R-:W-:Y:S05]  /*10610*/  @!P0 BRA `(.L_x_2349) ;  /* 0x0000002000e08947 */ /* 0x008fea0003800000 */
.L_x_2417:
[----:B------:R-:W-:Y:S05]  /*10620*/  BSYNC B2 ;  /* 0x0000000000027941 */ /* 0x000fea0003800000 */
.L_x_2348:
[----:B0-2---:R-:W0:Y:S01]  /*10630*/  S2R R9, SR_TID.X ;  /* 0x0000000000097919 */ /* 0x005e220000002100 */
[----:B------:R-:W-:Y:S01]  /*10640*/  BSSY B2, `(.L_x_2350) ;  /* 0x000000b000027945 */ /* 0x000fe20003800000 */
[----:B0-----:R-:W-:-:S04]  /*10650*/  LOP3.LUT R9, R9, 0x7f, RZ, 0xc0, !PT ;  /* 0x0000007f09097812 */ /* 0x001fc800078ec0ff */
[----:B------:R-:W-:-:S13]  /*10660*/  ISETP.NE.AND P1, PT, R9, RZ, PT ;  /* 0x000000ff0900720c */ /* 0x000fda0003f25270 */
[----:B------:R-:W-:Y:S05]  /*10670*/  @P1 BRA `(.L_x_2351) ;  /* 0x00000000001c1947 */ /* 0x000fea0003800000 */
[----:B------:R-:W0:Y:S01]  /*10680*/  S2R R9, SR_TID.X ;  /* 0x0000000000097919 */ /* 0x000e220000002100 */
[----:B---3--:R-:W-:-:S04]  /*10690*/  IMAD.MOV.U32 R3, RZ, RZ, 0xc000 ;  /* 0x0000c000ff037424 */ /* 0x008fc800078e00ff */
[----:B------:R2:W-:Y:S01]  /*106a0*/  SYNCS.ARRIVE.TRANS64 RZ, [R2+URZ+0x34830], R3 ;  /* 0x0348300302ff79a7 */ /* 0x0005e2000800003f */
[----:B0-----:R-:W-:-:S04]  /*106b0*/  LOP3.LUT R9, R9, 0x1f, RZ, 0xc0, !PT ;  /* 0x0000001f09097812 */ /* 0x001fc800078ec0ff */
[----:B------:R-:W-:-:S13]  /*106c0*/  ISETP.NE.AND P0, PT, R9, RZ, PT ;  /* 0x000000ff0900720c */ /* 0x000fda0003f05270 */
[----:B--2---:R-:W-:Y:S05]  /*106d0*/  @!P0 BRA `(.L_x_2351) ;  /* 0x0000000000048947 */ /* 0x004fea0003800000 */
[----:B------:R-:W-:Y:S01]  /*106e0*/  BPT.TRAP 0x1 ;  /* 0x000000040000795c */ /* 0x000fe20000300000 */
.L_x_2351:
[----:B------:R-:W-:Y:S05]  /*106f0*/  BSYNC B2 ;  /* 0x0000000000027941 */ /* 0x000fea0003800000 */
.L_x_2350:
[----:B------:R-:W-:Y:S01]  /*10700*/  IMAD.MOV.U32 R12, RZ, RZ, RZ ;  /* 0x000000ffff0c7224 */ /* 0x000fe200078e00ff */
[----:B------:R-:W-:Y:S01]  /*10710*/  UIADD3 UR4, UP0, UR38, 0x370, URZ ;  /* 0x0000037026047890 */ /* 0x000fe2000ff1e03f */
[C---:B---3--:R-:W-:Y:S01]  /*10720*/  IMAD R3, R18.reuse, 0x8, R6 ;  /* 0x0000000812037824 */ /* 0x048fe200078e0206 */
[----:B------:R-:W-:Y:S01]  /*10730*/  PLOP3.LUT P0, PT, PT, PT, PT, 0x80, 0x0 ;  /* 0x000000000000781c */ /* 0x000fe20003f0f070 */
[----:B------:R-:W-:Y:S01]  /*10740*/  IMAD R9, R18, 0xc000, R17 ;  /* 0x0000c00012097824 */ /* 0x000fe200078e0211 */
[----:B------:R-:W-:Y:S01]  /*10750*/  R2UR UR10, R12 ;  /* 0x000000000c0a72ca */ /* 0x000fe200000e0000 */
[----:B------:R-:W-:Y:S01]  /*10760*/  VIADD R3, R3, 0x30 ;  /* 0x0000003003037836 */ /* 0x000fe20000000000 */
[----:B------:R-:W-:Y:S01]  /*10770*/  UIADD3.X UR5, URZ, UR39, URZ, UP0, !UPT ;  /* 0x000000273f057290 */ /* 0x000fe200087fe43f */
[----:B------:R-:W-:Y:S01]  /*10780*/  IMAD.SHL.U32 R2, R7, 0x80, RZ ;  /* 0x0000008007027824 */ /* 0x000fe200078e00ff */
[----:B------:R-:W-:Y:S01]  /*10790*/  UMOV UR6, 0x0 ;  /* 0x0000000000067882 */ /* 0x000fe20000000000 */
[----:B-1----:R-:W-:Y:S01]  /*107a0*/  VIADD R10, R9, 0x1c400 ;  /* 0x0001c400090a7836 */ /* 0x002fe20000000000 */
[----:B------:R-:W-:-:S09]  /*107b0*/  UMOV UR7, 0x14f00000 ;  /* 0x14f0000000077882 */ /* 0x000fd20000000000 */
.L_x_2352:
        /* <DEDUP_REMOVED lines=16> */
.L_x_2353:
        /* <DEDUP_REMOVED lines=15> */
.L_x_2354:
        /* <DEDUP_REMOVED lines=15> */
.L_x_2418:
[----:B------:R-:W-:Y:S05]  /*10aa0*/  BSYNC B2 ;  /* 0x0000000000027941 */ /* 0x000fea0003800000 */
.L_x_2355:
        /* <DEDUP_REMOVED lines=11> */
.L_x_2358:
[----:B------:R-:W-:Y:S05]  /*10b60*/  BSYNC B2 ;  /* 0x0000000000027941 */ /* 0x000fea0003800000 */
.L_x_2357:
[----:B------:R-:W-:Y:S01]  /*10b70*/  R2UR UR10, R12 ;  /* 0x000000000c0a72ca */ /* 0x000fe200000e0000 */
[----:B------:R-:W-:Y:S01]  /*10b80*/  UIADD3 UR4, UP0, UR38, 0x470, URZ ;  /* 0x0000047026047890 */ /* 0x000fe2000ff1e03f */
[----:B------:R-:W-:Y:S01]  /*10b90*/  R2UR UR6, R10 ;  /* 0x000000000a0672ca */ /* 0x000fe200000e0000 */
[----:B------:R-:W-:Y:S01]  /*10ba0*/  IMAD.SHL.U32 R3, R19, 0x80, RZ ;  /* 0x0000008013037824 */ /* 0x000fe200078e00ff */
[----:B------:R-:W-:Y:S01]  /*10bb0*/  R2UR UR7, R11 ;  /* 0x000000000b0772ca */ /* 0x000fe200000e0000 */
[----:B0-----:R-:W-:Y:S01]  /*10bc0*/  VIADD R2, R2, 0x50 ;  /* 0x0000005002027836 */ /* 0x001fe20000000000 */
[----:B------:R-:W-:Y:S01]  /*10bd0*/  LEA R4, R4, R17, 0xf ;  /* 0x0000001104047211 */ /* 0x000fe200078e78ff */
[----:B------:R-:W-:Y:S01]  /*10be0*/  UIADD3.X UR5, URZ, UR39, URZ, UP0, !UPT ;  /* 0x000000273f057290 */ /* 0x000fe200087fe43f */
[----:B------:R-:W-:-:S03]  /*10bf0*/  PLOP3.LUT P0, PT, PT, PT, PT, 0x80, 0x0 ;  /* 0x000000000000781c */ /* 0x000fc60003f0f070 */
[----:B------:R-:W-:-:S10]  /*10c00*/  VIADD R5, R4, 0x400 ;  /* 0x0000040004057836 */ /* 0x000fd40000000000 */
.L_x_2359:
        /* <DEDUP_REMOVED lines=15> */
.L_x_2360:
        /* <DEDUP_REMOVED lines=12> */
.L_x_2346:
[----:B------:R-:W-:Y:S05]  /*10dc0*/  BSYNC B1 ;  /* 0x0000000000017941 */ /* 0x000fea0003800000 */
.L_x_2345:
[C---:B------:R-:W-:Y:S01]  /*10dd0*/  ISETP.GT.AND P0, PT, R0.reuse, 0x1, PT ;  /* 0x000000010000780c */ /* 0x040fe20003f04270 */
[----:B------:R-:W-:-:S12]  /*10de0*/  VIADD R0, R0, 0xfffffffe ;  /* 0xfffffffe00007836 */ /* 0x000fd80000000000 */
[----:B------:R-:W-:Y:S05]  /*10df0*/  @P0 BRA `(.L_x_2361) ;  /* 0xffffffe800d80947 */ /* 0x000fea000383ffff */
.L_x_2328:
[----:B------:R-:W-:Y:S05]  /*10e00*/  BSYNC B0 ;  /* 0x0000000000007941 */ /* 0x000fea0003800000 */
.L_x_2310:
[----:B0-----:R-:W0:Y:S01]  /*10e10*/  S2R R0, SR_TID.X ;  /* 0x0000000000007919 */ /* 0x001e220000002100 */
[----:B------:R-:W-:Y:S01]  /*10e20*/  BSSY B0, `(.L_x_2362) ;  /* 0x0000012000007945 */ /* 0x000fe20003800000 */
[----:B0-----:R-:W-:-:S04]  /*10e30*/  LOP3.LUT R6, R0, 0x7f, RZ, 0xc0, !PT ;  /* 0x0000007f00067812 */ /* 0x001fc800078ec0ff */
[----:B------:R-:W-:-:S13]  /*10e40*/  ISETP.NE.AND P1, PT, R6, RZ, PT ;  /* 0x000000ff0600720c */ /* 0x000fda0003f25270 */
[----:B------:R-:W-:Y:S05]  /*10e50*/  @P1 BRA `(.L_x_2363) ;  /* 0x0000000000381947 */ /* 0x000fea0003800000 */
[----:B------:R-:W0:Y:S01]  /*10e60*/  S2R R3, SR_LANEID ;  /* 0x0000000000037919 */ /* 0x000e220000000000 */
[----:B------:R-:W-:Y:S01]  /*10e70*/  VOTEU.ANY UR4, UPT, PT ;  /* 0x0000000000047886 */ /* 0x000fe200038e0100 */
[----:B------:R-:W2:Y:S01]  /*10e80*/  LDC.64 R4, c[0x0][0xc80] ;  /* 0x00032000ff047b82 */ /* 0x000ea20000000a00 */
[----:B------:R-:W0:Y:S01]  /*10e90*/  FLO.U32 R0, UR4 ;  /* 0x0000000400007d00 */ /* 0x000e2200080e0000 */
[----:B------:R-:W-:-:S07]  /*10ea0*/  ULDC.64 UR6, c[0x0][0x208] ;  /* 0x0000820000067ab9 */ /* 0x000fce0000000a00 */
[----:B------:R-:W2:Y:S01]  /*10eb0*/  POPC R2, UR4 ;  /* 0x0000000400027d09 */ /* 0x000ea20008000000 */
[----:B0-----:R-:W-:-:S13]  /*10ec0*/  ISETP.EQ.U32.AND P0, PT, R0, R3, PT ;  /* 0x000000030000720c */ /* 0x001fda0003f02070 */
[----:B--2---:R-:W2:Y:S01]  /*10ed0*/  @P0 ATOMG.E.ADD.STRONG.GPU PT, R5, desc[UR6][R4.64], R2 ;  /* 0x00000002040509a8 */ /* 0x004ea200081ee1c6 */
[----:B------:R-:W0:Y:S02]  /*10ee0*/  S2R R3, SR_LTMASK ;  /* 0x0000000000037919 */ /* 0x000e240000003900 */
[----:B0-----:R-:W-:-:S06]  /*10ef0*/  LOP3.LUT R3, R3, UR4, RZ, 0xc0, !PT ;  /* 0x0000000403037c12 */ /* 0x001fcc000f8ec0ff */
[----:B------:R-:W0:Y:S01]  /*10f00*/  POPC R3, R3 ;  /* 0x0000000300037309 */ /* 0x000e220000000000 */
[----:B--2---:R-:W0:Y:S02]  /*10f10*/  SHFL.IDX PT, R0, R5, R0, 0x1f ;  /* 0x00001f0005007589 */ /* 0x004e2400000e0000 */
[----:B0-----:R-:W-:-:S05]  /*10f20*/  IADD3 R0, R0, UR43, R3 ;  /* 0x0000002b00007c10 */ /* 0x001fca000fffe003 */
[----:B------:R0:W-:Y:S02]  /*10f30*/  STL [R1+0x18], R0 ;  /* 0x0000180001007387 */ /* 0x0001e40000100800 */
.L_x_2363:
[----:B------:R-:W-:Y:S05]  /*10f40*/  BSYNC B0 ;  /* 0x0000000000007941 */ /* 0x000fea0003800000 */
.L_x_2362:
[----:B0-----:R-:W2:Y:S01]  /*10f50*/  LDL.LU R0, [R1+0xc] ;  /* 0x00000c0001007983 */ /* 0x001ea20000300800 */
[----:B------:R-:W-:Y:S01]  /*10f60*/  BSSY B0, `(.L_x_2364) ;  /* 0x0000038000007945 */ /* 0x000fe20003800000 */
[----:B--2---:R-:W-:-:S13]  /*10f70*/  ISETP.NE.AND P0, PT, R0, RZ, PT ;  /* 0x000000ff0000720c */ /* 0x004fda0003f05270 */
        /* <DEDUP_REMOVED lines=8> */
.L_x_2419:
[----:B------:R-:W-:Y:S05]  /*11000*/  BSYNC B1 ;  /* 0x0000000000017941 */ /* 0x000fea0003800000 */
.L_x_2366:
        /* <DEDUP_REMOVED lines=9> */
.L_x_2369:
[----:B------:R-:W-:Y:S05]  /*110a0*/  BSYNC B1 ;  /* 0x0000000000017941 */ /* 0x000fea0003800000 */
.L_x_2368:
[----:B------:R-:W-:Y:S01]  /*110b0*/  IMAD R2, R18, 0x8000, R17 ;  /* 0x0000800012027824 */ /* 0x000fe200078e0211 */
[----:B------:R-:W-:Y:S01]  /*110c0*/  UIADD3 UR4, UP0, UR38, 0x470, URZ ;  /* 0x0000047026047890 */ /* 0x000fe2000ff1e03f */
[----:B------:R-:W-:Y:S01]  /*110d0*/  IMAD.SHL.U32 R19, R19, 0x80, RZ ;  /* 0x0000008013137824 */ /* 0x000fe200078e00ff */
[----:B------:R-:W-:Y:S01]  /*110e0*/  PLOP3.LUT P0, PT, PT, PT, PT, 0x80, 0x0 ;  /* 0x000000000000781c */ /* 0x000fe20003f0f070 */
[----:B0-----:R-:W-:Y:S01]  /*110f0*/  VIADD R0, R0, 0x34850 ;  /* 0x0003485000007836 */ /* 0x001fe20000000000 */
[----:B------:R-:W-:Y:S01]  /*11100*/  UIADD3.X UR5, URZ, UR39, URZ, UP0, !UPT ;  /* 0x000000273f057290 */ /* 0x000fe200087fe43f */
[----:B------:R-:W-:Y:S01]  /*11110*/  VIADD R3, R2, 0x400 ;  /* 0x0000040002037836 */ /* 0x000fe20000000000 */
[----:B------:R-:W-:Y:S01]  /*11120*/  UMOV UR6, 0x0 ;  /* 0x0000000000067882 */ /* 0x000fe20000000000 */
[----:B------:R-:W-:Y:S01]  /*11130*/  UMOV UR7, 0x14f00000 ;  /* 0x14f0000000077882 */ /* 0x000fe20000000000 */
[----:B------:R-:W-:-:S08]  /*11140*/  UMOV UR10, URZ ;  /* 0x0000003f000a7c82 */ /* 0x000fd00008000000 */
.L_x_2370:
        /* <DEDUP_REMOVED lines=15> */
.L_x_2371:
        /* <DEDUP_REMOVED lines=10> */
.L_x_2365:
[----:B------:R-:W-:Y:S05]  /*112e0*/  BSYNC B0 ;  /* 0x0000000000007941 */ /* 0x000fea0003800000 */
.L_x_2364:
[----:B------:R-:W2:Y:S01]  /*112f0*/  LDL.LU R3, [R1+0x4] ;  /* 0x0000040001037983 */ /* 0x000ea20000300800 */
[----:B------:R-:W-:-:S05]  /*11300*/  VIADD R18, R18, 0x1 ;  /* 0x0000000112127836 */ /* 0x000fca0000000000 */
[----:B------:R-:W-:-:S04]  /*11310*/  ISETP.NE.AND P0, PT, R18, 0x2, PT ;  /* 0x000000021200780c */ /* 0x000fc80003f05270 */
[----:B------:R-:W-:Y:S02]  /*11320*/  SEL R0, RZ, 0x1, P0 ;  /* 0x00000001ff007807 */ /* 0x000fe40000000000 */
[----:B------:R-:W-:Y:S02]  /*11330*/  SEL R18, R18, RZ, P0 ;  /* 0x000000ff12127207 */ /* 0x000fe40000000000 */
[----:B--2---:R-:W-:-:S05]  /*11340*/  LOP3.LUT R3, R3, R0, RZ, 0x3c, !PT ;  /* 0x0000000003037212 */ /* 0x004fca00078e3cff */
[----:B------:R2:W-:Y:S02]  /*11350*/  STL [R1+0x4], R3 ;  /* 0x0000040301007387 */ /* 0x0005e40000100800 */
.L_x_2290:
[----:B------:R-:W-:Y:S05]  /*11360*/  BSYNC B7 ;  /* 0x0000000000077941 */ /* 0x000fea0003800000 */
.L_x_2288:
[----:B0-----:R-:W3:Y:S04]  /*11370*/  LDL R0, [R1+0x20] ;  /* 0x0000200001007983 */ /* 0x001ee80000100800 */
[----:B------:R0:W5:Y:S01]  /*11380*/  LDL R2, [R1+0x18] ;  /* 0x0000180001027983 */ /* 0x0001620000100800 */
[----:B---3--:R-:W-:-:S13]  /*11390*/  ISETP.NE.AND P0, PT, R0, RZ, PT ;  /* 0x000000ff0000720c */ /* 0x008fda0003f05270 */
[----:B0-----:R-:W-:Y:S05]  /*113a0*/  @!P0 BRA `(.L_x_2372) ;  /* 0x0000000000288947 */ /* 0x001fea0003800000 */
[----:B------:R-:W-:Y:S05]  /*113b0*/  WARPSYNC.ALL ;  /* 0x0000000000007948 */ /* 0x000fea0003800000 */
[----:B------:R-:W0:Y:S08]  /*113c0*/  S2UR UR5, SR_CgaCtaId ;  /* 0x00000000000579c3 */ /* 0x000e300000008800 */
[----:B------:R-:W-:Y:S06]  /*113d0*/  BAR.SYNC.DEFER_BLOCKING 0x5, 0x180 ;  /* 0x0146000000007b1d */ /* 0x000fec0000010000 */
[----:B------:R-:W-:-:S02]  /*113e0*/  UMOV UR4, 0x400 ;  /* 0x0000040000047882 */ /* 0x000fc40000000000 */
[----:B0-----:R-:W-:-:S06]  /*113f0*/  ULEA UR4, UR5, UR4, 0x18 ;  /* 0x0000000405047291 */ /* 0x001fcc000f8ec03f */
[----:B------:R-:W-:-:S05]  /*11400*/  IMAD.U32 R17, RZ, RZ, UR4 ;  /* 0x00000004ff117e24 */ /* 0x000fca000f8e00ff */
[----:B-----5:R-:W0:Y:S04]  /*11410*/  LDS R2, [R17+0x348d0] ;  /* 0x0348d00011027984 */ /* 0x020e280000000800 */
[----:B0-----:R0:W-:Y:S01]  /*11420*/  STL [R1+0x18], R2 ;  /* 0x0000180201007387 */ /* 0x0011e20000100800 */
[----:B------:R-:W-:Y:S06]  /*11430*/  BAR.ARV 0x4, 0x180 ;  /* 0x0106000000007b1d */ /* 0x000fec0000002000 */
[----:B------:R-:W-:Y:S05]  /*11440*/  BRA `(.L_x_2373) ;  /* 0x00000000002c7947 */ /* 0x000fea0003800000 */
.L_x_2372:
[----:B------:R-:W-:-:S03]  /*11450*/  UMOV UR4, 0xffffffff ;  /* 0xffffffff00047882 */ /* 0x000fc60000000000 */
[----:B------:R-:W-:Y:S05]  /*11460*/  BRA.DIV UR4, `(.L_x_2374) ;  /* 0x0000001604887947 */ /* 0x000fea000b800000 */
[----:B-----5:R0:W3:Y:S02]  /*11470*/  SHFL.IDX PT, R14, R2, RZ, 0x1f ;  /* 0x00001fff020e7589 */ /* 0x0200e400000e0000 */
.L_x_2422:
[----:B--2---:R-:W2:Y:S01]  /*11480*/  @!P1 S2R R3, SR_CgaCtaId ;  /* 0x0000000000039919 */ /* 0x004ea20000008800 */
[----:B------:R-:W-:Y:S05]  /*11490*/  WARPSYNC.ALL ;  /* 0x0000000000007948 */ /* 0x000fea0003800000 */
[----:B------:R-:W-:Y:S01]  /*114a0*/  BAR.SYNC.DEFER_BLOCKING 0x4, 0x180 ;  /* 0x0106000000007b1d */ /* 0x000fe20000010000 */
[----:B------:R-:W-:-:S05]  /*114b0*/  @!P1 MOV R0, 0x400 ;  /* 0x0000040000009802 */ /* 0x000fca0000000f00 */
[----:B---3--:R3:W-:Y:S01]  /*114c0*/  STL [R1+0x18], R14 ;  /* 0x0000180e01007387 */ /* 0x0087e20000100800 */
[----:B--2---:R-:W-:-:S05]  /*114d0*/  @!P1 LEA R17, R3, R0, 0x18 ;  /* 0x0000000003119211 */ /* 0x004fca00078ec0ff */
[----:B------:R3:W-:Y:S01]  /*114e0*/  @!P1 STS [R17+0x348d0], R2 ;  /* 0x0348d00211009388 */ /* 0x0007e20000000800 */
[----:B------:R-:W-:Y:S06]  /*114f0*/  BAR.ARV 0x5, 0x180 ;  /* 0x0146000000007b1d */ /* 0x000fec0000002000 */
.L_x_2373:
[----:B------:R-:W4:Y:S01]  /*11500*/  LDL R0, [R1+0x18] ;  /* 0x0000180001007983 */ /* 0x000f220000100800 */
[----:B------:R-:W-:Y:S02]  /*11510*/  ULDC UR4, c[0x0][0xc38] ;  /* 0x00030e0000047ab9 */ /* 0x000fe40000000800 */
[----:B----4-:R-:W-:-:S13]  /*11520*/  ISETP.GE.AND P0, PT, R0, UR4, PT ;  /* 0x0000000400007c0c */ /* 0x010fda000bf06270 */
[----:B------:R-:W-:Y:S05]  /*11530*/  @!P0 BRA `(.L_x_2375) ;  /* 0xffffffbc000c8947 */ /* 0x000fea000383ffff */
.L_x_2285:
[----:B-1----:R-:W4:Y:S01]  /*11540*/  LDL.LU R0, [R1+0x1c] ;  /* 0x00001c0001007983 */ /* 0x002f220000300800 */
[----:B------:R-:W-:Y:S01]  /*11550*/  BSSY B0, `(.L_x_2376) ;  /* 0x000000b000007945 */ /* 0x000fe20003800000 */
[----:B------:R-:W1:Y:S01]  /*11560*/  S2R R5, SR_CgaCtaId ;  /* 0x0000000000057919 */ /* 0x000e620000008800 */
[----:B----4-:R-:W-:-:S05]  /*11570*/  VIADD R0, R0, 0x1 ;  /* 0x0000000100007836 */ /* 0x010fca0000000000 */
[----:B0--3--:R-:W-:-:S04]  /*11580*/  LEA.HI R2, R0, R0, RZ, 0x1 ;  /* 0x0000000000027211 */ /* 0x009fc800078f08ff */
[----:B--2---:R-:W-:-:S05]  /*11590*/  LOP3.LUT R3, R2, 0xfffffffe, RZ, 0xc0, !PT ;  /* 0xfffffffe02037812 */ /* 0x004fca00078ec0ff */
[----:B------:R-:W-:Y:S01]  /*115a0*/  IMAD.IADD R3, R0, 0x1, -R3 ;  /* 0x0000000100037824 */ /* 0x000fe200078e0a03 */
[----:B------:R-:W-:-:S04]  /*115b0*/  MOV R0, 0x400 ;  /* 0x0000040000007802 */ /* 0x000fc80000000f00 */
[----:B-1----:R-:W-:Y:S02]  /*115c0*/  LEA R0, R5, R0, 0x18 ;  /* 0x0000000005007211 */ /* 0x002fe400078ec0ff */
[----:B------:R-:W-:-:S04]  /*115d0*/  SHF.L.U32 R3, R3, 0x1f, RZ ;  /* 0x0000001f03037819 */ /* 0x000fc800000006ff */
[----:B------:R-:W0:Y:S02]  /*115e0*/  SYNCS.PHASECHK.TRANS64.TRYWAIT P0, [R0+URZ+0x34820], R3 ;  /* 0x03482003000075a7 */ /* 0x000e24000800017f */
[----:B0-----:R-:W-:Y:S05]  /*115f0*/  @!P0 BRA `(.L_x_2377) ;  /* 0x00000014004c8947 */ /* 0x001fea0003800000 */
.L_x_2423:
[----:B------:R-:W-:Y:S05]  /*11600*/  BSYNC B0 ;  /* 0x0000000000007941 */ /* 0x000fea0003800000 */
.L_x_2376:
[----:B------:R-:W-:-:S03]  /*11610*/  UMOV UR4, 0xffffffff ;  /* 0xffffffff00047882 */ /* 0x000fc60000000000 */
[----:B------:R-:W-:Y:S05]  /*11620*/  BRA.DIV UR4, `(.L_x_2378) ;  /* 0x0000001604547947 */ /* 0x000fea000b800000 */
[----:B------:R-:W1:Y:S02]  /*11630*/  S2R R2, SR_TID.X ;  /* 0x0000000000027919 */ /* 0x000e640000002100 */
[----:B-1----:R-:W-:-:S04]  /*11640*/  SHF.R.U32.HI R2, RZ, 0x5, R2 ;  /* 0x00000005ff027819 */ /* 0x002fc80000011602 */
[----:B------:R-:W-:-:S05]  /*11650*/  LOP3.LUT R2, R2, 0x3, RZ, 0xc0, !PT ;  /* 0x0000000302027812 */ /* 0x000fca00078ec0ff */
[----:B------:R1:W2:Y:S02]  /*11660*/  SHFL.IDX PT, R14, R2, RZ, 0x1f ;  /* 0x00001fff020e7589 */ /* 0x0002a400000e0000 */
.L_x_2426:
[----:B--2---:R-:W-:Y:S01]  /*11670*/  ISETP.NE.AND P0, PT, R14, RZ, PT ;  /* 0x000000ff0e00720c */ /* 0x004fe20003f05270 */
[----:B------:R-:W-:-:S12]  /*11680*/  BSSY B0, `(.L_x_2379) ;  /* 0x0000027000007945 */ /* 0x000fd80003800000 */
[----:B------:R-:W-:Y:S05]  /*11690*/  @P0 BRA `(.L_x_2380) ;  /* 0x0000000000940947 */ /* 0x000fea0003800000 */
[----:B------:R-:W-:-:S03]  /*116a0*/  UMOV UR4, 0xffffffff ;  /* 0xffffffff00047882 */ /* 0x000fc60000000000 */
[----:B------:R-:W-:Y:S05]  /*116b0*/  BRA.DIV UR4, `(.L_x_2381) ;  /* 0x0000001604647947 */ /* 0x000fea000b800000 */
[----:B------:R-:W-:-:S13]  /*116c0*/  ELECT P6, URZ, PT ;  /* 0x00000000003f782f */ /* 0x000fda00038c0000 */
.L_x_2429:
        /* <DEDUP_REMOVED lines=8> */
.L_x_2382:
        /* <DEDUP_REMOVED lines=13> */
.L_x_2430:
[----:B------:R-:W1:Y:S02]  /*11820*/  SYNCS.PHASECHK.TRANS64.TRYWAIT P0, [R3+URZ], R2 ;  /* 0x00000002030075a7 */ /* 0x000e64000800017f */
[----:B-1----:R-:W-:Y:S05]  /*11830*/  @!P0 BRA `(.L_x_2384) ;  /* 0x0000001400388947 */ /* 0x002fea0003800000 */
.L_x_2431:
[----:B------:R-:W-:Y:S05]  /*11840*/  @!P2 BRA `(.L_x_2385) ;  /* 0x000000000004a947 */ /* 0x000fea0003800000 */
[----:B------:R-:W-:Y:S01]  /*11850*/  BPT.TRAP 0x1 ;  /* 0x000000040000795c */ /* 0x000fe20000300000 */
.L_x_2385:
[----:B-1----:R-:W-:-:S04]  /*11860*/  VIADD R3, R0, 0x34860 ;  /* 0x0003486000037836 */ /* 0x002fc80000000000 */
[----:B------:R-:W-:-:S04]  /*11870*/  IMAD R18, R18, 0x8, R3 ;  /* 0x0000000812127824 */ /* 0x000fc800078e0203 */
[----:B------:R-:W1:Y:S02]  /*11880*/  SYNCS.PHASECHK.TRANS64.TRYWAIT P0, [R18+URZ], R5 ;  /* 0x00000005120075a7 */ /* 0x000e64000800017f */
[----:B-1----:R-:W-:Y:S05]  /*11890*/  @!P0 BRA `(.L_x_2386) ;  /* 0x0000001400348947 */ /* 0x002fea0003800000 */
.L_x_2432:
[----:B------:R-:W-:-:S07]  /*118a0*/  IMAD R3, R4, 0x8, R3 ;  /* 0x0000000804037824 */ /* 0x000fce00078e0203 */
.L_x_2387:
[----:B--2---:R2:W3:Y:S02]  /*118b0*/  SYNCS.PHASECHK.TRANS64.TRYWAIT P0, [R3+URZ], R2 ;  /* 0x00000002030075a7 */ /* 0x0044e4000800017f */
[----:B---3--:R-:W-:Y:S05]  /*118c0*/  @!P0 NANOSLEEP.SYNCS 0x989680 ;  /* 0x009896800000895d */ /* 0x008fea0003900000 */
[----:B------:R-:W3:Y:S02]  /*118d0*/  @!P0 SYNCS.PHASECHK.TRANS64 P0, [R3+URZ], R2 ;  /* 0x00000002030085a7 */ /* 0x000ee4000800007f */
[----:B---3--:R-:W-:Y:S05]  /*118e0*/  @!P0 BRA `(.L_x_2387) ;  /* 0xfffffffc00f08947 */ /* 0x008fea000383ffff */
.L_x_2380:
[----:B------:R-:W-:Y:S05]  /*118f0*/  BSYNC B0 ;  /* 0x0000000000007941 */ /* 0x000fea0003800000 */
.L_x_2379:
[----:B------:R-:W-:Y:S05]  /*11900*/  EXIT ;  /* 0x000000000000794d */ /* 0x000fea0003800000 */
.L_x_2238:
[----:B0-----:R-:W-:-:S04]  /*11910*/  IMAD.U32 R3, RZ, RZ, UR38 ;  /* 0x00000026ff037e24 */ /* 0x001fc8000f8e00ff */
[----:B------:R0:W1:Y:S03]  /*11920*/  SYNCS.PHASECHK.TRANS64.TRYWAIT P1, [R3+URZ+0x34800], R0 ;  /* 0x03480000030075a7 */ /* 0x000066000802017f */
[----:B-1----:R-:W-:Y:S05]  /*11930*/  @!P1 NANOSLEEP.SYNCS 0x989680 ;  /* 0x009896800000995d */ /* 0x002fea0003900000 */
[----:B------:R-:W1:Y:S02]  /*11940*/  @!P1 SYNCS.PHASECHK.TRANS64 P1, [R3+URZ+0x34800], R0 ;  /* 0x03480000030095a7 */ /* 0x000e64000802007f */
[----:B-1----:R-:W-:Y:S05]  /*11950*/  @!P1 BRA `(.L_x_2238) ;  /* 0xfffffffc00ec9947 */ /* 0x002fea000383ffff */
[----:B------:R-:W-:Y:S05]  /*11960*/  BRA `(.L_x_2388) ;  /* 0xfffffefc00787947 */ /* 0x000fea000383ffff */
.L_x_2242:
[----:B-1----:R1:W2:Y:S02]  /*11970*/  SYNCS.PHASECHK.TRANS64.TRYWAIT P2, [R0+URZ+0x34830], R3 ;  /* 0x03483003000075a7 */ /* 0x0022a4000804017f */
[----:B--2---:R-:W-:Y:S05]  /*11980*/  @!P2 NANOSLEEP.SYNCS 0x989680 ;  /* 0x009896800000a95d */ /* 0x004fea0003900000 */
[----:B------:R-:W2:Y:S02]  /*11990*/  @!P2 SYNCS.PHASECHK.TRANS64 P2, [R0+URZ+0x34830], R3 ;  /* 0x034830030000a5a7 */ /* 0x000ea4000804007f */
[----:B--2---:R-:W-:Y:S05]  /*119a0*/  @!P2 BRA `(.L_x_2242) ;  /* 0xfffffffc00f0a947 */ /* 0x004fea000383ffff */
[----:B------:R-:W-:Y:S05]  /*119b0*/  BRA `(.L_x_2241) ;  /* 0xfffffefc009c7947 */ /* 0x000fea000383ffff */
.L_x_2247:
[----:B-1----:R-:W-:-:S04]  /*119c0*/  MOV R10, UR8 ;  /* 0x00000008000a7c02 */ /* 0x002fc80008000f00 */
[----:B------:R1:W2:Y:S03]  /*119d0*/  SYNCS.PHASECHK.TRANS64.TRYWAIT P3, [R10+URZ+0x34830], R5 ;  /* 0x034830050a0075a7 */ /* 0x0002a6000806017f */
[----:B--2---:R-:W-:Y:S05]  /*119e0*/  @!P3 NANOSLEEP.SYNCS 0x989680 ;  /* 0x009896800000b95d */ /* 0x004fea0003900000 */
[----:B------:R-:W2:Y:S02]  /*119f0*/  @!P3 SYNCS.PHASECHK.TRANS64 P3, [R10+URZ+0x34830], R5 ;  /* 0x034830050a00b5a7 */ /* 0x000ea4000806007f */
[----:B--2---:R-:W-:Y:S05]  /*11a00*/  @!P3 BRA `(.L_x_2247) ;  /* 0xfffffffc00ecb947 */ /* 0x004fea000383ffff */
[----:B------:R-:W-:Y:S05]  /*11a10*/  BRA `(.L_x_2246) ;  /* 0xffffff2c00607947 */ /* 0x000fea000383ffff */
.L_x_2251:
[----:B01----:R-:W-:-:S04]  /*11a20*/  IMAD.U32 R5, RZ, RZ, UR9 ;  /* 0x00000009ff057e24 */ /* 0x003fc8000f8e00ff */
[----:B------:R0:W1:Y:S03]  /*11a30*/  SYNCS.PHASECHK.TRANS64.TRYWAIT P3, [R5+URZ+0x34850], R0 ;  /* 0x03485000050075a7 */ /* 0x000066000806017f */
[----:B-1----:R-:W-:Y:S05]  /*11a40*/  @!P3 NANOSLEEP.SYNCS 0x989680 ;  /* 0x009896800000b95d */ /* 0x002fea0003900000 */
[----:B------:R-:W1:Y:S02]  /*11a50*/  @!P3 SYNCS.PHASECHK.TRANS64 P3, [R5+URZ+0x34850], R0 ;  /* 0x034850000500b5a7 */ /* 0x000e64000806007f */
[----:B-1----:R-:W-:Y:S05]  /*11a60*/  @!P3 BRA `(.L_x_2251) ;  /* 0xfffffffc00ecb947 */ /* 0x002fea000383ffff */
[----:B------:R-:W-:Y:S05]  /*11a70*/  BRA `(.L_x_2250) ;  /* 0xffffff3400a07947 */ /* 0x000fea000383ffff */
.L_x_2257:
[----:B-1----:R-:W-:-:S04]  /*11a80*/  IMAD.U32 R10, RZ, RZ, UR8 ;  /* 0x00000008ff0a7e24 */ /* 0x002fc8000f8e00ff */
[----:B------:R1:W2:Y:S03]  /*11a90*/  SYNCS.PHASECHK.TRANS64.TRYWAIT P2, [R10+URZ+0x34830], R5 ;  /* 0x034830050a0075a7 */ /* 0x0002a6000804017f */
[----:B--2---:R-:W-:Y:S05]  /*11aa0*/  @!P2 NANOSLEEP.SYNCS 0x989680 ;  /* 0x009896800000a95d */ /* 0x004fea0003900000 */
[----:B------:R-:W2:Y:S02]  /*11ab0*/  @!P2 SYNCS.PHASECHK.TRANS64 P2, [R10+URZ+0x34830], R5 ;  /* 0x034830050a00a5a7 */ /* 0x000ea4000804007f */
[----:B--2---:R-:W-:Y:S05]  /*11ac0*/  @!P2 BRA `(.L_x_2257) ;  /* 0xfffffffc00eca947 */ /* 0x004fea000383ffff */
[----:B------:R-:W-:Y:S05]  /*11ad0*/  BRA `(.L_x_2256) ;  /* 0xffffff5c00f47947 */ /* 0x000fea000383ffff */
.L_x_2261:
[----:B01----:R-:W-:-:S04]  /*11ae0*/  IMAD.U32 R5, RZ, RZ, UR8 ;  /* 0x00000008ff057e24 */ /* 0x003fc8000f8e00ff */
[----:B------:R0:W1:Y:S03]  /*11af0*/  SYNCS.PHASECHK.TRANS64.TRYWAIT P2, [R5+URZ+0x34850], R0 ;  /* 0x03485000050075a7 */ /* 0x000066000804017f */
[----:B-1----:R-:W-:Y:S05]  /*11b00*/  @!P2 NANOSLEEP.SYNCS 0x989680 ;  /* 0x009896800000a95d */ /* 0x002fea0003900000 */
[----:B------:R-:W1:Y:S02]  /*11b10*/  @!P2 SYNCS.PHASECHK.TRANS64 P2, [R5+URZ+0x34850], R0 ;  /* 0x034850000500a5a7 */ /* 0x000e64000804007f */
[----:B-1----:R-:W-:Y:S05]  /*11b20*/  @!P2 BRA `(.L_x_2261) ;  /* 0xfffffffc00eca947 */ /* 0x002fea000383ffff */
[----:B------:R-:W-:Y:S05]  /*11b30*/  BRA `(.L_x_2260) ;  /* 0xffffff6800347947 */ /* 0x000fea000383ffff */
.L_x_2266:
[----:B-1----:R-:W-:-:S04]  /*11b40*/  IMAD.U32 R7, RZ, RZ, UR5 ;  /* 0x00000005ff077e24 */ /* 0x002fc8000f8e00ff */
[----:B------:R1:W2:Y:S03]  /*11b50*/  SYNCS.PHASECHK.TRANS64.TRYWAIT P0, [R7+URZ+0x34850], R0 ;  /* 0x03485000070075a7 */ /* 0x0002a6000800017f */
[----:B--2---:R-:W-:Y:S05]  /*11b60*/  @!P0 NANOSLEEP.SYNCS 0x989680 ;  /* 0x009896800000895d */ /* 0x004fea0003900000 */
[----:B------:R-:W2:Y:S02]  /*11b70*/  @!P0 SYNCS.PHASECHK.TRANS64 P0, [R7+URZ+0x34850], R0 ;  /* 0x03485000070085a7 */ /* 0x000ea4000800007f */
[----:B--2---:R-:W-:Y:S05]  /*11b80*/  @!P0 BRA `(.L_x_2266) ;  /* 0xfffffffc00ec8947 */ /* 0x004fea000383ffff */
[----:B------:R-:W-:Y:S05]  /*11b90*/  BRA `(.L_x_2265) ;  /* 0xffffff8c000c7947 */ /* 0x000fea000383ffff */
.L_x_2296:
[----:B------:R-:W-:Y:S02]  /*11ba0*/  IMAD.MOV.U32 R13, RZ, RZ, R0 ;  /* 0x000000ffff0d7224 */ /* 0x000fe400078e0000 */
[----:B------:R-:W-:Y:S02]  /*11bb0*/  IMAD.MOV.U32 R12, RZ, RZ, RZ ;  /* 0x000000ffff0c7224 */ /* 0x000fe400078e00ff */
[----:B------:R-:W-:Y:S02]  /*11bc0*/  IMAD.MOV.U32 R11, RZ, RZ, 0x1f ;  /* 0x0000001fff0b7424 */ /* 0x000fe400078e00ff */
[----:B------:R-:W-:-:S07]  /*11bd0*/  IMAD.MOV.U32 R15, RZ, RZ, -0x1 ;  /* 0xffffffffff0f7424 */ /* 0x000fce00078e00ff */
[----:B0-----:R-:W-:Y:S05]  /*11be0*/  WARPSYNC.COLLECTIVE R15, `(.L_x_2389) ;  /* 0x000000000f087348 */ /* 0x001fea0003c00000 */
[----:B------:R1:W2:Y:S02]  /*11bf0*/  SHFL.IDX P6, R14, R13, R12, R11 ;  /* 0x0000000c0d0e7389 */ /* 0x0002a400000c000b */
[----:B012---:R-:W-:Y:S01]  /*11c00*/  ENDCOLLECTIVE ;  /* 0x000000000000791b */ /* 0x007fe20003800000 */
.L_x_2389:
[----:B------:R-:W-:Y:S05]  /*11c10*/  BRA `(.L_x_2390) ;  /* 0xffffffc000207947 */ /* 0x000fea000383ffff */
.L_x_2298:
[----:B------:R-:W-:Y:S01]  /*11c20*/  BSSY B0, `(.L_x_2391) ;  /* 0x0000006000007945 */ /* 0x000fe20003800000 */
[----:B------:R-:W-:-:S07]  /*11c30*/  IMAD.MOV.U32 R15, RZ, RZ, -0x1 ;  /* 0xffffffffff0f7424 */ /* 0x000fce00078e00ff */
[----:B01----:R-:W-:Y:S05]  /*11c40*/  WARPSYNC.COLLECTIVE R15, `(.L_x_2392) ;  /* 0x000000000f0c7348 */ /* 0x003fea0003c00000 */
[----:B------:R-:W-:Y:S02]  /*11c50*/  ELECT P6, UR62, PT ;  /* 0x00000000003e782f */ /* 0x000fe400038c0000 */
[----:B------:R-:W-:Y:S01]  /*11c60*/  MOV R14, UR62 ;  /* 0x0000003e000e7c02 */ /* 0x000fe20008000f00 */
[----:B01----:R-:W-:Y:S10]  /*11c70*/  ENDCOLLECTIVE ;  /* 0x000000000000791b */ /* 0x003ff40003800000 */
.L_x_2392:
[----:B------:R-:W-:Y:S05]  /*11c80*/  BSYNC B0 ;  /* 0x0000000000007941 */ /* 0x000fea0003800000 */
.L_x_2391:
[----:B------:R-:W-:Y:S05]  /*11c90*/  BRA `(.L_x_2393) ;  /* 0xffffffc000207947 */ /* 0x000fea000383ffff */
.L_x_2300:
[----:B-1----:R1:W2:Y:S02]  /*11ca0*/  SYNCS.PHASECHK.TRANS64.TRYWAIT P0, [R0+URZ+0x34840], R2 ;  /* 0x03484002000075a7 */ /* 0x0022a4000800017f */
[----:B--2---:R-:W-:Y:S05]  /*11cb0*/  @!P0 NANOSLEEP.SYNCS 0x989680 ;  /* 0x009896800000895d */ /* 0x004fea0003900000 */
[----:B------:R-:W2:Y:S02]  /*11cc0*/  @!P0 SYNCS.PHASECHK.TRANS64 P0, [R0+URZ+0x34840], R2 ;  /* 0x03484002000085a7 */ /* 0x000ea4000800007f */
[----:B--2---:R-:W-:Y:S05]  /*11cd0*/  @!P0 BRA `(.L_x_2300) ;  /* 0xfffffffc00f08947 */ /* 0x004fea000383ffff */
[----:B------:R-:W-:Y:S05]  /*11ce0*/  BRA `(.L_x_2394) ;  /* 0xffffffc000747947 */ /* 0x000fea000383ffff */
.L_x_2304:
[----:B------:R-:W-:Y:S02]  /*11cf0*/  IMAD.MOV.U32 R13, RZ, RZ, R4 ;  /* 0x000000ffff0d7224 */ /* 0x000fe400078e0004 */
[----:B------:R-:W-:Y:S02]  /*11d00*/  IMAD.MOV.U32 R12, RZ, RZ, RZ ;  /* 0x000000ffff0c7224 */ /* 0x000fe400078e00ff */
[----:B------:R-:W-:Y:S02]  /*11d10*/  IMAD.MOV.U32 R11, RZ, RZ, 0x181f ;  /* 0x0000181fff0b7424 */ /* 0x000fe400078e00ff */
[----:B------:R-:W-:Y:S02]  /*11d20*/  IMAD.MOV.U32 R15, RZ, RZ, -0x1 ;  /* 0xffffffffff0f7424 */ /* 0x000fe400078e00ff */
[----:B------:R-:W-:-:S07]  /*11d30*/  IMAD.U32 R2, RZ, RZ, UR42 ;  /* 0x0000002aff027e24 */ /* 0x000fce000f8e00ff */
[----:B-----5:R-:W-:Y:S05]  /*11d40*/  WARPSYNC.COLLECTIVE R15, `(.L_x_2395) ;  /* 0x000000000f087348 */ /* 0x020fea0003c00000 */
[----:B------:R0:W1:Y:S02]  /*11d50*/  SHFL.IDX P6, R14, R13, R12, R11 ;  /* 0x0000000c0d0e7389 */ /* 0x00006400000c000b */
[----:B01---5:R-:W-:Y:S01]  /*11d60*/  ENDCOLLECTIVE ;  /* 0x000000000000791b */ /* 0x023fe20003800000 */
.L_x_2395:
[----:B------:R-:W-:Y:S02]  /*11d70*/  IMAD R2, R2, 0x80, R10 ;  /* 0x0000008002027824 */ /* 0x000fe400078e020a */
[----:B------:R-:W-:Y:S01]  /*11d80*/  IMAD.MOV.U32 R13, RZ, RZ, R0 ;  /* 0x000000ffff0d7224 */ /* 0x000fe200078e0000 */
[----:B------:R-:W-:-:S07]  /*11d90*/  MOV R5, R14 ;  /* 0x0000000e00057202 */ /* 0x000fce0000000f00 */
[----:B------:R-:W-:Y:S05]  /*11da0*/  WARPSYNC.COLLECTIVE R15, `(.L_x_2396) ;  /* 0x000000000f087348 */ /* 0x000fea0003c00000 */
[----:B------:R0:W1:Y:S02]  /*11db0*/  SHFL.IDX P6, R14, R13, R12, R11 ;  /* 0x0000000c0d0e7389 */ /* 0x00006400000c000b */
[----:B01----:R-:W-:Y:S01]  /*11dc0*/  ENDCOLLECTIVE ;  /* 0x000000000000791b */ /* 0x003fe20003800000 */
.L_x_2396:
        /* <DEDUP_REMOVED lines=8> */
[----:B------:R-:W-:-:S04]  /*11e50*/  @!P4 IMAD.X R5, RZ, RZ, R5, P3 ;  /* 0x000000ffff05c224 */ /* 0x000fc800018e0605 */
        /* <DEDUP_REMOVED lines=12> */
.L_x_2397:
[----:B------:R-:W-:Y:S02]  /*11f20*/  IMAD.MOV.U32 R13, RZ, RZ, R0 ;  /* 0x000000ffff0d7224 */ /* 0x000fe400078e0000 */
[----:B------:R-:W-:-:S07]  /*11f30*/  IMAD.MOV.U32 R5, RZ, RZ, R14 ;  /* 0x000000ffff057224 */ /* 0x000fce00078e000e */
[----:B------:R-:W-:Y:S05]  /*11f40*/  WARPSYNC.COLLECTIVE R15, `(.L_x_2398) ;  /* 0x000000000f087348 */ /* 0x000fea0003c00000 */
[----:B------:R0:W1:Y:S02]  /*11f50*/  SHFL.IDX P6, R14, R13, R12, R11 ;  /* 0x0000000c0d0e7389 */ /* 0x00006400000c000b */
[----:B01----:R-:W-:Y:S01]  /*11f60*/  ENDCOLLECTIVE ;  /* 0x000000000000791b */ /* 0x003fe20003800000 */
.L_x_2398:
[----:B------:R-:W-:Y:S01]  /*11f70*/  ULDC.64 UR4, c[0x0][0x208] ;  /* 0x0000820000047ab9 */ /* 0x000fe20000000a00 */
[----:B------:R-:W-:Y:S02]  /*11f80*/  IMAD.MOV.U32 R13, RZ, RZ, R4 ;  /* 0x000000ffff0d7224 */ /* 0x000fe400078e0004 */
[----:B------:R-:W-:Y:S02]  /*11f90*/  IMAD.MOV.U32 R12, RZ, RZ, 0x2 ;  /* 0x00000002ff0c7424 */ /* 0x000fe400078e00ff */
[----:B------:R-:W-:-:S05]  /*11fa0*/  IMAD.MOV.U32 R6, RZ, RZ, R14 ;  /* 0x000000ffff067224 */ /* 0x000fca00078e000e */
[----:B------:R-:W-:-:S05]  /*11fb0*/  @!P4 LEA R6, P3, R9, R6, 0x1 ;  /* 0x000000060906c211 */ /* 0x000fca00078608ff */
[----:B------:R-:W-:-:S05]  /*11fc0*/  @!P4 IMAD.X R5, RZ, RZ, R5, P3 ;  /* 0x000000ffff05c224 */ /* 0x000fca00018e0605 */
[----:B------:R-:W-:Y:S01]  /*11fd0*/  @!P4 MOV R7, R5 ;  /* 0x000000050007c202 */ /* 0x000fe20000000f00 */
[----:B------:R-:W-:-:S04]  /*11fe0*/  VIADD R5, R2, 0x20 ;  /* 0x0000002002057836 */ /* 0x000fc80000000000 */
        /* <DEDUP_REMOVED lines=10> */
.L_x_2399:
[----:B------:R-:W-:Y:S02]  /*12090*/  IMAD.MOV.U32 R13, RZ, RZ, R0 ;  /* 0x000000ffff0d7224 */ /* 0x000fe400078e0000 */
[----:B------:R-:W-:-:S07]  /*120a0*/  IMAD.MOV.U32 R5, RZ, RZ, R14 ;  /* 0x000000ffff057224 */ /* 0x000fce00078e000e */
[----:B------:R-:W-:Y:S05]  /*120b0*/  WARPSYNC.COLLECTIVE R15, `(.L_x_2400) ;  /* 0x000000000f087348 */ /* 0x000fea0003c00000 */
[----:B------:R0:W1:Y:S02]  /*120c0*/  SHFL.IDX P6, R14, R13, R12, R11 ;  /* 0x0000000c0d0e7389 */ /* 0x00006400000c000b */
[----:B01----:R-:W-:Y:S01]  /*120d0*/  ENDCOLLECTIVE ;  /* 0x000000000000791b */ /* 0x003fe20003800000 */
.L_x_2400:
[----:B------:R-:W-:Y:S01]  /*120e0*/  ULDC.64 UR4, c[0x0][0x208] ;  /* 0x0000820000047ab9 */ /* 0x000fe20000000a00 */
[----:B------:R-:W-:Y:S02]  /*120f0*/  IMAD.MOV.U32 R13, RZ, RZ, R4 ;  /* 0x000000ffff0d7224 */ /* 0x000fe400078e0004 */
[----:B------:R-:W-:Y:S02]  /*12100*/  IMAD.MOV.U32 R12, RZ, RZ, 0x3 ;  /* 0x00000003ff0c7424 */ /* 0x000fe400078e00ff */
[----:B------:R-:W-:-:S05]  /*12110*/  IMAD.MOV.U32 R6, RZ, RZ, R14 ;  /* 0x000000ffff067224 */ /* 0x000fca00078e000e */
        /* <DEDUP_REMOVED lines=14> */
.L_x_2401:
[----:B------:R-:W-:Y:S02]  /*12200*/  IMAD.MOV.U32 R13, RZ, RZ, R0 ;  /* 0x000000ffff0d7224 */ /* 0x000fe400078e0000 */
[----:B------:R-:W-:-:S07]  /*12210*/  IMAD.MOV.U32 R5, RZ, RZ, R14 ;  /* 0x000000ffff057224 */ /* 0x000fce00078e000e */
[----:B------:R-:W-:Y:S05]  /*12220*/  WARPSYNC.COLLECTIVE R15, `(.L_x_2402) ;  /* 0x000000000f087348 */ /* 0x000fea0003c00000 */
[----:B------:R0:W1:Y:S02]  /*12230*/  SHFL.IDX P6, R14, R13, R12, R11 ;  /* 0x0000000c0d0e7389 */ /* 0x00006400000c000b */
[----:B01----:R-:W-:Y:S01]  /*12240*/  ENDCOLLECTIVE ;  /* 0x000000000000791b */ /* 0x003fe20003800000 */
.L_x_2402:
[----:B------:R-:W-:Y:S01]  /*12250*/  ULDC.64 UR4, c[0x0][0x208] ;  /* 0x0000820000047ab9 */ /* 0x000fe20000000a00 */
[----:B------:R-:W-:Y:S02]  /*12260*/  IMAD.MOV.U32 R13, RZ, RZ, R4 ;  /* 0x000000ffff0d7224 */ /* 0x000fe400078e0004 */
[----:B------:R-:W-:Y:S01]  /*12270*/  IMAD.MOV.U32 R12, RZ, RZ, 0x4 ;  /* 0x00000004ff0c7424 */ /* 0x000fe200078e00ff */
[----:B------:R-:W-:-:S04]  /*12280*/  MOV R6, R14 ;  /* 0x0000000e00067202 */ /* 0x000fc80000000f00 */
        /* <DEDUP_REMOVED lines=14> */
.L_x_2403:
[----:B------:R-:W-:Y:S02]  /*12370*/  IMAD.MOV.U32 R13, RZ, RZ, R0 ;  /* 0x000000ffff0d7224 */ /* 0x000fe400078e0000 */
[----:B------:R-:W-:-:S07]  /*12380*/  IMAD.MOV.U32 R5, RZ, RZ, R14 ;  /* 0x000000ffff057224 */ /* 0x000fce00078e000e */
[----:B------:R-:W-:Y:S05]  /*12390*/  WARPSYNC.COLLECTIVE R15, `(.L_x_2404) ;  /* 0x000000000f087348 */ /* 0x000fea0003c00000 */
[----:B------:R0:W1:Y:S02]  /*123a0*/  SHFL.IDX P6, R14, R13, R12, R11 ;  /* 0x0000000c0d0e7389 */ /* 0x00006400000c000b */
[----:B01----:R-:W-:Y:S01]  /*123b0*/  ENDCOLLECTIVE ;  /* 0x000000000000791b */ /* 0x003fe20003800000 */
.L_x_2404:
        /* <DEDUP_REMOVED lines=18> */
.L_x_2405:
[----:B------:R-:W-:Y:S01]  /*124e0*/  IMAD.MOV.U32 R13, RZ, RZ, R0 ;  /* 0x000000ffff0d7224 */ /* 0x000fe200078e0000 */
[----:B------:R-:W-:-:S07]  /*124f0*/  MOV R5, R14 ;  /* 0x0000000e00057202 */ /* 0x000fce0000000f00 */
[----:B------:R-:W-:Y:S05]  /*12500*/  WARPSYNC.COLLECTIVE R15, `(.L_x_2406) ;  /* 0x000000000f087348 */ /* 0x000fea0003c00000 */
[----:B------:R0:W1:Y:S02]  /*12510*/  SHFL.IDX P6, R14, R13, R12, R11 ;  /* 0x0000000c0d0e7389 */ /* 0x00006400000c000b */
[----:B01----:R-:W-:Y:S01]  /*12520*/  ENDCOLLECTIVE ;  /* 0x000000000000791b */ /* 0x003fe20003800000 */
.L_x_2406:
        /* <DEDUP_REMOVED lines=18> */
.L_x_2407:
[----:B------:R-:W-:Y:S02]  /*12650*/  IMAD.MOV.U32 R13, RZ, RZ, R0 ;  /* 0x000000ffff0d7224 */ /* 0x000fe400078e0000 */
[----:B------:R-:W-:-:S07]  /*12660*/  IMAD.MOV.U32 R5, RZ, RZ, R14 ;  /* 0x000000ffff057224 */ /* 0x000fce00078e000e */
[----:B------:R-:W-:Y:S05]  /*12670*/  WARPSYNC.COLLECTIVE R15, `(.L_x_2408) ;  /* 0x000000000f087348 */ /* 0x000fea0003c00000 */
[----:B------:R0:W1:Y:S02]  /*12680*/  SHFL.IDX P6, R14, R13, R12, R11 ;  /* 0x0000000c0d0e7389 */ /* 0x00006400000c000b */
[----:B01----:R-:W-:Y:S01]  /*12690*/  ENDCOLLECTIVE ;  /* 0x000000000000791b */ /* 0x003fe20003800000 */
.L_x_2408:
[----:B------:R-:W-:Y:S01]  /*126a0*/  ULDC.64 UR4, c[0x0][0x208] ;  /* 0x0000820000047ab9 */ /* 0x000fe20000000a00 */
[----:B------:R-:W-:Y:S01]  /*126b0*/  IMAD.MOV.U32 R13, RZ, RZ, R4 ;  /* 0x000000ffff0d7224 */ /* 0x000fe200078e0004 */
[----:B------:R-:W-:Y:S01]  /*126c0*/  MOV R12, 0x7 ;  /* 0x00000007000c7802 */ /* 0x000fe20000000f00 */
[----:B------:R-:W-:-:S05]  /*126d0*/  IMAD.MOV.U32 R6, RZ, RZ, R14 ;  /* 0x000000ffff067224 */ /* 0x000fca00078e000e */
[----:B------:R-:W-:-:S05]  /*126e0*/  @!P4 LEA R6, P3, R9, R6, 0x1 ;  /* 0x000000060906c211 */ /* 0x000fca00078608ff */
[----:B------:R-:W-:-:S04]  /*126f0*/  @!P4 IMAD.X R5, RZ, RZ, R5, P3 ;  /* 0x000000ffff05c224 */ /* 0x000fc800018e0605 */
        /* <DEDUP_REMOVED lines=10> */
.L_x_2409:
[----:B------:R-:W-:Y:S02]  /*127a0*/  IMAD.MOV.U32 R13, RZ, RZ, R0 ;  /* 0x000000ffff0d7224 */ /* 0x000fe400078e0000 */
[----:B------:R-:W-:-:S07]  /*127b0*/  IMAD.MOV.U32 R4, RZ, RZ, R14 ;  /* 0x000000ffff047224 */ /* 0x000fce00078e000e */
[----:B------:R-:W-:Y:S05]  /*127c0*/  WARPSYNC.COLLECTIVE R15, `(.L_x_2410) ;  /* 0x000000000f087348 */ /* 0x000fea0003c00000 */
[----:B------:R0:W1:Y:S02]  /*127d0*/  SHFL.IDX P6, R14, R13, R12, R11 ;  /* 0x0000000c0d0e7389 */ /* 0x00006400000c000b */
[----:B01----:R-:W-:Y:S01]  /*127e0*/  ENDCOLLECTIVE ;  /* 0x000000000000791b */ /* 0x003fe20003800000 */
.L_x_2410:
[----:B------:R-:W-:Y:S01]  /*127f0*/  IMAD.MOV.U32 R0, RZ, RZ, R14 ;  /* 0x000000ffff007224 */ /* 0x000fe200078e000e */
[----:B------:R-:W-:Y:S06]  /*12800*/  BRA `(.L_x_2411) ;  /* 0xffffffc000ec7947 */ /* 0x000fec000383ffff */
.L_x_2309:
[----:B0-----:R0:W1:Y:S02]  /*12810*/  SYNCS.PHASECHK.TRANS64.TRYWAIT P0, [R17+URZ+0x34820], R0 ;  /* 0x03482000110075a7 */ /* 0x001064000800017f */
[----:B-1----:R-:W-:Y:S05]  /*12820*/  @!P0 NANOSLEEP.SYNCS 0x989680 ;  /* 0x009896800000895d */ /* 0x002fea0003900000 */
[----:B------:R-:W1:Y:S02]  /*12830*/  @!P0 SYNCS.PHASECHK.TRANS64 P0, [R17+URZ+0x34820], R0 ;  /* 0x03482000110085a7 */ /* 0x000e64000800007f */
[----:B-1----:R-:W-:Y:S05]  /*12840*/  @!P0 BRA `(.L_x_2309) ;  /* 0xfffffffc00f08947 */ /* 0x002fea000383ffff */
[----:B------:R-:W-:Y:S05]  /*12850*/  BRA `(.L_x_2412) ;  /* 0xffffffc400647947 */ /* 0x000fea000383ffff */
.L_x_2316:
[----:B0-----:R0:W1:Y:S02]  /*12860*/  SYNCS.PHASECHK.TRANS64.TRYWAIT P0, [R2+URZ+0x34840], R3 ;  /* 0x03484003020075a7 */ /* 0x001064000800017f */
[----:B-1----:R-:W-:Y:S05]  /*12870*/  @!P0 NANOSLEEP.SYNCS 0x989680 ;  /* 0x009896800000895d */ /* 0x002fea0003900000 */
[----:B------:R-:W1:Y:S02]  /*12880*/  @!P0 SYNCS.PHASECHK.TRANS64 P0, [R2+URZ+0x34840], R3 ;  /* 0x03484003020085a7 */ /* 0x000e64000800007f */
[----:B-1----:R-:W-:Y:S05]  /*12890*/  @!P0 BRA `(.L_x_2316) ;  /* 0xfffffffc00f08947 */ /* 0x002fea000383ffff */
[----:B------:R-:W-:Y:S05]  /*128a0*/  BRA `(.L_x_2413) ;  /* 0xffffffc800207947 */ /* 0x000fea000383ffff */
.L_x_2323:
[----:B0-----:R0:W1:Y:S02]  /*128b0*/  SYNCS.PHASECHK.TRANS64.TRYWAIT P0, [R3+URZ+0x60], R2 ;  /* 0x00006002030075a7 */ /* 0x001064000800017f */
[----:B-1----:R-:W-:Y:S05]  /*128c0*/  @!P0 NANOSLEEP.SYNCS 0x989680 ;  /* 0x009896800000895d */ /* 0x002fea0003900000 */
[----:B------:R-:W1:Y:S02]  /*128d0*/  @!P0 SYNCS.PHASECHK.TRANS64 P0, [R3+URZ+0x60], R2 ;  /* 0x00006002030085a7 */ /* 0x000e64000800007f */
[----:B-1----:R-:W-:Y:S05]  /*128e0*/  @!P0 BRA `(.L_x_2323) ;  /* 0xfffffffc00f08947 */ /* 0x002fea000383ffff */
[----:B------:R-:W-:Y:S05]  /*128f0*/  BRA `(.L_x_2414) ;  /* 0xffffffcc00247947 */ /* 0x000fea000383ffff */
.L_x_2333:
[----:B--2---:R2:W3:Y:S02]  /*12900*/  SYNCS.PHASECHK.TRANS64.TRYWAIT P0, [R3+URZ+0x34840], R2 ;  /* 0x03484002030075a7 */ /* 0x0044e4000800017f */
[----:B---3--:R-:W-:Y:S05]  /*12910*/  @!P0 NANOSLEEP.SYNCS 0x989680 ;  /* 0x009896800000895d */ /* 0x008fea0003900000 */
[----:B------:R-:W3:Y:S02]  /*12920*/  @!P0 SYNCS.PHASECHK.TRANS64 P0, [R3+URZ+0x34840], R2 ;  /* 0x03484002030085a7 */ /* 0x000ee4000800007f */
[----:B---3--:R-:W-:Y:S05]  /*12930*/  @!P0 BRA `(.L_x_2333) ;  /* 0xfffffffc00f08947 */ /* 0x008fea000383ffff */
[----:B------:R-:W-:Y:S05]  /*12940*/  BRA `(.L_x_2415) ;  /* 0xffffffd000a87947 */ /* 0x000fea000383ffff */
.L_x_2340:
[----:B0-----:R0:W1:Y:S02]  /*12950*/  SYNCS.PHASECHK.TRANS64.TRYWAIT P0, [R2+URZ+0x60], R3 ;  /* 0x00006003020075a7 */ /* 0x001064000800017f */
[----:B-1----:R-:W-:Y:S05]  /*12960*/  @!P0 NANOSLEEP.SYNCS 0x989680 ;  /* 0x009896800000895d */ /* 0x002fea0003900000 */
[----:B------:R-:W1:Y:S02]  /*12970*/  @!P0 SYNCS.PHASECHK.TRANS64 P0, [R2+URZ+0x60], R3 ;  /* 0x00006003020085a7 */ /* 0x000e64000800007f */
[----:B-1----:R-:W-:Y:S05]  /*12980*/  @!P0 BRA `(.L_x_2340) ;  /* 0xfffffffc00f08947 */ /* 0x002fea000383ffff */
[----:B------:R-:W-:Y:S05]  /*12990*/  BRA `(.L_x_2416) ;  /* 0xffffffd400b47947 */ /* 0x000fea000383ffff */
.L_x_2349:
[----:B---3--:R3:W4:Y:S02]  /*129a0*/  SYNCS.PHASECHK.TRANS64.TRYWAIT P0, [R2+URZ+0x34840], R3 ;  /* 0x03484003020075a7 */ /* 0x008724000800017f */
[----:B----4-:R-:W-:Y:S05]  /*129b0*/  @!P0 NANOSLEEP.SYNCS 0x989680 ;  /* 0x009896800000895d */ /* 0x010fea0003900000 */
[----:B------:R-:W4:Y:S02]  /*129c0*/  @!P0 SYNCS.PHASECHK.TRANS64 P0, [R2+URZ+0x34840], R3 ;  /* 0x03484003020085a7 */ /* 0x000f24000800007f */
[----:B----4-:R-:W-:Y:S05]  /*129d0*/  @!P0 BRA `(.L_x_2349) ;  /* 0xfffffffc00f08947 */ /* 0x010fea000383ffff */
[----:B------:R-:W-:Y:S05]  /*129e0*/  BRA `(.L_x_2417) ;  /* 0xffffffdc000c7947 */ /* 0x000fea000383ffff */
.L_x_2356:
[----:B0-----:R0:W1:Y:S02]  /*129f0*/  SYNCS.PHASECHK.TRANS64.TRYWAIT P0, [R2+URZ+0x60], R5 ;  /* 0x00006005020075a7 */ /* 0x001064000800017f */
[----:B-1----:R-:W-:Y:S05]  /*12a00*/  @!P0 NANOSLEEP.SYNCS 0x989680 ;  /* 0x009896800000895d */ /* 0x002fea0003900000 */
[----:B------:R-:W1:Y:S02]  /*12a10*/  @!P0 SYNCS.PHASECHK.TRANS64 P0, [R2+URZ+0x60], R5 ;  /* 0x00006005020085a7 */ /* 0x000e64000800007f */
[----:B-1----:R-:W-:Y:S05]  /*12a20*/  @!P0 BRA `(.L_x_2356) ;  /* 0xfffffffc00f08947 */ /* 0x002fea000383ffff */
[----:B------:R-:W-:Y:S05]  /*12a30*/  BRA `(.L_x_2418) ;  /* 0xffffffe000187947 */ /* 0x000fea000383ffff */
.L_x_2367:
[----:B0-----:R0:W2:Y:S02]  /*12a40*/  SYNCS.PHASECHK.TRANS64.TRYWAIT P0, [R0+URZ+0x34860], R3 ;  /* 0x03486003000075a7 */ /* 0x0010a4000800017f */
[----:B--2---:R-:W-:Y:S05]  /*12a50*/  @!P0 NANOSLEEP.SYNCS 0x989680 ;  /* 0x009896800000895d */ /* 0x004fea0003900000 */
[----:B------:R-:W2:Y:S02]  /*12a60*/  @!P0 SYNCS.PHASECHK.TRANS64 P0, [R0+URZ+0x34860], R3 ;  /* 0x03486003000085a7 */ /* 0x000ea4000800007f */
[----:B--2---:R-:W-:Y:S05]  /*12a70*/  @!P0 BRA `(.L_x_2367) ;  /* 0xfffffffc00f08947 */ /* 0x004fea000383ffff */
[----:B------:R-:W-:Y:S05]  /*12a80*/  BRA `(.L_x_2419) ;  /* 0xffffffe4005c7947 */ /* 0x000fea000383ffff */
.L_x_2374:
[----:B------:R-:W-:Y:S01]  /*12a90*/  BSSY B0, `(.L_x_2420) ;  /* 0x0000008000007945 */ /* 0x000fe20003800000 */
[----:B-----5:R-:W-:Y:S02]  /*12aa0*/  IMAD.MOV.U32 R13, RZ, RZ, R2 ;  /* 0x000000ffff0d7224 */ /* 0x020fe400078e0002 */
[----:B------:R-:W-:Y:S02]  /*12ab0*/  IMAD.MOV.U32 R12, RZ, RZ, RZ ;  /* 0x000000ffff0c7224 */ /* 0x000fe400078e00ff */
[----:B------:R-:W-:Y:S02]  /*12ac0*/  IMAD.MOV.U32 R11, RZ, RZ, 0x1f ;  /* 0x0000001fff0b7424 */ /* 0x000fe400078e00ff */
[----:B------:R-:W-:-:S07]  /*12ad0*/  IMAD.MOV.U32 R15, RZ, RZ, -0x1 ;  /* 0xffffffffff0f7424 */ /* 0x000fce00078e00ff */
[----:B-12---:R-:W-:Y:S05]  /*12ae0*/  WARPSYNC.COLLECTIVE R15, `(.L_x_2421) ;  /* 0x000000000f087348 */ /* 0x006fea0003c00000 */
[----:B------:R0:W3:Y:S02]  /*12af0*/  SHFL.IDX P6, R14, R13, R12, R11 ;  /* 0x0000000c0d0e7389 */ /* 0x0000e400000c000b */
[----:B0123--:R-:W-:Y:S01]  /*12b00*/  ENDCOLLECTIVE ;  /* 0x000000000000791b */ /* 0x00ffe20003800000 */
.L_x_2421:
[----:B------:R-:W-:Y:S05]  /*12b10*/  BSYNC B0 ;  /* 0x0000000000007941 */ /* 0x000fea0003800000 */
.L_x_2420:
[----:B------:R-:W-:Y:S05]  /*12b20*/  BRA `(.L_x_2422) ;  /* 0xffffffe800547947 */ /* 0x000fea000383ffff */
.L_x_2377:
[----:B0-----:R0:W1:Y:S02]  /*12b30*/  SYNCS.PHASECHK.TRANS64.TRYWAIT P0, [R0+URZ+0x34820], R3 ;  /* 0x03482003000075a7 */ /* 0x001064000800017f */
[----:B-1----:R-:W-:Y:S05]  /*12b40*/  @!P0 NANOSLEEP.SYNCS 0x989680 ;  /* 0x009896800000895d */ /* 0x002fea0003900000 */
[----:B------:R-:W1:Y:S02]  /*12b50*/  @!P0 SYNCS.PHASECHK.TRANS64 P0, [R0+URZ+0x34820], R3 ;  /* 0x03482003000085a7 */ /* 0x000e64000800007f */
[----:B-1----:R-:W-:Y:S05]  /*12b60*/  @!P0 BRA `(.L_x_2377) ;  /* 0xfffffffc00f08947 */ /* 0x002fea000383ffff */
[----:B------:R-:W-:Y:S05]  /*12b70*/  BRA `(.L_x_2423) ;  /* 0xffffffe800a07947 */ /* 0x000fea000383ffff */
.L_x_2378:
        /* <DEDUP_REMOVED lines=11> */
.L_x_2425:
[----:B------:R-:W-:Y:S05]  /*12c30*/  BSYNC B0 ;  /* 0x0000000000007941 */ /* 0x000fea0003800000 */
.L_x_2424:
[----:B------:R-:W-:Y:S05]  /*12c40*/  BRA `(.L_x_2426) ;  /* 0xffffffe800887947 */ /* 0x000fea000383ffff */
.L_x_2381:
[----:B------:R-:W-:Y:S01]  /*12c50*/  BSSY B1, `(.L_x_2427) ;  /* 0x0000006000017945 */ /* 0x000fe20003800000 */
[----:B------:R-:W-:-:S07]  /*12c60*/  IMAD.MOV.U32 R15, RZ, RZ, -0x1 ;  /* 0xffffffffff0f7424 */ /* 0x000fce00078e00ff */
[----:B01----:R-:W-:Y:S05]  /*12c70*/  WARPSYNC.COLLECTIVE R15, `(.L_x_2428) ;  /* 0x000000000f0c7348 */ /* 0x003fea0003c00000 */
[----:B------:R-:W-:Y:S02]  /*12c80*/  ELECT P6, UR62, PT ;  /* 0x00000000003e782f */ /* 0x000fe400038c0000 */
[----:B------:R-:W-:Y:S01]  /*12c90*/  MOV R14, UR62 ;  /* 0x0000003e000e7c02 */ /* 0x000fe20008000f00 */
[----:B01----:R-:W-:Y:S10]  /*12ca0*/  ENDCOLLECTIVE ;  /* 0x000000000000791b */ /* 0x003ff40003800000 */
.L_x_2428:
[----:B------:R-:W-:Y:S05]  /*12cb0*/  BSYNC B1 ;  /* 0x0000000000017941 */ /* 0x000fea0003800000 */
.L_x_2427:
[----:B------:R-:W-:Y:S05]  /*12cc0*/  BRA `(.L_x_2429) ;  /* 0xffffffe800807947 */ /* 0x000fea000383ffff */
.L_x_2383:
[----:B0-----:R0:W1:Y:S02]  /*12cd0*/  SYNCS.PHASECHK.TRANS64.TRYWAIT P0, [R6+URZ], R5 ;  /* 0x00000005060075a7 */ /* 0x001064000800017f */
[----:B-1----:R-:W-:Y:S05]  /*12ce0*/  @!P0 NANOSLEEP.SYNCS 0x989680 ;  /* 0x009896800000895d */ /* 0x002fea0003900000 */
[----:B------:R-:W1:Y:S02]  /*12cf0*/  @!P0 SYNCS.PHASECHK.TRANS64 P0, [R6+URZ], R5 ;  /* 0x00000005060085a7 */ /* 0x000e64000800007f */
[----:B-1----:R-:W-:Y:S05]  /*12d00*/  @!P0 BRA `(.L_x_2383) ;  /* 0xfffffffc00f08947 */ /* 0x002fea000383ffff */
[----:B------:R-:W-:Y:S05]  /*12d10*/  BRA `(.L_x_2430) ;  /* 0xffffffe800c07947 */ /* 0x000fea000383ffff */
.L_x_2384:
[----:B-1----:R1:W2:Y:S02]  /*12d20*/  SYNCS.PHASECHK.TRANS64.TRYWAIT P0, [R3+URZ], R2 ;  /* 0x00000002030075a7 */ /* 0x0022a4000800017f */
[----:B--2---:R-:W-:Y:S05]  /*12d30*/  @!P0 NANOSLEEP.SYNCS 0x989680 ;  /* 0x009896800000895d */ /* 0x004fea0003900000 */
[----:B------:R-:W2:Y:S02]  /*12d40*/  @!P0 SYNCS.PHASECHK.TRANS64 P0, [R3+URZ], R2 ;  /* 0x00000002030085a7 */ /* 0x000ea4000800007f */
[----:B--2---:R-:W-:Y:S05]  /*12d50*/  @!P0 BRA `(.L_x_2384) ;  /* 0xfffffffc00f08947 */ /* 0x004fea000383ffff */
[----:B------:R-:W-:Y:S05]  /*12d60*/  BRA `(.L_x_2431) ;  /* 0xffffffe800b47947 */ /* 0x000fea000383ffff */
.L_x_2386:
[----:B-1----:R1:W2:Y:S02]  /*12d70*/  SYNCS.PHASECHK.TRANS64.TRYWAIT P0, [R18+URZ], R5 ;  /* 0x00000005120075a7 */ /* 0x0022a4000800017f */
[----:B--2---:R-:W-:Y:S05]  /*12d80*/  @!P0 NANOSLEEP.SYNCS 0x989680 ;  /* 0x009896800000895d */ /* 0x004fea0003900000 */
[----:B------:R-:W2:Y:S02]  /*12d90*/  @!P0 SYNCS.PHASECHK.TRANS64 P0, [R18+URZ], R5 ;  /* 0x00000005120085a7 */ /* 0x000ea4000800007f */
[----:B--2---:R-:W-:Y:S05]  /*12da0*/  @!P0 BRA `(.L_x_2386) ;  /* 0xfffffffc00f08947 */ /* 0x004fea000383ffff */
[----:B------:R-:W-:Y:S05]  /*12db0*/  BRA `(.L_x_2432) ;  /* 0xffffffe800b87947 */ /* 0x000fea000383ffff */
.L_x_2433:
        /* <DEDUP_REMOVED lines=12> */
.L_x_3200:


//--------------------- .text._ZN7cutlass13device_kernelIN5flash11enable_sm90INS1_16FlashAttnFwdSm90INS1_25CollectiveMainloopFwdSm90ILi2EN4cute5tupleIJNS5_1CILi1EEES8_S8_EEENS6_IJNS7_ILi128EEESA_NS7_ILi192EEEEEELi128ENS_10bfloat16_tEfNS_4arch4Sm90ELb1ELb0ELb1ELb1ELb0ELb0ELb0ELb1ELb1ELb1ELb0ELb0EEENS1_21CollectiveEpilogueFwdINS6_IJSA_SA_SA_EEES9_SD_SF_Li256ELb1ELb1ELb0ELb0EEENS1_36VarlenDynamicPersistentTileSchedulerILi128ELi128ELi256ELi128ELb0ELb1ELb1ELb1ELb1ELb1EEEEEEEEEvNT_6ParamsE --------------------------
	.section	.text._ZN7cutlass13device_kernelIN5flash11enable_sm90INS1_16FlashAttnFwdSm90INS1_25CollectiveMainloopFwdSm90ILi2EN4cute5tupleIJNS5_1CILi1EEES8_S8_EEENS6_IJNS7_ILi128EEESA_NS7_ILi192EEEEEELi128ENS_10bfloat16_tEfNS_4arch4Sm90ELb1ELb0ELb1ELb1ELb0ELb0ELb0ELb1ELb1ELb1ELb0ELb0EEENS1_21CollectiveEpilogueFwdINS6_IJSA_SA_SA_EEES9_SD_SF_Li256ELb1ELb1ELb0ELb0EEENS1_36VarlenDynamicPersistentTileSchedulerILi128ELi128ELi256ELi128ELb0ELb1ELb1ELb1ELb1ELb1EEEEEEEEEvNT_6ParamsE,"ax",@progbits
	.align	128
.text._ZN7cutlass13device_kernelIN5flash11enable_sm90INS1_16FlashAttnFwdSm90INS1_25CollectiveMainloopFwdSm90ILi2EN4cute5tupleIJNS5_1CILi1EEES8_S8_EEENS6_IJNS7_ILi128EEESA_NS7_ILi192EEEEEELi128ENS_10bfloat16_tEfNS_4arch4Sm90ELb1ELb0ELb1ELb1ELb0ELb0ELb0ELb1ELb1ELb1ELb0ELb0EEENS1_21CollectiveEpilogueFwdINS6_IJSA_SA_SA_EEES9_SD_SF_Li256ELb1ELb1ELb0ELb0EEENS1_36VarlenDynamicPersistentTileSchedulerILi128ELi128ELi256ELi128ELb0ELb1ELb1ELb1ELb1ELb1EEEEEEEEEvNT_6ParamsE:
        .type           _ZN7cutlass13device_kernelIN5flash11enable_sm90INS1_16FlashAttnFwdSm90INS1_25CollectiveMainloopFwdSm90ILi2EN4cute5tupleIJNS5_1CILi1EEES8_S8_EEENS6_IJNS7_ILi128EEESA_NS7_ILi192EEEEEELi128ENS_10bfloat16_tEfNS_4arch4Sm90ELb1ELb0ELb1ELb1ELb0ELb0ELb0ELb1ELb1ELb1ELb0ELb0EEENS1_21CollectiveEpilogueFwdINS6_IJSA_SA_SA_EEES9_SD_SF_Li256ELb1ELb1ELb0ELb0EEENS1_36VarlenDynamicPersistentTileSchedulerILi128ELi128ELi256ELi128ELb0ELb1ELb1ELb1ELb1ELb1EEEEEEEEEvNT_6ParamsE,@function
        .size           _ZN7cutlass13device_kernelIN5flash11enable_sm90INS1_16FlashAttnFwdSm90INS1_25CollectiveMainloopFwdSm90ILi2EN4cute5tupleIJNS5_1CILi1EEES8_S8_EEENS6_IJNS7_ILi128EEESA_NS7_ILi192EEEEEELi128ENS_10bfloat16_tEfNS_4arch4Sm90ELb1ELb0ELb1ELb1ELb0ELb0ELb0ELb1ELb1ELb1ELb0ELb0EEENS1_21CollectiveEpilogueFwdINS6_IJSA_SA_SA_EEES9_SD_SF_Li256ELb1ELb1ELb0ELb0EEENS1_36VarlenDynamicPersistentTileSchedulerILi128ELi128ELi256ELi128ELb0ELb1ELb1ELb1ELb1ELb1EEEEEEEEEvNT_6ParamsE,(.L_x_3201 - _ZN7cutlass13device_kernelIN5flash11enable_sm90INS1_16FlashAttnFwdSm90INS1_25CollectiveMainloopFwdSm90ILi2EN4cute5tupleIJNS5_1CILi1EEES8_S8_EEENS6_IJNS7_ILi128EEESA_NS7_ILi192EEEEEELi128ENS_10bfloat16_tEfNS_4arch4Sm90ELb1ELb0ELb1ELb1ELb0ELb0ELb0ELb1ELb1ELb1ELb0ELb0EEENS1_21CollectiveEpilogueFwdINS6_IJSA_SA_SA_EEES9_SD_SF_Li256ELb1ELb1ELb0ELb0EEENS1_36VarlenDynamicPersistentTileSchedulerILi128ELi128ELi256ELi128ELb0ELb1ELb1ELb1ELb1ELb1EEEEEEEEEvNT_6ParamsE)
        .other          _ZN7cutlass13device_kernelIN5flash11enable_sm90INS1_16FlashAttnFwdSm90INS1_25CollectiveMainloopFwdSm90ILi2EN4cute5tupleIJNS5_1CILi1EEES8_S8_EEENS6_IJNS7_ILi128EEESA_NS7_ILi192EEEEEELi128ENS_10bfloat16_tEfNS_4arch4Sm90ELb1ELb0ELb1ELb1ELb0ELb0ELb0ELb1ELb1ELb1ELb0ELb0EEENS1_21CollectiveEpilogueFwdINS6_IJSA_SA_SA_EEES9_SD_SF_Li256ELb1ELb1ELb0ELb0EEENS1_36VarlenDynamicPersistentTileSchedulerILi128ELi128ELi256ELi128ELb0ELb1ELb1ELb1ELb1ELb1EEEEEEEEEvNT_6ParamsE,@"STO_CUDA_ENTRY STV_DEFAULT"
_ZN7cutlass13device_kernelIN5flash11enable_sm90INS1_16FlashAttnFwdSm90INS1_25CollectiveMainloopFwdSm90ILi2EN4cute5tupleIJNS5_1CILi1EEES8_S8_EEENS6_IJNS7_ILi128EEESA_NS7_ILi192EEEEEELi128ENS_10bfloat16_tEfNS_4arch4Sm90ELb1ELb0ELb1ELb1ELb0ELb0ELb0ELb1ELb1ELb1ELb0ELb0EEENS1_21CollectiveEpilogueFwdINS6_IJSA_SA_SA_EEES9_SD_SF_Li256ELb1ELb1ELb0ELb0EEENS1_36VarlenDynamicPersistentTileSchedulerILi128ELi128ELi256ELi128ELb0ELb1ELb1ELb1ELb1ELb1EEEEEEEEEvNT_6ParamsE:
        /* <DEDUP_REMOVED lines=17> */
.L_x_2435:
[----:B------:R-:W-:Y:S05]  /*0110*/  BSYNC B0 ;  /* 0x0000000000007941 */ /* 0x000fea0003800000 */
.L_x_2434:
        /* <DEDUP_REMOVED lines=40> */
.L_x_2436:
        /* <DEDUP_REMOVED lines=22> */
.L_x_2437:
        /* <DEDUP_REMOVED lines=18> */
.L_x_2438:
        /* <DEDUP_REMOVED lines=22> */
.L_x_2439:
        /* <DEDUP_REMOVED lines=22> */
.L_x_2440:
        /* <DEDUP_REMOVED lines=8> */
.L_x_2442:
        /* <DEDUP_REMOVED lines=14> */
[----:B------:R-:W2:Y:S01]  /*0a40*/  LDL.LU R12, [R1+0x54] ;  /* 0x00005400010c7983 */ /* 0x000ea20000300800 */
[----:B------:R-:W1:Y:S02]  /*0a50*/  S2R R0, SR_TID.X ;  /* 0x0000000000007919 */ /* 0x000e640000002100 */
[----:B-1----:R-:W-:-:S05]  /*0a60*/  VIADD R198, R0, 0xffffff80 ;  /* 0xffffff8000c67836 */ /* 0x002fca0000000000 */
[----:B------:R-:W-:-:S04]  /*0a70*/  SHF.R.S32.HI R3, RZ, 0x1f, R198 ;  /* 0x0000001fff037819 */ /* 0x000fc800000114c6 */
[CC--:B------:R-:W-:Y:S02]  /*0a80*/  LEA.HI R0, R3.reuse, R198.reuse, RZ, 0x7 ;  /* 0x000000c603007211 */ /* 0x0c0fe400078f38ff */
[----:B0-----:R-:W-:Y:S02]  /*0a90*/  LEA.HI R2, R3, R198, RZ, 0x4 ;  /* 0x000000c603027211 */ /* 0x001fe400078f20ff */
[----:B------:R-:W-:Y:S02]  /*0aa0*/  LOP3.LUT R5, R0, 0xffffff80, RZ, 0xc0, !PT ;  /* 0xffffff8000057812 */ /* 0x000fe400078ec0ff */
[----:B------:R-:W-:-:S03]  /*0ab0*/  SHF.R.S32.HI R7, RZ, 0x4, R2 ;  /* 0x00000004ff077819 */ /* 0x000fc60000011402 */
[----:B------:R-:W-:Y:S01]  /*0ac0*/  IMAD.IADD R192, R198, 0x1, -R5 ;  /* 0x00000001c6c07824 */ /* 0x000fe200078e0a05 */
[C---:B------:R-:W-:Y:S02]  /*0ad0*/  LOP3.LUT R5, R2.reuse, 0x3fffff0, RZ, 0xc0, !PT ;  /* 0x03fffff002057812 */ /* 0x040fe400078ec0ff */
[----:B------:R-:W-:Y:S02]  /*0ae0*/  LEA.HI R2, R2, R7, RZ, 0x1 ;  /* 0x0000000702027211 */ /* 0x000fe400078f08ff */
[----:B------:R-:W-:Y:S02]  /*0af0*/  SHF.R.S32.HI R9, RZ, 0x1f, R192 ;  /* 0x0000001fff097819 */ /* 0x000fe400000114c0 */
[----:B------:R-:W-:Y:S02]  /*0b00*/  LEA.HI R4, R3, R198, RZ, 0x5 ;  /* 0x000000c603047211 */ /* 0x000fe400078f28ff */
[----:B------:R-:W-:Y:S02]  /*0b10*/  LEA.HI R6, R9, R192, RZ, 0x2 ;  /* 0x000000c009067211 */ /* 0x000fe400078f10ff */
[----:B------:R-:W-:-:S02]  /*0b20*/  LOP3.LUT R2, R2, 0x1ffffffe, RZ, 0xc0, !PT ;  /* 0x1ffffffe02027812 */ /* 0x000fc400078ec0ff */
[-C--:B------:R-:W-:Y:S01]  /*0b30*/  LEA.HI R10, R3, R198.reuse, RZ, 0x2 ;  /* 0x000000c6030a7211 */ /* 0x080fe200078f10ff */
[----:B------:R-:W-:Y:S01]  /*0b40*/  IMAD.SHL.U32 R4, R4, 0x20, RZ ;  /* 0x0000002004047824 */ /* 0x000fe200078e00ff */
[----:B------:R-:W-:Y:S01]  /*0b50*/  SHF.R.S32.HI R8, RZ, 0x2, R6 ;  /* 0x00000002ff087819 */ /* 0x000fe20000011406 */
[----:B------:R-:W-:Y:S01]  /*0b60*/  IMAD.IADD R2, R7, 0x1, -R2 ;  /* 0x0000000107027824 */ /* 0x000fe200078e0a02 */
[----:B------:R-:W-:Y:S02]  /*0b70*/  SHF.R.S32.HI R11, RZ, 0x1f, R6 ;  /* 0x0000001fff0b7819 */ /* 0x000fe40000011406 */
[----:B------:R-:W-:Y:S02]  /*0b80*/  LEA.HI R3, R3, R198, RZ, 0x3 ;  /* 0x000000c603037211 */ /* 0x000fe400078f18ff */
[----:B------:R-:W-:Y:S02]  /*0b90*/  LOP3.LUT R7, R10, 0xfffffffc, RZ, 0xc0, !PT ;  /* 0xfffffffc0a077812 */ /* 0x000fe400078ec0ff */
[----:B------:R-:W-:-:S02]  /*0ba0*/  LEA.HI R11, R11, R8, RZ, 0x3 ;  /* 0x000000080b0b7211 */ /* 0x000fc400078f18ff */
[----:B------:R-:W-:Y:S02]  /*0bb0*/  SHF.R.S32.HI R193, RZ, 0x7, R0 ;  /* 0x00000007ffc17819 */ /* 0x000fe40000011400 */
[----:B------:R-:W-:Y:S01]  /*0bc0*/  LOP3.LUT R187, R3, 0xfffffff8, RZ, 0xc0, !PT ;  /* 0xfffffff803bb7812 */ /* 0x000fe200078ec0ff */
[----:B------:R-:W-:Y:S01]  /*0bd0*/  IMAD.IADD R5, R198, 0x1, -R5 ;  /* 0x00000001c6057824 */ /* 0x000fe200078e0a05 */
[----:B------:R-:W-:Y:S01]  /*0be0*/  LOP3.LUT R4, R4, 0xfffffc00, RZ, 0xc0, !PT ;  /* 0xfffffc0004047812 */ /* 0x000fe200078ec0ff */
[----:B------:R-:W-:Y:S01]  /*0bf0*/  IMAD.IADD R7, R198, 0x1, -R7 ;  /* 0x00000001c6077824 */ /* 0x000fe200078e0a07 */
[----:B------:R-:W-:Y:S02]  /*0c00*/  LOP3.LUT R11, R11, 0xfffffff8, RZ, 0xc0, !PT ;  /* 0xfffffff80b0b7812 */ /* 0x000fe400078ec0ff */
[----:B------:R-:W-:Y:S02]  /*0c10*/  LEA.HI R9, R9, R192, RZ, 0x5 ;  /* 0x000000c009097211 */ /* 0x000fe400078f28ff */
[----:B------:R-:W-:Y:S01]  /*0c20*/  LEA.HI R0, R0, R193, RZ, 0x1 ;  /* 0x000000c100007211 */ /* 0x000fe200078f08ff */
[----:B------:R-:W-:Y:S01]  /*0c30*/  IMAD.IADD R187, R198, 0x1, -R187 ;  /* 0x00000001c6bb7824 */ /* 0x000fe200078e0abb */
[----:B------:R-:W-:Y:S01]  /*0c40*/  SHF.R.S32.HI R9, RZ, 0x5, R9 ;  /* 0x00000005ff097819 */ /* 0x000fe20000011409 */
[----:B------:R-:W-:Y:S01]  /*0c50*/  IMAD R5, R5, 0x40, R4 ;  /* 0x0000004005057824 */ /* 0x000fe200078e0204 */
[----:B------:R-:W-:Y:S01]  /*0c60*/  LEA.HI R4, R7, R7, RZ, 0x1 ;  /* 0x0000000707047211 */ /* 0x000fe200078f08ff */
[----:B------:R-:W-:Y:S01]  /*0c70*/  IMAD.IADD R8, R8, 0x1, -R11 ;  /* 0x0000000108087824 */ /* 0x000fe200078e0a0b */
[----:B------:R-:W-:-:S02]  /*0c80*/  LOP3.LUT R0, R0, 0x3fffffe, RZ, 0xc0, !PT ;  /* 0x03fffffe00007812 */ /* 0x000fc400078ec0ff */
[----:B------:R-:W-:Y:S01]  /*0c90*/  SHF.L.U32 R22, R187, 0x3, RZ ;  /* 0x00000003bb167819 */ /* 0x000fe200000006ff */
[----:B------:R-:W-:Y:S01]  /*0ca0*/  IMAD R9, R9, 0x10, R8 ;  /* 0x0000001009097824 */ /* 0x000fe200078e0208 */
[----:B------:R-:W-:Y:S01]  /*0cb0*/  LOP3.LUT R4, R4, 0x1ffffffe, RZ, 0xc0, !PT ;  /* 0x1ffffffe04047812 */ /* 0x000fe200078ec0ff */
[----:B------:R-:W-:Y:S01]  /*0cc0*/  IMAD.IADD R0, R193, 0x1, -R0 ;  /* 0x00000001c1007824 */ /* 0x000fe200078e0a00 */
[----:B------:R-:W-:Y:S01]  /*0cd0*/  LOP3.LUT R23, R6, 0x7ffffffc, RZ, 0xc0, !PT ;  /* 0x7ffffffc06177812 */ /* 0x000fe200078ec0ff */
[----:B------:R-:W-:Y:S02]  /*0ce0*/  VIADD R186, R22, 0x40 ;  /* 0x0000004016ba7836 */ /* 0x000fe40000000000 */
[----:B------:R-:W-:Y:S02]  /*0cf0*/  IMAD.IADD R7, R7, 0x1, -R4 ;  /* 0x0000000107077824 */ /* 0x000fe400078e0a04 */
[----:B------:R-:W-:Y:S01]  /*0d00*/  IMAD R194, R0, 0x40, R9 ;  /* 0x0000004000c27824 */ /* 0x000fe200078e0209 */
[----:B------:R-:W-:Y:S01]  /*0d10*/  SHF.R.S32.HI R190, RZ, 0x3, R3 ;  /* 0x00000003ffbe7819 */ /* 0x000fe20000011403 */
[----:B------:R-:W-:Y:S01]  /*0d20*/  IMAD R195, R2, 0x8, R5 ;  /* 0x0000000802c37824 */ /* 0x000fe200078e0205 */
[----:B------:R-:W-:Y:S01]  /*0d30*/  SHF.R.S32.HI R197, RZ, 0x1f, R22 ;  /* 0x0000001fffc57819 */ /* 0x000fe20000011416 */
[----:B------:R-:W-:Y:S01]  /*0d40*/  IMAD.MOV.U32 R191, RZ, RZ, RZ ;  /* 0x000000ffffbf7224 */ /* 0x000fe200078e00ff */
[----:B------:R-:W-:Y:S01]  /*0d50*/  SHF.R.S32.HI R196, RZ, 0x1f, R186 ;  /* 0x0000001fffc47819 */ /* 0x000fe200000114ba */
[----:B------:R-:W-:-:S02]  /*0d60*/  IMAD.IADD R23, R192, 0x1, -R23 ;  /* 0x00000001c0177824 */ /* 0x000fc400078e0a17 */
[----:B------:R-:W-:Y:S01]  /*0d70*/  IMAD R184, R7, 0x8, R194 ;  /* 0x0000000807b87824 */ /* 0x000fe200078e02c2 */
[----:B------:R-:W-:Y:S01]  /*0d80*/  UMOV UR38, URZ ;  /* 0x0000003f00267c82 */ /* 0x000fe20008000000 */
[----:B------:R-:W-:Y:S01]  /*0d90*/  UMOV UR36, URZ ;  /* 0x0000003f00247c82 */ /* 0x000fe20008000000 */
[----:B--2---:R-:W-:-:S07]  /*0da0*/  LOP3.LUT R19, R12, 0x1, RZ, 0xfc, !PT ;  /* 0x000000010c137812 */ /* 0x004fce00078efcff */
.L_x_2496:
[----:B0--3--:R-:W0:Y:S01]  /*0db0*/  LDC.64 R2, c[0x0][0xc88] ;  /* 0x00032200ff027b82 */ /* 0x009e220000000a00 */
[----:B------:R-:W-:Y:S01]  /*0dc0*/  ULDC.64 UR4, c[0x0][0xa28] ;  /* 0x00028a0000047ab9 */ /* 0x000fe20000000a00 */
[----:B------:R-:W-:Y:S01]  /*0dd0*/  ULDC.64 UR6, c[0x0][0xa18] ;  /* 0x0002860000067ab9 */ /* 0x000fe20000000a00 */
[----:B------:R-:W-:Y:S01]  /*0de0*/  IMAD.MOV.U32 R7, RZ, RZ, RZ ;  /* 0x000000ffff077224 */ /* 0x000fe200078e00ff */
[----:B------:R-:W-:Y:S01]  /*0df0*/  ULDC.64 UR8, c[0x0][0xa20] ;  /* 0x0002880000087ab9 */ /* 0x000fe20000000a00 */
[----:B0-----:R-:W-:-:S05]  /*0e00*/  IMAD.WIDE R2, R47, 0x4, R2 ;  /* 0x000000042f027825 */ /* 0x001fca00078e0202 */
[----:B--2---:R-:W2:Y:S01]  /*0e10*/  LDG.E R185, desc[UR56][R2.64] ;  /* 0x0000003802b97981 */ /* 0x004ea2000c1e1900 */
[----:B------:R-:W-:Y:S02]  /*0e20*/  ISETP.NE.U32.AND P0, PT, RZ, UR4, PT ;  /* 0x00000004ff007c0c */ /* 0x000fe4000bf05070 */
[----:B------:R-:W-:Y:S02]  /*0e30*/  ISETP.NE.U32.AND P1, PT, RZ, UR6, PT ;  /* 0x00000006ff007c0c */ /* 0x000fe4000bf25070 */
[----:B------:R-:W-:Y:S02]  /*0e40*/  ISETP.NE.AND.EX P0, PT, RZ, UR5, PT, P0 ;  /* 0x00000005ff007c0c */ /* 0x000fe4000bf05300 */
[----:B------:R-:W-:Y:S02]  /*0e50*/  ISETP.NE.AND.EX P1, PT, RZ, UR7, PT, P1 ;  /* 0x00000007ff007c0c */ /* 0x000fe4000bf25310 */
[----:B--2---:R-:W-:-:S09]  /*0e60*/  SHF.R.S32.HI R189, RZ, 0x1f, R185 ;  /* 0x0000001fffbd7819 */ /* 0x004fd200000114b9 */
[----:B------:R-:W-:Y:S01]  /*0e70*/  @P0 LEA R4, P2, R185, UR4, 0x2 ;  /* 0x00000004b9040c11 */ /* 0x000fe2000f8410ff */
[----:B------:R-:W-:-:S03]  /*0e80*/  ULDC UR4, c[0x0][0x288] ;  /* 0x0000a20000047ab9 */ /* 0x000fc60000000800 */
[C-C-:B------:R-:W-:Y:S02]  /*0e90*/  @P0 LEA.HI.X R5, R185.reuse, UR5, R189.reuse, 0x2, P2 ;  /* 0x00000005b9050c11 */ /* 0x140fe400090f14bd */
[C---:B------:R-:W-:Y:S01]  /*0ea0*/  @P1 LEA R2, P2, R185.reuse, UR6, 0x2 ;  /* 0x00000006b9021c11 */ /* 0x040fe2000f8410ff */
[----:B------:R-:W-:Y:S01]  /*0eb0*/  IMAD.U32 R17, RZ, RZ, UR4 ;  /* 0x00000004ff117e24 */ /* 0x000fe2000f8e00ff */
[----:B------:R-:W-:Y:S01]  /*0ec0*/  ULDC.64 UR4, c[0x0][0x418] ;  /* 0x0001060000047ab9 */ /* 0x000fe20000000a00 */
[----:B------:R0:W5:Y:S01]  /*0ed0*/  @P0 LDG.E R7, desc[UR56][R4.64] ;  /* 0x0000003804070981 */ /* 0x000162000c1e1900 */
[----:B------:R-:W-:-:S05]  /*0ee0*/  @P1 LEA.HI.X R3, R185, UR7, R189, 0x2, P2 ;  /* 0x00000007b9031c11 */ /* 0x000fca00090f14bd */
[----:B------:R0:W5:Y:S01]  /*0ef0*/  @P1 LDG.E R17, desc[UR56][R2.64] ;  /* 0x0000003802111981 */ /* 0x000162000c1e1900 */
[----:B------:R-:W-:Y:S01]  /*0f00*/  UISETP.NE.U32.AND UP0, UPT, UR4, URZ, UPT ;  /* 0x0000003f0400728c */ /* 0x000fe2000bf05070 */
[----:B------:R-:W-:Y:S02]  /*0f10*/  ISETP.NE.U32.AND P2, PT, RZ, UR8, PT ;  /* 0x00000008ff007c0c */ /* 0x000fe4000bf45070 */
[----:B------:R-:W-:Y:S01]  /*0f20*/  ULDC UR4, c[0x0][0x424] ;  /* 0x0001090000047ab9 */ /* 0x000fe20000000800 */
[----:B------:R-:W-:Y:S01]  /*0f30*/  UISETP.NE.AND.EX UP0, UPT, UR5, URZ, UPT, UP0 ;  /* 0x0000003f0500728c */ /* 0x000fe2000bf05300 */
[----:B------:R-:W-:Y:S02]  /*0f40*/  ISETP.NE.AND.EX P2, PT, RZ, UR9, PT, P2 ;  /* 0x00000009ff007c0c */ /* 0x000fe4000bf45320 */
[----:B------:R-:W-:Y:S01]  /*0f50*/  ULDC UR5, c[0x0][0x2f0] ;  /* 0x0000bc0000057ab9 */ /* 0x000fe20000000800 */
[----:B------:R-:W-:-:S04]  /*0f60*/  USEL UR4, UR4, 0x1, UP0 ;  /* 0x0000000104047887 */ /* 0x000fc80008000000 */
[----:B------:R-:W-:Y:S01]  /*0f70*/  UIMAD UR4, UR4, UR5, URZ ;  /* 0x00000005040472a4 */ /* 0x000fe2000f8e023f */
[----:B0---4-:R-:W-:Y:S11]  /*0f80*/  @P1 BRA `(.L_x_2443) ;  /* 0x0000000000241947 */ /* 0x011ff60003800000 */
        /* <DEDUP_REMOVED lines=9> */
.L_x_2443:
[----:B------:R-:W-:Y:S02]  /*1020*/  IMAD.U32 R16, RZ, RZ, UR4 ;  /* 0x00000004ff107e24 */ /* 0x000fe4000f8e00ff */
[----:B------:R-:W-:Y:S01]  /*1030*/  IMAD.MOV.U32 R188, RZ, RZ, R46 ;  /* 0x000000ffffbc7224 */ /* 0x000fe200078e002e */
[----:B------:R-:W-:Y:S06]  /*1040*/  @!P2 BRA `(.L_x_2444) ;  /* 0x000000000010a947 */ /* 0x000fec0003800000 */
[----:B------:R-:W-:-:S04]  /*1050*/  LEA R2, P0, R185, UR8, 0x2 ;  /* 0x00000008b9027c11 */ /* 0x000fc8000f8010ff */
[----:B------:R-:W-:-:S05]  /*1060*/  LEA.HI.X R3, R185, UR9, R189, 0x2, P0 ;  /* 0x00000009b9037c11 */ /* 0x000fca00080f14bd */
[----:B------:R0:W5:Y:S01]  /*1070*/  LDG.E R16, desc[UR56][R2.64] ;  /* 0x0000003802107981 */ /* 0x000162000c1e1900 */
[----:B------:R-:W-:Y:S05]  /*1080*/  BRA `(.L_x_2445) ;  /* 0x0000000000247947 */ /* 0x000fea0003800000 */
.L_x_2444:
[----:B------:R-:W-:Y:S02]  /*1090*/  ULDC.64 UR4, c[0x0][0xa08] ;  /* 0x0002820000047ab9 */ /* 0x000fe40000000a00 */
[----:B------:R-:W-:-:S04]  /*10a0*/  ISETP.NE.U32.AND P0, PT, RZ, UR4, PT ;  /* 0x00000004ff007c0c */ /* 0x000fc8000bf05070 */
[----:B------:R-:W-:-:S13]  /*10b0*/  ISETP.NE.AND.EX P0, PT, RZ, UR5, PT, P0 ;  /* 0x00000005ff007c0c */ /* 0x000fda000bf05300 */
[----:B------:R-:W-:Y:S05]  /*10c0*/  @!P0 BRA `(.L_x_2445) ;  /* 0x0000000000148947 */ /* 0x000fea0003800000 */
[----:B------:R-:W0:Y:S02]  /*10d0*/  LDC.64 R2, c[0x0][0xa08] ;  /* 0x00028200ff027b82 */ /* 0x000e240000000a00 */
[----:B0-----:R-:W-:-:S05]  /*10e0*/  IMAD.WIDE R2, R185, 0x4, R2 ;  /* 0x00000004b9027825 */ /* 0x001fca00078e0202 */
[----:B------:R-:W2:Y:S04]  /*10f0*/  LDG.E R16, desc[UR56][R2.64] ;  /* 0x0000003802107981 */ /* 0x000ea8000c1e1900 */
[----:B------:R-:W2:Y:S02]  /*1100*/  LDG.E R5, desc[UR56][R2.64+0x4] ;  /* 0x0000043802057981 */ /* 0x000ea4000c1e1900 */
[----:B--2---:R-:W-:-:S07]  /*1110*/  IMAD.IADD R16, R5, 0x1, -R16 ;  /* 0x0000000105107824 */ /* 0x004fce00078e0a10 */
.L_x_2445:
[----:B------:R-:W1:Y:S01]  /*1120*/  LDC R0, c[0x0][0x448] ;  /* 0x00011200ff007b82 */ /* 0x000e620000000800 */
[----:B------:R-:W-:Y:S01]  /*1130*/  IMAD.SHL.U32 R18, R45, 0x80, RZ ;  /* 0x000000802d127824 */ /* 0x000fe200078e00ff */
[----:B------:R-:W-:Y:S01]  /*1140*/  CS2R R86, SRZ ;  /* 0x0000000000567805 */ /* 0x000fe2000001ff00 */
[----:B-----5:R-:W-:Y:S01]  /*1150*/  IMAD.IADD R16, R16, 0x1, -R7 ;  /* 0x0000000110107824 */ /* 0x020fe200078e0a07 */
        /* <DEDUP_REMOVED lines=20> */
[----:B-1----:R-:W-:Y:S01]  /*12a0*/  ISETP.NE.AND P0, PT, R0, 0x1, PT ;  /* 0x000000010000780c */ /* 0x002fe20003f05270 */
[----:B------:R-:W-:Y:S01]  /*12b0*/  VIADD R0, R18, 0x7f ;  /* 0x0000007f12007836 */ /* 0x000fe20000000000 */
[----:B------:R-:W-:-:S02]  /*12c0*/  CS2R R32, SRZ ;  /* 0x0000000000207805 */ /* 0x000fc4000001ff00 */
[----:B------:R-:W-:Y:S02]  /*12d0*/  CS2R R42, SRZ ;  /* 0x00000000002a7805 */ /* 0x000fe4000001ff00 */
[----:B------:R-:W-:Y:S02]  /*12e0*/  CS2R R40, SRZ ;  /* 0x0000000000287805 */ /* 0x000fe4000001ff00 */
[----:B------:R-:W-:Y:S02]  /*12f0*/  CS2R R38, SRZ ;  /* 0x0000000000267805 */ /* 0x000fe4000001ff00 */
[----:B------:R-:W-:Y:S02]  /*1300*/  CS2R R36, SRZ ;  /* 0x0000000000247805 */ /* 0x000fe4000001ff00 */
[----:B------:R-:W-:Y:S01]  /*1310*/  CS2R R34, SRZ ;  /* 0x0000000000227805 */ /* 0x000fe2000001ff00 */
[----:B------:R-:W-:Y:S01]  /*1320*/  IMAD.MOV.U32 R89, RZ, RZ, RZ ;  /* 0x000000ffff597224 */ /* 0x000fe200078e00ff */
[----:B------:R-:W-:-:S02]  /*1330*/  CS2R R90, SRZ ;  /* 0x00000000005a7805 */ /* 0x000fc4000001ff00 */
[----:B------:R-:W-:Y:S01]  /*1340*/  CS2R R6, SRZ ;  /* 0x0000000000067805 */ /* 0x000fe2000001ff00 */
[----:B------:R-:W-:Y:S01]  /*1350*/  IMAD.MOV.U32 R30, RZ, RZ, RZ ;  /* 0x000000ffff1e7224 */ /* 0x000fe200078e00ff */
[----:B0-----:R-:W0:Y:S01]  /*1360*/  @P0 LDC R3, c[0x0][0x44c] ;  /* 0x00011300ff030b82 */ /* 0x001e220000000800 */
[----:B------:R-:W-:Y:S02]  /*1370*/  IMAD.MOV.U32 R8, RZ, RZ, RZ ;  /* 0x000000ffff087224 */ /* 0x000fe400078e00ff */
[----:B------:R-:W-:Y:S02]  /*1380*/  IMAD.MOV.U32 R93, RZ, RZ, RZ ;  /* 0x000000ffff5d7224 */ /* 0x000fe400078e00ff */
[----:B------:R-:W-:Y:S02]  /*1390*/  IMAD.MOV.U32 R10, RZ, RZ, RZ ;  /* 0x000000ffff0a7224 */ /* 0x000fe400078e00ff */
[----:B------:R-:W-:Y:S01]  /*13a0*/  IMAD.MOV.U32 R95, RZ, RZ, RZ ;  /* 0x000000ffff5f7224 */ /* 0x000fe200078e00ff */
[----:B------:R-:W1:Y:S01]  /*13b0*/  @P0 LDC R5, c[0x0][0x450] ;  /* 0x00011400ff050b82 */ /* 0x000e620000000800 */
[----:B0-----:R-:W-:Y:S01]  /*13c0*/  @P0 IMAD.HI.U32 R2, R0, R3, RZ ;  /* 0x0000000300020227 */ /* 0x001fe200078e00ff */
[----:B------:R-:W-:-:S04]  /*13d0*/  IADD3 R3, R16, 0x80, -R17 ;  /* 0x0000008010037810 */ /* 0x000fc80007ffe811 */
[----:B-1----:R-:W-:Y:S01]  /*13e0*/  @P0 SHF.R.U32.HI R0, RZ, R5, R2 ;  /* 0x00000005ff000219 */ /* 0x002fe20000011602 */
[----:B------:R-:W-:Y:S01]  /*13f0*/  VIADD R2, R16, 0x7f ;  /* 0x0000007f10027836 */ /* 0x000fe20000000000 */
[----:B------:R-:W-:-:S03]  /*1400*/  PLOP3.LUT P0, PT, PT, PT, PT, 0x80, 0x0 ;  /* 0x000000000000781c */ /* 0x000fc60003f0f070 */
[----:B------:R-:W-:Y:S01]  /*1410*/  IMAD.IADD R0, R3, 0x1, R0 ;  /* 0x0000000103007824 */ /* 0x000fe200078e0200 */
[----:B------:R-:W-:-:S04]  /*1420*/  SHF.R.S32.HI R3, RZ, 0x1f, R2 ;  /* 0x0000001fff037819 */ /* 0x000fc80000011402 */
[----:B------:R-:W-:Y:S02]  /*1430*/  SHF.R.S32.HI R5, RZ, 0x1f, R0 ;  /* 0x0000001fff057819 */ /* 0x000fe40000011400 */
[----:B------:R-:W-:Y:S02]  /*1440*/  LEA.HI R3, R3, R2, RZ, 0x7 ;  /* 0x0000000203037211 */ /* 0x000fe400078f38ff */
[----:B------:R-:W-:Y:S01]  /*1450*/  LEA.HI R5, R5, R0, RZ, 0x7 ;  /* 0x0000000005057211 */ /* 0x000fe200078f38ff */
[----:B------:R-:W-:Y:S01]  /*1460*/  IMAD.MOV.U32 R0, RZ, RZ, RZ ;  /* 0x000000ffff007224 */ /* 0x000fe200078e00ff */
[----:B------:R-:W-:Y:S02]  /*1470*/  SHF.R.S32.HI R3, RZ, 0x7, R3 ;  /* 0x00000007ff037819 */ /* 0x000fe40000011403 */
[----:B------:R-:W-:Y:S02]  /*1480*/  SHF.R.S32.HI R88, RZ, 0x7, R5 ;  /* 0x00000007ff587819 */ /* 0x000fe40000011405 */
[----:B------:R-:W-:-:S02]  /*1490*/  MOV R2, RZ ;  /* 0x000000ff00027202 */ /* 0x000fc40000000f00 */
[----:B------:R-:W-:-:S04]  /*14a0*/  VIMNMX R88, R3, R88, PT ;  /* 0x0000005803587248 */ /* 0x000fc80003fe0100 */
[----:B------:R-:W-:-:S13]  /*14b0*/  ISETP.GE.AND P1, PT, R88, 0x1, PT ;  /* 0x000000015800780c */ /* 0x000fda0003f26270 */
[----:B------:R-:W-:Y:S05]  /*14c0*/  @!P1 BRA `(.L_x_2446) ;  /* 0x0000009800189947 */ /* 0x000fea0003800000 */
        /* <DEDUP_REMOVED lines=31> */
.L_x_2447:
[----:B------:R-:W-:Y:S02]  /*16c0*/  LEA.HI R0, R191, R191, RZ, 0x1 ;  /* 0x000000bfbf007211 */ /* 0x000fe400078f08ff */
[----:B------:R-:W-:Y:S02]  /*16d0*/  ISETP.NE.AND P0, PT, R19, 0x3, PT ;  /* 0x000000031300780c */ /* 0x000fe40003f05270 */
[----:B------:R-:W-:-:S05]  /*16e0*/  LOP3.LUT R0, R0, 0xfffffffe, RZ, 0xc0, !PT ;  /* 0xfffffffe00007812 */ /* 0x000fca00078ec0ff */
[----:B------:R-:W-:-:S05]  /*16f0*/  IMAD.IADD R0, R191, 0x1, -R0 ;  /* 0x00000001bf007824 */ /* 0x000fca00078e0a00 */
[----:B------:R-:W-:-:S04]  /*1700*/  SHF.L.U32 R0, R0, 0x1f, RZ ;  /* 0x0000001f00007819 */ /* 0x000fc800000006ff */
[----:B------:R-:W0:Y:S02]  /*1710*/  SYNCS.PHASECHK.TRANS64.TRYWAIT P1, [UR37+0x34800], R0 ;  /* 0x03480000ff0075a7 */ /* 0x000e240008020165 */
[----:B0-----:R-:W-:Y:S05]  /*1720*/  @!P1 BRA `(.L_x_2448) ;  /* 0x0000011800d89947 */ /* 0x001fea0003800000 */
.L_x_2621:
[----:B------:R-:W-:Y:S05]  /*1730*/  @!P0 BRA `(.L_x_2449) ;  /* 0x0000000000048947 */ /* 0x000fea0003800000 */
[----:B------:R-:W-:Y:S01]  /*1740*/  BPT.TRAP 0x1 ;  /* 0x000000040000795c */ /* 0x000fe20000300000 */
.L_x_2449:
[----:B0-----:R-:W-:Y:S01]  /*1750*/  IMAD.U32 R3, RZ, RZ, UR38 ;  /* 0x00000026ff037e24 */ /* 0x001fe2000f8e00ff */
[----:B------:R-:W-:-:S04]  /*1760*/  MOV R0, UR36 ;  /* 0x0000002400007c02 */ /* 0x000fc80008000f00 */
[----:B------:R-:W-:Y:S02]  /*1770*/  LEA R0, R0, UR37, 0x3 ;  /* 0x0000002500007c11 */ /* 0x000fe4000f8e18ff */
[----:B------:R-:W-:-:S04]  /*1780*/  SHF.L.U32 R3, R3, 0x1f, RZ ;  /* 0x0000001f03037819 */ /* 0x000fc800000006ff */
[----:B------:R0:W1:Y:S01]  /*1790*/  SYNCS.PHASECHK.TRANS64.TRYWAIT P2, [R0+URZ+0x34830], R3 ;  /* 0x03483003000075a7 */ /* 0x000062000804017f */
[----:B------:R-:W-:Y:S05]  /*17a0*/  @!P0 BRA `(.L_x_2450) ;  /* 0x0000000000048947 */ /* 0x000fea0003800000 */
[----:B------:R-:W-:Y:S01]  /*17b0*/  BPT.TRAP 0x1 ;  /* 0x000000040000795c */ /* 0x000fe20000300000 */
.L_x_2450:
[----:B------:R-:W2:Y:S02]  /*17c0*/  S2R R2, SR_TID.X ;  /* 0x0000000000027919 */ /* 0x000ea40000002100 */
[----:B--2---:R-:W-:Y:S01]  /*17d0*/  LOP3.LUT P1, RZ, R2, 0x7f, RZ, 0xc0, !PT ;  /* 0x0000007f02ff7812 */ /* 0x004fe2000782c0ff */
[----:B-1----:R-:W-:-:S12]  /*17e0*/  @P2 BRA `(.L_x_2451) ;  /* 0x0000000000082947 */ /* 0x002fd80003800000 */
[----:B------:R-:W1:Y:S02]  /*17f0*/  SYNCS.PHASECHK.TRANS64.TRYWAIT P2, [R0+URZ+0x34830], R3 ;  /* 0x03483003000075a7 */ /* 0x000e64000804017f */
[----:B-1----:R-:W-:Y:S05]  /*1800*/  @!P2 BRA `(.L_x_2452) ;  /* 0x0000011800b8a947 */ /* 0x002fea0003800000 */
.L_x_2451:
[----:B------:R-:W-:Y:S05]  /*1810*/  WARPSYNC.ALL ;  /* 0x0000000000007948 */ /* 0x000fea0003800000 */
[----:B------:R-:W-:Y:S01]  /*1820*/  UIADD3 UR4, UR37, 0x1c400, URZ ;  /* 0x0001c40025047890 */ /* 0x000fe2000fffe03f */
[----:B------:R-:W-:Y:S01]  /*1830*/  WARPGROUP.ARRIVE ;  /* 0x00000000000079c5 */ /* 0x000fe20000000000 */
[----:B------:R-:W-:Y:S01]  /*1840*/  ULOP3.LUT UR52, UR52, 0x10000, URZ, 0xfc, !UPT ;  /* 0x0001000034347892 */ /* 0x000fe2000f8efc3f */
[----:B------:R-:W2:Y:S01]  /*1850*/  LDC R5, c[0x0][0x448] ;  /* 0x00011200ff057b82 */ /* 0x000ea20000000800 */
[----:B------:R-:W-:Y:S01]  /*1860*/  USHF.R.U32.HI UR4, URZ, 0x4, UR4 ;  /* 0x000000043f047899 */ /* 0x000fe20008011604 */
[----:B01----:R-:W-:Y:S01]  /*1870*/  @!P1 VIADD R0, R0, 0x34840 ;  /* 0x0003484000009836 */ /* 0x003fe20000000000 */
[----:B------:R-:W-:Y:S01]  /*1880*/  UMOV UR53, 0x40000040 ;  /* 0x4000004000357882 */ /* 0x000fe20000000000 */
[----:B------:R-:W-:Y:S01]  /*1890*/  UMOV UR55, 0x40000040 ;  /* 0x4000004000377882 */ /* 0x000fe20000000000 */
[----:B------:R-:W-:Y:S01]  /*18a0*/  ULOP3.LUT UR4, UR4, 0x3fff, URZ, 0xc0, !UPT ;  /* 0x00003fff04047892 */ /* 0x000fe2000f8ec03f */
[----:B------:R-:W-:Y:S01]  /*18b0*/  CS2R R150, SRZ ;  /* 0x0000000000967805 */ /* 0x000fe2000001ff00 */
[----:B------:R-:W-:Y:S01]  /*18c0*/  UMOV UR5, 0x40000040 ;  /* 0x4000004000057882 */ /* 0x000fe20000000000 */
[----:B------:R-:W-:Y:S01]  /*18d0*/  UMOV UR7, 0x40000040 ;  /* 0x4000004000077882 */ /* 0x000fe20000000000 */
[----:B------:R-:W-:Y:S01]  /*18e0*/  ULOP3.LUT UR39, UR4, 0x10000, URZ, 0xfc, !UPT ;  /* 0x0001000004277892 */ /* 0x000fe2000f8efc3f */
[----:B------:R-:W-:Y:S01]  /*18f0*/  @!P1 PRMT R0, RZ, 0x654, R0 ;  /* 0x00000654ff009816 */ /* 0x000fe20000000000 */
[----:B------:R-:W-:Y:S01]  /*1900*/  UIADD3 UR4, UR52, 0x2, URZ ;  /* 0x0000000234047890 */ /* 0x000fe2000fffe03f */
[----:B------:R-:W-:Y:S01]  /*1910*/  CS2R R148, SRZ ;  /* 0x0000000000947805 */ /* 0x000fe2000001ff00 */
[----:B------:R-:W-:Y:S01]  /*1920*/  UIMAD UR54, UR36, 0xc00, UR39 ;  /* 0x00000c00243678a4 */ /* 0x000fe2000f8e0227 */
[----:B------:R-:W-:Y:S01]  /*1930*/  CS2R R146, SRZ ;  /* 0x0000000000927805 */ /* 0x000fe2000001ff00 */
[----:B------:R-:W-:Y:S01]  /*1940*/  UIADD3 UR8, UR52, 0x4, URZ ;  /* 0x0000000434087890 */ /* 0x000fe2000fffe03f */
[----:B------:R-:W-:Y:S01]  /*1950*/  CS2R R144, SRZ ;  /* 0x0000000000907805 */ /* 0x000fe2000001ff00 */
[----:B------:R-:W-:Y:S01]  /*1960*/  UIADD3 UR6, UR54, 0x2, URZ ;  /* 0x0000000236067890 */ /* 0x000fe2000fffe03f */
[----:B------:R-:W-:Y:S01]  /*1970*/  CS2R R142, SRZ ;  /* 0x00000000008e7805 */ /* 0x000fe2000001ff00 */
[----:B------:R-:W-:Y:S01]  /*1980*/  UIADD3 UR10, UR54, 0x4, URZ ;  /* 0x00000004360a7890 */ /* 0x000fe2000fffe03f */
[----:B------:R-:W-:Y:S01]  /*1990*/  CS2R R140, SRZ ;  /* 0x00000000008c7805 */ /* 0x000fe2000001ff00 */
[----:B------:R-:W-:Y:S01]  /*19a0*/  UMOV UR9, 0x40000040 ;  /* 0x4000004000097882 */ /* 0x000fe20000000000 */
[----:B------:R-:W-:Y:S01]  /*19b0*/  HGMMA.64x128x16.F32.BF16 R24, gdesc[UR52], RZ, !UPT, gsb0 ;  /* 0x01e00000341879f0 */ /* 0x000fe2000c0018ff */
[----:B------:R-:W-:Y:S01]  /*19c0*/  UMOV UR11, 0x40000040 ;  /* 0x40000040000b7882 */ /* 0x000fe20000000000 */
[----:B------:R-:W-:Y:S01]  /*19d0*/  UIADD3 UR12, UR52, 0x6, URZ ;  /* 0x00000006340c7890 */ /* 0x000fe2000fffe03f */
[----:B--2---:R-:W-:Y:S01]  /*19e0*/  ISETP.NE.AND P2, PT, R5, 0x1, PT ;  /* 0x000000010500780c */ /* 0x004fe20003f45270 */
[----:B------:R-:W-:Y:S01]  /*19f0*/  UIADD3 UR14, UR54, 0x6, URZ ;  /* 0x00000006360e7890 */ /* 0x000fe2000fffe03f */
[----:B------:R-:W-:Y:S01]  /*1a00*/  IMAD.IADD R5, R184, 0x1, R18 ;  /* 0x00000001b8057824 */ /* 0x000fe200078e0212 */
        /* <DEDUP_REMOVED lines=11> */
[----:B------:R-:W0:Y:S01]  /*1ac0*/  @P2 LDC R6, c[0x0][0x44c] ;  /* 0x00011300ff062b82 */ /* 0x000e220000000800 */
        /* <DEDUP_REMOVED lines=22> */
[----:B0-----:R-:W-:Y:S01]  /*1c30*/  @P2 IMAD.HI.U32 R6, R5, R6, RZ ;  /* 0x0000000605062227 */ /* 0x001fe200078e00ff */
        /* <DEDUP_REMOVED lines=10> */
[----:B------:R-:W-:-:S02]  /*1ce0*/  WARPGROUP.DEPBAR.LE gsb0, 0x0 ;  /* 0x00008000000079c5 */ /* 0x000fc40000010000 */
[----:B------:R-:W-:-:S06]  /*1cf0*/  WARPGROUP.ARRIVE ;  /* 0x00000000000079c5 */ /* 0x000fcc0000000000 */
[----:B------:R-:W-:Y:S01]  /*1d00*/  HGMMA.64x128x16.F32.BF16 R24, gdesc[UR4], R24, gsb0 ;  /* 0x01e00000041879f0 */ /* 0x000fe20008001818 */
[----:B------:R-:W-:Y:S01]  /*1d10*/  ULDC UR6, c[0x0][0x9d8] ;  /* 0x0002760000067ab9 */ /* 0x000fe20000000800 */
[----:B------:R-:W-:Y:S01]  /*1d20*/  ULDC UR7, c[0x0][0x988] ;  /* 0x0002620000077ab9 */ /* 0x000fe20000000800 */
        /* <DEDUP_REMOVED lines=35> */
[----:B------:R0:W-:Y:S01]  /*1f60*/  MUFU.TANH R32, R27 ;  /* 0x0000001b00207308 */ /* 0x0001e20000002400 */
[----:B------:R-:W-:Y:S01]  /*1f70*/  FMUL.FTZ R28, R29, UR6 ;  /* 0x000000061d1c7c20 */ /* 0x000fe20008410000 */
[----:B------:R-:W-:Y:S01]  /*1f80*/  FMUL.FTZ R30, R30, UR6 ;  /* 0x000000061e1e7c20 */ /* 0x000fe20008410000 */
[----:B------:R-:W-:Y:S01]  /*1f90*/  FMUL.FTZ R31, R31, UR6 ;  /* 0x000000061f1f7c20 */ /* 0x000fe20008410000 */
[----:B------:R-:W-:Y:S01]  /*1fa0*/  FMUL.FTZ R34, R34, UR6 ;  /* 0x0000000622227c20 */ /* 0x000fe20008410000 */
[----:B------:R-:W-:Y:S01]  /*1fb0*/  FMUL.FTZ R35, R35, UR6 ;  /* 0x0000000623237c20 */ /* 0x000fe20008410000 */
[----:B------:R-:W-:Y:S01]  /*1fc0*/  FMUL.FTZ R38, R38, UR6 ;  /* 0x0000000626267c20 */ /* 0x000fe20008410000 */
[----:B------:R-:W-:Y:S01]  /*1fd0*/  FMUL.FTZ R39, R39, UR6 ;  /* 0x0000000627277c20 */ /* 0x000fe20008410000 */
[----:B------:R1:W2:Y:S01]  /*1fe0*/  MUFU.TANH R100, R26 ;  /* 0x0000001a00647308 */ /* 0x0002a20000002400 */
[----:B0-----:R-:W0:Y:S01]  /*1ff0*/  @P2 LDC R27, c[0x0][0x450] ;  /* 0x00011400ff1b2b82 */ /* 0x001e220000000800 */
[----:B------:R-:W-:Y:S01]  /*2000*/  FMUL.FTZ R42, R42, UR6 ;  /* 0x000000062a2a7c20 */ /* 0x000fe20008410000 */
[----:B------:R-:W-:Y:S01]  /*2010*/  FMUL.FTZ R43, R43, UR6 ;  /* 0x000000062b2b7c20 */ /* 0x000fe20008410000 */
[----:B------:R-:W-:Y:S01]  /*2020*/  FMUL.FTZ R46, R46, UR6 ;  /* 0x000000062e2e7c20 */ /* 0x000fe20008410000 */
[----:B------:R-:W-:Y:S01]  /*2030*/  FMUL.FTZ R47, R47, UR6 ;  /* 0x000000062f2f7c20 */ /* 0x000fe20008410000 */
[----:B------:R-:W-:Y:S01]  /*2040*/  FMUL.FTZ R50, R50, UR6 ;  /* 0x0000000632327c20 */ /* 0x000fe20008410000 */
[----:B------:R-:W-:Y:S01]  /*2050*/  FMUL.FTZ R51, R51, UR6 ;  /* 0x0000000633337c20 */ /* 0x000fe20008410000 */
[----:B------:R3:W4:Y:S01]  /*2060*/  MUFU.TANH R102, R30 ;  /* 0x0000001e00667308 */ /* 0x0007220000002400 */
[----:B-1----:R-:W-:-:S02]  /*2070*/  IMAD.MOV.U32 R26, RZ, RZ, R5 ;  /* 0x000000ffff1a7224 */ /* 0x002fc400078e0005 */
[----:B------:R-:W-:Y:S01]  /*2080*/  FMUL.FTZ R54, R54, UR6 ;  /* 0x0000000636367c20 */ /* 0x000fe20008410000 */
[----:B------:R-:W-:Y:S02]  /*2090*/  IMAD.MOV.U32 R5, RZ, RZ, -0x80 ;  /* 0xffffff80ff057424 */ /* 0x000fe400078e00ff */
[----:B------:R-:W-:Y:S01]  /*20a0*/  FMUL.FTZ R55, R55, UR6 ;  /* 0x0000000637377c20 */ /* 0x000fe20008410000 */
[----:B------:R-:W-:Y:S01]  /*20b0*/  FMUL.FTZ R58, R58, UR6 ;  /* 0x000000063a3a7c20 */ /* 0x000fe20008410000 */
[----:B------:R-:W-:Y:S01]  /*20c0*/  FMUL.FTZ R20, R24, UR6 ;  /* 0x0000000618147c20 */ /* 0x000fe20008410000 */
[----:B------:R-:W-:Y:S01]  /*20d0*/  IMAD R5, R88, R5, 0x80 ;  /* 0x0000008058057424 */ /* 0x000fe200078e0205 */
[----:B------:R1:W5:Y:S01]  /*20e0*/  MUFU.TANH R104, R31 ;  /* 0x0000001f00687308 */ /* 0x0003620000002400 */
[----:B------:R-:W-:Y:S01]  /*20f0*/  FMUL.FTZ R24, R33, UR6 ;  /* 0x0000000621187c20 */ /* 0x000fe20008410000 */
[----:B------:R-:W-:Y:S01]  /*2100*/  FMUL.FTZ R59, R59, UR6 ;  /* 0x000000063b3b7c20 */ /* 0x000fe20008410000 */
[----:B---3--:R-:W-:-:S02]  /*2110*/  VIADD R30, R5, 0x1 ;  /* 0x00000001051e7836 */ /* 0x008fc40000000000 */
[----:B------:R-:W-:Y:S01]  /*2120*/  FMUL.FTZ R62, R62, UR6 ;  /* 0x000000063e3e7c20 */ /* 0x000fe20008410000 */
[----:B------:R-:W-:Y:S01]  /*2130*/  FMUL.FTZ R70, R70, UR6 ;  /* 0x0000000646467c20 */ /* 0x000fe20008410000 */
[----:B------:R-:W-:Y:S01]  /*2140*/  FMUL.FTZ R63, R63, UR6 ;  /* 0x000000063f3f7c20 */ /* 0x000fe20008410000 */
[----:B------:R-:W-:Y:S01]  /*2150*/  IMAD R30, R23, -0x2, R30 ;  /* 0xfffffffe171e7824 */ /* 0x000fe200078e021e */
[----:B------:R-:W3:Y:S01]  /*2160*/  MUFU.TANH R34, R34 ;  /* 0x0000002200227308 */ /* 0x000ee20000002400 */
[----:B0-----:R-:W-:Y:S01]  /*2170*/  @P2 SHF.R.U32.HI R26, RZ, R27, R6 ;  /* 0x0000001bff1a2219 */ /* 0x001fe20000011606 */
[----:B------:R-:W-:Y:S02]  /*2180*/  IMAD.IADD R6, R16, 0x1, R5 ;  /* 0x0000000110067824 */ /* 0x000fe400078e0205 */
[----:B------:R-:W-:Y:S01]  /*2190*/  FMUL.FTZ R66, R66, UR6 ;  /* 0x0000000642427c20 */ /* 0x000fe20008410000 */
[----:B------:R-:W-:Y:S01]  /*21a0*/  IADD3 R98, -R17, R30, R16 ;  /* 0x0000001e11627210 */ /* 0x000fe20007ffe110 */
[----:B------:R-:W-:Y:S01]  /*21b0*/  FMUL.FTZ R67, R67, UR6 ;  /* 0x0000000643437c20 */ /* 0x000fe20008410000 */
[----:B------:R-:W0:Y:S01]  /*21c0*/  SHFL.IDX PT, R29, R26, 0x1, 0x1c1f ;  /* 0x003c1f001a1d7f89 */ /* 0x000e2200000e0000 */
[----:B------:R-:W-:Y:S01]  /*21d0*/  IMAD R27, R23, -0x2, R6 ;  /* 0xfffffffe171b7824 */ /* 0x000fe200078e0206 */
        /* <DEDUP_REMOVED lines=17> */
[----:B------:R-:W3:Y:S01]  /*22f0*/  SHFL.IDX PT, R26, R26, RZ, 0x1c1f ;  /* 0x001c1fff1a1a7589 */ /* 0x000ee200000e0000 */
[----:B------:R-:W-:Y:S01]  /*2300*/  FMUL.FTZ R25, R25, UR6 ;  /* 0x0000000619197c20 */ /* 0x000fe20008410000 */
[----:B------:R-:W-:Y:S01]  /*2310*/  FMUL.FTZ R60, R60, UR6 ;  /* 0x000000063c3c7c20 */ /* 0x000fe20008410000 */
[----:B------:R-:W-:Y:S01]  /*2320*/  FMUL.FTZ R64, R64, UR6 ;  /* 0x0000000640407c20 */ /* 0x000fe20008410000 */
[----:B------:R-:W-:Y:S01]  /*2330*/  FMUL.FTZ R14, R37, UR6 ;  /* 0x00000006250e7c20 */ /* 0x000fe20008410000 */
[----:B0-----:R-:W-:Y:S01]  /*2340*/  VIADDMNMX R29, R29, R98, R27, PT ;  /* 0x000000621d1d7246 */ /* 0x001fe2000380011b */
[----:B------:R-:W-:Y:S01]  /*2350*/  FMUL.FTZ R68, R68, UR6 ;  /* 0x0000000644447c20 */ /* 0x000fe20008410000 */
[----:B------:R-:W0:Y:S01]  /*2360*/  MUFU.TANH R42, R42 ;  /* 0x0000002a002a7308 */ /* 0x000e220000002400 */
[----:B------:R-:W-:Y:S01]  /*2370*/  FMUL.FTZ R72, R72, UR6 ;  /* 0x0000000648487c20 */ /* 0x000fe20008410000 */
[----:B------:R-:W-:Y:S01]  /*2380*/  ISETP.GT.AND P3, PT, R29, RZ, PT ;  /* 0x000000ff1d00720c */ /* 0x000fe20003f64270 */
[----:B------:R-:W-:Y:S01]  /*2390*/  FMUL.FTZ R13, R41, UR6 ;  /* 0x00000006290d7c20 */ /* 0x000fe20008410000 */
[C---:B------:R-:W-:Y:S01]  /*23a0*/  ISETP.GT.AND P4, PT, R29.reuse, 0x1, PT ;  /* 0x000000011d00780c */ /* 0x040fe20003f84270 */
[----:B------:R-:W-:Y:S01]  /*23b0*/  FMUL.FTZ R76, R76, UR6 ;  /* 0x000000064c4c7c20 */ /* 0x000fe20008410000 */
[----:B------:R-:W-:Y:S01]  /*23c0*/  ISETP.GT.AND P5, PT, R29, 0x8, PT ;  /* 0x000000081d00780c */ /* 0x000fe20003fa4270 */
[----:B------:R-:W-:Y:S01]  /*23d0*/  FMUL.FTZ R10, R45, UR6 ;  /* 0x000000062d0a7c20 */ /* 0x000fe20008410000 */
[----:B--2---:R-:W-:Y:S01]  /*23e0*/  FSEL R100, R100, -INF , P3 ;  /* 0xff80000064647808 */ /* 0x004fe20001800000 */
[----:B------:R-:W2:Y:S01]  /*23f0*/  MUFU.TANH R43, R43 ;  /* 0x0000002b002b7308 */ /* 0x000ea20000002400 */
[----:B-1----:R-:W-:Y:S01]  /*2400*/  FSEL R31, R32, -INF , P4 ;  /* 0xff800000201f7808 */ /* 0x002fe20002000000 */
[----:B------:R-:W-:Y:S01]  /*2410*/  FMUL.FTZ R80, R80, UR6 ;  /* 0x0000000650507c20 */ /* 0x000fe20008410000 */
[----:B------:R-:W-:Y:S01]  /*2420*/  ISETP.GT.AND P3, PT, R29, 0x9, PT ;  /* 0x000000091d00780c */ /* 0x000fe20003f64270 */
[----:B------:R-:W-:Y:S01]  /*2430*/  FMUL.FTZ R9, R49, UR6 ;  /* 0x0000000631097c20 */ /* 0x000fe20008410000 */
[----:B----4-:R-:W-:Y:S01]  /*2440*/  FSEL R102, R102, -INF , P5 ;  /* 0xff80000066667808 */ /* 0x010fe20002800000 */
[----:B------:R-:W-:Y:S01]  /*2450*/  FMUL.FTZ R84, R84, UR6 ;  /* 0x0000000654547c20 */ /* 0x000fe20008410000 */
[----:B------:R-:W-:Y:S01]  /*2460*/  FMNMX.FTZ R5, R100, R31, !PT ;  /* 0x0000001f64057209 */ /* 0x000fe20007810000 */
[----:B------:R-:W1:Y:S01]  /*2470*/  MUFU.TANH R46, R46 ;  /* 0x0000002e002e7308 */ /* 0x000e620000002400 */
[----:B------:R-:W-:Y:S01]  /*2480*/  ISETP.GT.AND P4, PT, R29, 0x10, PT ;  /* 0x000000101d00780c */ /* 0x000fe20003f84270 */
[----:B------:R-:W-:Y:S01]  /*2490*/  FMUL.FTZ R4, R53, UR6 ;  /* 0x0000000635047c20 */ /* 0x000fe20008410000 */
[----:B-----5:R-:W-:Y:S01]  /*24a0*/  FSEL R104, R104, -INF , P3 ;  /* 0xff80000068687808 */ /* 0x020fe20001800000 */
[----:B------:R-:W-:Y:S01]  /*24b0*/  FMUL.FTZ R3, R57, UR6 ;  /* 0x0000000639037c20 */ /* 0x000fe20008410000 */
[----:B------:R-:W-:Y:S01]  /*24c0*/  FMNMX.FTZ R5, R102, R5, !PT ;  /* 0x0000000566057209 */ /* 0x000fe20007810000 */
[----:B------:R-:W-:Y:S01]  /*24d0*/  FMUL.FTZ R61, R61, UR6 ;  /* 0x000000063d3d7c20 */ /* 0x000fe20008410000 */
[----:B------:R-:W-:Y:S01]  /*24e0*/  ISETP.GT.AND P3, PT, R29, 0x11, PT ;  /* 0x000000111d00780c */ /* 0x000fe20003f64270 */
[----:B------:R-:W4:Y:S01]  /*24f0*/  MUFU.TANH R47, R47 ;  /* 0x0000002f002f7308 */ /* 0x000f220000002400 */
[----:B---3--:R-:W-:Y:S01]  /*2500*/  FSEL R106, R34, -INF , P4 ;  /* 0xff800000226a7808 */ /* 0x008fe20002000000 */
[----:B------:R-:W-:Y:S01]  /*2510*/  FMUL.FTZ R65, R65, UR6 ;  /* 0x0000000641417c20 */ /* 0x000fe20008410000 */
[----:B------:R-:W-:Y:S01]  /*2520*/  FMNMX.FTZ R5, R104, R5, !PT ;  /* 0x0000000568057209 */ /* 0x000fe20007810000 */
[----:B------:R-:W-:Y:S01]  /*2530*/  FMUL.FTZ R69, R69, UR6 ;  /* 0x0000000645457c20 */ /* 0x000fe20008410000 */
[----:B------:R-:W-:Y:S01]  /*2540*/  ISETP.GT.AND P4, PT, R29, 0x18, PT ;  /* 0x000000181d00780c */ /* 0x000fe20003f84270 */
[----:B------:R-:W-:Y:S01]  /*2550*/  FMUL.FTZ R73, R73, UR6 ;  /* 0x0000000649497c20 */ /* 0x000fe20008410000 */
[----:B------:R-:W-:Y:S01]  /*2560*/  FSEL R108, R35, -INF , P3 ;  /* 0xff800000236c7808 */ /* 0x000fe20001800000 */
[----:B------:R-:W3:Y:S01]  /*2570*/  MUFU.TANH R50, R50 ;  /* 0x0000003200327308 */ /* 0x000ee20000002400 */
[----:B------:R-:W-:Y:S01]  /*2580*/  FMNMX.FTZ R5, R106, R5, !PT ;  /* 0x000000056a057209 */ /* 0x000fe20007810000 */
[----:B------:R-:W-:Y:S01]  /*2590*/  FMUL.FTZ R77, R77, UR6 ;  /* 0x000000064d4d7c20 */ /* 0x000fe20008410000 */
[----:B------:R-:W-:Y:S01]  /*25a0*/  ISETP.GT.AND P3, PT, R29, 0x19, PT ;  /* 0x000000191d00780c */ /* 0x000fe20003f64270 */
[----:B------:R-:W-:Y:S01]  /*25b0*/  FMUL.FTZ R81, R81, UR6 ;  /* 0x0000000651517c20 */ /* 0x000fe20008410000 */
[----:B------:R-:W-:Y:S01]  /*25c0*/  FSEL R110, R38, -INF , P4 ;  /* 0xff800000266e7808 */ /* 0x000fe20002000000 */
[----:B------:R-:W-:Y:S01]  /*25d0*/  FMUL.FTZ R85, R85, UR6 ;  /* 0x0000000655557c20 */ /* 0x000fe20008410000 */
[----:B------:R-:W-:Y:S01]  /*25e0*/  FMNMX.FTZ R5, R108, R5, !PT ;  /* 0x000000056c057209 */ /* 0x000fe20007810000 */
[----:B------:R-:W5:Y:S01]  /*25f0*/  MUFU.TANH R51, R51 ;  /* 0x0000003300337308 */ /* 0x000f620000002400 */
[----:B------:R-:W-:Y:S01]  /*2600*/  ISETP.GT.AND P4, PT, R29, 0x20, PT ;  /* 0x000000201d00780c */ /* 0x000fe20003f84270 */
[----:B------:R5:W-:Y:S01]  /*2610*/  @!P1 SYNCS.ARRIVE.TRANS64.RED.A1T0 RZ, [R0+URZ], RZ ;  /* 0x000000ff00ff99a7 */ /* 0x000be2000810043f */
[----:B------:R-:W-:-:S02]  /*2620*/  FSEL R112, R39, -INF , P3 ;  /* 0xff80000027707808 */ /* 0x000fc40001800000 */
[----:B------:R-:W-:Y:S02]  /*2630*/  FMNMX.FTZ R5, R110, R5, !PT ;  /* 0x000000056e057209 */ /* 0x000fe40007810000 */
[C---:B------:R-:W-:Y:S01]  /*2640*/  ISETP.GT.AND P3, PT, R29.reuse, 0x21, PT ;  /* 0x000000211d00780c */ /* 0x040fe20003f64270 */
[----:B------:R-:W5:Y:S01]  /*2650*/  MUFU.TANH R54, R54 ;  /* 0x0000003600367308 */ /* 0x000f620000002400 */
[----:B0-----:R-:W-:Y:S02]  /*2660*/  FSEL R114, R42, -INF , P4 ;  /* 0xff8000002a727808 */ /* 0x001fe40002000000 */
[----:B------:R-:W-:Y:S02]  /*2670*/  FMNMX.FTZ R5, R112, R5, !PT ;  /* 0x0000000570057209 */ /* 0x000fe40007810000 */
[----:B------:R-:W-:Y:S02]  /*2680*/  ISETP.GT.AND P4, PT, R29, 0x28, PT ;  /* 0x000000281d00780c */ /* 0x000fe40003f84270 */
[----:B--2---:R-:W-:Y:S01]  /*2690*/  FSEL R96, R43, -INF , P3 ;  /* 0xff8000002b607808 */ /* 0x004fe20001800000 */
[----:B------:R-:W-:Y:S01]  /*26a0*/  MUFU.TANH R55, R55 ;  /* 0x0000003700377308 */ /* 0x000fe20000002400 */
[----:B------:R-:W-:-:S02]  /*26b0*/  FMNMX.FTZ R5, R114, R5, !PT ;  /* 0x0000000572057209 */ /* 0x000fc40007810000 */
[C---:B------:R-:W-:Y:S02]  /*26c0*/  ISETP.GT.AND P3, PT, R29.reuse, 0x29, PT ;  /* 0x000000291d00780c */ /* 0x040fe40003f64270 */
[----:B-1----:R-:W-:Y:S02]  /*26d0*/  FSEL R94, R46, -INF , P4 ;  /* 0xff8000002e5e7808 */ /* 0x002fe40002000000 */
[----:B------:R-:W-:Y:S01]  /*26e0*/  FMNMX.FTZ R5, R96, R5, !PT ;  /* 0x0000000560057209 */ /* 0x000fe20007810000 */
[----:B------:R-:W0:Y:S01]  /*26f0*/  MUFU.TANH R58, R58 ;  /* 0x0000003a003a7308 */ /* 0x000e220000002400 */
[----:B------:R-:W-:Y:S02]  /*2700*/  ISETP.GT.AND P4, PT, R29, 0x30, PT ;  /* 0x000000301d00780c */ /* 0x000fe40003f84270 */
[----:B----4-:R-:W-:Y:S02]  /*2710*/  FSEL R92, R47, -INF , P3 ;  /* 0xff8000002f5c7808 */ /* 0x010fe40001800000 */
[----:B------:R-:W-:Y:S01]  /*2720*/  FMNMX.FTZ R33, R94, R5, !PT ;  /* 0x000000055e217209 */ /* 0x000fe20007810000 */
[----:B------:R-:W-:Y:S01]  /*2730*/  FMUL.FTZ R5, R74, UR6 ;  /* 0x000000064a057c20 */ /* 0x000fe20008410000 */
[----:B------:R-:W-:Y:S01]  /*2740*/  ISETP.GT.AND P3, PT, R29, 0x31, PT ;  /* 0x000000311d00780c */ /* 0x000fe20003f64270 */
[----:B------:R-:W-:Y:S01]  /*2750*/  MUFU.TANH R59, R59 ;  /* 0x0000003b003b7308 */ /* 0x000fe20000002400 */
[----:B---3--:R-:W-:-:S02]  /*2760*/  FSEL R90, R50, -INF , P4 ;  /* 0xff800000325a7808 */ /* 0x008fc40002000000 */
[----:B------:R-:W-:Y:S02]  /*2770*/  FMNMX.FTZ R33, R92, R33, !PT ;  /* 0x000000215c217209 */ /* 0x000fe40007810000 */
[----:B------:R-:W-:Y:S02]  /*2780*/  ISETP.GT.AND P4, PT, R29, 0x38, PT ;  /* 0x000000381d00780c */ /* 0x000fe40003f84270 */
[----:B-----5:R-:W-:Y:S01]  /*2790*/  FSEL R74, R51, -INF , P3 ;  /* 0xff800000334a7808 */ /* 0x020fe20001800000 */
[----:B------:R-:W1:Y:S01]  /*27a0*/  MUFU.TANH R30, R62 ;  /* 0x0000003e001e7308 */ /* 0x000e620000002400 */
[----:B------:R-:W-:Y:S02]  /*27b0*/  FMNMX.FTZ R33, R90, R33, !PT ;  /* 0x000000215a217209 */ /* 0x000fe40007810000 */
[----:B------:R-:W-:Y:S02]  /*27c0*/  ISETP.GT.AND P3, PT, R29, 0x39, PT ;  /* 0x000000391d00780c */ /* 0x000fe40003f64270 */
[----:B------:R-:W-:-:S02]  /*27d0*/  FMNMX.FTZ R33, R74, R33, !PT ;  /* 0x000000214a217209 */ /* 0x000fc40007810000 */
[----:B------:R-:W-:Y:S01]  /*27e0*/  VIADDMNMX R27, R26, R98, R27, PT ;  /* 0x000000621a1b7246 */ /* 0x000fe2000380011b */
[----:B------:R2:W-:Y:S03]  /*27f0*/  MUFU.TANH R38, R70 ;  /* 0x0000004600267308 */ /* 0x0005e60000002400 */
[----:B------:R-:W-:-:S05]  /*2800*/  ISETP.GT.AND P5, PT, R27, 0x8, PT ;  /* 0x000000081b00780c */ /* 0x000fca0003fa4270 */
[----:B------:R-:W3:Y:S01]  /*2810*/  MUFU.TANH R63, R63 ;  /* 0x0000003f003f7308 */ /* 0x000ee20000002400 */
[----:B--2---:R-:W-:Y:S02]  /*2820*/  FSEL R70, R54, -INF , P4 ;  /* 0xff80000036467808 */ /* 0x004fe40002000000 */
[C---:B------:R-:W-:Y:S02]  /*2830*/  ISETP.GT.AND P4, PT, R29.reuse, 0x40, PT ;  /* 0x000000401d00780c */ /* 0x040fe40003f84270 */
[----:B------:R-:W-:Y:S02]  /*2840*/  FMNMX.FTZ R33, R70, R33, !PT ;  /* 0x0000002146217209 */ /* 0x000fe40007810000 */
[----:B0-----:R-:W-:Y:S01]  /*2850*/  FSEL R62, R58, -INF , P4 ;  /* 0xff8000003a3e7808 */ /* 0x001fe20002000000 */
[----:B------:R0:W2:Y:S01]  /*2860*/  MUFU.TANH R32, R66 ;  /* 0x0000004200207308 */ /* 0x0000a20000002400 */
[----:B------:R-:W-:-:S04]  /*2870*/  ISETP.GT.AND P4, PT, R29, 0x48, PT ;  /* 0x000000481d00780c */ /* 0x000fc80003f84270 */
[----:B-1----:R-:W-:Y:S02]  /*2880*/  FSEL R30, R30, -INF , P4 ;  /* 0xff8000001e1e7808 */ /* 0x002fe40002000000 */
[----:B------:R-:W-:Y:S01]  /*2890*/  ISETP.GT.AND P4, PT, R29, 0x50, PT ;  /* 0x000000501d00780c */ /* 0x000fe20003f84270 */
[----:B------:R-:W1:Y:S01]  /*28a0*/  MUFU.TANH R36, R67 ;  /* 0x0000004300247308 */ /* 0x000e620000002400 */
[----:B0-----:R-:W-:Y:S02]  /*28b0*/  FSEL R66, R55, -INF , P3 ;  /* 0xff80000037427808 */ /* 0x001fe40001800000 */
[----:B------:R-:W-:Y:S02]  /*28c0*/  ISETP.GT.AND P3, PT, R29, 0x41, PT ;  /* 0x000000411d00780c */ /* 0x000fe40003f64270 */
[----:B------:R-:W-:Y:S02]  /*28d0*/  FMNMX.FTZ R33, R66, R33, !PT ;  /* 0x0000002142217209 */ /* 0x000fe40007810000 */
[----:B------:R-:W-:Y:S01]  /*28e0*/  FSEL R58, R59, -INF , P3 ;  /* 0xff8000003b3a7808 */ /* 0x000fe20001800000 */
[----:B------:R-:W0:Y:S01]  /*28f0*/  MUFU.TANH R44, R71 ;  /* 0x00000047002c7308 */ /* 0x000e220000002400 */
[----:B------:R-:W-:-:S02]  /*2900*/  FMNMX.FTZ R33, R62, R33, !PT ;  /* 0x000000213e217209 */ /* 0x000fc40007810000 */
[----:B------:R-:W-:Y:S02]  /*2910*/  ISETP.GT.AND P3, PT, R29, 0x49, PT ;  /* 0x000000491d00780c */ /* 0x000fe40003f64270 */
[----:B------:R-:W-:Y:S02]  /*2920*/  FMNMX.FTZ R33, R58, R33, !PT ;  /* 0x000000213a217209 */ /* 0x000fe40007810000 */
[----:B---3--:R-:W-:Y:S01]  /*2930*/  FSEL R34, R63, -INF , P3 ;  /* 0xff8000003f227808 */ /* 0x008fe20001800000 */
[----:B------:R-:W3:Y:S01]  /*2940*/  MUFU.TANH R5, R5 ;  /* 0x0000000500057308 */ /* 0x000ee20000002400 */
[----:B------:R-:W-:Y:S02]  /*2950*/  FMNMX.FTZ R33, R30, R33, !PT ;  /* 0x000000211e217209 */ /* 0x000fe40007810000 */
[----:B------:R-:W-:Y:S02]  /*2960*/  ISETP.GT.AND P3, PT, R29, 0x51, PT ;  /* 0x000000511d00780c */ /* 0x000fe40003f64270 */
[----:B--2---:R-:W-:-:S02]  /*2970*/  FSEL R32, R32, -INF , P4 ;  /* 0xff80000020207808 */ /* 0x004fc40002000000 */
[----:B------:R-:W-:Y:S01]  /*2980*/  FMNMX.FTZ R33, R34, R33, !PT ;  /* 0x0000002122217209 */ /* 0x000fe20007810000 */
[----:B------:R-:W2:Y:S01]  /*2990*/  MUFU.TANH R40, R75 ;  /* 0x0000004b00287308 */ /* 0x000ea20000002400 */
[C---:B------:R-:W-:Y:S02]  /*29a0*/  ISETP.GT.AND P4, PT, R29.reuse, 0x58, PT ;  /* 0x000000581d00780c */ /* 0x040fe40003f84270 */
[----:B-1----:R-:W-:Y:S02]  /*29b0*/  FSEL R36, R36, -INF , P3 ;  /* 0xff80000024247808 */ /* 0x002fe40001800000 */
[----:B------:R-:W-:Y:S02]  /*29c0*/  FMNMX.FTZ R33, R32, R33, !PT ;  /* 0x0000002120217209 */ /* 0x000fe40007810000 */
[----:B------:R-:W-:Y:S01]  /*29d0*/  ISETP.GT.AND P3, PT, R29, 0x59, PT ;  /* 0x000000591d00780c */ /* 0x000fe20003f64270 */
[----:B------:R-:W1:Y:S01]  /*29e0*/  MUFU.TANH R46, R78 ;  /* 0x0000004e002e7308 */ /* 0x000e620000002400 */
[----:B------:R-:W-:-:S02]  /*29f0*/  FSEL R38, R38, -INF , P4 ;  /* 0xff80000026267808 */ /* 0x000fc40002000000 */
[----:B------:R-:W-:Y:S02]  /*2a00*/  FMNMX.FTZ R33, R36, R33, !PT ;  /* 0x0000002124217209 */ /* 0x000fe40007810000 */
[C---:B------:R-:W-:Y:S02]  /*2a10*/  ISETP.GT.AND P4, PT, R29.reuse, 0x60, PT ;  /* 0x000000601d00780c */ /* 0x040fe40003f84270 */
[----:B0-----:R-:W-:Y:S01]  /*2a20*/  FSEL R44, R44, -INF , P3 ;  /* 0xff8000002c2c7808 */ /* 0x001fe20001800000 */
[----:B------:R-:W0:Y:S01]  /*2a30*/  MUFU.TANH R48, R79 ;  /* 0x0000004f00307308 */ /* 0x000e220000002400 */
[----:B------:R-:W-:Y:S02]  /*2a40*/  FMNMX.FTZ R33, R38, R33, !PT ;  /* 0x0000002126217209 */ /* 0x000fe40007810000 */
[----:B------:R-:W-:Y:S02]  /*2a50*/  ISETP.GT.AND P3, PT, R29, 0x61, PT ;  /* 0x000000611d00780c */ /* 0x000fe40003f64270 */
[----:B---3--:R-:W-:-:S02]  /*2a60*/  FSEL R42, R5, -INF , P4 ;  /* 0xff800000052a7808 */ /* 0x008fc40002000000 */
[----:B------:R-:W-:Y:S01]  /*2a70*/  FMNMX.FTZ R33, R44, R33, !PT ;  /* 0x000000212c217209 */ /* 0x000fe20007810000 */
[----:B------:R-:W3:Y:S01]  /*2a80*/  MUFU.TANH R50, R82 ;  /* 0x0000005200327308 */ /* 0x000ee20000002400 */
[C---:B------:R-:W-:Y:S02]  /*2a90*/  ISETP.GT.AND P4, PT, R29.reuse, 0x68, PT ;  /* 0x000000681d00780c */ /* 0x040fe40003f84270 */
[----:B--2---:R-:W-:Y:S02]  /*2aa0*/  FSEL R40, R40, -INF , P3 ;  /* 0xff80000028287808 */ /* 0x004fe40001800000 */
[----:B------:R-:W-:Y:S02]  /*2ab0*/  FMNMX.FTZ R33, R42, R33, !PT ;  /* 0x000000212a217209 */ /* 0x000fe40007810000 */
[----:B------:R-:W-:Y:S01]  /*2ac0*/  ISETP.GT.AND P3, PT, R29, 0x69, PT ;  /* 0x000000691d00780c */ /* 0x000fe20003f64270 */
[----:B------:R-:W2:Y:S01]  /*2ad0*/  MUFU.TANH R52, R83 ;  /* 0x0000005300347308 */ /* 0x000ea20000002400 */
[----:B-1----:R-:W-:-:S02]  /*2ae0*/  FSEL R46, R46, -INF , P4 ;  /* 0xff8000002e2e7808 */ /* 0x002fc40002000000 */
        /* <DEDUP_REMOVED lines=8> */
[----:B------:R-:W1:Y:S01]  /*2b70*/  MUFU.TANH R54, R87 ;  /* 0x0000005700367308 */ /* 0x000e620000002400 */
[C---:B------:R-:W-:Y:S02]  /*2b80*/  ISETP.GT.AND P4, PT, R29.reuse, 0x78, PT ;  /* 0x000000781d00780c */ /* 0x040fe40003f84270 */
[----:B--2---:R-:W-:Y:S02]  /*2b90*/  FSEL R52, R52, -INF , P3 ;  /* 0xff80000034347808 */ /* 0x004fe40001800000 */
[----:B------:R-:W-:Y:S02]  /*2ba0*/  FMNMX.FTZ R33, R50, R33, !PT ;  /* 0x0000002132217209 */ /* 0x000fe40007810000 */
[----:B------:R-:W-:Y:S01]  /*2bb0*/  ISETP.GT.AND P3, PT, R29, 0x79, PT ;  /* 0x000000791d00780c */ /* 0x000fe20003f64270 */
[----:B------:R-:W-:Y:S01]  /*2bc0*/  MUFU.TANH R20, R20 ;  /* 0x0000001400147308 */ /* 0x000fe20000002400 */
[----:B0-----:R-:W-:-:S02]  /*2bd0*/  FSEL R56, R56, -INF , P4 ;  /* 0xff80000038387808 */ /* 0x001fc40002000000 */
[----:B------:R-:W-:Y:S02]  /*2be0*/  FMNMX.FTZ R33, R52, R33, !PT ;  /* 0x0000002134217209 */ /* 0x000fe40007810000 */
[----:B------:R-:W-:Y:S02]  /*2bf0*/  ISETP.GT.AND P4, PT, R27, 0x1, PT ;  /* 0x000000011b00780c */ /* 0x000fe40003f84270 */
[----:B------:R-:W-:Y:S01]  /*2c00*/  FMNMX.FTZ R33, R56, R33, !PT ;  /* 0x0000002138217209 */ /* 0x000fe20007810000 */
[----:B------:R-:W0:Y:S01]  /*2c10*/  MUFU.TANH R25, R25 ;  /* 0x0000001900197308 */ /* 0x000e220000002400 */
[----:B-1----:R-:W-:-:S04]  /*2c20*/  FSEL R54, R54, -INF , P3 ;  /* 0xff80000036367808 */ /* 0x002fc80001800000 */
[----:B------:R-:W-:-:S03]  /*2c30*/  FMNMX.FTZ R33, R54, R33, !PT ;  /* 0x0000002136217209 */ /* 0x000fc60007810000 */
[----:B------:R-:W1:Y:S02]  /*2c40*/  MUFU.TANH R89, R89 ;  /* 0x0000005900597308 */ /* 0x000e640000002400 */
[----:B------:R-:W2:Y:S06]  /*2c50*/  SHFL.BFLY PT, R6, R33, 0x2, 0x1f ;  /* 0x0c401f0021067f89 */ /* 0x000eac00000e0000 */
[----:B------:R-:W3:Y:S01]  /*2c60*/  MUFU.TANH R28, R28 ;  /* 0x0000001c001c7308 */ /* 0x000ee20000002400 */
[----:B0-----:R-:W-:Y:S02]  /*2c70*/  FSEL R25, R25, -INF , P4 ;  /* 0xff80000019197808 */ /* 0x001fe40002000000 */
[----:B------:R-:W-:-:S05]  /*2c80*/  ISETP.GT.AND P4, PT, R27, 0x10, PT ;  /* 0x000000101b00780c */ /* 0x000fca0003f84270 */
[----:B------:R-:W0:Y:S08]  /*2c90*/  MUFU.TANH R21, R21 ;  /* 0x0000001500157308 */ /* 0x000e300000002400 */
[----:B------:R-:W-:Y:S01]  /*2ca0*/  MUFU.TANH R24, R24 ;  /* 0x0000001800187308 */ /* 0x000fe20000002400 */
[----:B--2---:R-:W-:-:S05]  /*2cb0*/  FMNMX.FTZ R6, R33, R6, !PT ;  /* 0x0000000621067209 */ /* 0x004fca0007810000 */
[----:B------:R-:W2:Y:S02]  /*2cc0*/  SHFL.BFLY PT, R5, R6, 0x1, 0x1f ;  /* 0x0c201f0006057f89 */ /* 0x000ea400000e0000 */
[----:B------:R-:W-:Y:S08]  /*2cd0*/  MUFU.TANH R35, R60 ;  /* 0x0000003c00237308 */ /* 0x000ff00000002400 */
[----:B------:R-:W4:Y:S08]  /*2ce0*/  MUFU.TANH R15, R15 ;  /* 0x0000000f000f7308 */ /* 0x000f300000002400 */
[----:B------:R1:W-:Y:S01]  /*2cf0*/  MUFU.TANH R37, R64 ;  /* 0x0000004000257308 */ /* 0x0003e20000002400 */
[----:B--2---:R-:W-:Y:S01]  /*2d00*/  FMNMX.FTZ R6, R6, R5, !PT ;  /* 0x0000000506067209 */ /* 0x004fe20007810000 */
[----:B------:R-:W-:Y:S01]  /*2d10*/  IMAD.U32 R5, RZ, RZ, UR7 ;  /* 0x00000007ff057e24 */ /* 0x000fe2000f8e00ff */
[----:B-1----:R-:W-:-:S05]  /*2d20*/  FSEL R64, R89, -INF , P5 ;  /* 0xff80000059407808 */ /* 0x002fca0002800000 */
[----:B------:R-:W-:Y:S01]  /*2d30*/  MUFU.TANH R14, R14 ;  /* 0x0000000e000e7308 */ /* 0x000fe20000002400 */
[C---:B------:R-:W-:Y:S01]  /*2d40*/  FSETP.NEU.FTZ.AND P3, PT, R6.reuse, -INF , PT ;  /* 0xff8000000600780b */ /* 0x040fe20003f7d000 */
[----:B------:R-:W-:-:S05]  /*2d50*/  FMUL.FTZ R29, R6, R5 ;  /* 0x00000005061d7220 */ /* 0x000fca0000410000 */
[----:B------:R-:W-:Y:S01]  /*2d60*/  FSEL R33, R29, RZ, P3 ;  /* 0x000000ff1d217208 */ /* 0x000fe20001800000 */
[----:B------:R3:W-:Y:S01]  /*2d70*/  MUFU.TANH R39, R68 ;  /* 0x0000004400277308 */ /* 0x0007e20000002400 */
[----:B------:R-:W-:-:S03]  /*2d80*/  ISETP.GT.AND P3, PT, R27, RZ, PT ;  /* 0x000000ff1b00720c */ /* 0x000fc60003f64270 */
[-CC-:B------:R-:W-:Y:S01]  /*2d90*/  FFMA.FTZ R181, R100, R5.reuse, -R33.reuse ;  /* 0x0000000564b57223 */ /* 0x180fe20000010821 */
[----:B------:R-:W-:Y:S01]  /*2da0*/  FSEL R60, R20, -INF , P3 ;  /* 0xff800000143c7808 */ /* 0x000fe20001800000 */
[--C-:B------:R-:W-:Y:S01]  /*2db0*/  FFMA.FTZ R183, R102, R5, -R33.reuse ;  /* 0x0000000566b77223 */ /* 0x100fe20000010821 */
[C---:B------:R-:W-:Y:S01]  /*2dc0*/  ISETP.GT.AND P3, PT, R27.reuse, 0x9, PT ;  /* 0x000000091b00780c */ /* 0x040fe20003f64270 */
[----:B------:R-:W1:Y:S01]  /*2dd0*/  MUFU.TANH R12, R12 ;  /* 0x0000000c000c7308 */ /* 0x000e620000002400 */
[----:B------:R-:W-:Y:S01]  /*2de0*/  FMNMX.FTZ R29, R60, R25, !PT ;  /* 0x000000193c1d7209 */ /* 0x000fe20007810000 */
[-CC-:B------:R-:W-:Y:S01]  /*2df0*/  FFMA.FTZ R20, R104, R5.reuse, -R33.reuse ;  /* 0x0000000568147223 */ /* 0x180fe20000010821 */
[----:B---3--:R-:W-:Y:S01]  /*2e00*/  FSEL R68, R28, -INF , P3 ;  /* 0xff8000001c447808 */ /* 0x008fe20001800000 */
[--C-:B------:R-:W-:Y:S01]  /*2e10*/  FFMA.FTZ R177, R106, R5, -R33.reuse ;  /* 0x000000056ab17223 */ /* 0x100fe20000010821 */
[----:B------:R-:W-:Y:S01]  /*2e20*/  FMNMX.FTZ R29, R64, R29, !PT ;  /* 0x0000001d401d7209 */ /* 0x000fe20007810000 */
[--C-:B------:R-:W-:Y:S01]  /*2e30*/  FFMA.FTZ R108, R108, R5, -R33.reuse ;  /* 0x000000056c6c7223 */ /* 0x100fe20000010821 */
[----:B------:R-:W-:Y:S01]  /*2e40*/  ISETP.GT.AND P3, PT, R27, 0x11, PT ;  /* 0x000000111b00780c */ /* 0x000fe20003f64270 */
[----:B------:R0:W-:Y:S01]  /*2e50*/  MUFU.TANH R41, R72 ;  /* 0x0000004800297308 */ /* 0x0001e20000002400 */
[----:B------:R-:W-:Y:S01]  /*2e60*/  FMNMX.FTZ R29, R68, R29, !PT ;  /* 0x0000001d441d7209 */ /* 0x000fe20007810000 */
[-CC-:B------:R-:W-:Y:S01]  /*2e70*/  FFMA.FTZ R175, R94, R5.reuse, -R33.reuse ;  /* 0x000000055eaf7223 */ /* 0x180fe20000010821 */
[-CC-:B------:R-:W-:Y:S01]  /*2e80*/  FFMA.FTZ R179, R110, R5.reuse, -R33.reuse ;  /* 0x000000056eb37223 */ /* 0x180fe20000010821 */
[-CC-:B------:R-:W-:Y:S01]  /*2e90*/  FFMA.FTZ R169, R90, R5.reuse, -R33.reuse ;  /* 0x000000055aa97223 */ /* 0x180fe20000010821 */
[-CC-:B------:R-:W-:Y:S01]  /*2ea0*/  FFMA.FTZ R173, R114, R5.reuse, -R33.reuse ;  /* 0x0000000572ad7223 */ /* 0x180fe20000010821 */
[-CC-:B------:R-:W-:Y:S01]  /*2eb0*/  FFMA.FTZ R171, R70, R5.reuse, -R33.reuse ;  /* 0x0000000546ab7223 */ /* 0x180fe20000010821 */
[-CC-:B------:R-:W-:Y:S01]  /*2ec0*/  FFMA.FTZ R165, R62, R5.reuse, -R33.reuse ;  /* 0x000000053ea57223 */ /* 0x180fe20000010821 */
[----:B------:R-:W-:Y:S01]  /*2ed0*/  MUFU.TANH R13, R13 ;  /* 0x0000000d000d7308 */ /* 0x000fe20000002400 */
[----:B0-----:R-:W-:Y:S01]  /*2ee0*/  FSEL R72, R21, -INF , P4 ;  /* 0xff80000015487808 */ /* 0x001fe20002000000 */
[-CC-:B------:R-:W-:Y:S01]  /*2ef0*/  FFMA.FTZ R28, R58, R5.reuse, -R33.reuse ;  /* 0x000000053a1c7223 */ /* 0x180fe20000010821 */
[----:B------:R-:W-:Y:S01]  /*2f00*/  ISETP.GT.AND P4, PT, R27, 0x18, PT ;  /* 0x000000181b00780c */ /* 0x000fe20003f84270 */
[--C-:B------:R-:W-:Y:S01]  /*2f10*/  FFMA.FTZ R31, R31, R5, -R33.reuse ;  /* 0x000000051f1f7223 */ /* 0x100fe20000010821 */
[----:B------:R-:W-:Y:S01]  /*2f20*/  FMNMX.FTZ R29, R72, R29, !PT ;  /* 0x0000001d481d7209 */ /* 0x000fe20007810000 */
[-CC-:B------:R-:W-:Y:S01]  /*2f30*/  FFMA.FTZ R157, R42, R5.reuse, -R33.reuse ;  /* 0x000000052a9d7223 */ /* 0x180fe20000010821 */
[----:B----4-:R-:W-:Y:S01]  /*2f40*/  FSEL R78, R15, -INF , P4 ;  /* 0xff8000000f4e7808 */ /* 0x010fe20002000000 */
[----:B------:R0:W-:Y:S01]  /*2f50*/  MUFU.TANH R116, R76 ;  /* 0x0000004c00747308 */ /* 0x0001e20000002400 */
[C---:B------:R-:W-:Y:S01]  /*2f60*/  ISETP.GT.AND P4, PT, R27.reuse, 0x20, PT ;  /* 0x000000201b00780c */ /* 0x040fe20003f84270 */
[-CC-:B------:R-:W-:Y:S01]  /*2f70*/  FFMA.FTZ R167, R30, R5.reuse, -R33.reuse ;  /* 0x000000051ea77223 */ /* 0x180fe20000010821 */
[-CC-:B------:R-:W-:Y:S01]  /*2f80*/  FFMA.FTZ R161, R32, R5.reuse, -R33.reuse ;  /* 0x0000000520a17223 */ /* 0x180fe20000010821 */
[-CC-:B------:R-:W-:Y:S01]  /*2f90*/  FFMA.FTZ R30, R34, R5.reuse, -R33.reuse ;  /* 0x00000005221e7223 */ /* 0x180fe20000010821 */
[----:B-1----:R-:W-:Y:S01]  /*2fa0*/  FSEL R82, R12, -INF , P4 ;  /* 0xff8000000c527808 */ /* 0x002fe20002000000 */
[-CC-:B------:R-:W-:Y:S01]  /*2fb0*/  FFMA.FTZ R12, R112, R5.reuse, -R33.reuse ;  /* 0x00000005700c7223 */ /* 0x180fe20000010821 */
[C---:B------:R-:W-:Y:S01]  /*2fc0*/  ISETP.GT.AND P4, PT, R27.reuse, 0x28, PT ;  /* 0x000000281b00780c */ /* 0x040fe20003f84270 */
[----:B------:R-:W1:Y:S01]  /*2fd0*/  MUFU.TANH R11, R11 ;  /* 0x0000000b000b7308 */ /* 0x000e620000002400 */
[----:B0-----:R-:W-:Y:S01]  /*2fe0*/  FSEL R76, R24, -INF , P3 ;  /* 0xff800000184c7808 */ /* 0x001fe20001800000 */
[-CC-:B------:R-:W-:Y:S01]  /*2ff0*/  FFMA.FTZ R24, R66, R5.reuse, -R33.reuse ;  /* 0x0000000542187223 */ /* 0x180fe20000010821 */
[----:B------:R-:W-:Y:S01]  /*3000*/  ISETP.GT.AND P3, PT, R27, 0x19, PT ;  /* 0x000000191b00780c */ /* 0x000fe20003f64270 */
[--C-:B------:R-:W-:Y:S01]  /*3010*/  FFMA.FTZ R32, R36, R5, -R33.reuse ;  /* 0x0000000524207223 */ /* 0x100fe20000010821 */
[----:B------:R-:W-:Y:S01]  /*3020*/  FMNMX.FTZ R29, R76, R29, !PT ;  /* 0x0000001d4c1d7209 */ /* 0x000fe20007810000 */
[-CC-:B------:R-:W-:Y:S01]  /*3030*/  FFMA.FTZ R163, R38, R5.reuse, -R33.reuse ;  /* 0x0000000526a37223 */ /* 0x180fe20000010821 */
[--C-:B------:R-:W-:Y:S01]  /*3040*/  FFMA.FTZ R34, R44, R5, -R33.reuse ;  /* 0x000000052c227223 */ /* 0x100fe20000010821 */
[----:B------:R-:W-:Y:S01]  /*3050*/  MUFU.TANH R10, R10 ;  /* 0x0000000a000a7308 */ /* 0x000fe20000002400 */
[----:B------:R-:W-:Y:S01]  /*3060*/  FMNMX.FTZ R29, R78, R29, !PT ;  /* 0x0000001d4e1d7209 */ /* 0x000fe20007810000 */
[-CC-:B------:R-:W-:Y:S01]  /*3070*/  FFMA.FTZ R36, R40, R5.reuse, -R33.reuse ;  /* 0x0000000528247223 */ /* 0x180fe20000010821 */
[-CC-:B------:R-:W-:Y:S01]  /*3080*/  FFMA.FTZ R159, R46, R5.reuse, -R33.reuse ;  /* 0x000000052e9f7223 */ /* 0x180fe20000010821 */
[-CC-:B------:R-:W-:Y:S01]  /*3090*/  FFMA.FTZ R38, R48, R5.reuse, -R33.reuse ;  /* 0x0000000530267223 */ /* 0x180fe20000010821 */
[-CC-:B------:R-:W-:Y:S01]  /*30a0*/  FFMA.FTZ R153, R50, R5.reuse, -R33.reuse ;  /* 0x0000000532997223 */ /* 0x180fe20000010821 */
[-CC-:B------:R-:W-:Y:S01]  /*30b0*/  FFMA.FTZ R52, R52, R5.reuse, -R33.reuse ;  /* 0x0000000534347223 */ /* 0x180fe20000010821 */
[----:B------:R-:W-:Y:S01]  /*30c0*/  FFMA.FTZ R155, R56, R5, -R33 ;  /* 0x00000005389b7223 */ /* 0x000fe20000010821 */
[----:B------:R0:W-:Y:S01]  /*30d0*/  MUFU.TANH R118, R80 ;  /* 0x0000005000767308 */ /* 0x0001e20000002400 */
[----:B-1----:R-:W-:Y:S01]  /*30e0*/  FSEL R86, R11, -INF , P4 ;  /* 0xff8000000b567808 */ /* 0x002fe20002000000 */
[----:B------:R-:W1:Y:S01]  /*30f0*/  @P2 LDC R46, c[0x0][0x450] ;  /* 0x00011400ff2e2b82 */ /* 0x000e620000000800 */
[----:B------:R-:W-:-:S05]  /*3100*/  ISETP.GT.AND P4, PT, R27, 0x30, PT ;  /* 0x000000301b00780c */ /* 0x000fca0003f84270 */
[----:B------:R-:W2:Y:S01]  /*3110*/  MUFU.TANH R8, R8 ;  /* 0x0000000800087308 */ /* 0x000ea20000002400 */
[----:B0-----:R-:W-:Y:S02]  /*3120*/  FSEL R80, R14, -INF , P3 ;  /* 0xff8000000e507808 */ /* 0x001fe40001800000 */
[----:B------:R-:W-:Y:S02]  /*3130*/  ISETP.GT.AND P3, PT, R27, 0x21, PT ;  /* 0x000000211b00780c */ /* 0x000fe40003f64270 */
[----:B------:R-:W-:-:S03]  /*3140*/  FMNMX.FTZ R29, R80, R29, !PT ;  /* 0x0000001d501d7209 */ /* 0x000fc60007810000 */
[----:B------:R-:W0:Y:S01]  /*3150*/  MUFU.TANH R9, R9 ;  /* 0x0000000900097308 */ /* 0x000e220000002400 */
[----:B------:R-:W-:-:S07]  /*3160*/  FMNMX.FTZ R29, R82, R29, !PT ;  /* 0x0000001d521d7209 */ /* 0x000fce0007810000 */
[----:B------:R3:W-:Y:S01]  /*3170*/  MUFU.TANH R120, R84 ;  /* 0x0000005400787308 */ /* 0x0007e20000002400 */
[----:B--2---:R-:W-:Y:S01]  /*3180*/  FSEL R100, R8, -INF , P4 ;  /* 0xff80000008647808 */ /* 0x004fe20002000000 */
[----:B------:R-:W-:Y:S01]  /*3190*/  FFMA.FTZ R8, R74, R5, -R33 ;  /* 0x000000054a087223 */ /* 0x000fe20000010821 */
[----:B------:R-:W-:-:S05]  /*31a0*/  ISETP.GT.AND P4, PT, R27, 0x38, PT ;  /* 0x000000381b00780c */ /* 0x000fca0003f84270 */
[----:B------:R-:W2:Y:S01]  /*31b0*/  MUFU.TANH R7, R7 ;  /* 0x0000000700077308 */ /* 0x000ea20000002400 */
[----:B---3--:R-:W-:Y:S02]  /*31c0*/  FSEL R84, R13, -INF , P3 ;  /* 0xff8000000d547808 */ /* 0x008fe40001800000 */
[C---:B------:R-:W-:Y:S02]  /*31d0*/  ISETP.GT.AND P3, PT, R27.reuse, 0x29, PT ;  /* 0x000000291b00780c */ /* 0x040fe40003f64270 */
[----:B------:R-:W-:Y:S02]  /*31e0*/  FMNMX.FTZ R29, R84, R29, !PT ;  /* 0x0000001d541d7209 */ /* 0x000fe40007810000 */
[----:B------:R-:W-:Y:S01]  /*31f0*/  FSEL R98, R10, -INF , P3 ;  /* 0xff8000000a627808 */ /* 0x000fe20001800000 */
[----:B------:R-:W3:Y:S01]  /*3200*/  MUFU.TANH R4, R4 ;  /* 0x0000000400047308 */ /* 0x000ee20000002400 */
[----:B------:R-:W-:Y:S02]  /*3210*/  FMNMX.FTZ R29, R86, R29, !PT ;  /* 0x0000001d561d7209 */ /* 0x000fe40007810000 */
[----:B------:R-:W-:-:S02]  /*3220*/  ISETP.GT.AND P3, PT, R27, 0x31, PT ;  /* 0x000000311b00780c */ /* 0x000fc40003f64270 */
[----:B------:R-:W-:Y:S02]  /*3230*/  FMNMX.FTZ R29, R98, R29, !PT ;  /* 0x0000001d621d7209 */ /* 0x000fe40007810000 */
[----:B0-----:R-:W-:Y:S01]  /*3240*/  FSEL R102, R9, -INF , P3 ;  /* 0xff80000009667808 */ /* 0x001fe20001800000 */
[----:B------:R-:W0:Y:S01]  /*3250*/  MUFU.TANH R2, R2 ;  /* 0x0000000200027308 */ /* 0x000e220000002400 */
[----:B------:R-:W-:Y:S02]  /*3260*/  FMNMX.FTZ R29, R100, R29, !PT ;  /* 0x0000001d641d7209 */ /* 0x000fe40007810000 */
[----:B------:R-:W-:Y:S02]  /*3270*/  ISETP.GT.AND P3, PT, R27, 0x39, PT ;  /* 0x000000391b00780c */ /* 0x000fe40003f64270 */
[----:B--2---:R-:W-:Y:S01]  /*3280*/  FSEL R104, R7, -INF , P4 ;  /* 0xff80000007687808 */ /* 0x004fe20002000000 */
[----:B------:R-:W-:Y:S01]  /*3290*/  FFMA.FTZ R7, R96, R5, -R33 ;  /* 0x0000000560077223 */ /* 0x000fe20000010821 */
[----:B------:R-:W-:Y:S01]  /*32a0*/  FMNMX.FTZ R29, R102, R29, !PT ;  /* 0x0000001d661d7209 */ /* 0x000fe20007810000 */
[----:B------:R-:W2:Y:S01]  /*32b0*/  MUFU.TANH R3, R3 ;  /* 0x0000000300037308 */ /* 0x000ea20000002400 */
[----:B------:R-:W-:-:S02]  /*32c0*/  ISETP.GT.AND P4, PT, R27, 0x40, PT ;  /* 0x000000401b00780c */ /* 0x000fc40003f84270 */
[----:B---3--:R-:W-:Y:S02]  /*32d0*/  FSEL R96, R4, -INF , P3 ;  /* 0xff80000004607808 */ /* 0x008fe40001800000 */
[----:B------:R-:W-:Y:S02]  /*32e0*/  FMNMX.FTZ R29, R104, R29, !PT ;  /* 0x0000001d681d7209 */ /* 0x000fe40007810000 */
[C---:B------:R-:W-:Y:S01]  /*32f0*/  ISETP.GT.AND P3, PT, R27.reuse, 0x41, PT ;  /* 0x000000411b00780c */ /* 0x040fe20003f64270 */
[----:B------:R-:W3:Y:S01]  /*3300*/  MUFU.TANH R61, R61 ;  /* 0x0000003d003d7308 */ /* 0x000ee20000002400 */
[----:B0-----:R-:W-:Y:S01]  /*3310*/  FSEL R106, R2, -INF , P4 ;  /* 0xff800000026a7808 */ /* 0x001fe20002000000 */
[--C-:B------:R-:W-:Y:S01]  /*3320*/  FFMA.FTZ R2, R92, R5, -R33.reuse ;  /* 0x000000055c027223 */ /* 0x100fe20000010821 */
[----:B------:R-:W-:Y:S01]  /*3330*/  FMNMX.FTZ R29, R96, R29, !PT ;  /* 0x0000001d601d7209 */ /* 0x000fe20007810000 */
[----:B------:R-:W-:Y:S01]  /*3340*/  FFMA.FTZ R33, R54, R5, -R33 ;  /* 0x0000000536217223 */ /* 0x000fe20000010821 */
[----:B------:R-:W-:-:S02]  /*3350*/  ISETP.GT.AND P4, PT, R27, 0x48, PT ;  /* 0x000000481b00780c */ /* 0x000fc40003f84270 */
[----:B------:R-:W-:Y:S01]  /*3360*/  FMNMX.FTZ R29, R106, R29, !PT ;  /* 0x0000001d6a1d7209 */ /* 0x000fe20007810000 */
[----:B------:R-:W0:Y:S01]  /*3370*/  MUFU.TANH R65, R65 ;  /* 0x0000004100417308 */ /* 0x000e220000002400 */
[----:B--2---:R-:W-:Y:S02]  /*3380*/  FSEL R94, R3, -INF , P3 ;  /* 0xff800000035e7808 */ /* 0x004fe40001800000 */
[----:B------:R-:W-:Y:S02]  /*3390*/  ISETP.GT.AND P3, PT, R27, 0x49, PT ;  /* 0x000000491b00780c */ /* 0x000fe40003f64270 */
[----:B------:R-:W-:-:S03]  /*33a0*/  FMNMX.FTZ R29, R94, R29, !PT ;  /* 0x0000001d5e1d7209 */ /* 0x000fc60007810000 */
[----:B------:R2:W-:Y:S01]  /*33b0*/  MUFU.EX2 R14, R108 ;  /* 0x0000006c000e7308 */ /* 0x0005e20000000800 */
[----:B---3--:R-:W-:Y:S02]  /*33c0*/  FSEL R92, R61, -INF , P3 ;  /* 0xff8000003d5c7808 */ /* 0x008fe40001800000 */
[----:B------:R-:W-:-:S05]  /*33d0*/  ISETP.GT.AND P3, PT, R27, 0x51, PT ;  /* 0x000000511b00780c */ /* 0x000fca0003f64270 */
[----:B------:R-:W3:Y:S01]  /*33e0*/  MUFU.TANH R69, R69 ;  /* 0x0000004500457308 */ /* 0x000ee20000002400 */
[----:B--2---:R-:W-:Y:S02]  /*33f0*/  FSEL R108, R35, -INF , P4 ;  /* 0xff800000236c7808 */ /* 0x004fe40002000000 */
[----:B------:R-:W-:Y:S02]  /*3400*/  ISETP.GT.AND P4, PT, R27, 0x50, PT ;  /* 0x000000501b00780c */ /* 0x000fe40003f84270 */
[----:B------:R-:W-:Y:S02]  /*3410*/  FMNMX.FTZ R29, R108, R29, !PT ;  /* 0x0000001d6c1d7209 */ /* 0x000fe40007810000 */
[----:B------:R-:W-:Y:S01]  /*3420*/  FSEL R110, R37, -INF , P4 ;  /* 0xff800000256e7808 */ /* 0x000fe20002000000 */
[----:B------:R-:W2:Y:S01]  /*3430*/  MUFU.TANH R73, R73 ;  /* 0x0000004900497308 */ /* 0x000ea20000002400 */
[----:B------:R-:W-:Y:S01]  /*3440*/  FMNMX.FTZ R29, R92, R29, !PT ;  /* 0x0000001d5c1d7209 */ /* 0x000fe20007810000 */
[----:B------:R-:W4:Y:S01]  /*3450*/  @P2 LDC R37, c[0x0][0x44c] ;  /* 0x00011300ff252b82 */ /* 0x000f220000000800 */
[----:B------:R-:W-:-:S02]  /*3460*/  ISETP.GT.AND P4, PT, R27, 0x58, PT ;  /* 0x000000581b00780c */ /* 0x000fc40003f84270 */
[----:B0-----:R-:W-:Y:S02]  /*3470*/  FSEL R90, R65, -INF , P3 ;  /* 0xff800000415a7808 */ /* 0x001fe40001800000 */
[----:B------:R-:W-:Y:S01]  /*3480*/  FMNMX.FTZ R29, R110, R29, !PT ;  /* 0x0000001d6e1d7209 */ /* 0x000fe20007810000 */
[----:B------:R-:W0:Y:S01]  /*3490*/  MUFU.TANH R77, R77 ;  /* 0x0000004d004d7308 */ /* 0x000e220000002400 */
[----:B------:R-:W-:Y:S02]  /*34a0*/  ISETP.GT.AND P3, PT, R27, 0x59, PT ;  /* 0x000000591b00780c */ /* 0x000fe40003f64270 */
[----:B------:R-:W-:Y:S01]  /*34b0*/  FSEL R112, R39, -INF , P4 ;  /* 0xff80000027707808 */ /* 0x000fe20002000000 */
[----:B------:R-:W-:Y:S01]  /*34c0*/  IMAD.MOV.U32 R39, RZ, RZ, R18 ;  /* 0x000000ffff277224 */ /* 0x000fe200078e0012 */
[----:B------:R-:W-:Y:S02]  /*34d0*/  FMNMX.FTZ R29, R90, R29, !PT ;  /* 0x0000001d5a1d7209 */ /* 0x000fe40007810000 */
[----:B------:R-:W-:Y:S01]  /*34e0*/  ISETP.GT.AND P4, PT, R27, 0x60, PT ;  /* 0x000000601b00780c */ /* 0x000fe20003f84270 */
[----:B------:R-:W5:Y:S01]  /*34f0*/  MUFU.TANH R81, R81 ;  /* 0x0000005100517308 */ /* 0x000f620000002400 */
[----:B---3--:R-:W-:-:S02]  /*3500*/  FSEL R74, R69, -INF , P3 ;  /* 0xff800000454a7808 */ /* 0x008fc40001800000 */
[----:B------:R-:W-:Y:S02]  /*3510*/  FMNMX.FTZ R29, R112, R29, !PT ;  /* 0x0000001d701d7209 */ /* 0x000fe40007810000 */
[----:B------:R-:W-:Y:S02]  /*3520*/  ISETP.GT.AND P3, PT, R27, 0x61, PT ;  /* 0x000000611b00780c */ /* 0x000fe40003f64270 */
[----:B------:R-:W-:Y:S01]  /*3530*/  FSEL R114, R41, -INF , P4 ;  /* 0xff80000029727808 */ /* 0x000fe20002000000 */
[----:B------:R-:W-:Y:S01]  /*3540*/  MUFU.TANH R85, R85 ;  /* 0x0000005500557308 */ /* 0x000fe20000002400 */
[----:B------:R-:W-:Y:S01]  /*3550*/  FMNMX.FTZ R29, R74, R29, !PT ;  /* 0x0000001d4a1d7209 */ /* 0x000fe20007810000 */
[----:B----4-:R-:W-:Y:S01]  /*3560*/  @P2 IMAD.HI.U32 R37, R18, R37, RZ ;  /* 0x0000002512252227 */ /* 0x010fe200078e00ff */
[----:B------:R-:W-:Y:S02]  /*3570*/  ISETP.GT.AND P4, PT, R27, 0x68, PT ;  /* 0x000000681b00780c */ /* 0x000fe40003f84270 */
[----:B--2---:R-:W-:-:S02]  /*3580*/  FSEL R70, R73, -INF , P3 ;  /* 0xff80000049467808 */ /* 0x004fc40001800000 */
[----:B------:R-:W-:Y:S01]  /*3590*/  FMNMX.FTZ R29, R114, R29, !PT ;  /* 0x0000001d721d7209 */ /* 0x000fe20007810000 */
[----:B------:R-:W-:Y:S01]  /*35a0*/  MUFU.EX2 R181, R181 ;  /* 0x000000b500b57308 */ /* 0x000fe20000000800 */
[C---:B------:R-:W-:Y:S02]  /*35b0*/  ISETP.GT.AND P3, PT, R27.reuse, 0x69, PT ;  /* 0x000000691b00780c */ /* 0x040fe40003f64270 */
[----:B------:R-:W-:Y:S02]  /*35c0*/  FSEL R116, R116, -INF , P4 ;  /* 0xff80000074747808 */ /* 0x000fe40002000000 */
[----:B------:R-:W-:Y:S02]  /*35d0*/  FMNMX.FTZ R29, R70, R29, !PT ;  /* 0x0000001d461d7209 */ /* 0x000fe40007810000 */
[----:B------:R-:W-:Y:S01]  /*35e0*/  ISETP.GT.AND P4, PT, R27, 0x70, PT ;  /* 0x000000701b00780c */ /* 0x000fe20003f84270 */
[----:B------:R-:W2:Y:S01]  /*35f0*/  MUFU.EX2 R26, R31 ;  /* 0x0000001f001a7308 */ /* 0x000ea20000000800 */
[----:B0-----:R-:W-:-:S02]  /*3600*/  FSEL R66, R77, -INF , P3 ;  /* 0xff8000004d427808 */ /* 0x001fc40001800000 */
[----:B------:R-:W-:Y:S02]  /*3610*/  FMNMX.FTZ R29, R116, R29, !PT ;  /* 0x0000001d741d7209 */ /* 0x000fe40007810000 */
[C---:B------:R-:W-:Y:S02]  /*3620*/  ISETP.GT.AND P3, PT, R27.reuse, 0x71, PT ;  /* 0x000000711b00780c */ /* 0x040fe40003f64270 */
[----:B------:R-:W-:Y:S01]  /*3630*/  FSEL R118, R118, -INF , P4 ;  /* 0xff80000076767808 */ /* 0x000fe20002000000 */
[----:B------:R-:W0:Y:S01]  /*3640*/  MUFU.EX2 R183, R183 ;  /* 0x000000b700b77308 */ /* 0x000e220000000800 */
[----:B------:R-:W-:Y:S02]  /*3650*/  FMNMX.FTZ R29, R66, R29, !PT ;  /* 0x0000001d421d7209 */ /* 0x000fe40007810000 */
[----:B------:R-:W-:Y:S02]  /*3660*/  ISETP.GT.AND P4, PT, R27, 0x78, PT ;  /* 0x000000781b00780c */ /* 0x000fe40003f84270 */
[----:B-----5:R-:W-:-:S02]  /*3670*/  FSEL R62, R81, -INF , P3 ;  /* 0xff800000513e7808 */ /* 0x020fc40001800000 */
[----:B------:R-:W-:Y:S01]  /*3680*/  FMNMX.FTZ R29, R118, R29, !PT ;  /* 0x0000001d761d7209 */ /* 0x000fe20007810000 */
[----:B------:R-:W3:Y:S01]  /*3690*/  MUFU.EX2 R20, R20 ;  /* 0x0000001400147308 */ /* 0x000ee20000000800 */
[----:B------:R-:W-:Y:S01]  /*36a0*/  ISETP.GT.AND P3, PT, R27, 0x79, PT ;  /* 0x000000791b00780c */ /* 0x000fe20003f64270 */
[----:B--2---:R-:W-:Y:S01]  /*36b0*/  FADD.FTZ R42, R181, R26 ;  /* 0x0000001ab52a7221 */ /* 0x004fe20000010000 */
[----:B------:R-:W-:Y:S02]  /*36c0*/  FSEL R120, R120, -INF , P4 ;  /* 0xff80000078787808 */ /* 0x000fe40002000000 */
[----:B------:R-:W-:Y:S02]  /*36d0*/  FMNMX.FTZ R29, R62, R29, !PT ;  /* 0x0000001d3e1d7209 */ /* 0x000fe40007810000 */
[----:B------:R-:W-:Y:S01]  /*36e0*/  FSEL R58, R85, -INF , P3 ;  /* 0xff800000553a7808 */ /* 0x000fe20001800000 */
[----:B------:R-:W2:Y:S01]  /*36f0*/  MUFU.EX2 R177, R177 ;  /* 0x000000b100b17308 */ /* 0x000ea20000000800 */
[----:B------:R-:W-:-:S02]  /*3700*/  FMNMX.FTZ R29, R120, R29, !PT ;  /* 0x0000001d781d7209 */ /* 0x000fc40007810000 */
[----:B-1----:R-:W-:Y:S02]  /*3710*/  @P2 SHF.R.U32.HI R39, RZ, R46, R37 ;  /* 0x0000002eff272219 */ /* 0x002fe40000011625 */
[----:B------:R-:W-:Y:S02]  /*3720*/  FMNMX.FTZ R29, R58, R29, !PT ;  /* 0x0000001d3a1d7209 */ /* 0x000fe40007810000 */
[----:B------:R-:W-:Y:S01]  /*3730*/  IADD3 R41, R39, R16, -R17 ;  /* 0x0000001027297210 */ /* 0x000fe20007ffe811 */
[----:B------:R-:W1:Y:S01]  /*3740*/  MUFU.EX2 R179, R179 ;  /* 0x000000b300b37308 */ /* 0x000e620000000800 */
[----:B------:R-:W-:Y:S01]  /*3750*/  F2FP.BF16.F32.PACK_AB R181, R26, R181 ;  /* 0x000000b51ab5723e */ /* 0x000fe200000010ff */
[----:B------:R-:W4:Y:S06]  /*3760*/  SHFL.BFLY PT, R10, R29, 0x2, 0x1f ;  /* 0x0c401f001d0a7f89 */ /* 0x000f2c00000e0000 */
[----:B------:R-:W5:Y:S08]  /*3770*/  MUFU.EX2 R12, R12 ;  /* 0x0000000c000c7308 */ /* 0x000f700000000800 */
[----:B------:R-:W-:Y:S08]  /*3780*/  MUFU.EX2 R4, R7 ;  /* 0x0000000700047308 */ /* 0x000ff00000000800 */
[----:B------:R-:W5:Y:S01]  /*3790*/  MUFU.EX2 R173, R173 ;  /* 0x000000ad00ad7308 */ /* 0x000f620000000800 */
[----:B----4-:R-:W-:Y:S01]  /*37a0*/  FMNMX.FTZ R3, R29, R10, !PT ;  /* 0x0000000a1d037209 */ /* 0x010fe20007810000 */
[----:B0-----:R-:W-:Y:S01]  /*37b0*/  FADD.FTZ R29, R183, R42 ;  /* 0x0000002ab71d7221 */ /* 0x001fe20000010000 */
[----:B---3--:R-:W-:-:S03]  /*37c0*/  F2FP.BF16.F32.PACK_AB R183, R20, R183 ;  /* 0x000000b714b7723e */ /* 0x008fc600000010ff */
[----:B------:R-:W0:Y:S01]  /*37d0*/  SHFL.BFLY PT, R10, R3, 0x1, 0x1f ;  /* 0x0c201f00030a7f89 */ /* 0x000e2200000e0000 */
[----:B------:R-:W-:Y:S01]  /*37e0*/  FADD.FTZ R42, R20, R29 ;  /* 0x0000001d142a7221 */ /* 0x000fe20000010000 */
[----:B------:R-:W-:Y:S03]  /*37f0*/  MUFU.EX2 R175, R175 ;  /* 0x000000af00af7308 */ /* 0x000fe60000000800 */
[----:B--2---:R-:W-:Y:S01]  /*3800*/  FADD.FTZ R31, R177, R42 ;  /* 0x0000002ab11f7221 */ /* 0x004fe20000010000 */
[----:B------:R-:W-:-:S03]  /*3810*/  F2FP.BF16.F32.PACK_AB R177, R14, R177 ;  /* 0x000000b10eb1723e */ /* 0x000fc600000010ff */
[----:B------:R-:W-:Y:S01]  /*3820*/  FADD.FTZ R42, R14, R31 ;  /* 0x0000001f0e2a7221 */ /* 0x000fe20000010000 */
[----:B------:R1:W-:Y:S08]  /*3830*/  MUFU.EX2 R40, R33 ;  /* 0x0000002100287308 */ /* 0x0003f00000000800 */
[----:B------:R-:W-:Y:S01]  /*3840*/  MUFU.EX2 R2, R2 ;  /* 0x0000000200027308 */ /* 0x000fe20000000800 */
[----:B-1----:R-:W-:Y:S01]  /*3850*/  FADD.FTZ R33, R179, R42 ;  /* 0x0000002ab3217221 */ /* 0x002fe20000010000 */
[----:B-----5:R-:W-:-:S03]  /*3860*/  F2FP.BF16.F32.PACK_AB R179, R12, R179 ;  /* 0x000000b30cb3723e */ /* 0x020fc600000010ff */
[----:B------:R-:W-:Y:S01]  /*3870*/  FADD.FTZ R44, R12, R33 ;  /* 0x000000210c2c7221 */ /* 0x000fe20000010000 */
[----:B0-----:R-:W-:Y:S02]  /*3880*/  FMNMX.FTZ R10, R3, R10, !PT ;  /* 0x0000000a030a7209 */ /* 0x001fe40007810000 */
[----:B------:R-:W-:Y:S01]  /*3890*/  MUFU.EX2 R169, R169 ;  /* 0x000000a900a97308 */ /* 0x000fe20000000800 */
[----:B------:R-:W-:Y:S01]  /*38a0*/  FADD.FTZ R35, R173, R44 ;  /* 0x0000002cad237221 */ /* 0x000fe20000010000 */
[C---:B------:R-:W-:Y:S01]  /*38b0*/  FSETP.NEU.FTZ.AND P3, PT, R10.reuse, -INF , PT ;  /* 0xff8000000a00780b */ /* 0x040fe20003f7d000 */
[----:B------:R-:W-:Y:S01]  /*38c0*/  FMUL.FTZ R3, R10, R5 ;  /* 0x000000050a037220 */ /* 0x000fe20000410000 */
[----:B------:R-:W-:Y:S02]  /*38d0*/  SHF.R.S32.HI R44, RZ, 0x1f, R41 ;  /* 0x0000001fff2c7819 */ /* 0x000fe40000011429 */
[----:B------:R-:W-:Y:S02]  /*38e0*/  F2FP.BF16.F32.PACK_AB R173, R4, R173 ;  /* 0x000000ad04ad723e */ /* 0x000fe400000010ff */
[----:B------:R-:W-:Y:S01]  /*38f0*/  FSEL R3, R3, RZ, P3 ;  /* 0x000000ff03037208 */ /* 0x000fe20001800000 */
[----:B------:R-:W-:Y:S01]  /*3900*/  MUFU.EX2 R8, R8 ;  /* 0x0000000800087308 */ /* 0x000fe20000000800 */
[----:B------:R-:W-:-:S03]  /*3910*/  LEA.HI R44, R44, R41, RZ, 0x7 ;  /* 0x000000292c2c7211 */ /* 0x000fc600078f38ff */
        /* <DEDUP_REMOVED lines=32> */
[-CC-:B------:R-:W-:Y:S01]  /*3b20*/  FFMA.FTZ R66, R66, R5.reuse, -R3.reuse ;  /* 0x0000000542427223 */ /* 0x180fe20000010803 */
[-CC-:B------:R-:W-:Y:S01]  /*3b30*/  FFMA.FTZ R118, R118, R5.reuse, -R3.reuse ;  /* 0x0000000576767223 */ /* 0x180fe20000010803 */
[-CC-:B------:R-:W-:Y:S01]  /*3b40*/  FFMA.FTZ R62, R62, R5.reuse, -R3.reuse ;  /* 0x000000053e3e7223 */ /* 0x180fe20000010803 */
[-CC-:B------:R-:W-:Y:S01]  /*3b50*/  FFMA.FTZ R120, R120, R5.reuse, -R3.reuse ;  /* 0x0000000578787223 */ /* 0x180fe20000010803 */
[----:B------:R-:W-:Y:S01]  /*3b60*/  FFMA.FTZ R58, R58, R5, -R3 ;  /* 0x000000053a3a7223 */ /* 0x000fe20000010803 */
[----:B------:R-:W-:Y:S01]  /*3b70*/  F2FP.BF16.F32.PACK_AB R180, R25, R60 ;  /* 0x0000003c19b4723e */ /* 0x000fe200000010ff */
        /* <DEDUP_REMOVED lines=16> */
[----:B------:R-:W-:Y:S01]  /*3c80*/  VIADD R8, R88, 0xfffffffe ;  /* 0xfffffffe58087836 */ /* 0x000fe20000000000 */
[----:B------:R-:W-:Y:S02]  /*3c90*/  F2FP.BF16.F32.PACK_AB R176, R9, R72 ;  /* 0x0000004809b0723e */ /* 0x000fe400000010ff */
[----:B------:R-:W-:Y:S02]  /*3ca0*/  CS2R R88, SRZ ;  /* 0x0000000000587805 */ /* 0x000fe4000001ff00 */
[----:B------:R-:W1:Y:S01]  /*3cb0*/  MUFU.EX2 R82, R82 ;  /* 0x0000005200527308 */ /* 0x000e620000000800 */
[----:B--2---:R-:W-:-:S07]  /*3cc0*/  FADD.FTZ R0, R78, R33 ;  /* 0x000000214e007221 */ /* 0x004fce0000010000 */
[----:B------:R-:W2:Y:S01]  /*3cd0*/  MUFU.EX2 R13, R84 ;  /* 0x00000054000d7308 */ /* 0x000ea20000000800 */
[C---:B0-----:R-:W-:Y:S01]  /*3ce0*/  FADD.FTZ R35, R11.reuse, R0 ;  /* 0x000000000b237221 */ /* 0x041fe20000010000 */
[----:B------:R-:W-:Y:S02]  /*3cf0*/  F2FP.BF16.F32.PACK_AB R178, R11, R78 ;  /* 0x0000004e0bb2723e */ /* 0x000fe400000010ff */
[----:B------:R-:W-:-:S04]  /*3d00*/  SHF.R.S32.HI R11, RZ, 0x7, R44 ;  /* 0x00000007ff0b7819 */ /* 0x000fc8000001142c */
[----:B------:R-:W0:Y:S01]  /*3d10*/  MUFU.EX2 R171, R171 ;  /* 0x000000ab00ab7308 */ /* 0x000e220000000800 */
[----:B-1----:R-:W-:Y:S01]  /*3d20*/  FADD.FTZ R0, R82, R35 ;  /* 0x0000002352007221 */ /* 0x002fe20000010000 */
[----:B------:R-:W-:-:S04]  /*3d30*/  VIMNMX R11, RZ, R11, !PT ;  /* 0x0000000bff0b7248 */ /* 0x000fc80007fe0100 */
[----:B------:R-:W-:Y:S02]  /*3d40*/  ISETP.GE.AND P3, PT, R8, R11, PT ;  /* 0x0000000b0800720c */ /* 0x000fe40003f66270 */
        /* <DEDUP_REMOVED lines=24> */
[----:B------:R-:W-:Y:S02]  /*3ed0*/  F2FP.BF16.F32.PACK_AB R168, R21, R100 ;  /* 0x0000006415a8723e */ /* 0x000fe400000010ff */
[----:B------:R-:W-:-:S04]  /*3ee0*/  CS2R R100, SRZ ;  /* 0x0000000000647805 */ /* 0x000fc8000001ff00 */
        /* <DEDUP_REMOVED lines=10> */
[----:B------:R-:W-:Y:S02]  /*3f90*/  F2FP.BF16.F32.PACK_AB R170, R27, R104 ;  /* 0x000000681baa723e */ /* 0x000fe400000010ff */
[----:B------:R-:W-:-:S04]  /*3fa0*/  CS2R R104, SRZ ;  /* 0x0000000000687805 */ /* 0x000fc8000001ff00 */
        /* <DEDUP_REMOVED lines=45> */
[----:B------:R-:W-:Y:S02]  /*4280*/  F2FP.BF16.F32.PACK_AB R162, R35, R112 ;  /* 0x0000007023a2723e */ /* 0x000fe400000010ff */
[----:B------:R-:W-:-:S04]  /*4290*/  CS2R R112, SRZ ;  /* 0x0000000000707805 */ /* 0x000fc8000001ff00 */
        /* <DEDUP_REMOVED lines=9> */
[----:B------:R-:W-:Y:S02]  /*4330*/  F2FP.BF16.F32.PACK_AB R156, R37, R114 ;  /* 0x00000072259c723e */ /* 0x000fe400000010ff */
[----:B------:R-:W-:-:S04]  /*4340*/  CS2R R114, SRZ ;  /* 0x0000000000727805 */ /* 0x000fc8000001ff00 */
[----:B------:R-:W1:Y:S01]  /*4350*/  MUFU.EX2 R118, R118 ;  /* 0x0000007600767308 */ /* 0x000e620000000800 */
[----:B--2---:R-:W-:-:S07]  /*4360*/  FADD.FTZ R0, R116, R43 ;  /* 0x0000002b74007221 */ /* 0x004fce0000010000 */
        /* <DEDUP_REMOVED lines=8> */
[----:B------:R-:W-:Y:S01]  /*43f0*/  F2FP.BF16.F32.PACK_AB R152, R41, R118 ;  /* 0x000000762998723e */ /* 0x000fe200000010ff */
[----:B------:R-:W-:Y:S01]  /*4400*/  IMAD.MOV.U32 R0, RZ, RZ, 0x3f800000 ;  /* 0x3f800000ff007424 */ /* 0x000fe200078e00ff */
[----:B------:R-:W-:-:S04]  /*4410*/  CS2R R118, SRZ ;  /* 0x0000000000767805 */ /* 0x000fc8000001ff00 */
[----:B------:R-:W2:Y:S01]  /*4420*/  MUFU.EX2 R7, R58 ;  /* 0x0000003a00077308 */ /* 0x000ea20000000800 */
[----:B0-----:R-:W-:Y:S01]  /*4430*/  FADD.FTZ R3, R155, R2 ;  /* 0x000000029b037221 */ /* 0x001fe20000010000 */
[C---:B------:R-:W-:Y:S01]  /*4440*/  F2FP.BF16.F32.PACK_AB R155, R40.reuse, R155 ;  /* 0x0000009b289b723e */ /* 0x040fe200000010ff */
[----:B------:R-:W-:Y:S02]  /*4450*/  IMAD.MOV.U32 R2, RZ, RZ, 0x3f800000 ;  /* 0x3f800000ff027424 */ /* 0x000fe400078e00ff */
[----:B------:R-:W-:Y:S01]  /*4460*/  FADD.FTZ R3, R40, R3 ;  /* 0x0000000328037221 */ /* 0x000fe20000010000 */
[----:B-1----:R-:W-:Y:S01]  /*4470*/  FADD.FTZ R4, R120, R9 ;  /* 0x0000000978047221 */ /* 0x002fe20000010000 */
[----:B--2---:R-:W-:-:S03]  /*4480*/  F2FP.BF16.F32.PACK_AB R154, R7, R120 ;  /* 0x00000078079a723e */ /* 0x004fc600000010ff */
        /* <DEDUP_REMOVED lines=9> */
[----:B------:R-:W-:-:S07]  /*4520*/  IMAD.MOV.U32 R151, RZ, RZ, RZ ;  /* 0x000000ffff977224 */ /* 0x000fce00078e00ff */
.L_x_2462:
[----:B------:R-:W-:-:S04]  /*4530*/  UIADD3 UR6, UR60, 0x1, URZ ;  /* 0x000000013c067890 */ /* 0x000fc8000fffe03f */
[----:B------:R-:W-:-:S04]  /*4540*/  UISETP.NE.AND UP0, UPT, UR6, 0x2, UPT ;  /* 0x000000020600788c */ /* 0x000fc8000bf05270 */
[----:B------:R-:W-:Y:S02]  /*4550*/  USEL UR38, URZ, 0x1, UP0 ;  /* 0x000000013f267887 */ /* 0x000fe40008000000 */
[----:B------:R-:W-:Y:S02]  /*4560*/  USEL UR36, UR6, URZ, UP0 ;  /* 0x0000003f06247287 */ /* 0x000fe40008000000 */
[----:B------:R-:W-:Y:S01]  /*4570*/  ULOP3.LUT UR38, UR61, UR38, URZ, 0x3c, !UPT ;  /* 0x000000263d267292 */ /* 0x000fe2000f8e3c3f */
[----:B------:R-:W-:Y:S11]  /*4580*/  @!P0 BRA `(.L_x_2454) ;  /* 0x0000000000048947 */ /* 0x000ff60003800000 */
[----:B------:R-:W-:Y:S01]  /*4590*/  BPT.TRAP 0x1 ;  /* 0x000000040000795c */ /* 0x000fe20000300000 */
.L_x_2454:
[----:B------:R-:W-:Y:S01]  /*45a0*/  ULEA UR59, UR36, UR37, 0x3 ;  /* 0x00000025243b7291 */ /* 0x000fe2000f8e183f */
[----:B------:R-:W-:-:S04]  /*45b0*/  MOV R5, UR38 ;  /* 0x0000002600057c02 */ /* 0x000fc80008000f00 */
[----:B------:R-:W-:-:S04]  /*45c0*/  SHF.L.U32 R5, R5, 0x1f, RZ ;  /* 0x0000001f05057819 */ /* 0x000fc800000006ff */
[----:B------:R0:W1:Y:S01]  /*45d0*/  SYNCS.PHASECHK.TRANS64.TRYWAIT P3, [UR59+0x34830], R5 ;  /* 0x03483005ff0075a7 */ /* 0x000062000806017b */
[----:B------:R-:W-:Y:S05]  /*45e0*/  @!P0 BRA `(.L_x_2455) ;  /* 0x0000000000048947 */ /* 0x000fea0003800000 */
[----:B------:R-:W-:Y:S01]  /*45f0*/  BPT.TRAP 0x1 ;  /* 0x000000040000795c */ /* 0x000fe20000300000 */
.L_x_2455:
[----:B-1----:R-:W-:Y:S05]  /*4600*/  @P3 BRA `(.L_x_2456) ;  /* 0x0000000000083947 */ /* 0x002fea0003800000 */
[----:B------:R-:W1:Y:S02]  /*4610*/  SYNCS.PHASECHK.TRANS64.TRYWAIT P3, [UR59+0x34830], R5 ;  /* 0x03483005ff0075a7 */ /* 0x000e64000806017b */
[----:B-1----:R-:W-:Y:S05]  /*4620*/  @!P3 BRA `(.L_x_2457) ;  /* 0x000000ec0044b947 */ /* 0x002fea0003800000 */
.L_x_2456:
[----:B------:R-:W-:Y:S01]  /*4630*/  UIMAD UR54, UR36, 0xc00, UR39 ;  /* 0x00000c00243678a4 */ /* 0x000fe2000f8e0227 */
[----:B------:R-:W-:Y:S01]  /*4640*/  WARPGROUP.ARRIVE ;  /* 0x00000000000079c5 */ /* 0x000fe20000000000 */
[----:B------:R-:W-:Y:S01]  /*4650*/  UMOV UR55, 0x40000040 ;  /* 0x4000004000377882 */ /* 0x000fe20000000000 */
[----:B------:R-:W-:Y:S01]  /*4660*/  UMOV UR7, 0x40000040 ;  /* 0x4000004000077882 */ /* 0x000fe20000000000 */
[----:B------:R-:W-:Y:S01]  /*4670*/  UIADD3 UR6, UR54, 0x2, URZ ;  /* 0x0000000236067890 */ /* 0x000fe2000fffe03f */
[-C--:B------:R-:W-:Y:S01]  /*4680*/  FMUL.FTZ R88, R88, R2.reuse ;  /* 0x0000000258587220 */ /* 0x080fe20000410000 */
[----:B------:R-:W-:Y:S01]  /*4690*/  UIADD3 UR10, UR54, 0x4, URZ ;  /* 0x00000004360a7890 */ /* 0x000fe2000fffe03f */
[-C--:B------:R-:W-:Y:S01]  /*46a0*/  FMUL.FTZ R89, R89, R2.reuse ;  /* 0x0000000259597220 */ /* 0x080fe20000410000 */
[----:B------:R-:W-:Y:S01]  /*46b0*/  UMOV UR11, 0x40000040 ;  /* 0x40000040000b7882 */ /* 0x000fe20000000000 */
[----:B------:R-:W-:Y:S01]  /*46c0*/  HGMMA.64x128x16.F32.BF16 R24, gdesc[UR52], RZ, !UPT, gsb0 ;  /* 0x01e00000341879f0 */ /* 0x000fe2000c0018ff */
        /* <DEDUP_REMOVED lines=116> */
.L_x_2458:
[----:B------:R-:W-:Y:S01]  /*4e10*/  ULEA UR7, UR60, UR37, 0x3 ;  /* 0x000000253c077291 */ /* 0x000fe2000f8e183f */
[----:B------:R-:W-:-:S05]  /*4e20*/  IMAD.U32 R0, RZ, RZ, UR61 ;  /* 0x0000003dff007e24 */ /* 0x000fca000f8e00ff */
[----:B------:R-:W-:-:S04]  /*4e30*/  SHF.L.U32 R0, R0, 0x1f, RZ ;  /* 0x0000001f00007819 */ /* 0x000fc800000006ff */
[----:B------:R2:W3:Y:S01]  /*4e40*/  SYNCS.PHASECHK.TRANS64.TRYWAIT P3, [UR7+0x34850], R0 ;  /* 0x03485000ff0075a7 */ /* 0x0004e20008060147 */
[----:B------:R-:W-:Y:S05]  /*4e50*/  @!P0 BRA `(.L_x_2459) ;  /* 0x0000000000048947 */ /* 0x000fea0003800000 */
[----:B------:R-:W-:Y:S01]  /*4e60*/  BPT.TRAP 0x1 ;  /* 0x000000040000795c */ /* 0x000fe20000300000 */
.L_x_2459:
[----:B---3--:R-:W-:Y:S05]  /*4e70*/  @P3 BRA `(.L_x_2460) ;  /* 0x0000000000083947 */ /* 0x008fea0003800000 */
[----:B------:R-:W3:Y:S02]  /*4e80*/  SYNCS.PHASECHK.TRANS64.TRYWAIT P3, [UR7+0x34850], R0 ;  /* 0x03485000ff0075a7 */ /* 0x000ee40008060147 */
[----:B---3--:R-:W-:Y:S05]  /*4e90*/  @!P3 BRA `(.L_x_2461) ;  /* 0x000000e40040b947 */ /* 0x008fea0003800000 */
.L_x_2460:
[----:B------:R-:W-:Y:S01]  /*4ea0*/  UIADD3 UR6, UR37, 0x400, URZ ;  /* 0x0000040025067890 */ /* 0x000fe2000fffe03f */
[----:B------:R-:W-:Y:S01]  /*4eb0*/  WARPGROUP.ARRIVE ;  /* 0x00000000000079c5 */ /* 0x000fe20000000000 */
[----:B------:R-:W-:Y:S01]  /*4ec0*/  UMOV UR11, 0x40000040 ;  /* 0x40000040000b7882 */ /* 0x000fe20000000000 */
[----:B------:R-:W-:Y:S01]  /*4ed0*/  FMUL.FTZ R14, R32, UR58 ;  /* 0x0000003a200e7c20 */ /* 0x000fe20008410000 */
[----:B------:R-:W-:Y:S01]  /*4ee0*/  USHF.R.U32.HI UR6, URZ, 0x4, UR6 ;  /* 0x000000043f067899 */ /* 0x000fe20008011606 */
[----:B------:R-:W3:Y:S01]  /*4ef0*/  @P2 LDC R32, c[0x0][0x44c] ;  /* 0x00011300ff202b82 */ /* 0x000ee20000000800 */
[----:B------:R-:W-:Y:S01]  /*4f00*/  FMUL.FTZ R200, R31, UR58 ;  /* 0x0000003a1fc87c20 */ /* 0x000fe20008410000 */
[----:B------:R-:W-:Y:S01]  /*4f10*/  FMUL.FTZ R12, R33, UR58 ;  /* 0x0000003a210c7c20 */ /* 0x000fe20008410000 */
[----:B------:R-:W-:Y:S01]  /*4f20*/  ULOP3.LUT UR6, UR6, 0x3fff, URZ, 0xc0, !UPT ;  /* 0x00003fff06067892 */ /* 0x000fe2000f8ec03f */
[----:B------:R-:W-:Y:S02]  /*4f30*/  IMAD.IADD R33, R184, 0x1, R18 ;  /* 0x00000001b8217824 */ /* 0x000fe400078e0212 */
[----:B------:R-:W-:Y:S01]  /*4f40*/  FMUL.FTZ R15, R36, UR58 ;  /* 0x0000003a240f7c20 */ /* 0x000fe20008410000 */
[----:B01----:R-:W-:Y:S01]  /*4f50*/  FMUL.FTZ R5, R26, UR58 ;  /* 0x0000003a1a057c20 */ /* 0x003fe20008410000 */
[----:B------:R-:W-:Y:S01]  /*4f60*/  ULOP3.LUT UR6, UR6, 0x4000000, URZ, 0xfc, !UPT ;  /* 0x0400000006067892 */ /* 0x000fe2000f8efc3f */
[----:B------:R-:W0:Y:S01]  /*4f70*/  @P2 LDC R31, c[0x0][0x450] ;  /* 0x00011400ff1f2b82 */ /* 0x000e220000000800 */
        /* <DEDUP_REMOVED lines=15> */
[----:B---3--:R-:W-:-:S04]  /*5070*/  @P2 IMAD.HI.U32 R32, R33, R32, RZ ;  /* 0x0000002021202227 */ /* 0x008fc800078e00ff */
[----:B------:R-:W-:Y:S01]  /*5080*/  FMUL.FTZ R10, R29, UR58 ;  /* 0x0000003a1d0a7c20 */ /* 0x000fe20008410000 */
[----:B------:R-:W-:Y:S01]  /*5090*/  FMUL.FTZ R29, R52, UR58 ;  /* 0x0000003a341d7c20 */ /* 0x000fe20008410000 */
[----:B------:R-:W-:Y:S01]  /*50a0*/  FMUL.FTZ R62, R62, UR58 ;  /* 0x0000003a3e3e7c20 */ /* 0x000fe20008410000 */
[----:B------:R-:W-:Y:S01]  /*50b0*/  FMUL.FTZ R63, R63, UR58 ;  /* 0x0000003a3f3f7c20 */ /* 0x000fe20008410000 */
[----:B------:R-:W-:Y:S01]  /*50c0*/  FMUL.FTZ R66, R66, UR58 ;  /* 0x0000003a42427c20 */ /* 0x000fe20008410000 */
[----:B------:R-:W3:Y:S01]  /*50d0*/  MUFU.TANH R202, R202 ;  /* 0x000000ca00ca7308 */ /* 0x000ee20000002400 */
[----:B------:R-:W-:Y:S01]  /*50e0*/  FMUL.FTZ R70, R70, UR58 ;  /* 0x0000003a46467c20 */ /* 0x000fe20008410000 */
[----:B0-----:R-:W-:Y:S01]  /*50f0*/  @P2 SHF.R.U32.HI R33, RZ, R31, R32 ;  /* 0x0000001fff212219 */ /* 0x001fe20000011620 */
[----:B------:R-:W-:Y:S01]  /*5100*/  FMUL.FTZ R31, R56, UR58 ;  /* 0x0000003a381f7c20 */ /* 0x000fe20008410000 */
[----:B------:R-:W-:Y:S01]  /*5110*/  FMUL.FTZ R67, R67, UR58 ;  /* 0x0000003a43437c20 */ /* 0x000fe20008410000 */
[----:B------:R-:W-:Y:S01]  /*5120*/  FMUL.FTZ R71, R71, UR58 ;  /* 0x0000003a47477c20 */ /* 0x000fe20008410000 */
[----:B--2---:R-:W-:Y:S01]  /*5130*/  FMUL.FTZ R0, R24, UR58 ;  /* 0x0000003a18007c20 */ /* 0x004fe20008410000 */
        /* <DEDUP_REMOVED lines=27> */
[----:B------:R-:W-:Y:S01]  /*52f0*/  UMOV UR61, UR38 ;  /* 0x00000026003d7c82 */ /* 0x000fe20008000000 */
[----:B------:R-:W-:-:S05]  /*5300*/  UMOV UR60, UR36 ;  /* 0x00000024003c7c82 */ /* 0x000fca0008000000 */
        /* <DEDUP_REMOVED lines=16> */
[----:B------:R-:W-:Y:S02]  /*5410*/  IMAD.MOV.U32 R35, RZ, RZ, -0x80 ;  /* 0xffffff80ff237424 */ /* 0x000fe400078e00ff */
[----:B------:R-:W-:Y:S01]  /*5420*/  FMUL.FTZ R182, R34, UR58 ;  /* 0x0000003a22b67c20 */ /* 0x000fe20008410000 */
[----:B------:R-:W-:Y:S01]  /*5430*/  FMUL.FTZ R34, R51, UR58 ;  /* 0x0000003a33227c20 */ /* 0x000fe20008410000 */
[----:B------:R-:W-:Y:S01]  /*5440*/  MUFU.TANH R14, R14 ;  /* 0x0000000e000e7308 */ /* 0x000fe20000002400 */
[----:B------:R-:W-:Y:S01]  /*5450*/  HGMMA.64x128x16.F32.BF16 R88, R176, gdesc[UR8].tnspB, R88, gsb0 ;  /* 0x41e00008b0587df0 */ /* 0x000fe20008001858 */
[----:B------:R-:W-:Y:S01]  /*5460*/  UIADD3 UR10, UR6, 0x100, URZ ;  /* 0x00000100060a7890 */ /* 0x000fe2000fffe03f */
[----:B------:R-:W-:Y:S01]  /*5470*/  IMAD R36, R8, R35, 0x1 ;  /* 0x0000000108247424 */ /* 0x000fe200078e0223 */
[----:B------:R-:W-:Y:S01]  /*5480*/  UMOV UR11, 0x40000040 ;  /* 0x40000040000b7882 */ /* 0x000fe20000000000 */
[----:B------:R-:W-:-:S02]  /*5490*/  FMUL.FTZ R51, R73, UR58 ;  /* 0x0000003a49337c20 */ /* 0x000fc40008410000 */
[----:B------:R-:W-:Y:S01]  /*54a0*/  IMAD R35, R23, -0x2, R36 ;  /* 0xfffffffe17237824 */ /* 0x000fe200078e0224 */
[----:B------:R-:W2:Y:S04]  /*54b0*/  MUFU.TANH R182, R182 ;  /* 0x000000b600b67308 */ /* 0x000ea80000002400 */
[----:B------:R-:W-:-:S04]  /*54c0*/  IADD3 R35, -R17, R35, R16 ;  /* 0x0000002311237210 */ /* 0x000fc80007ffe110 */
[----:B------:R-:W5:Y:S08]  /*54d0*/  MUFU.TANH R180, R180 ;  /* 0x000000b400b47308 */ /* 0x000f700000002400 */
        /* <DEDUP_REMOVED lines=19> */
[----:B------:R-:W1:Y:S02]  /*5610*/  SHFL.IDX PT, R38, R33, 0x1, 0x1c1f ;  /* 0x003c1f0021267f89 */ /* 0x000e6400000e0000 */
[----:B------:R-:W-:Y:S01]  /*5620*/  MUFU.TANH R41, R41 ;  /* 0x0000002900297308 */ /* 0x000fe20000002400 */
[----:B------:R-:W-:Y:S01]  /*5630*/  HGMMA.64x128x16.F32.BF16 R88, R172, gdesc[UR8].tnspB, R88, gsb0 ;  /* 0x41e00008ac587df0 */ /* 0x000fe20008001858 */
[----:B------:R-:W-:Y:S01]  /*5640*/  UIADD3 UR10, UR6, 0x180, URZ ;  /* 0x00000180060a7890 */ /* 0x000fe2000fffe03f */
[----:B------:R-:W-:-:S05]  /*5650*/  UMOV UR11, 0x40000040 ;  /* 0x40000040000b7882 */ /* 0x000fca0000000000 */
[----:B------:R-:W5:Y:S08]  /*5660*/  MUFU.TANH R178, R178 ;  /* 0x000000b200b27308 */ /* 0x000f700000002400 */
[----:B------:R-:W5:Y:S01]  /*5670*/  MUFU.TANH R176, R176 ;  /* 0x000000b000b07308 */ /* 0x000f620000002400 */
[----:B-1----:R-:W-:-:S07]  /*5680*/  IMAD.IADD R39, R35, 0x1, R38 ;  /* 0x0000000123277824 */ /* 0x002fce00078e0226 */
[----:B------:R-:W-:Y:S01]  /*5690*/  MUFU.TANH R45, R45 ;  /* 0x0000002d002d7308 */ /* 0x000fe20000002400 */
[C---:B------:R-:W-:Y:S02]  /*56a0*/  ISETP.GT.AND P3, PT, R39.reuse, RZ, PT ;  /* 0x000000ff2700720c */ /* 0x040fe40003f64270 */
[----:B------:R-:W-:Y:S02]  /*56b0*/  ISETP.GT.AND P4, PT, R39, 0x1, PT ;  /* 0x000000012700780c */ /* 0x000fe40003f84270 */
[----:B------:R-:W-:-:S03]  /*56c0*/  FSEL R206, R5, -INF , P3 ;  /* 0xff80000005ce7808 */ /* 0x000fc60001800000 */
[----:B------:R-:W-:Y:S01]  /*56d0*/  MUFU.TANH R38, R70 ;  /* 0x0000004600267308 */ /* 0x000fe20000002400 */
[C---:B------:R-:W-:Y:S02]  /*56e0*/  ISETP.GT.AND P3, PT, R39.reuse, 0x8, PT ;  /* 0x000000082700780c */ /* 0x040fe40003f64270 */
[----:B----4-:R-:W-:Y:S02]  /*56f0*/  FSEL R204, R6, -INF , P4 ;  /* 0xff80000006cc7808 */ /* 0x010fe40002000000 */
[----:B------:R-:W-:Y:S02]  /*5700*/  FMNMX.FTZ R5, R206, R7, !PT ;  /* 0x00000007ce057209 */ /* 0x000fe40007810000 */
[----:B------:R-:W-:Y:S01]  /*5710*/  ISETP.GT.AND P4, PT, R39, 0x9, PT ;  /* 0x000000092700780c */ /* 0x000fe20003f84270 */
[----:B------:R-:W-:Y:S01]  /*5720*/  MUFU.TANH R49, R49 ;  /* 0x0000003100317308 */ /* 0x000fe20000002400 */
[----:B---3--:R-:W-:Y:S02]  /*5730*/  FSEL R202, R202, -INF , P3 ;  /* 0xff800000caca7808 */ /* 0x008fe40001800000 */
[----:B------:R-:W-:-:S02]  /*5740*/  FMNMX.FTZ R5, R204, R5, !PT ;  /* 0x00000005cc057209 */ /* 0x000fc40007810000 */
[C---:B------:R-:W-:Y:S02]  /*5750*/  ISETP.GT.AND P3, PT, R39.reuse, 0x10, PT ;  /* 0x000000102700780c */ /* 0x040fe40003f64270 */
[----:B0-----:R-:W-:Y:S01]  /*5760*/  FSEL R200, R200, -INF , P4 ;  /* 0xff800000c8c87808 */ /* 0x001fe20002000000 */
[----:B------:R-:W-:Y:S01]  /*5770*/  MUFU.TANH R51, R51 ;  /* 0x0000003300337308 */ /* 0x000fe20000002400 */
[----:B------:R-:W-:Y:S02]  /*5780*/  FMNMX.FTZ R5, R202, R5, !PT ;  /* 0x00000005ca057209 */ /* 0x000fe40007810000 */
[C---:B------:R-:W-:Y:S02]  /*5790*/  ISETP.GT.AND P4, PT, R39.reuse, 0x11, PT ;  /* 0x000000112700780c */ /* 0x040fe40003f84270 */
[----:B--2---:R-:W-:Y:S02]  /*57a0*/  FSEL R182, R182, -INF , P3 ;  /* 0xff800000b6b67808 */ /* 0x004fe40001800000 */
[----:B------:R-:W-:Y:S01]  /*57b0*/  FMNMX.FTZ R5, R200, R5, !PT ;  /* 0x00000005c8057209 */ /* 0x000fe20007810000 */
[----:B------:R-:W-:Y:S01]  /*57c0*/  MUFU.TANH R53, R53 ;  /* 0x0000003500357308 */ /* 0x000fe20000002400 */
[----:B------:R-:W-:-:S02]  /*57d0*/  ISETP.GT.AND P3, PT, R39, 0x18, PT ;  /* 0x000000182700780c */ /* 0x000fc40003f64270 */
[----:B-----5:R-:W-:Y:S02]  /*57e0*/  FSEL R180, R180, -INF , P4 ;  /* 0xff800000b4b47808 */ /* 0x020fe40002000000 */
[----:B------:R-:W-:Y:S02]  /*57f0*/  FMNMX.FTZ R5, R182, R5, !PT ;  /* 0x00000005b6057209 */ /* 0x000fe40007810000 */
[C---:B------:R-:W-:Y:S01]  /*5800*/  ISETP.GT.AND P4, PT, R39.reuse, 0x19, PT ;  /* 0x000000192700780c */ /* 0x040fe20003f84270 */
[----:B------:R-:W-:Y:S01]  /*5810*/  MUFU.TANH R59, R59 ;  /* 0x0000003b003b7308 */ /* 0x000fe20000002400 */
[----:B------:R-:W-:Y:S02]  /*5820*/  FSEL R178, R178, -INF , P3 ;  /* 0xff800000b2b27808 */ /* 0x000fe40001800000 */
[----:B------:R-:W-:Y:S02]  /*5830*/  FMNMX.FTZ R5, R180, R5, !PT ;  /* 0x00000005b4057209 */ /* 0x000fe40007810000 */
[----:B------:R-:W-:-:S02]  /*5840*/  ISETP.GT.AND P3, PT, R39, 0x20, PT ;  /* 0x000000202700780c */ /* 0x000fc40003f64270 */
[----:B------:R-:W-:Y:S01]  /*5850*/  FSEL R176, R176, -INF , P4 ;  /* 0xff800000b0b07808 */ /* 0x000fe20002000000 */
[----:B------:R-:W-:Y:S01]  /*5860*/  MUFU.TANH R57, R57 ;  /* 0x0000003900397308 */ /* 0x000fe20000002400 */
[----:B------:R-:W-:Y:S02]  /*5870*/  FMNMX.FTZ R5, R178, R5, !PT ;  /* 0x00000005b2057209 */ /* 0x000fe40007810000 */
[----:B------:R-:W-:Y:S02]  /*5880*/  ISETP.GT.AND P4, PT, R39, 0x21, PT ;  /* 0x000000212700780c */ /* 0x000fe40003f84270 */
[----:B------:R-:W-:Y:S01]  /*5890*/  FMNMX.FTZ R5, R176, R5, !PT ;  /* 0x00000005b0057209 */ /* 0x000fe20007810000 */
[----:B------:R-:W-:Y:S02]  /*58a0*/  WARPGROUP.DEPBAR.LE gsb0, 0x0 ;  /* 0x00008000000079c5 */ /* 0x000fe40000010000 */
[----:B------:R-:W-:Y:S01]  /*58b0*/  WARPGROUP.ARRIVE ;  /* 0x00000000000079c5 */ /* 0x000fe20000000000 */
[----:B------:R-:W-:Y:S01]  /*58c0*/  FMUL.FTZ R174, R42, UR58 ;  /* 0x0000003a2aae7c20 */ /* 0x000fe20008410000 */
[----:B------:R-:W-:Y:S01]  /*58d0*/  FMUL.FTZ R172, R43, UR58 ;  /* 0x0000003a2bac7c20 */ /* 0x000fe20008410000 */
[----:B------:R-:W-:Y:S01]  /*58e0*/  MUFU.TANH R42, R66 ;  /* 0x00000042002a7308 */ /* 0x000fe20000002400 */
[----:B------:R-:W-:-:S02]  /*58f0*/  FMUL.FTZ R43, R64, UR58 ;  /* 0x0000003a402b7c20 */ /* 0x000fc40008410000 */
[----:B------:R-:W-:Y:S01]  /*5900*/  HGMMA.64x128x16.F32.BF16 R88, R168, gdesc[UR8].tnspB, R88, gsb0 ;  /* 0x41e00008a8587df0 */ /* 0x000fe20008001858 */
[----:B------:R-:W-:Y:S01]  /*5910*/  UIADD3 UR10, UR6, 0x200, URZ ;  /* 0x00000200060a7890 */ /* 0x000fe2000fffe03f */
[----:B------:R-:W0:Y:S01]  /*5920*/  SHFL.IDX PT, R64, R33, RZ, 0x1c1f ;  /* 0x001c1fff21407589 */ /* 0x000e2200000e0000 */
[----:B------:R-:W-:Y:S02]  /*5930*/  UMOV UR11, 0x40000040 ;  /* 0x40000040000b7882 */ /* 0x000fe40000000000 */
[----:B------:R-:W1:Y:S08]  /*5940*/  MUFU.TANH R174, R174 ;  /* 0x000000ae00ae7308 */ /* 0x000e700000002400 */
[----:B------:R-:W2:Y:S08]  /*5950*/  MUFU.TANH R172, R172 ;  /* 0x000000ac00ac7308 */ /* 0x000eb00000002400 */
[----:B------:R-:W-:Y:S01]  /*5960*/  MUFU.TANH R43, R43 ;  /* 0x0000002b002b7308 */ /* 0x000fe20000002400 */
[----:B-1----:R-:W-:-:S02]  /*5970*/  FSEL R174, R174, -INF , P3 ;  /* 0xff800000aeae7808 */ /* 0x002fc40001800000 */
[C---:B------:R-:W-:Y:S02]  /*5980*/  ISETP.GT.AND P3, PT, R39.reuse, 0x28, PT ;  /* 0x000000282700780c */ /* 0x040fe40003f64270 */
[----:B------:R-:W-:Y:S02]  /*5990*/  FMNMX.FTZ R5, R174, R5, !PT ;  /* 0x00000005ae057209 */ /* 0x000fe40007810000 */
[----:B--2---:R-:W-:Y:S02]  /*59a0*/  FSEL R172, R172, -INF , P4 ;  /* 0xff800000acac7808 */ /* 0x004fe40002000000 */
        /* <DEDUP_REMOVED lines=10> */
[----:B------:R-:W-:-:S03]  /*5a50*/  UMOV UR11, 0x40000040 ;  /* 0x40000040000b7882 */ /* 0x000fc60000000000 */
[----:B------:R-:W1:Y:S08]  /*5a60*/  MUFU.TANH R170, R170 ;  /* 0x000000aa00aa7308 */ /* 0x000e700000002400 */
[----:B------:R-:W2:Y:S08]  /*5a70*/  MUFU.TANH R168, R168 ;  /* 0x000000a800a87308 */ /* 0x000eb00000002400 */
[----:B------:R-:W-:Y:S01]  /*5a80*/  MUFU.TANH R47, R47 ;  /* 0x0000002f002f7308 */ /* 0x000fe20000002400 */
[----:B-1----:R-:W-:-:S02]  /*5a90*/  FSEL R170, R170, -INF , P3 ;  /* 0xff800000aaaa7808 */ /* 0x002fc40001800000 */
[C---:B------:R-:W-:Y:S02]  /*5aa0*/  ISETP.GT.AND P3, PT, R39.reuse, 0x30, PT ;  /* 0x000000302700780c */ /* 0x040fe40003f64270 */
[----:B------:R-:W-:Y:S01]  /*5ab0*/  FMNMX.FTZ R37, R170, R5, !PT ;  /* 0x00000005aa257209 */ /* 0x000fe20007810000 */
[----:B------:R-:W-:Y:S01]  /*5ac0*/  FMUL.FTZ R5, R74, UR58 ;  /* 0x0000003a4a057c20 */ /* 0x000fe20008410000 */
[----:B--2---:R-:W-:Y:S02]  /*5ad0*/  FSEL R168, R168, -INF , P4 ;  /* 0xff800000a8a87808 */ /* 0x004fe40002000000 */
[----:B------:R-:W-:-:S03]  /*5ae0*/  ISETP.GT.AND P4, PT, R39, 0x31, PT ;  /* 0x000000312700780c */ /* 0x000fc60003f84270 */
[----:B------:R-:W1:Y:S01]  /*5af0*/  MUFU.TANH R5, R5 ;  /* 0x0000000500057308 */ /* 0x000e620000002400 */
[----:B------:R-:W-:Y:S01]  /*5b00*/  FMNMX.FTZ R37, R168, R37, !PT ;  /* 0x00000025a8257209 */ /* 0x000fe20007810000 */
[----:B------:R-:W-:Y:S02]  /*5b10*/  WARPGROUP.DEPBAR.LE gsb0, 0x0 ;  /* 0x00008000000079c5 */ /* 0x000fe40000010000 */
[----:B------:R-:W-:Y:S01]  /*5b20*/  FSEL R166, R50, -INF , P3 ;  /* 0xff80000032a67808 */ /* 0x000fe20001800000 */
[----:B------:R-:W-:Y:S01]  /*5b30*/  WARPGROUP.ARRIVE ;  /* 0x00000000000079c5 */ /* 0x000fe20000000000 */
[C---:B------:R-:W-:Y:S02]  /*5b40*/  ISETP.GT.AND P3, PT, R39.reuse, 0x38, PT ;  /* 0x000000382700780c */ /* 0x040fe40003f64270 */
[----:B------:R-:W-:Y:S01]  /*5b50*/  MUFU.TANH R50, R83 ;  /* 0x0000005300327308 */ /* 0x000fe20000002400 */
[----:B------:R-:W-:Y:S02]  /*5b60*/  FSEL R164, R34, -INF , P4 ;  /* 0xff80000022a47808 */ /* 0x000fe40002000000 */
[----:B------:R-:W-:Y:S01]  /*5b70*/  FMNMX.FTZ R37, R166, R37, !PT ;  /* 0x00000025a6257209 */ /* 0x000fe20007810000 */
[----:B------:R-:W-:Y:S01]  /*5b80*/  HGMMA.64x128x16.F32.BF16 R88, R160, gdesc[UR8].tnspB, R88, gsb0 ;  /* 0x41e00008a0587df0 */ /* 0x000fe20008001858 */
[C---:B------:R-:W-:Y:S01]  /*5b90*/  ISETP.GT.AND P4, PT, R39.reuse, 0x39, PT ;  /* 0x000000392700780c */ /* 0x040fe20003f84270 */
[----:B------:R-:W-:Y:S01]  /*5ba0*/  UIADD3 UR10, UR6, 0x300, URZ ;  /* 0x00000300060a7890 */ /* 0x000fe2000fffe03f */
[----:B------:R-:W-:Y:S01]  /*5bb0*/  FSEL R74, R54, -INF , P3 ;  /* 0xff800000364a7808 */ /* 0x000fe20001800000 */
[----:B------:R-:W-:Y:S01]  /*5bc0*/  UMOV UR11, 0x40000040 ;  /* 0x40000040000b7882 */ /* 0x000fe20000000000 */
[----:B------:R-:W-:Y:S01]  /*5bd0*/  FMNMX.FTZ R37, R164, R37, !PT ;  /* 0x00000025a4257209 */ /* 0x000fe20007810000 */
[----:B------:R-:W2:Y:S01]  /*5be0*/  MUFU.TANH R54, R78 ;  /* 0x0000004e00367308 */ /* 0x000ea20000002400 */
[----:B------:R-:W-:Y:S01]  /*5bf0*/  ISETP.GT.AND P3, PT, R39, 0x40, PT ;  /* 0x000000402700780c */ /* 0x000fe20003f64270 */
[----:B------:R-:W-:Y:S01]  /*5c00*/  UIADD3 UR6, UR6, 0x380, URZ ;  /* 0x0000038006067890 */ /* 0x000fe2000fffe03f */
[----:B------:R-:W-:Y:S01]  /*5c10*/  FSEL R66, R55, -INF , P4 ;  /* 0xff80000037427808 */ /* 0x000fe20002000000 */
[----:B------:R-:W-:Y:S01]  /*5c20*/  FMUL.FTZ R55, R77, UR58 ;  /* 0x0000003a4d377c20 */ /* 0x000fe20008410000 */
[----:B------:R-:W-:-:S02]  /*5c30*/  FMNMX.FTZ R37, R74, R37, !PT ;  /* 0x000000254a257209 */ /* 0x000fc40007810000 */
[C---:B------:R-:W-:Y:S02]  /*5c40*/  ISETP.GT.AND P4, PT, R39.reuse, 0x41, PT ;  /* 0x000000412700780c */ /* 0x040fe40003f84270 */
[----:B------:R-:W-:Y:S01]  /*5c50*/  FSEL R70, R58, -INF , P3 ;  /* 0xff8000003a467808 */ /* 0x000fe20001800000 */
[----:B------:R-:W-:Y:S01]  /*5c60*/  MUFU.TANH R55, R55 ;  /* 0x0000003700377308 */ /* 0x000fe20000002400 */
[----:B------:R-:W-:Y:S02]  /*5c70*/  FMNMX.FTZ R37, R66, R37, !PT ;  /* 0x0000002542257209 */ /* 0x000fe40007810000 */
[C---:B------:R-:W-:Y:S02]  /*5c80*/  ISETP.GT.AND P3, PT, R39.reuse, 0x48, PT ;  /* 0x000000482700780c */ /* 0x040fe40003f64270 */
[----:B------:R-:W-:Y:S02]  /*5c90*/  FSEL R52, R52, -INF , P4 ;  /* 0xff80000034347808 */ /* 0x000fe40002000000 */
[----:B------:R-:W-:Y:S01]  /*5ca0*/  FMNMX.FTZ R37, R70, R37, !PT ;  /* 0x0000002546257209 */ /* 0x000fe20007810000 */
[----:B------:R-:W3:Y:S01]  /*5cb0*/  MUFU.TANH R58, R87 ;  /* 0x00000057003a7308 */ /* 0x000ee20000002400 */
[----:B------:R-:W-:-:S02]  /*5cc0*/  ISETP.GT.AND P4, PT, R39, 0x49, PT ;  /* 0x000000492700780c */ /* 0x000fc40003f84270 */
[----:B------:R-:W-:Y:S02]  /*5cd0*/  FSEL R56, R56, -INF , P3 ;  /* 0xff80000038387808 */ /* 0x000fe40001800000 */
[----:B------:R-:W-:Y:S02]  /*5ce0*/  FMNMX.FTZ R37, R52, R37, !PT ;  /* 0x0000002534257209 */ /* 0x000fe40007810000 */
[----:B------:R-:W-:Y:S02]  /*5cf0*/  ISETP.GT.AND P3, PT, R39, 0x50, PT ;  /* 0x000000502700780c */ /* 0x000fe40003f64270 */
[----:B------:R-:W-:Y:S01]  /*5d00*/  FSEL R34, R63, -INF , P4 ;  /* 0xff8000003f227808 */ /* 0x000fe20002000000 */
[----:B0-----:R-:W-:Y:S01]  /*5d10*/  IMAD.IADD R63, R35, 0x1, R64 ;  /* 0x00000001233f7824 */ /* 0x001fe200078e0240 */
[----:B------:R-:W-:Y:S01]  /*5d20*/  FMNMX.FTZ R37, R56, R37, !PT ;  /* 0x0000002538257209 */ /* 0x000fe20007810000 */
[----:B------:R-:W-:Y:S01]  /*5d30*/  MUFU.TANH R35, R85 ;  /* 0x0000005500237308 */ /* 0x000fe20000002400 */
[----:B------:R-:W-:-:S02]  /*5d40*/  ISETP.GT.AND P4, PT, R39, 0x51, PT ;  /* 0x000000512700780c */ /* 0x000fc40003f84270 */
[----:B------:R-:W-:Y:S02]  /*5d50*/  FSEL R42, R42, -INF , P3 ;  /* 0xff8000002a2a7808 */ /* 0x000fe40001800000 */
[----:B------:R-:W-:Y:S02]  /*5d60*/  FMNMX.FTZ R37, R34, R37, !PT ;  /* 0x0000002522257209 */ /* 0x000fe40007810000 */
[C---:B------:R-:W-:Y:S02]  /*5d70*/  ISETP.GT.AND P3, PT, R39.reuse, 0x58, PT ;  /* 0x000000582700780c */ /* 0x040fe40003f64270 */
[----:B------:R-:W-:Y:S02]  /*5d80*/  FSEL R36, R36, -INF , P4 ;  /* 0xff80000024247808 */ /* 0x000fe40002000000 */
        /* <DEDUP_REMOVED lines=8> */
[----:B-1----:R-:W-:Y:S02]  /*5e10*/  FSEL R44, R5, -INF , P3 ;  /* 0xff800000052c7808 */ /* 0x002fe40001800000 */
[----:B------:R-:W-:Y:S02]  /*5e20*/  FMNMX.FTZ R37, R40, R37, !PT ;  /* 0x0000002528257209 */ /* 0x000fe40007810000 */
[C---:B------:R-:W-:Y:S02]  /*5e30*/  ISETP.GT.AND P3, PT, R39.reuse, 0x68, PT ;  /* 0x000000682700780c */ /* 0x040fe40003f64270 */
[----:B------:R-:W-:Y:S02]  /*5e40*/  FSEL R46, R46, -INF , P4 ;  /* 0xff8000002e2e7808 */ /* 0x000fe40002000000 */
[----:B------:R-:W-:Y:S02]  /*5e50*/  FMNMX.FTZ R37, R44, R37, !PT ;  /* 0x000000252c257209 */ /* 0x000fe40007810000 */
[----:B------:R-:W-:-:S02]  /*5e60*/  ISETP.GT.AND P4, PT, R39, 0x69, PT ;  /* 0x000000692700780c */ /* 0x000fc40003f84270 */
[----:B--2---:R-:W-:Y:S02]  /*5e70*/  FSEL R54, R54, -INF , P3 ;  /* 0xff80000036367808 */ /* 0x004fe40001800000 */
[----:B------:R-:W-:Y:S02]  /*5e80*/  FMNMX.FTZ R37, R46, R37, !PT ;  /* 0x000000252e257209 */ /* 0x000fe40007810000 */
[C---:B------:R-:W-:Y:S02]  /*5e90*/  ISETP.GT.AND P3, PT, R39.reuse, 0x70, PT ;  /* 0x000000702700780c */ /* 0x040fe40003f64270 */
[----:B------:R-:W-:Y:S02]  /*5ea0*/  FSEL R62, R62, -INF , P4 ;  /* 0xff8000003e3e7808 */ /* 0x000fe40002000000 */
[----:B------:R-:W-:Y:S01]  /*5eb0*/  FMNMX.FTZ R5, R54, R37, !PT ;  /* 0x0000002536057209 */ /* 0x000fe20007810000 */
[----:B------:R-:W-:Y:S01]  /*5ec0*/  FMUL.FTZ R37, R60, UR58 ;  /* 0x0000003a3c257c20 */ /* 0x000fe20008410000 */
[----:B------:R-:W-:-:S02]  /*5ed0*/  ISETP.GT.AND P4, PT, R39, 0x71, PT ;  /* 0x000000712700780c */ /* 0x000fc40003f84270 */
[----:B------:R-:W-:Y:S02]  /*5ee0*/  FSEL R48, R48, -INF , P3 ;  /* 0xff80000030307808 */ /* 0x000fe40001800000 */
[----:B------:R-:W-:Y:S01]  /*5ef0*/  FMNMX.FTZ R5, R62, R5, !PT ;  /* 0x000000053e057209 */ /* 0x000fe20007810000 */
[----:B------:R-:W0:Y:S01]  /*5f00*/  MUFU.TANH R37, R37 ;  /* 0x0000002500257308 */ /* 0x000e220000002400 */
[C---:B------:R-:W-:Y:S02]  /*5f10*/  ISETP.GT.AND P3, PT, R39.reuse, 0x78, PT ;  /* 0x000000782700780c */ /* 0x040fe40003f64270 */
[----:B------:R-:W-:Y:S02]  /*5f20*/  FSEL R50, R50, -INF , P4 ;  /* 0xff80000032327808 */ /* 0x000fe40002000000 */
[----:B------:R-:W-:Y:S02]  /*5f30*/  FMNMX.FTZ R5, R48, R5, !PT ;  /* 0x0000000530057209 */ /* 0x000fe40007810000 */
[----:B------:R-:W-:Y:S01]  /*5f40*/  ISETP.GT.AND P4, PT, R39, 0x79, PT ;  /* 0x000000792700780c */ /* 0x000fe20003f84270 */
[----:B------:R-:W-:Y:S01]  /*5f50*/  FMUL.FTZ R39, R61, UR58 ;  /* 0x0000003a3d277c20 */ /* 0x000fe20008410000 */
[----:B------:R-:W-:-:S02]  /*5f60*/  FSEL R60, R86, -INF , P3 ;  /* 0xff800000563c7808 */ /* 0x000fc40001800000 */
[----:B------:R-:W-:Y:S02]  /*5f70*/  FMNMX.FTZ R5, R50, R5, !PT ;  /* 0x0000000532057209 */ /* 0x000fe40007810000 */
[----:B---3--:R-:W-:Y:S01]  /*5f80*/  FSEL R58, R58, -INF , P4 ;  /* 0xff8000003a3a7808 */ /* 0x008fe20002000000 */
[----:B------:R-:W1:Y:S01]  /*5f90*/  MUFU.TANH R39, R39 ;  /* 0x0000002700277308 */ /* 0x000e620000002400 */
[----:B------:R-:W-:Y:S02]  /*5fa0*/  FMNMX.FTZ R5, R60, R5, !PT ;  /* 0x000000053c057209 */ /* 0x000fe40007810000 */
[C---:B------:R-:W-:Y:S02]  /*5fb0*/  ISETP.GT.AND P4, PT, R63.reuse, RZ, PT ;  /* 0x000000ff3f00720c */ /* 0x040fe40003f84270 */
[----:B------:R-:W-:Y:S02]  /*5fc0*/  FMNMX.FTZ R5, R58, R5, !PT ;  /* 0x000000053a057209 */ /* 0x000fe40007810000 */
[----:B------:R-:W-:-:S02]  /*5fd0*/  ISETP.GT.AND P5, PT, R63, 0x1, PT ;  /* 0x000000013f00780c */ /* 0x000fc40003fa4270 */
[----:B------:R-:W-:Y:S01]  /*5fe0*/  FSEL R0, R0, -INF , P4 ;  /* 0xff80000000007808 */ /* 0x000fe20002000000 */
[----:B------:R-:W2:Y:S01]  /*5ff0*/  SHFL.BFLY PT, R6, R5, 0x2, 0x1f ;  /* 0x0c401f0005067f89 */ /* 0x000ea200000e0000 */
[C---:B------:R-:W-:Y:S02]  /*6000*/  ISETP.GT.AND P4, PT, R63.reuse, 0x8, PT ;  /* 0x000000083f00780c */ /* 0x040fe40003f84270 */
[----:B------:R-:W-:Y:S02]  /*6010*/  FSEL R2, R2, -INF , P5 ;  /* 0xff80000002027808 */ /* 0x000fe40002800000 */
[----:B------:R-:W-:Y:S02]  /*6020*/  ISETP.GT.AND P5, PT, R63, 0x9, PT ;  /* 0x000000093f00780c */ /* 0x000fe40003fa4270 */
[----:B------:R-:W-:Y:S02]  /*6030*/  FSEL R68, R13, -INF , P4 ;  /* 0xff8000000d447808 */ /* 0x000fe40002000000 */
[----:B------:R-:W-:-:S02]  /*6040*/  ISETP.GT.AND P4, PT, R63, 0x10, PT ;  /* 0x000000103f00780c */ /* 0x000fc40003f84270 */
[----:B------:R-:W-:Y:S02]  /*6050*/  FSEL R72, R10, -INF , P5 ;  /* 0xff8000000a487808 */ /* 0x000fe40002800000 */
[C---:B------:R-:W-:Y:S02]  /*6060*/  ISETP.GT.AND P5, PT, R63.reuse, 0x11, PT ;  /* 0x000000113f00780c */ /* 0x040fe40003fa4270 */
[----:B------:R-:W-:Y:S02]  /*6070*/  FSEL R76, R14, -INF , P4 ;  /* 0xff8000000e4c7808 */ /* 0x000fe40002000000 */
[C---:B------:R-:W-:Y:S02]  /*6080*/  ISETP.GT.AND P4, PT, R63.reuse, 0x18, PT ;  /* 0x000000183f00780c */ /* 0x040fe40003f84270 */
[----:B------:R-:W-:Y:S02]  /*6090*/  FSEL R78, R12, -INF , P5 ;  /* 0xff8000000c4e7808 */ /* 0x000fe40002800000 */
[----:B------:R-:W-:-:S02]  /*60a0*/  ISETP.GT.AND P5, PT, R63, 0x19, PT ;  /* 0x000000193f00780c */ /* 0x000fc40003fa4270 */
[----:B------:R-:W-:Y:S02]  /*60b0*/  FSEL R80, R15, -INF , P4 ;  /* 0xff8000000f507808 */ /* 0x000fe40002000000 */
[----:B--2---:R-:W-:Y:S02]  /*60c0*/  FMNMX.FTZ R6, R5, R6, !PT ;  /* 0x0000000605067209 */ /* 0x004fe40007810000 */
[----:B------:R-:W2:Y:S01]  /*60d0*/  LDC R5, c[0x0][0x988] ;  /* 0x00026200ff057b82 */ /* 0x000ea20000000800 */
[----:B------:R-:W-:Y:S02]  /*60e0*/  WARPGROUP.DEPBAR.LE gsb0, 0x0 ;  /* 0x00008000000079c5 */ /* 0x000fe40000010000 */
[----:B------:R-:W3:Y:S01]  /*60f0*/  SHFL.BFLY PT, R61, R6, 0x1, 0x1f ;  /* 0x0c201f00063d7f89 */ /* 0x000ee200000e0000 */
[----:B------:R-:W-:Y:S01]  /*6100*/  ISETP.GT.AND P4, PT, R63, 0x20, PT ;  /* 0x000000203f00780c */ /* 0x000fe20003f84270 */
[----:B------:R-:W-:Y:S01]  /*6110*/  WARPGROUP.ARRIVE ;  /* 0x00000000000079c5 */ /* 0x000fe20000000000 */
[----:B------:R-:W-:-:S02]  /*6120*/  FSEL R82, R20, -INF , P5 ;  /* 0xff80000014527808 */ /* 0x000fc40002800000 */
[----:B------:R-:W-:-:S03]  /*6130*/  ISETP.GT.AND P5, PT, R63, 0x21, PT ;  /* 0x000000213f00780c */ /* 0x000fc60003fa4270 */
[----:B------:R-:W-:Y:S01]  /*6140*/  HGMMA.64x128x16.F32.BF16 R88, R156, gdesc[UR8].tnspB, R88, gsb0 ;  /* 0x41e000089c587df0 */ /* 0x000fe20008001858 */
[----:B------:R-:W-:Y:S02]  /*6150*/  FSEL R86, R21, -INF , P5 ;  /* 0xff80000015567808 */ /* 0x000fe40002800000 */
[----:B------:R-:W-:-:S04]  /*6160*/  ISETP.GT.AND P5, PT, R63, 0x29, PT ;  /* 0x000000293f00780c */ /* 0x000fc80003fa4270 */
[----:B------:R-:W-:Y:S02]  /*6170*/  FSEL R26, R26, -INF , P5 ;  /* 0xff8000001a1a7808 */ /* 0x000fe40002800000 */
[C---:B------:R-:W-:Y:S02]  /*6180*/  ISETP.GT.AND P5, PT, R63.reuse, 0x31, PT ;  /* 0x000000313f00780c */ /* 0x040fe40003fa4270 */
[----:B---3--:R-:W-:Y:S01]  /*6190*/  FMNMX.FTZ R6, R6, R61, !PT ;  /* 0x0000003d06067209 */ /* 0x008fe20007810000 */
[----:B------:R-:W-:Y:S01]  /*61a0*/  FMUL.FTZ R61, R84, UR58 ;  /* 0x0000003a543d7c20 */ /* 0x000fe20008410000 */
[----:B------:R-:W-:Y:S02]  /*61b0*/  FSEL R84, R24, -INF , P4 ;  /* 0xff80000018547808 */ /* 0x000fe40002000000 */
[C---:B------:R-:W-:Y:S01]  /*61c0*/  FSETP.NEU.FTZ.AND P3, PT, R6.reuse, -INF , PT ;  /* 0xff8000000600780b */ /* 0x040fe20003f7d000 */
[----:B--2---:R-:W-:Y:S01]  /*61d0*/  FMUL.FTZ R65, R6, R5 ;  /* 0x0000000506417220 */ /* 0x004fe20000410000 */
[----:B------:R-:W-:Y:S01]  /*61e0*/  ISETP.GT.AND P4, PT, R63, 0x28, PT ;  /* 0x000000283f00780c */ /* 0x000fe20003f84270 */
[----:B------:R-:W2:Y:S03]  /*61f0*/  MUFU.TANH R61, R61 ;  /* 0x0000003d003d7308 */ /* 0x000ea60000002400 */
[----:B------:R-:W-:-:S02]  /*6200*/  FSEL R33, R65, RZ, P3 ;  /* 0x000000ff41217208 */ /* 0x000fc40001800000 */
[----:B------:R-:W-:Y:S02]  /*6210*/  FMNMX.FTZ R65, R0, R9, !PT ;  /* 0x0000000900417209 */ /* 0x000fe40007810000 */
        /* <DEDUP_REMOVED lines=11> */
[-CC-:B------:R-:W-:Y:S01]  /*62d0*/  FFMA.FTZ R175, R170, R5.reuse, -R33.reuse ;  /* 0x00000005aaaf7223 */ /* 0x180fe20000010821 */
[C---:B------:R-:W-:Y:S01]  /*62e0*/  ISETP.GT.AND P4, PT, R63.reuse, 0x38, PT ;  /* 0x000000383f00780c */ /* 0x040fe20003f84270 */
[--C-:B------:R-:W-:Y:S01]  /*62f0*/  FFMA.FTZ R177, R182, R5, -R33.reuse ;  /* 0x00000005b6b17223 */ /* 0x100fe20000010821 */
        /* <DEDUP_REMOVED lines=42> */
[----:B0-----:R-:W-:Y:S01]  /*65a0*/  FSEL R180, R37, -INF , P4 ;  /* 0xff80000025b47808 */ /* 0x001fe20002000000 */
[--C-:B------:R-:W-:Y:S01]  /*65b0*/  FFMA.FTZ R52, R52, R5, -R33.reuse ;  /* 0x0000000534347223 */ /* 0x100fe20000010821 */
[----:B------:R-:W-:Y:S01]  /*65c0*/  FMNMX.FTZ R65, R30, R65, !PT ;  /* 0x000000411e417209 */ /* 0x000fe20007810000 */
[----:B------:R-:W-:Y:S01]  /*65d0*/  MUFU.EX2 R12, R12 ;  /* 0x0000000c000c7308 */ /* 0x000fe20000000800 */
[----:B------:R-:W-:Y:S01]  /*65e0*/  ISETP.GT.AND P4, PT, R63, 0x50, PT ;  /* 0x000000503f00780c */ /* 0x000fe20003f84270 */
[--C-:B------:R-:W-:Y:S01]  /*65f0*/  FFMA.FTZ R167, R56, R5, -R33.reuse ;  /* 0x0000000538a77223 */ /* 0x100fe20000010821 */
[----:B------:R-:W-:Y:S01]  /*6600*/  FMNMX.FTZ R65, R174, R65, !PT ;  /* 0x00000041ae417209 */ /* 0x000fe20007810000 */
[-CC-:B------:R-:W-:Y:S01]  /*6610*/  FFMA.FTZ R34, R34, R5.reuse, -R33.reuse ;  /* 0x0000000522227223 */ /* 0x180fe20000010821 */
[----:B-1----:R-:W-:Y:S01]  /*6620*/  FSEL R172, R39, -INF , P5 ;  /* 0xff80000027ac7808 */ /* 0x002fe20002800000 */
[--C-:B------:R-:W-:Y:S01]  /*6630*/  FFMA.FTZ R36, R36, R5, -R33.reuse ;  /* 0x0000000524247223 */ /* 0x100fe20000010821 */
[----:B------:R-:W-:Y:S01]  /*6640*/  FMNMX.FTZ R65, R32, R65, !PT ;  /* 0x0000004120417209 */ /* 0x000fe20007810000 */
[----:B------:R-:W-:Y:S01]  /*6650*/  MUFU.EX2 R177, R177 ;  /* 0x000000b100b17308 */ /* 0x000fe20000000800 */
[----:B------:R-:W-:Y:S01]  /*6660*/  ISETP.GT.AND P5, PT, R63, 0x51, PT ;  /* 0x000000513f00780c */ /* 0x000fe20003fa4270 */
[----:B------:R-:W-:Y:S01]  /*6670*/  FFMA.FTZ R25, R60, R5, -R33 ;  /* 0x000000053c197223 */ /* 0x000fe20000010821 */
[----:B------:R-:W-:-:S02]  /*6680*/  FMNMX.FTZ R65, R180, R65, !PT ;  /* 0x00000041b4417209 */ /* 0x000fc40007810000 */
[----:B------:R-:W-:Y:S02]  /*6690*/  FSEL R170, R43, -INF , P4 ;  /* 0xff8000002baa7808 */ /* 0x000fe40002000000 */
[----:B------:R-:W-:Y:S01]  /*66a0*/  FMNMX.FTZ R65, R172, R65, !PT ;  /* 0x00000041ac417209 */ /* 0x000fe20007810000 */
[----:B------:R-:W-:Y:S01]  /*66b0*/  MUFU.EX2 R14, R14 ;  /* 0x0000000e000e7308 */ /* 0x000fe20000000800 */
[----:B------:R-:W-:Y:S02]  /*66c0*/  ISETP.GT.AND P4, PT, R63, 0x58, PT ;  /* 0x000000583f00780c */ /* 0x000fe40003f84270 */
[----:B------:R-:W-:Y:S02]  /*66d0*/  FSEL R182, R41, -INF , P5 ;  /* 0xff80000029b67808 */ /* 0x000fe40002800000 */
[----:B------:R-:W-:Y:S02]  /*66e0*/  FMNMX.FTZ R65, R170, R65, !PT ;  /* 0x00000041aa417209 */ /* 0x000fe40007810000 */
[----:B------:R-:W-:Y:S01]  /*66f0*/  ISETP.GT.AND P5, PT, R63, 0x59, PT ;  /* 0x000000593f00780c */ /* 0x000fe20003fa4270 */
[----:B------:R-:W-:Y:S01]  /*6700*/  MUFU.EX2 R179, R179 ;  /* 0x000000b300b37308 */ /* 0x000fe20000000800 */
[----:B------:R-:W-:-:S02]  /*6710*/  FSEL R168, R47, -INF , P4 ;  /* 0xff8000002fa87808 */ /* 0x000fc40002000000 */
[----:B------:R-:W-:Y:S02]  /*6720*/  FMNMX.FTZ R65, R182, R65, !PT ;  /* 0x00000041b6417209 */ /* 0x000fe40007810000 */
[----:B------:R-:W-:Y:S02]  /*6730*/  ISETP.GT.AND P4, PT, R63, 0x60, PT ;  /* 0x000000603f00780c */ /* 0x000fe40003f84270 */
[----:B------:R-:W-:Y:S01]  /*6740*/  FSEL R200, R45, -INF , P5 ;  /* 0xff8000002dc87808 */ /* 0x000fe20002800000 */
[----:B------:R-:W-:Y:S01]  /*6750*/  MUFU.EX2 R20, R20 ;  /* 0x0000001400147308 */ /* 0x000fe20000000800 */
[----:B------:R-:W-:Y:S02]  /*6760*/  FMNMX.FTZ R65, R168, R65, !PT ;  /* 0x00000041a8417209 */ /* 0x000fe40007810000 */
[----:B------:R-:W-:Y:S02]  /*6770*/  ISETP.GT.AND P5, PT, R63, 0x61, PT ;  /* 0x000000613f00780c */ /* 0x000fe40003fa4270 */
[----:B------:R-:W-:-:S02]  /*6780*/  FSEL R166, R49, -INF , P4 ;  /* 0xff80000031a67808 */ /* 0x000fc40002000000 */
[----:B------:R-:W-:Y:S01]  /*6790*/  FMNMX.FTZ R65, R200, R65, !PT ;  /* 0x00000041c8417209 */ /* 0x000fe20007810000 */
[----:B------:R-:W-:Y:S01]  /*67a0*/  MUFU.EX2 R173, R173 ;  /* 0x000000ad00ad7308 */ /* 0x000fe20000000800 */
[----:B------:R-:W-:Y:S02]  /*67b0*/  ISETP.GT.AND P4, PT, R63, 0x68, PT ;  /* 0x000000683f00780c */ /* 0x000fe40003f84270 */
[----:B------:R-:W-:Y:S01]  /*67c0*/  FSEL R202, R51, -INF , P5 ;  /* 0xff80000033ca7808 */ /* 0x000fe20002800000 */
[----:B------:R-:W-:Y:S01]  /*67d0*/  IMAD.U32 R51, RZ, RZ, UR7 ;  /* 0x00000007ff337e24 */ /* 0x000fe2000f8e00ff */
[----:B------:R-:W-:Y:S01]  /*67e0*/  FMNMX.FTZ R65, R166, R65, !PT ;  /* 0x00000041a6417209 */ /* 0x000fe20007810000 */
[----:B------:R-:W-:Y:S01]  /*67f0*/  UMOV UR7, 0x40000040 ;  /* 0x4000004000077882 */ /* 0x000fe20000000000 */
[----:B------:R-:W-:Y:S01]  /*6800*/  ISETP.GT.AND P5, PT, R63, 0x69, PT ;  /* 0x000000693f00780c */ /* 0x000fe20003fa4270 */
[----:B------:R-:W-:Y:S01]  /*6810*/  MUFU.EX2 R24, R24 ;  /* 0x0000001800187308 */ /* 0x000fe20000000800 */
[----:B------:R-:W-:-:S02]  /*6820*/  FSEL R204, R53, -INF , P4 ;  /* 0xff80000035cc7808 */ /* 0x000fc40002000000 */
[----:B------:R-:W-:Y:S02]  /*6830*/  FMNMX.FTZ R65, R202, R65, !PT ;  /* 0x00000041ca417209 */ /* 0x000fe40007810000 */
[----:B------:R-:W-:Y:S01]  /*6840*/  ISETP.GT.AND P4, PT, R63, 0x70, PT ;  /* 0x000000703f00780c */ /* 0x000fe20003f84270 */
[----:B------:R-:W-:Y:S02]  /*6850*/  WARPGROUP.DEPBAR.LE gsb0, 0x0 ;  /* 0x00008000000079c5 */ /* 0x000fe40000010000 */
[----:B------:R-:W-:Y:S01]  /*6860*/  FSEL R206, R55, -INF , P5 ;  /* 0xff80000037ce7808 */ /* 0x000fe20002800000 */
[----:B------:R-:W-:Y:S01]  /*6870*/  WARPGROUP.ARRIVE ;  /* 0x00000000000079c5 */ /* 0x000fe20000000000 */
[----:B------:R-:W-:Y:S01]  /*6880*/  FMNMX.FTZ R65, R204, R65, !PT ;  /* 0x00000041cc417209 */ /* 0x000fe20007810000 */
[----:B------:R-:W-:Y:S01]  /*6890*/  MUFU.EX2 R175, R175 ;  /* 0x000000af00af7308 */ /* 0x000fe20000000800 */
[----:B------:R-:W-:Y:S02]  /*68a0*/  ISETP.GT.AND P5, PT, R63, 0x71, PT ;  /* 0x000000713f00780c */ /* 0x000fe40003fa4270 */
[----:B------:R-:W-:Y:S01]  /*68b0*/  FSEL R74, R59, -INF , P4 ;  /* 0xff8000003b4a7808 */ /* 0x000fe20002000000 */
[----:B------:R-:W-:Y:S01]  /*68c0*/  HGMMA.64x128x16.F32.BF16 R88, R152, gdesc[UR4].tnspB, R88, gsb0 ;  /* 0x41e0000498587df0 */ /* 0x000fe20008001858 */
[----:B------:R-:W-:-:S02]  /*68d0*/  FMNMX.FTZ R65, R206, R65, !PT ;  /* 0x00000041ce417209 */ /* 0x000fc40007810000 */
[----:B------:R-:W-:Y:S01]  /*68e0*/  ISETP.GT.AND P4, PT, R63, 0x78, PT ;  /* 0x000000783f00780c */ /* 0x000fe20003f84270 */
[----:B------:R-:W-:Y:S01]  /*68f0*/  MUFU.EX2 R28, R28 ;  /* 0x0000001c001c7308 */ /* 0x000fe20000000800 */
[----:B------:R-:W-:Y:S02]  /*6900*/  FSEL R208, R57, -INF , P5 ;  /* 0xff80000039d07808 */ /* 0x000fe40002800000 */
[----:B------:R-:W-:Y:S02]  /*6910*/  FMNMX.FTZ R65, R74, R65, !PT ;  /* 0x000000414a417209 */ /* 0x000fe40007810000 */
[----:B------:R-:W-:Y:S02]  /*6920*/  ISETP.GT.AND P5, PT, R63, 0x79, PT ;  /* 0x000000793f00780c */ /* 0x000fe40003fa4270 */
[----:B--2---:R-:W-:Y:S01]  /*6930*/  FSEL R210, R61, -INF , P4 ;  /* 0xff8000003dd27808 */ /* 0x004fe20002000000 */
[----:B------:R-:W-:Y:S01]  /*6940*/  MUFU.EX2 R169, R169 ;  /* 0x000000a900a97308 */ /* 0x000fe20000000800 */
[----:B------:R-:W-:-:S02]  /*6950*/  FMNMX.FTZ R65, R208, R65, !PT ;  /* 0x00000041d0417209 */ /* 0x000fc40007810000 */
[----:B------:R-:W-:Y:S02]  /*6960*/  FSEL R212, R35, -INF , P5 ;  /* 0xff80000023d47808 */ /* 0x000fe40002800000 */
[----:B------:R-:W-:-:S03]  /*6970*/  FMNMX.FTZ R65, R210, R65, !PT ;  /* 0x00000041d2417209 */ /* 0x000fc60007810000 */
[----:B------:R-:W-:Y:S01]  /*6980*/  MUFU.EX2 R164, R164 ;  /* 0x000000a400a47308 */ /* 0x000fe20000000800 */
[----:B------:R-:W-:-:S05]  /*6990*/  FMNMX.FTZ R65, R212, R65, !PT ;  /* 0x00000041d4417209 */ /* 0x000fca0007810000 */
[----:B------:R-:W0:Y:S02]  /*69a0*/  SHFL.BFLY PT, R10, R65, 0x2, 0x1f ;  /* 0x0c401f00410a7f89 */ /* 0x000e2400000e0000 */
        /* <DEDUP_REMOVED lines=9> */
[----:B0-----:R-:W-:Y:S01]  /*6a40*/  FMNMX.FTZ R10, R21, R10, !PT ;  /* 0x0000000a150a7209 */ /* 0x001fe20007810000 */
[-CC-:B------:R-:W-:Y:S01]  /*6a50*/  FFMA.FTZ R21, R48, R5.reuse, -R33.reuse ;  /* 0x0000000530157223 */ /* 0x180fe20000010821 */
[----:B------:R-:W-:-:S02]  /*6a60*/  FFMA.FTZ R33, R58, R5, -R33 ;  /* 0x000000053a217223 */ /* 0x000fc40000010821 */
[C---:B------:R-:W-:Y:S01]  /*6a70*/  FSETP.NEU.FTZ.AND P4, PT, R10.reuse, -INF , PT ;  /* 0xff8000000a00780b */ /* 0x040fe20003f9d000 */
[----:B------:R-:W-:Y:S02]  /*6a80*/  FMUL.FTZ R27, R10, R5 ;  /* 0x000000050a1b7220 */ /* 0x000fe40000410000 */
[----:B------:R-:W-:Y:S03]  /*6a90*/  MUFU.EX2 R36, R36 ;  /* 0x0000002400247308 */ /* 0x000fe60000000800 */
[----:B------:R-:W-:-:S05]  /*6aa0*/  FSEL R27, R27, RZ, P4 ;  /* 0x000000ff1b1b7208 */ /* 0x000fca0002000000 */
[----:B------:R-:W-:Y:S01]  /*6ab0*/  MUFU.EX2 R163, R163 ;  /* 0x000000a300a37308 */ /* 0x000fe20000000800 */
        /* <DEDUP_REMOVED lines=17> */
[----:B------:R0:W1:Y:S01]  /*6bd0*/  MUFU.EX2 R0, R49 ;  /* 0x0000003100007308 */ /* 0x0000620000000800 */
[----:B------:R-:W-:Y:S02]  /*6be0*/  @!P1 VIADD R9, R9, 0x34840 ;  /* 0x0003484009099836 */ /* 0x000fe40000000000 */
[-CC-:B------:R-:W-:Y:S01]  /*6bf0*/  FFMA.FTZ R56, R86, R5.reuse, -R27.reuse ;  /* 0x0000000556387223 */ /* 0x180fe2000001081b */
[-CC-:B------:R-:W-:Y:S01]  /*6c00*/  FFMA.FTZ R41, R160, R5.reuse, -R27.reuse ;  /* 0x00000005a0297223 */ /* 0x180fe2000001081b */
[-CC-:B------:R-:W-:Y:S01]  /*6c10*/  FFMA.FTZ R26, R26, R5.reuse, -R27.reuse ;  /* 0x000000051a1a7223 */ /* 0x180fe2000001081b */
[-C--:B------:R-:W-:Y:S01]  /*6c20*/  FFMA.FTZ R43, R162, R5.reuse, -R27 ;  /* 0x00000005a22b7223 */ /* 0x080fe2000001081b */
[----:B------:R-:W-:Y:S01]  /*6c30*/  @!P1 PRMT R47, RZ, 0x654, R9 ;  /* 0x00000654ff2f9816 */ /* 0x000fe20000000009 */
[-CC-:B------:R-:W-:Y:S01]  /*6c40*/  FFMA.FTZ R60, R178, R5.reuse, -R27.reuse ;  /* 0x00000005b23c7223 */ /* 0x180fe2000001081b */
[----:B------:R-:W2:Y:S01]  /*6c50*/  MUFU.EX2 R2, R2 ;  /* 0x0000000200027308 */ /* 0x000ea20000000800 */
[-CC-:B------:R-:W-:Y:S01]  /*6c60*/  FFMA.FTZ R45, R176, R5.reuse, -R27.reuse ;  /* 0x00000005b02d7223 */ /* 0x180fe2000001081b */
[-CC-:B------:R-:W-:Y:S01]  /*6c70*/  FFMA.FTZ R30, R30, R5.reuse, -R27.reuse ;  /* 0x000000051e1e7223 */ /* 0x180fe2000001081b */
[-CC-:B------:R-:W-:Y:S01]  /*6c80*/  FFMA.FTZ R7, R174, R5.reuse, -R27.reuse ;  /* 0x00000005ae077223 */ /* 0x180fe2000001081b */
[-CC-:B------:R-:W-:Y:S01]  /*6c90*/  FFMA.FTZ R32, R32, R5.reuse, -R27.reuse ;  /* 0x0000000520207223 */ /* 0x180fe2000001081b */
[----:B------:R-:W-:Y:S01]  /*6ca0*/  FFMA.FTZ R180, R180, R5, -R27 ;  /* 0x00000005b4b47223 */ /* 0x000fe2000001081b */
[----:B0-----:R-:W-:-:S02]  /*6cb0*/  @!P1 VIADD R49, R51, 0x34860 ;  /* 0x0003486033319836 */ /* 0x001fc40000000000 */
[----:B------:R-:W-:Y:S01]  /*6cc0*/  FFMA.FTZ R160, R170, R5, -R27 ;  /* 0x00000005aaa07223 */ /* 0x000fe2000001081b */
[----:B------:R-:W0:Y:S01]  /*6cd0*/  MUFU.EX2 R46, R46 ;  /* 0x0000002e002e7308 */ /* 0x000e220000000800 */
[----:B-1----:R-:W-:Y:S01]  /*6ce0*/  FFMA.FTZ R3, R0, R3, R181 ;  /* 0x0000000300037223 */ /* 0x002fe200000100b5 */
[-C--:B------:R-:W-:Y:S01]  /*6cf0*/  FFMA.FTZ R182, R182, R5.reuse, -R27 ;  /* 0x00000005b6b67223 */ /* 0x080fe2000001081b */
[----:B------:R-:W-:Y:S01]  /*6d00*/  @!P1 PRMT R49, RZ, 0x654, R49 ;  /* 0x00000654ff319816 */ /* 0x000fe20000000031 */
[-C--:B------:R-:W-:Y:S01]  /*6d10*/  FFMA.FTZ R168, R168, R5.reuse, -R27 ;  /* 0x00000005a8a87223 */ /* 0x080fe2000001081b */
[----:B------:R-:W-:Y:S01]  /*6d20*/  FADD.FTZ R68, R64, R3 ;  /* 0x0000000340447221 */ /* 0x000fe20000010000 */
        /* <DEDUP_REMOVED lines=8> */
[----:B------:R-:W-:Y:S01]  /*6db0*/  FFMA.FTZ R210, R210, R5, -R27 ;  /* 0x00000005d2d27223 */ /* 0x000fe2000001081b */
[----:B------:R-:W-:-:S02]  /*6dc0*/  WARPGROUP.DEPBAR.LE gsb0, 0x0 ;  /* 0x00008000000079c5 */ /* 0x000fc40000010000 */
[----:B------:R-:W3:Y:S01]  /*6dd0*/  MUFU.EX2 R48, R48 ;  /* 0x0000003000307308 */ /* 0x000ee20000000800 */
[----:B------:R2:W-:Y:S01]  /*6de0*/  @!P1 SYNCS.ARRIVE.TRANS64.RED.A1T0 RZ, [R47+URZ], RZ ;  /* 0x000000ff2fff99a7 */ /* 0x0005e2000810043f */
[C---:B------:R-:W-:Y:S01]  /*6df0*/  ISETP.GT.AND P3, PT, R8.reuse, R11, PT ;  /* 0x0000000b0800720c */ /* 0x040fe20003f64270 */
[----:B------:R-:W-:Y:S01]  /*6e00*/  VIADD R8, R8, 0xffffffff ;  /* 0xffffffff08087836 */ /* 0x000fe20000000000 */
[----:B------:R-:W-:-:S04]  /*6e10*/  F2FP.BF16.F32.PACK_AB R181, R64, R181 ;  /* 0x000000b540b5723e */ /* 0x000fc800000010ff */
[----:B------:R-:W4:Y:S01]  /*6e20*/  MUFU.EX2 R35, R35 ;  /* 0x0000002300237308 */ /* 0x000f220000000800 */
[----:B--2---:R-:W-:Y:S01]  /*6e30*/  FFMA.FTZ R47, R2, R4, R29 ;  /* 0x00000004022f7223 */ /* 0x004fe2000001001d */
[-CC-:B------:R-:W-:Y:S01]  /*6e40*/  FFMA.FTZ R4, R172, R5.reuse, -R27.reuse ;  /* 0x00000005ac047223 */ /* 0x180fe2000001081b */
[----:B------:R2:W-:Y:S01]  /*6e50*/  @!P1 SYNCS.ARRIVE.TRANS64.RED.A1T0 RZ, [R49+URZ], RZ ;  /* 0x000000ff31ff99a7 */ /* 0x0005e2000810043f */
[----:B------:R-:W-:Y:S01]  /*6e60*/  FFMA.FTZ R27, R212, R5, -R27 ;  /* 0x00000005d41b7223 */ /* 0x000fe2000001081b */
[----:B0-----:R-:W-:Y:S01]  /*6e70*/  FADD.FTZ R62, R46, R47 ;  /* 0x0000002f2e3e7221 */ /* 0x001fe20000010000 */
[----:B------:R-:W-:Y:S01]  /*6e80*/  FADD.FTZ R47, R183, R68 ;  /* 0x00000044b72f7221 */ /* 0x000fe20000010000 */
[C---:B------:R-:W-:Y:S01]  /*6e90*/  F2FP.BF16.F32.PACK_AB R183, R12.reuse, R183 ;  /* 0x000000b70cb7723e */ /* 0x040fe200000010ff */
[----:B------:R-:W0:Y:S01]  /*6ea0*/  MUFU.EX2 R50, R50 ;  /* 0x0000003200327308 */ /* 0x000e220000000800 */
[----:B-1----:R-:W-:Y:S01]  /*6eb0*/  FADD.FTZ R3, R31, R62 ;  /* 0x0000003e1f037221 */ /* 0x002fe20000010000 */
[----:B------:R-:W-:-:S03]  /*6ec0*/  FADD.FTZ R62, R12, R47 ;  /* 0x0000002f0c3e7221 */ /* 0x000fc60000010000 */
[----:B---3--:R-:W-:Y:S01]  /*6ed0*/  FADD.FTZ R58, R48, R3 ;  /* 0x00000003303a7221 */ /* 0x008fe20000010000 */
[----:B------:R-:W-:Y:S01]  /*6ee0*/  FADD.FTZ R47, R177, R62 ;  /* 0x0000003eb12f7221 */ /* 0x000fe20000010000 */
[C---:B------:R-:W-:Y:S01]  /*6ef0*/  F2FP.BF16.F32.PACK_AB R177, R14.reuse, R177 ;  /* 0x000000b10eb1723e */ /* 0x040fe200000010ff */
[----:B------:R-:W1:Y:S01]  /*6f00*/  MUFU.EX2 R37, R37 ;  /* 0x0000002500257308 */ /* 0x000e620000000800 */
[----:B----4-:R-:W-:Y:S01]  /*6f10*/  FADD.FTZ R3, R35, R58 ;  /* 0x0000003a23037221 */ /* 0x010fe20000010000 */
[----:B------:R-:W-:-:S04]  /*6f20*/  FADD.FTZ R62, R14, R47 ;  /* 0x0000002f0e3e7221 */ /* 0x000fc80000010000 */
[----:B------:R-:W-:Y:S01]  /*6f30*/  FADD.FTZ R47, R179, R62 ;  /* 0x0000003eb32f7221 */ /* 0x000fe20000010000 */
[----:B------:R-:W-:Y:S01]  /*6f40*/  F2FP.BF16.F32.PACK_AB R179, R20, R179 ;  /* 0x000000b314b3723e */ /* 0x000fe200000010ff */
[----:B------:R-:W3:Y:S01]  /*6f50*/  MUFU.EX2 R54, R54 ;  /* 0x0000003600367308 */ /* 0x000ee20000000800 */
[----:B0-----:R-:W-:Y:S01]  /*6f60*/  FADD.FTZ R58, R50, R3 ;  /* 0x00000003323a7221 */ /* 0x001fe20000010000 */
[----:B------:R-:W-:Y:S01]  /*6f70*/  FADD.FTZ R62, R20, R47 ;  /* 0x0000002f143e7221 */ /* 0x000fe20000010000 */
[----:B------:R-:W-:-:S03]  /*6f80*/  F2FP.BF16.F32.PACK_AB R176, R50, R35 ;  /* 0x0000002332b0723e */ /* 0x000fc600000010ff */
[----:B------:R-:W-:Y:S01]  /*6f90*/  FADD.FTZ R47, R173, R62 ;  /* 0x0000003ead2f7221 */ /* 0x000fe20000010000 */
[C---:B------:R-:W-:Y:S01]  /*6fa0*/  F2FP.BF16.F32.PACK_AB R173, R24.reuse, R173 ;  /* 0x000000ad18ad723e */ /* 0x040fe200000010ff */
[----:B------:R-:W0:Y:S01]  /*6fb0*/  MUFU.EX2 R39, R39 ;  /* 0x0000002700277308 */ /* 0x000e220000000800 */
[----:B-1----:R-:W-:Y:S01]  /*6fc0*/  FADD.FTZ R3, R37, R58 ;  /* 0x0000003a25037221 */ /* 0x002fe20000010000 */
[----:B------:R-:W-:-:S04]  /*6fd0*/  FADD.FTZ R62, R24, R47 ;  /* 0x0000002f183e7221 */ /* 0x000fc80000010000 */
[----:B------:R-:W-:Y:S01]  /*6fe0*/  FADD.FTZ R47, R175, R62 ;  /* 0x0000003eaf2f7221 */ /* 0x000fe20000010000 */
[----:B------:R-:W-:Y:S01]  /*6ff0*/  F2FP.BF16.F32.PACK_AB R175, R28, R175 ;  /* 0x000000af1caf723e */ /* 0x000fe200000010ff */
[----:B------:R-:W1:Y:S01]  /*7000*/  MUFU.EX2 R56, R56 ;  /* 0x0000003800387308 */ /* 0x000e620000000800 */
[----:B---3--:R-:W-:Y:S01]  /*7010*/  FADD.FTZ R58, R54, R3 ;  /* 0x00000003363a7221 */ /* 0x008fe20000010000 */
[----:B------:R-:W-:Y:S01]  /*7020*/  FADD.FTZ R62, R28, R47 ;  /* 0x0000002f1c3e7221 */ /* 0x000fe20000010000 */
[----:B------:R-:W-:-:S03]  /*7030*/  F2FP.BF16.F32.PACK_AB R178, R54, R37 ;  /* 0x0000002536b2723e */ /* 0x000fc600000010ff */
[----:B------:R-:W-:Y:S01]  /*7040*/  FADD.FTZ R47, R169, R62 ;  /* 0x0000003ea92f7221 */ /* 0x000fe20000010000 */
[C---:B------:R-:W-:Y:S01]  /*7050*/  F2FP.BF16.F32.PACK_AB R169, R164.reuse, R169 ;  /* 0x000000a9a4a9723e */ /* 0x040fe200000010ff */
[----:B------:R-:W3:Y:S01]  /*7060*/  MUFU.EX2 R41, R41 ;  /* 0x0000002900297308 */ /* 0x000ee20000000800 */
[----:B0-----:R-:W-:Y:S01]  /*7070*/  FADD.FTZ R3, R39, R58 ;  /* 0x0000003a27037221 */ /* 0x001fe20000010000 */
[----:B------:R-:W-:-:S06]  /*7080*/  FADD.FTZ R14, R164, R47 ;  /* 0x0000002fa40e7221 */ /* 0x000fcc0000010000 */
[----:B------:R-:W0:Y:S01]  /*7090*/  MUFU.EX2 R26, R26 ;  /* 0x0000001a001a7308 */ /* 0x000e220000000800 */
[C---:B-1----:R-:W-:Y:S01]  /*70a0*/  FADD.FTZ R58, R56.reuse, R3 ;  /* 0x00000003383a7221 */ /* 0x042fe20000010000 */
[----:B------:R-:W-:-:S06]  /*70b0*/  F2FP.BF16.F32.PACK_AB R172, R56, R39 ;  /* 0x0000002738ac723e */ /* 0x000fcc00000010ff */
[----:B------:R-:W1:Y:S01]  /*70c0*/  MUFU.EX2 R43, R43 ;  /* 0x0000002b002b7308 */ /* 0x000e620000000800 */
[----:B---3--:R-:W-:-:S07]  /*70d0*/  FADD.FTZ R3, R41, R58 ;  /* 0x0000003a29037221 */ /* 0x008fce0000010000 */
[----:B------:R-:W3:Y:S01]  /*70e0*/  MUFU.EX2 R60, R60 ;  /* 0x0000003c003c7308 */ /* 0x000ee20000000800 */
[C---:B0-----:R-:W-:Y:S01]  /*70f0*/  FADD.FTZ R58, R26.reuse, R3 ;  /* 0x000000031a3a7221 */ /* 0x041fe20000010000 */
[----:B------:R-:W-:-:S06]  /*7100*/  F2FP.BF16.F32.PACK_AB R174, R26, R41 ;  /* 0x000000291aae723e */ /* 0x000fcc00000010ff */
[----:B------:R-:W0:Y:S01]  /*7110*/  MUFU.EX2 R45, R45 ;  /* 0x0000002d002d7308 */ /* 0x000e220000000800 */
[----:B-1----:R-:W-:-:S07]  /*7120*/  FADD.FTZ R3, R43, R58 ;  /* 0x0000003a2b037221 */ /* 0x002fce0000010000 */
[----:B------:R-:W1:Y:S01]  /*7130*/  MUFU.EX2 R30, R30 ;  /* 0x0000001e001e7308 */ /* 0x000e620000000800 */
[----:B---3--:R-:W-:-:S07]  /*7140*/  FADD.FTZ R12, R60, R3 ;  /* 0x000000033c0c7221 */ /* 0x008fce0000010000 */
[----:B------:R-:W3:Y:S01]  /*7150*/  MUFU.EX2 R7, R7 ;  /* 0x0000000700077308 */ /* 0x000ee20000000800 */
[----:B0-----:R-:W-:-:S07]  /*7160*/  FADD.FTZ R3, R45, R12 ;  /* 0x0000000c2d037221 */ /* 0x001fce0000010000 */
[----:B------:R-:W0:Y:S01]  /*7170*/  MUFU.EX2 R32, R32 ;  /* 0x0000002000207308 */ /* 0x000e220000000800 */
[C---:B-1----:R-:W-:Y:S01]  /*7180*/  FADD.FTZ R12, R30.reuse, R3 ;  /* 0x000000031e0c7221 */ /* 0x042fe20000010000 */
[----:B------:R-:W-:-:S06]  /*7190*/  F2FP.BF16.F32.PACK_AB R170, R30, R45 ;  /* 0x0000002d1eaa723e */ /* 0x000fcc00000010ff */
[----:B------:R1:W4:Y:S01]  /*71a0*/  MUFU.EX2 R9, R180 ;  /* 0x000000b400097308 */ /* 0x0003220000000800 */
[----:B---3--:R-:W-:-:S07]  /*71b0*/  FADD.FTZ R3, R7, R12 ;  /* 0x0000000c07037221 */ /* 0x008fce0000010000 */
[----:B------:R-:W3:Y:S01]  /*71c0*/  MUFU.EX2 R4, R4 ;  /* 0x0000000400047308 */ /* 0x000ee20000000800 */
[----:B-1----:R-:W-:Y:S01]  /*71d0*/  F2FP.BF16.F32.PACK_AB R180, R46, R29 ;  /* 0x0000001d2eb4723e */ /* 0x002fe200000010ff */
[----:B------:R-:W-:Y:S01]  /*71e0*/  FADD.FTZ R29, R171, R14 ;  /* 0x0000000eab1d7221 */ /* 0x000fe20000010000 */
[C---:B0-----:R-:W-:Y:S01]  /*71f0*/  FADD.FTZ R12, R32.reuse, R3 ;  /* 0x00000003200c7221 */ /* 0x041fe20000010000 */
[----:B------:R-:W-:Y:S02]  /*7200*/  F2FP.BF16.F32.PACK_AB R164, R32, R7 ;  /* 0x0000000720a4723e */ /* 0x000fe400000010ff */
[C---:B------:R-:W-:Y:S01]  /*7210*/  FADD.FTZ R14, R66.reuse, R29 ;  /* 0x0000001d420e7221 */ /* 0x040fe20000010000 */
[----:B------:R-:W-:Y:S01]  /*7220*/  F2FP.BF16.F32.PACK_AB R171, R66, R171 ;  /* 0x000000ab42ab723e */ /* 0x000fe200000010ff */
[----:B------:R-:W0:Y:S01]  /*7230*/  MUFU.EX2 R160, R160 ;  /* 0x000000a000a07308 */ /* 0x000e220000000800 */
[----:B----4-:R-:W-:Y:S01]  /*7240*/  FADD.FTZ R3, R9, R12 ;  /* 0x0000000c09037221 */ /* 0x010fe20000010000 */
[----:B------:R-:W-:Y:S01]  /*7250*/  FADD.FTZ R29, R165, R14 ;  /* 0x0000000ea51d7221 */ /* 0x000fe20000010000 */
[----:B------:R-:W-:-:S03]  /*7260*/  F2FP.BF16.F32.PACK_AB R165, R52, R165 ;  /* 0x000000a534a5723e */ /* 0x000fc600000010ff */
[----:B------:R-:W-:Y:S02]  /*7270*/  FADD.FTZ R14, R52, R29 ;  /* 0x0000001d340e7221 */ /* 0x000fe40000010000 */
[----:B--2---:R1:W2:Y:S01]  /*7280*/  MUFU.EX2 R49, R182 ;  /* 0x000000b600317308 */ /* 0x0042a20000000800 */
[----:B---3--:R-:W-:Y:S01]  /*7290*/  FADD.FTZ R3, R4, R3 ;  /* 0x0000000304037221 */ /* 0x008fe20000010000 */
[----:B------:R-:W-:Y:S01]  /*72a0*/  FADD.FTZ R29, R167, R14 ;  /* 0x0000000ea71d7221 */ /* 0x000fe20000010000 */
[----:B------:R-:W-:-:S03]  /*72b0*/  F2FP.BF16.F32.PACK_AB R167, R34, R167 ;  /* 0x000000a722a7723e */ /* 0x000fc600000010ff */
[----:B------:R-:W-:Y:S02]  /*72c0*/  FADD.FTZ R12, R34, R29 ;  /* 0x0000001d220c7221 */ /* 0x000fe40000010000 */
[----:B------:R3:W4:Y:S01]  /*72d0*/  MUFU.EX2 R162, R168 ;  /* 0x000000a800a27308 */ /* 0x0007220000000800 */
[----:B0-----:R-:W-:Y:S01]  /*72e0*/  FADD.FTZ R3, R160, R3 ;  /* 0x00000003a0037221 */ /* 0x001fe20000010000 */
[----:B------:R-:W-:Y:S01]  /*72f0*/  FADD.FTZ R29, R161, R12 ;  /* 0x0000000ca11d7221 */ /* 0x000fe20000010000 */
[----:B-1----:R-:W-:Y:S02]  /*7300*/  F2FP.BF16.F32.PACK_AB R182, R48, R31 ;  /* 0x0000001f30b6723e */ /* 0x002fe400000010ff */
[C---:B------:R-:W-:Y:S01]  /*7310*/  F2FP.BF16.F32.PACK_AB R161, R36.reuse, R161 ;  /* 0x000000a124a1723e */ /* 0x040fe200000010ff */
[----:B------:R-:W-:Y:S02]  /*7320*/  FADD.FTZ R12, R36, R29 ;  /* 0x0000001d240c7221 */ /* 0x000fe40000010000 */
[----:B------:R-:W0:Y:S01]  /*7330*/  MUFU.EX2 R200, R200 ;  /* 0x000000c800c87308 */ /* 0x000e220000000800 */
[----:B--2---:R-:W-:Y:S01]  /*7340*/  FADD.FTZ R3, R49, R3 ;  /* 0x0000000331037221 */ /* 0x004fe20000010000 */
[----:B------:R-:W-:Y:S01]  /*7350*/  FADD.FTZ R7, R163, R12 ;  /* 0x0000000ca3077221 */ /* 0x000fe20000010000 */
[----:B---3--:R-:W-:-:S02]  /*7360*/  F2FP.BF16.F32.PACK_AB R168, R60, R43 ;  /* 0x0000002b3ca8723e */ /* 0x008fc400000010ff */
[----:B------:R-:W-:-:S03]  /*7370*/  F2FP.BF16.F32.PACK_AB R160, R49, R160 ;  /* 0x000000a031a0723e */ /* 0x000fc600000010ff */
[----:B------:R-:W1:Y:S01]  /*7380*/  MUFU.EX2 R38, R38 ;  /* 0x0000002600267308 */ /* 0x000e620000000800 */
[----:B----4-:R-:W-:-:S07]  /*7390*/  FADD.FTZ R3, R162, R3 ;  /* 0x00000003a2037221 */ /* 0x010fce0000010000 */
[----:B------:R2:W3:Y:S01]  /*73a0*/  MUFU.EX2 R156, R166 ;  /* 0x000000a6009c7308 */ /* 0x0004e20000000800 */
[C---:B0-----:R-:W-:Y:S01]  /*73b0*/  FADD.FTZ R3, R200.reuse, R3 ;  /* 0x00000003c8037221 */ /* 0x041fe20000010000 */
[----:B------:R-:W-:-:S06]  /*73c0*/  F2FP.BF16.F32.PACK_AB R162, R200, R162 ;  /* 0x000000a2c8a2723e */ /* 0x000fcc00000010ff */
[----:B------:R-:W0:Y:S01]  /*73d0*/  MUFU.EX2 R13, R13 ;  /* 0x0000000d000d7308 */ /* 0x000e220000000800 */
[----:B--2---:R-:W-:Y:S01]  /*73e0*/  F2FP.BF16.F32.PACK_AB R166, R4, R9 ;  /* 0x0000000904a6723e */ /* 0x004fe200000010ff */
[C---:B-1----:R-:W-:Y:S01]  /*73f0*/  FADD.FTZ R4, R38.reuse, R7 ;  /* 0x0000000726047221 */ /* 0x042fe20000010000 */
[----:B------:R-:W-:Y:S01]  /*7400*/  F2FP.BF16.F32.PACK_AB R163, R38, R163 ;  /* 0x000000a326a3723e */ /* 0x000fe200000010ff */
[----:B------:R-:W-:-:S04]  /*7410*/  IMAD.MOV.U32 R9, RZ, RZ, R10 ;  /* 0x000000ffff097224 */ /* 0x000fc800078e000a */
[----:B------:R-:W1:Y:S01]  /*7420*/  MUFU.EX2 R202, R202 ;  /* 0x000000ca00ca7308 */ /* 0x000e620000000800 */
[----:B---3--:R-:W-:-:S07]  /*7430*/  FADD.FTZ R3, R156, R3 ;  /* 0x000000039c037221 */ /* 0x008fce0000010000 */
        /* <DEDUP_REMOVED lines=31> */
[----:B0-----:R-:W-:Y:S01]  /*7630*/  FADD.FTZ R7, R25, R4 ;  /* 0x0000000419077221 */ /* 0x001fe20000010000 */
[C---:B-1----:R-:W-:Y:S01]  /*7640*/  FADD.FTZ R4, R27.reuse, R3 ;  /* 0x000000031b047221 */ /* 0x042fe20000010000 */
[----:B------:R-:W-:Y:S02]  /*7650*/  F2FP.BF16.F32.PACK_AB R154, R27, R154 ;  /* 0x0000009a1b9a723e */ /* 0x000fe400000010ff */
[C---:B--2---:R-:W-:Y:S01]  /*7660*/  FADD.FTZ R3, R12.reuse, R7 ;  /* 0x000000070c037221 */ /* 0x044fe20000010000 */
[----:B------:R-:W-:Y:S01]  /*7670*/  F2FP.BF16.F32.PACK_AB R155, R12, R25 ;  /* 0x000000190c9b723e */ /* 0x000fe200000010ff */
[----:B------:R-:W-:Y:S01]  /*7680*/  IMAD.MOV.U32 R7, RZ, RZ, R6 ;  /* 0x000000ffff077224 */ /* 0x000fe200078e0006 */
[----:B------:R-:W-:Y:S06]  /*7690*/  @P3 BRA `(.L_x_2462) ;  /* 0xffffffcc00a43947 */ /* 0x000fec000383ffff */
.L_x_2453:
[----:B------:R-:W-:-:S13]  /*76a0*/  ISETP.GE.AND P2, PT, R8, RZ, PT ;  /* 0x000000ff0800720c */ /* 0x000fda0003f46270 */
[----:B------:R-:W-:Y:S05]  /*76b0*/  @!P2 BRA `(.L_x_2463) ;  /* 0x000000280028a947 */ /* 0x000fea0003800000 */
[----:B------:R-:W-:Y:S01]  /*76c0*/  IMAD.MOV.U32 R7, RZ, RZ, R6 ;  /* 0x000000ffff077224 */ /* 0x000fe200078e0006 */
[----:B------:R-:W-:Y:S01]  /*76d0*/  UMOV UR60, UR38 ;  /* 0x00000026003c7c82 */ /* 0x000fe20008000000 */
[----:B------:R-:W-:Y:S01]  /*76e0*/  IMAD.MOV.U32 R9, RZ, RZ, R10 ;  /* 0x000000ffff097224 */ /* 0x000fe200078e000a */
[----:B------:R-:W-:Y:S01]  /*76f0*/  UMOV UR59, UR36 ;  /* 0x00000024003b7c82 */ /* 0x000fe20008000000 */
[----:B------:R-:W-:-:S05]  /*7700*/  ULDC UR58, c[0x0][0x9d8] ;  /* 0x00027600003a7ab9 */ /* 0x000fca0000000800 */
.L_x_2472:
[----:B------:R-:W-:-:S04]  /*7710*/  UIADD3 UR36, UR59, 0x1, URZ ;  /* 0x000000013b247890 */ /* 0x000fc8000fffe03f */
[----:B------:R-:W-:-:S04]  /*7720*/  UISETP.NE.AND UP0, UPT, UR36, 0x2, UPT ;  /* 0x000000022400788c */ /* 0x000fc8000bf05270 */
[----:B------:R-:W-:Y:S02]  /*7730*/  USEL UR38, URZ, 0x1, UP0 ;  /* 0x000000013f267887 */ /* 0x000fe40008000000 */
[----:B------:R-:W-:Y:S02]  /*7740*/  USEL UR36, UR36, URZ, UP0 ;  /* 0x0000003f24247287 */ /* 0x000fe40008000000 */
[----:B------:R-:W-:Y:S01]  /*7750*/  ULOP3.LUT UR38, UR60, UR38, URZ, 0x3c, !UPT ;  /* 0x000000263c267292 */ /* 0x000fe2000f8e3c3f */
[----:B------:R-:W-:Y:S11]  /*7760*/  @!P0 BRA `(.L_x_2464) ;  /* 0x0000000000048947 */ /* 0x000ff60003800000 */
[----:B------:R-:W-:Y:S01]  /*7770*/  BPT.TRAP 0x1 ;  /* 0x000000040000795c */ /* 0x000fe20000300000 */
.L_x_2464:
[----:B------:R-:W-:Y:S01]  /*7780*/  ULEA UR6, UR36, UR37, 0x3 ;  /* 0x0000002524067291 */ /* 0x000fe2000f8e183f */
[----:B------:R-:W-:-:S05]  /*7790*/  IMAD.U32 R5, RZ, RZ, UR38 ;  /* 0x00000026ff057e24 */ /* 0x000fca000f8e00ff */
[----:B------:R-:W-:-:S04]  /*77a0*/  SHF.L.U32 R5, R5, 0x1f, RZ ;  /* 0x0000001f05057819 */ /* 0x000fc800000006ff */
[----:B------:R0:W1:Y:S01]  /*77b0*/  SYNCS.PHASECHK.TRANS64.TRYWAIT P2, [UR6+0x34830], R5 ;  /* 0x03483005ff0075a7 */ /* 0x0000620008040146 */
[----:B------:R-:W-:Y:S05]  /*77c0*/  @!P0 BRA `(.L_x_2465) ;  /* 0x0000000000048947 */ /* 0x000fea0003800000 */
[----:B------:R-:W-:Y:S01]  /*77d0*/  BPT.TRAP 0x1 ;  /* 0x000000040000795c */ /* 0x000fe20000300000 */
.L_x_2465:
[----:B-1----:R-:W-:Y:S05]  /*77e0*/  @P2 BRA `(.L_x_2466) ;  /* 0x0000000000082947 */ /* 0x002fea0003800000 */
[----:B------:R-:W1:Y:S02]  /*77f0*/  SYNCS.PHASECHK.TRANS64.TRYWAIT P2, [UR6+0x34830], R5 ;  /* 0x03483005ff0075a7 */ /* 0x000e640008040146 */
[----:B-1----:R-:W-:Y:S05]  /*7800*/  @!P2 BRA `(.L_x_2467) ;  /* 0x000000b800fca947 */ /* 0x002fea0003800000 */
.L_x_2466:
        /* <DEDUP_REMOVED lines=126> */
.L_x_2468:
[----:B------:R-:W-:Y:S01]  /*7ff0*/  ULEA UR7, UR59, UR37, 0x3 ;  /* 0x000000253b077291 */ /* 0x000fe2000f8e183f */
[----:B------:R-:W-:-:S05]  /*8000*/  IMAD.U32 R0, RZ, RZ, UR60 ;  /* 0x0000003cff007e24 */ /* 0x000fca000f8e00ff */
[----:B------:R-:W-:-:S04]  /*8010*/  SHF.L.U32 R0, R0, 0x1f, RZ ;  /* 0x0000001f00007819 */ /* 0x000fc800000006ff */
[----:B------:R2:W3:Y:S01]  /*8020*/  SYNCS.PHASECHK.TRANS64.TRYWAIT P2, [UR7+0x34850], R0 ;  /* 0x03485000ff0075a7 */ /* 0x0004e20008040147 */
[----:B------:R-:W-:Y:S05]  /*8030*/  @!P0 BRA `(.L_x_2469) ;  /* 0x0000000000048947 */ /* 0x000fea0003800000 */
[----:B------:R-:W-:Y:S01]  /*8040*/  BPT.TRAP 0x1 ;  /* 0x000000040000795c */ /* 0x000fe20000300000 */
.L_x_2469:
[----:B---3--:R-:W-:Y:S05]  /*8050*/  @P2 BRA `(.L_x_2470) ;  /* 0x0000000000082947 */ /* 0x008fea0003800000 */
[----:B------:R-:W3:Y:S02]  /*8060*/  SYNCS.PHASECHK.TRANS64.TRYWAIT P2, [UR7+0x34850], R0 ;  /* 0x03485000ff0075a7 */ /* 0x000ee40008040147 */
[----:B---3--:R-:W-:Y:S05]  /*8070*/  @!P2 BRA `(.L_x_2471) ;  /* 0x000000b000f8a947 */ /* 0x008fea0003800000 */
.L_x_2470:
        /* <DEDUP_REMOVED lines=77> */
[C---:B------:R-:W-:Y:S01]  /*8550*/  ISETP.GT.AND P2, PT, R8.reuse, RZ, PT ;  /* 0x000000ff0800720c */ /* 0x040fe20003f44270 */
[----:B------:R-:W-:Y:S01]  /*8560*/  UMOV UR60, UR38 ;  /* 0x00000026003c7c82 */ /* 0x000fe20008000000 */
[----:B------:R-:W-:Y:S01]  /*8570*/  UMOV UR59, UR36 ;  /* 0x00000024003b7c82 */ /* 0x000fe20008000000 */
[----:B------:R-:W-:-:S03]  /*8580*/  VIADD R8, R8, 0xffffffff ;  /* 0xffffffff08087836 */ /* 0x000fc60000000000 */
        /* <DEDUP_REMOVED lines=18> */
[----:B------:R-:W-:Y:S01]  /*86b0*/  MUFU.TANH R220, R220 ;  /* 0x000000dc00dc7308 */ /* 0x000fe20000002400 */
[----:B------:R-:W-:Y:S01]  /*86c0*/  FMUL.FTZ R36, R38, UR58 ;  /* 0x0000003a26247c20 */ /* 0x000fe20008410000 */
[----:B------:R-:W-:Y:S01]  /*86d0*/  FMUL.FTZ R38, R39, UR58 ;  /* 0x0000003a27267c20 */ /* 0x000fe20008410000 */
[----:B------:R-:W-:Y:S01]  /*86e0*/  HGMMA.64x128x16.F32.BF16 R88, R176, gdesc[UR8].tnspB, R88, gsb0 ;  /* 0x41e00008b0587df0 */ /* 0x000fe20008001858 */
[----:B------:R-:W-:Y:S01]  /*86f0*/  UIADD3 UR10, UR6, 0x100, URZ ;  /* 0x00000100060a7890 */ /* 0x000fe2000fffe03f */
[----:B------:R-:W-:-:S03]  /*8700*/  UMOV UR11, 0x40000040 ;  /* 0x40000040000b7882 */ /* 0x000fc60000000000 */
[----:B------:R-:W0:Y:S01]  /*8710*/  MUFU.TANH R180, R180 ;  /* 0x000000b400b47308 */ /* 0x000e220000002400 */
[----:B-1----:R-:W-:-:S07]  /*8720*/  FMNMX.FTZ R15, R24, R15, !PT ;  /* 0x0000000f180f7209 */ /* 0x002fce0007810000 */
        /* <DEDUP_REMOVED lines=12> */
[----:B0-----:R-:W-:-:S05]  /*87f0*/  FMNMX.FTZ R17, R34, R17, !PT ;  /* 0x0000001122117209 */ /* 0x001fca0007810000 */
        /* <DEDUP_REMOVED lines=111> */
[-C--:B------:R-:W-:Y:S01]  /*8ef0*/  FMUL.FTZ R2, R2, R5.reuse ;  /* 0x0000000502027220 */ /* 0x080fe20000410000 */
[-CC-:B------:R-:W-:Y:S01]  /*8f00*/  FFMA.FTZ R16, R26, R5.reuse, -R29.reuse ;  /* 0x000000051a107223 */ /* 0x180fe2000001081d */
        /* <DEDUP_REMOVED lines=34> */
[----:B------:R-:W-:Y:S01]  /*9130*/  MUFU.EX2 R170, R170 ;  /* 0x000000aa00aa7308 */ /* 0x000fe20000000800 */
[----:B0-----:R-:W-:Y:S01]  /*9140*/  FMNMX.FTZ R47, R0, R41, !PT ;  /* 0x00000029002f7209 */ /* 0x001fe20007810000 */
[----:B------:R-:W-:-:S06]  /*9150*/  FFMA.FTZ R41, R228, R5, -R29 ;  /* 0x00000005e4297223 */ /* 0x000fcc000001081d */
[----:B------:R-:W-:Y:S01]  /*9160*/  MUFU.EX2 R11, R11 ;  /* 0x0000000b000b7308 */ /* 0x000fe20000000800 */
[----:B------:R-:W0:Y:S07]  /*9170*/  SHFL.BFLY PT, R6, R47, 0x1, 0x1f ;  /* 0x0c201f002f067f89 */ /* 0x000e2e00000e0000 */
[----:B------:R-:W1:Y:S08]  /*9180*/  MUFU.EX2 R16, R16 ;  /* 0x0000001000107308 */ /* 0x000e700000000800 */
[----:B------:R-:W-:Y:S08]  /*9190*/  MUFU.EX2 R13, R13 ;  /* 0x0000000d000d7308 */ /* 0x000ff00000000800 */
[----:B------:R-:W-:Y:S01]  /*91a0*/  MUFU.EX2 R26, R26 ;  /* 0x0000001a001a7308 */ /* 0x000fe20000000800 */
[----:B-1----:R-:W-:-:S02]  /*91b0*/  F2FP.BF16.F32.PACK_AB R182, R16, R11 ;  /* 0x0000000b10b6723e */ /* 0x002fc400000010ff */
[----:B0-----:R-:W-:-:S05]  /*91c0*/  FMNMX.FTZ R6, R47, R6, !PT ;  /* 0x000000062f067209 */ /* 0x001fca0007810000 */
[C---:B------:R-:W-:Y:S01]  /*91d0*/  FADD.FTZ R0, -R6.reuse, R7 ;  /* 0x0000000706007221 */ /* 0x040fe20000010100 */
[-C--:B------:R-:W-:Y:S01]  /*91e0*/  FMUL.FTZ R7, R6, R5.reuse ;  /* 0x0000000506077220 */ /* 0x080fe20000410000 */
[----:B------:R0:W-:Y:S02]  /*91f0*/  MUFU.EX2 R15, R180 ;  /* 0x000000b4000f7308 */ /* 0x0001e40000000800 */
[-C--:B------:R-:W-:Y:S01]  /*9200*/  FMUL.FTZ R0, R0, R5.reuse ;  /* 0x0000000500007220 */ /* 0x080fe20000410000 */
[-CC-:B------:R-:W-:Y:S01]  /*9210*/  FFMA.FTZ R177, R28, R5.reuse, -R7.reuse ;  /* 0x000000051cb17223 */ /* 0x180fe20000010807 */
[-CC-:B------:R-:W-:Y:S01]  /*9220*/  FFMA.FTZ R28, R42, R5.reuse, -R7.reuse ;  /* 0x000000052a1c7223 */ /* 0x180fe20000010807 */
[----:B------:R-:W-:Y:S01]  /*9230*/  IMAD.U32 R42, RZ, RZ, UR7 ;  /* 0x00000007ff2a7e24 */ /* 0x000fe2000f8e00ff */
[----:B------:R-:W-:Y:S01]  /*9240*/  UMOV UR7, 0x40000040 ;  /* 0x4000004000077882 */ /* 0x000fe20000000000 */
[-CC-:B------:R-:W-:Y:S01]  /*9250*/  FFMA.FTZ R181, R12, R5.reuse, -R7.reuse ;  /* 0x000000050cb57223 */ /* 0x180fe20000010807 */
[-CC-:B------:R-:W-:Y:S01]  /*9260*/  FFMA.FTZ R12, R14, R5.reuse, -R7.reuse ;  /* 0x000000050e0c7223 */ /* 0x180fe20000010807 */
[----:B------:R-:W-:Y:S01]  /*9270*/  MUFU.EX2 R0, R0 ;  /* 0x0000000000007308 */ /* 0x000fe20000000800 */
[-CC-:B------:R-:W-:Y:S01]  /*9280*/  FFMA.FTZ R183, R20, R5.reuse, -R7.reuse ;  /* 0x0000000514b77223 */ /* 0x180fe20000010807 */
[-CC-:B------:R-:W-:Y:S01]  /*9290*/  FFMA.FTZ R14, R24, R5.reuse, -R7.reuse ;  /* 0x00000005180e7223 */ /* 0x180fe20000010807 */
[----:B------:R-:W-:Y:S01]  /*92a0*/  FFMA.FTZ R20, R34, R5, -R7 ;  /* 0x0000000522147223 */ /* 0x000fe20000010807 */
[----:B------:R-:W-:-:S02]  /*92b0*/  @!P1 VIADD R42, R42, 0x34860 ;  /* 0x000348602a2a9836 */ /* 0x000fc40000000000 */
[-CC-:B------:R-:W-:Y:S01]  /*92c0*/  FFMA.FTZ R179, R36, R5.reuse, -R7.reuse ;  /* 0x0000000524b37223 */ /* 0x180fe20000010807 */
[-CC-:B------:R-:W-:Y:S01]  /*92d0*/  FFMA.FTZ R175, R44, R5.reuse, -R7.reuse ;  /* 0x000000052caf7223 */ /* 0x180fe20000010807 */
[-CC-:B------:R-:W-:Y:S01]  /*92e0*/  FFMA.FTZ R24, R38, R5.reuse, -R7.reuse ;  /* 0x0000000526187223 */ /* 0x180fe20000010807 */
[----:B------:R-:W1:Y:S01]  /*92f0*/  MUFU.EX2 R181, R181 ;  /* 0x000000b500b57308 */ /* 0x000e620000000800 */
[----:B------:R-:W-:Y:S01]  /*9300*/  @!P1 PRMT R44, RZ, 0x654, R42 ;  /* 0x00000654ff2c9816 */ /* 0x000fe2000000002a */
[-CC-:B------:R-:W-:Y:S01]  /*9310*/  FFMA.FTZ R173, R40, R5.reuse, -R7.reuse ;  /* 0x0000000528ad7223 */ /* 0x180fe20000010807 */
[-CC-:B------:R-:W-:Y:S01]  /*9320*/  FFMA.FTZ R34, R46, R5.reuse, -R7.reuse ;  /* 0x000000052e227223 */ /* 0x180fe20000010807 */
[-CC-:B------:R-:W-:Y:S01]  /*9330*/  FFMA.FTZ R169, R48, R5.reuse, -R7.reuse ;  /* 0x0000000530a97223 */ /* 0x180fe20000010807 */
[-CC-:B------:R-:W-:Y:S01]  /*9340*/  FFMA.FTZ R36, R50, R5.reuse, -R7.reuse ;  /* 0x0000000532247223 */ /* 0x180fe20000010807 */
[-CC-:B------:R-:W-:Y:S01]  /*9350*/  FFMA.FTZ R171, R52, R5.reuse, -R7.reuse ;  /* 0x0000000534ab7223 */ /* 0x180fe20000010807 */
[-CC-:B------:R-:W-:Y:S01]  /*9360*/  FFMA.FTZ R38, R54, R5.reuse, -R7.reuse ;  /* 0x0000000536267223 */ /* 0x180fe20000010807 */
[----:B------:R-:W2:Y:S01]  /*9370*/  MUFU.EX2 R12, R12 ;  /* 0x0000000c000c7308 */ /* 0x000ea20000000800 */
[--C-:B------:R-:W-:Y:S01]  /*9380*/  FFMA.FTZ R40, R58, R5, -R7.reuse ;  /* 0x000000053a287223 */ /* 0x100fe20000010807 */
[----:B0-----:R-:W-:Y:S01]  /*9390*/  F2FP.BF16.F32.PACK_AB R180, R170, R9 ;  /* 0x00000009aab4723e */ /* 0x001fe200000010ff */
[-CC-:B------:R-:W-:Y:S01]  /*93a0*/  FFMA.FTZ R64, R64, R5.reuse, -R7.reuse ;  /* 0x0000000540407223 */ /* 0x180fe20000010807 */
[-CC-:B------:R-:W-:Y:S01]  /*93b0*/  FFMA.FTZ R66, R66, R5.reuse, -R7.reuse ;  /* 0x0000000542427223 */ /* 0x180fe20000010807 */
[-CC-:B------:R-:W-:Y:S01]  /*93c0*/  FFMA.FTZ R68, R68, R5.reuse, -R7.reuse ;  /* 0x0000000544447223 */ /* 0x180fe20000010807 */
[-CC-:B------:R-:W-:Y:S01]  /*93d0*/  FFMA.FTZ R70, R70, R5.reuse, -R7.reuse ;  /* 0x0000000546467223 */ /* 0x180fe20000010807 */
[----:B------:R-:W-:Y:S01]  /*93e0*/  FFMA.FTZ R72, R72, R5, -R7 ;  /* 0x0000000548487223 */ /* 0x000fe20000010807 */
[----:B------:R-:W-:Y:S01]  /*93f0*/  MUFU.EX2 R183, R183 ;  /* 0x000000b700b77308 */ /* 0x000fe20000000800 */
[----:B-1----:R-:W-:Y:S01]  /*9400*/  FFMA.FTZ R3, R0, R3, R181 ;  /* 0x0000000300037223 */ /* 0x002fe200000100b5 */
[-CC-:B------:R-:W-:Y:S01]  /*9410*/  FFMA.FTZ R74, R74, R5.reuse, -R7.reuse ;  /* 0x000000054a4a7223 */ /* 0x180fe20000010807 */
[-CC-:B------:R-:W-:Y:S01]  /*9420*/  FFMA.FTZ R76, R76, R5.reuse, -R7.reuse ;  /* 0x000000054c4c7223 */ /* 0x180fe20000010807 */
[-CC-:B------:R-:W-:Y:S01]  /*9430*/  FFMA.FTZ R78, R78, R5.reuse, -R7.reuse ;  /* 0x000000054e4e7223 */ /* 0x180fe20000010807 */
[-CC-:B------:R-:W-:Y:S01]  /*9440*/  FFMA.FTZ R80, R80, R5.reuse, -R7.reuse ;  /* 0x0000000550507223 */ /* 0x180fe20000010807 */
[-CC-:B------:R-:W-:Y:S01]  /*9450*/  FFMA.FTZ R82, R82, R5.reuse, -R7.reuse ;  /* 0x0000000552527223 */ /* 0x180fe20000010807 */
[----:B------:R-:W-:Y:S01]  /*9460*/  FFMA.FTZ R86, R86, R5, -R7 ;  /* 0x0000000556567223 */ /* 0x000fe20000010807 */
[----:B------:R-:W-:Y:S01]  /*9470*/  MUFU.EX2 R14, R14 ;  /* 0x0000000e000e7308 */ /* 0x000fe20000000800 */
[C---:B--2---:R-:W-:Y:S01]  /*9480*/  FADD.FTZ R42, R12.reuse, R3 ;  /* 0x000000030c2a7221 */ /* 0x044fe20000010000 */
[----:B------:R-:W-:-:S06]  /*9490*/  F2FP.BF16.F32.PACK_AB R181, R12, R181 ;  /* 0x000000b50cb5723e */ /* 0x000fcc00000010ff */
[----:B------:R-:W-:Y:S01]  /*94a0*/  MUFU.EX2 R177, R177 ;  /* 0x000000b100b17308 */ /* 0x000fe20000000800 */
[----:B------:R-:W-:Y:S02]  /*94b0*/  WARPGROUP.DEPBAR.LE gsb0, 0x0 ;  /* 0x00008000000079c5 */ /* 0x000fe40000010000 */
[----:B------:R-:W-:Y:S01]  /*94c0*/  WARPGROUP.ARRIVE ;  /* 0x00000000000079c5 */ /* 0x000fe20000000000 */
[-CC-:B------:R-:W-:Y:S01]  /*94d0*/  FFMA.FTZ R164, R204, R5.reuse, -R29.reuse ;  /* 0x00000005cca47223 */ /* 0x180fe2000001081d */
[-CC-:B------:R-:W-:Y:S01]  /*94e0*/  FFMA.FTZ R166, R178, R5.reuse, -R29.reuse ;  /* 0x00000005b2a67223 */ /* 0x180fe2000001081d */
[-C--:B------:R-:W-:Y:S02]  /*94f0*/  FFMA.FTZ R204, R222, R5.reuse, -R29 ;  /* 0x00000005decc7223 */ /* 0x080fe4000001081d */
[----:B------:R-:W-:Y:S01]  /*9500*/  MUFU.EX2 R20, R20 ;  /* 0x0000001400147308 */ /* 0x000fe20000000800 */
[-CC-:B------:R-:W-:Y:S01]  /*9510*/  FFMA.FTZ R165, R56, R5.reuse, -R7.reuse ;  /* 0x0000000538a57223 */ /* 0x180fe20000010807 */
[----:B------:R-:W-:Y:S01]  /*9520*/  HGMMA.64x128x16.F32.BF16 R88, R160, gdesc[UR8].tnspB, R88, gsb0 ;  /* 0x41e00008a0587df0 */ /* 0x000fe20008001858 */
[----:B------:R-:W-:Y:S01]  /*9530*/  UIADD3 UR10, UR6, 0x300, URZ ;  /* 0x00000300060a7890 */ /* 0x000fe2000fffe03f */
[----:B------:R-:W-:Y:S01]  /*9540*/  FFMA.FTZ R167, R60, R5, -R7 ;  /* 0x000000053ca77223 */ /* 0x000fe20000010807 */
[----:B------:R-:W-:Y:S01]  /*9550*/  UMOV UR11, 0x40000040 ;  /* 0x40000040000b7882 */ /* 0x000fe20000000000 */
[----:B------:R-:W-:-:S02]  /*9560*/  UIADD3 UR6, UR6, 0x380, URZ ;  /* 0x0000038006067890 */ /* 0x000fc4000fffe03f */
[----:B------:R-:W-:Y:S08]  /*9570*/  MUFU.EX2 R179, R179 ;  /* 0x000000b300b37308 */ /* 0x000ff00000000800 */
[----:B------:R-:W0:Y:S08]  /*9580*/  MUFU.EX2 R30, R30 ;  /* 0x0000001e001e7308 */ /* 0x000e300000000800 */
[----:B------:R-:W-:Y:S08]  /*9590*/  MUFU.EX2 R24, R24 ;  /* 0x0000001800187308 */ /* 0x000ff00000000800 */
[----:B------:R-:W-:Y:S01]  /*95a0*/  MUFU.EX2 R173, R173 ;  /* 0x000000ad00ad7308 */ /* 0x000fe20000000800 */
[----:B0-----:R-:W-:-:S07]  /*95b0*/  F2FP.BF16.F32.PACK_AB R178, R30, R15 ;  /* 0x0000000f1eb2723e */ /* 0x001fce00000010ff */
[----:B------:R-:W0:Y:S08]  /*95c0*/  MUFU.EX2 R32, R32 ;  /* 0x0000002000207308 */ /* 0x000e300000000800 */
[----:B------:R-:W-:Y:S08]  /*95d0*/  MUFU.EX2 R28, R28 ;  /* 0x0000001c001c7308 */ /* 0x000ff00000000800 */
[----:B------:R-:W-:Y:S01]  /*95e0*/  MUFU.EX2 R175, R175 ;  /* 0x000000af00af7308 */ /* 0x000fe20000000800 */
[----:B0-----:R-:W-:-:S07]  /*95f0*/  F2FP.BF16.F32.PACK_AB R172, R32, R17 ;  /* 0x0000001120ac723e */ /* 0x001fce00000010ff */
[----:B------:R-:W0:Y:S08]  /*9600*/  MUFU.EX2 R164, R164 ;  /* 0x000000a400a47308 */ /* 0x000e300000000800 */
[----:B------:R-:W-:Y:S08]  /*9610*/  MUFU.EX2 R34, R34 ;  /* 0x0000002200227308 */ /* 0x000ff00000000800 */
[----:B------:R1:W-:Y:S01]  /*9620*/  MUFU.EX2 R25, R176 ;  /* 0x000000b000197308 */ /* 0x0003e20000000800 */
[----:B0-----:R-:W-:-:S07]  /*9630*/  F2FP.BF16.F32.PACK_AB R174, R164, R21 ;  /* 0x00000015a4ae723e */ /* 0x001fce00000010ff */
[----:B------:R-:W-:Y:S01]  /*9640*/  MUFU.EX2 R169, R169 ;  /* 0x000000a900a97308 */ /* 0x000fe20000000800 */
[----:B-1----:R-:W-:-:S07]  /*9650*/  F2FP.BF16.F32.PACK_AB R176, R26, R13 ;  /* 0x0000000d1ab0723e */ /* 0x002fce00000010ff */
        /* <DEDUP_REMOVED lines=13> */
[----:B------:R-:W-:-:S05]  /*9730*/  @!P1 LEA R29, R29, UR37, 0x3 ;  /* 0x000000251d1d9c11 */ /* 0x000fca000f8e18ff */
[----:B------:R-:W-:Y:S01]  /*9740*/  @!P1 VIADD R29, R29, 0x34840 ;  /* 0x000348401d1d9836 */ /* 0x000fe20000000000 */
[----:B------:R-:W-:Y:S04]  /*9750*/  MUFU.EX2 R160, R160 ;  /* 0x000000a000a07308 */ /* 0x000fe80000000800 */
[----:B------:R-:W-:-:S04]  /*9760*/  @!P1 PRMT R29, RZ, 0x654, R29 ;  /* 0x00000654ff1d9816 */ /* 0x000fc8000000001d */
        /* <DEDUP_REMOVED lines=17> */
[----:B------:R-:W1:Y:S01]  /*9880*/  MUFU.EX2 R74, R74 ;  /* 0x0000004a004a7308 */ /* 0x000e620000000800 */
[----:B------:R-:W-:Y:S02]  /*9890*/  WARPGROUP.DEPBAR.LE gsb0, 0x0 ;  /* 0x00008000000079c5 */ /* 0x000fe40000010000 */
[----:B------:R-:W-:-:S05]  /*98a0*/  WARPGROUP.ARRIVE ;  /* 0x00000000000079c5 */ /* 0x000fca0000000000 */
[----:B------:R-:W-:Y:S01]  /*98b0*/  MUFU.EX2 R41, R41 ;  /* 0x0000002900297308 */ /* 0x000fe20000000800 */
[----:B0-----:R-:W-:Y:S01]  /*98c0*/  F2FP.BF16.F32.PACK_AB R156, R206, R39 ;  /* 0x00000027ce9c723e */ /* 0x001fe200000010ff */
[----:B------:R-:W-:Y:S01]  /*98d0*/  HGMMA.64x128x16.F32.BF16 R88, R152, gdesc[UR4].tnspB, R88, gsb0 ;  /* 0x41e0000498587df0 */ /* 0x000fe20008001858 */
[----:B-1----:R-:W-:-:S05]  /*98e0*/  F2FP.BF16.F32.PACK_AB R157, R74, R72 ;  /* 0x000000484a9d723e */ /* 0x002fca00000010ff */
[----:B------:R-:W-:Y:S08]  /*98f0*/  MUFU.EX2 R76, R76 ;  /* 0x0000004c004c7308 */ /* 0x000ff00000000800 */
        /* <DEDUP_REMOVED lines=27> */
[----:B------:R-:W-:Y:S02]  /*9ab0*/  F2FP.BF16.F32.PACK_AB R168, R166, R25 ;  /* 0x00000019a6a8723e */ /* 0x000fe400000010ff */
[----:B------:R-:W-:Y:S01]  /*9ac0*/  FADD.FTZ R3, R13, R42 ;  /* 0x0000002a0d037221 */ /* 0x000fe20000010000 */
[C---:B------:R-:W-:Y:S01]  /*9ad0*/  FADD.FTZ R44, R20.reuse, R29 ;  /* 0x0000001d142c7221 */ /* 0x040fe20000010000 */
        /* <DEDUP_REMOVED lines=19> */
[----:B0-----:R-:W-:Y:S02]  /*9c10*/  F2FP.BF16.F32.PACK_AB R155, R7, R86 ;  /* 0x00000056079b723e */ /* 0x001fe400000010ff */
[----:B------:R-:W-:Y:S01]  /*9c20*/  FADD.FTZ R42, R164, R3 ;  /* 0x00000003a42a7221 */ /* 0x000fe20000010000 */
[----:B------:R-:W-:Y:S01]  /*9c30*/  FADD.FTZ R9, R169, R44 ;  /* 0x0000002ca9097221 */ /* 0x000fe20000010000 */
[----:B------:R-:W-:-:S02]  /*9c40*/  F2FP.BF16.F32.PACK_AB R164, R160, R31 ;  /* 0x0000001fa0a4723e */ /* 0x000fc400000010ff */
[----:B------:R-:W-:Y:S01]  /*9c50*/  FADD.FTZ R3, R25, R42 ;  /* 0x0000002a19037221 */ /* 0x000fe20000010000 */
[C---:B------:R-:W-:Y:S01]  /*9c60*/  FADD.FTZ R16, R36.reuse, R9 ;  /* 0x0000000924107221 */ /* 0x040fe20000010000 */
[----:B------:R-:W-:Y:S02]  /*9c70*/  F2FP.BF16.F32.PACK_AB R169, R36, R169 ;  /* 0x000000a924a9723e */ /* 0x000fe400000010ff */
        /* <DEDUP_REMOVED lines=46> */
.L_x_2463:
        /* <DEDUP_REMOVED lines=67> */
.L_x_2473:
[----:B------:R-:W-:Y:S01]  /*a390*/  ULEA UR5, UR36, UR37, 0x3 ;  /* 0x0000002524057291 */ /* 0x000fe2000f8e183f */
[----:B------:R-:W-:-:S05]  /*a3a0*/  IMAD.U32 R0, RZ, RZ, UR38 ;  /* 0x00000026ff007e24 */ /* 0x000fca000f8e00ff */
[----:B------:R-:W-:-:S04]  /*a3b0*/  SHF.L.U32 R0, R0, 0x1f, RZ ;  /* 0x0000001f00007819 */ /* 0x000fc800000006ff */
[----:B------:R0:W1:Y:S01]  /*a3c0*/  SYNCS.PHASECHK.TRANS64.TRYWAIT P2, [UR5+0x34850], R0 ;  /* 0x03485000ff0075a7 */ /* 0x0000620008040145 */
[----:B------:R-:W-:Y:S05]  /*a3d0*/  @!P0 BRA `(.L_x_2474) ;  /* 0x0000000000048947 */ /* 0x000fea0003800000 */
[----:B------:R-:W-:Y:S01]  /*a3e0*/  BPT.TRAP 0x1 ;  /* 0x000000040000795c */ /* 0x000fe20000300000 */
.L_x_2474:
[----:B-1----:R-:W-:Y:S05]  /*a3f0*/  @P2 BRA `(.L_x_2475) ;  /* 0x0000000000082947 */ /* 0x002fea0003800000 */
[----:B------:R-:W1:Y:S02]  /*a400*/  SYNCS.PHASECHK.TRANS64.TRYWAIT P0, [UR5+0x34850], R0 ;  /* 0x03485000ff0075a7 */ /* 0x000e640008000145 */
[----:B-1----:R-:W-:Y:S05]  /*a410*/  @!P0 BRA `(.L_x_2476) ;  /* 0x0000009000288947 */ /* 0x002fea0003800000 */
.L_x_2475:
        /* <DEDUP_REMOVED lines=8> */
[----:B------:R-:W-:-:S03]  /*a4a0*/  VIADD R191, R191, 0x1 ;  /* 0x00000001bfbf7836 */ /* 0x000fc60000000000 */
[----:B------:R-:W-:-:S04]  /*a4b0*/  ULOP3.LUT UR4, UR37, 0x4000000, URZ, 0xfc, !UPT ;  /* 0x0400000025047892 */ /* 0x000fc8000f8efc3f */
[----:B------:R-:W-:Y:S02]  /*a4c0*/  ULEA UR4, UR36, UR4, 0xb ;  /* 0x0000000424047291 */ /* 0x000fe4000f8e583f */
[----:B------:R-:W-:-:S04]  /*a4d0*/  UIADD3 UR36, UR36, 0x1, URZ ;  /* 0x0000000124247890 */ /* 0x000fc8000fffe03f */
[----:B------:R-:W-:Y:S01]  /*a4e0*/  UISETP.NE.AND UP0, UPT, UR36, 0x2, UPT ;  /* 0x000000022400788c */ /* 0x000fe2000bf05270 */
[----:B------:R-:W-:Y:S02]  /*a4f0*/  UMOV UR6, UR4 ;  /* 0x0000000400067c82 */ /* 0x000fe40008000000 */
[----:B------:R-:W-:Y:S01]  /*a500*/  HGMMA.64x128x16.F32.BF16 R24, R180, gdesc[UR4].tnspB, R24, gsb0 ;  /* 0x41e00004b4187df0 */ /* 0x000fe20008001818 */
[----:B------:R-:W-:Y:S01]  /*a510*/  UIADD3 UR6, UR4, 0x80, URZ ;  /* 0x0000008004067890 */ /* 0x000fe2000fffe03f */
[----:B-1----:R-:W-:Y:S01]  /*a520*/  FADD.FTZ R7, R7, R4 ;  /* 0x0000000407077221 */ /* 0x002fe20000010000 */
[----:B------:R-:W-:Y:S01]  /*a530*/  UMOV UR7, 0x40000040 ;  /* 0x4000004000077882 */ /* 0x000fe20000000000 */
[----:B------:R-:W-:Y:S02]  /*a540*/  IMAD.MOV.U32 R4, RZ, RZ, RZ ;  /* 0x000000ffff047224 */ /* 0x000fe400078e00ff */
[----:B0-----:R-:W-:Y:S01]  /*a550*/  FADD.FTZ R2, R0, R3 ;  /* 0x0000000300027221 */ /* 0x001fe20000010000 */
[----:B------:R-:W-:Y:S01]  /*a560*/  IMAD.MOV.U32 R3, RZ, RZ, RZ ;  /* 0x000000ffff037224 */ /* 0x000fe200078e00ff */
[----:B------:R-:W0:Y:S01]  /*a570*/  SHFL.BFLY PT, R0, R7, 0x1, 0x1f ;  /* 0x0c201f0007007f89 */ /* 0x000e2200000e0000 */
[----:B------:R-:W-:-:S03]  /*a580*/  USEL UR36, UR36, URZ, UP0 ;  /* 0x0000003f24247287 */ /* 0x000fc60008000000 */
[----:B------:R-:W1:Y:S01]  /*a590*/  SHFL.BFLY PT, R9, R2, 0x1, 0x1f ;  /* 0x0c201f0002097f89 */ /* 0x000e6200000e0000 */
[----:B0-----:R-:W-:Y:S01]  /*a5a0*/  FADD.FTZ R11, R7, R0 ;  /* 0x00000000070b7221 */ /* 0x001fe20000010000 */
[----:B------:R-:W-:Y:S02]  /*a5b0*/  IMAD.MOV.U32 R0, RZ, RZ, -0x800000 ;  /* 0xff800000ff007424 */ /* 0x000fe400078e00ff */
[----:B-1----:R-:W-:Y:S02]  /*a5c0*/  FADD.FTZ R12, R2, R9 ;  /* 0x00000009020c7221 */ /* 0x002fe40000010000 */
[----:B------:R-:W-:Y:S01]  /*a5d0*/  FSETP.NE.FTZ.AND P0, PT, R11, RZ, PT ;  /* 0x000000ff0b00720b */ /* 0x000fe20003f15000 */
[----:B------:R-:W-:Y:S02]  /*a5e0*/  IMAD.MOV.U32 R2, RZ, RZ, -0x800000 ;  /* 0xff800000ff027424 */ /* 0x000fe400078e00ff */
[----:B------:R-:W-:-:S10]  /*a5f0*/  FSETP.NE.FTZ.AND P2, PT, R12, RZ, PT ;  /* 0x000000ff0c00720b */ /* 0x000fd40003f55000 */
[C---:B------:R-:W-:Y:S01]  /*a600*/  @P0 FMUL.FTZ R7, R5.reuse, 0.69314718246459960938 ;  /* 0x3f31721805070820 */ /* 0x040fe20000410000 */
[----:B------:R-:W0:Y:S02]  /*a610*/  @P0 MUFU.LG2 R8, R11 ;  /* 0x0000000b00080308 */ /* 0x000e240000000c00 */
[----:B------:R-:W-:Y:S01]  /*a620*/  @P2 FMUL.FTZ R14, R5, 0.69314718246459960938 ;  /* 0x3f317218050e2820 */ /* 0x000fe20000410000 */
[----:B------:R-:W-:-:S05]  /*a630*/  @!P1 VIADD R5, R13, 0x34860 ;  /* 0x000348600d059836 */ /* 0x000fca0000000000 */
[----:B------:R-:W1:Y:S01]  /*a640*/  @P2 MUFU.LG2 R9, R12 ;  /* 0x0000000c00092308 */ /* 0x000e620000000c00 */
[----:B------:R-:W-:-:S07]  /*a650*/  @!P1 PRMT R5, RZ, 0x654, R5 ;  /* 0x00000654ff059816 */ /* 0x000fce0000000005 */
        /* <DEDUP_REMOVED lines=109> */
.L_x_2446:
        /* <DEDUP_REMOVED lines=24> */
[----:B------:R-:W-:Y:S02]  /*aeb0*/  MOV R16, R3 ;  /* 0x0000000300107202 */ /* 0x000fe40000000f00 */
[----:B--2---:R-:W-:-:S03]  /*aec0*/  MOV R17, R4 ;  /* 0x0000000400117202 */ /* 0x004fc60000000f00 */
[----:B------:R-:W-:-:S03]  /*aed0*/  IMAD.WIDE R4, R195, 0x2, R16 ;  /* 0x00000002c3047825 */ /* 0x000fc600078e0210 */
[C---:B------:R-:W-:Y:S02]  /*aee0*/  LOP3.LUT R9, R4.reuse, 0x380, RZ, 0xc0, !PT ;  /* 0x0000038004097812 */ /* 0x040fe400078ec0ff */
[C---:B------:R-:W-:Y:S02]  /*aef0*/  IADD3 R97, P5, R4.reuse, 0x40, RZ ;  /* 0x0000004004617810 */ /* 0x040fe40007fbe0ff */
[----:B------:R-:W-:Y:S02]  /*af00*/  IADD3 R99, P4, R4, 0x60, RZ ;  /* 0x0000006004637810 */ /* 0x000fe40007f9e0ff */
[----:B------:R-:W-:Y:S01]  /*af10*/  SHF.R.U64 R9, R9, 0x3, RZ ;  /* 0x0000000309097819 */ /* 0x000fe200000012ff */
[----:B------:R-:W-:Y:S01]  /*af20*/  IMAD.X R25, RZ, RZ, R5, P5 ;  /* 0x000000ffff197224 */ /* 0x000fe200028e0605 */
[----:B------:R-:W-:Y:S02]  /*af30*/  LOP3.LUT R14, R97, 0x380, RZ, 0xc0, !PT ;  /* 0x00000380610e7812 */ /* 0x000fe400078ec0ff */
[----:B------:R-:W-:-:S02]  /*af40*/  LOP3.LUT R20, R99, 0x380, RZ, 0xc0, !PT ;  /* 0x0000038063147812 */ /* 0x000fc400078ec0ff */
[C---:B------:R-:W-:Y:S02]  /*af50*/  IADD3 R31, P6, R4.reuse, 0x20, RZ ;  /* 0x00000020041f7810 */ /* 0x040fe40007fde0ff */
[C---:B------:R-:W-:Y:S02]  /*af60*/  IADD3 R101, P3, R4.reuse, 0x4000, RZ ;  /* 0x0000400004657810 */ /* 0x040fe40007f7e0ff */
[C---:B------:R-:W-:Y:S01]  /*af70*/  IADD3 R103, P2, R4.reuse, 0x4020, RZ ;  /* 0x0000402004677810 */ /* 0x040fe20007f5e0ff */
[--C-:B------:R-:W-:Y:S01]  /*af80*/  IMAD.X R27, RZ, RZ, R5.reuse, P6 ;  /* 0x000000ffff1b7224 */ /* 0x100fe200030e0605 */
[C---:B------:R-:W-:Y:S01]  /*af90*/  IADD3 R105, P1, R4.reuse, 0x4040, RZ ;  /* 0x0000404004697810 */ /* 0x040fe20007f3e0ff */
[--C-:B------:R-:W-:Y:S01]  /*afa0*/  IMAD.X R13, RZ, RZ, R5.reuse, P3 ;  /* 0x000000ffff0d7224 */ /* 0x100fe200018e0605 */
[----:B------:R-:W-:Y:S01]  /*afb0*/  BAR.SYNC.DEFER_BLOCKING 0x1, 0x100 ;  /* 0x0044000000007b1d */ /* 0x000fe20000010000 */
[----:B------:R-:W-:Y:S01]  /*afc0*/  IADD3 R88, P0, R4, 0x4060, RZ ;  /* 0x0000406004587810 */ /* 0x000fe20007f1e0ff */
[--C-:B------:R-:W-:Y:S01]  /*afd0*/  IMAD.X R11, RZ, RZ, R5.reuse, P2 ;  /* 0x000000ffff0b7224 */ /* 0x100fe200010e0605 */
[----:B------:R-:W-:Y:S01]  /*afe0*/  LOP3.LUT R4, R9, R4, RZ, 0x3c, !PT ;  /* 0x0000000409047212 */ /* 0x000fe200078e3cff */
[--C-:B------:R-:W-:Y:S01]  /*aff0*/  IMAD.X R9, RZ, RZ, R5.reuse, P1 ;  /* 0x000000ffff097224 */ /* 0x100fe200008e0605 */
[----:B------:R-:W-:Y:S01]  /*b000*/  SHF.R.U64 R14, R14, 0x3, RZ ;  /* 0x000000030e0e7819 */ /* 0x000fe200000012ff */
[----:B------:R-:W-:Y:S01]  /*b010*/  IMAD.X R21, RZ, RZ, R5, P0 ;  /* 0x000000ffff157224 */ /* 0x000fe200000e0605 */
[----:B------:R-:W-:-:S02]  /*b020*/  SHF.R.U64 R20, R20, 0x3, RZ ;  /* 0x0000000314147819 */ /* 0x000fc400000012ff */
[-C--:B------:R-:W-:Y:S02]  /*b030*/  IADD3.X R15, RZ, R5.reuse, RZ, P4, !PT ;  /* 0x00000005ff0f7210 */ /* 0x080fe400027fe4ff */
[----:B------:R-:W-:Y:S02]  /*b040*/  MOV R94, R4 ;  /* 0x00000004005e7202 */ /* 0x000fe40000000f00 */
[----:B------:R-:W-:Y:S02]  /*b050*/  LOP3.LUT R24, R14, R97, RZ, 0x3c, !PT ;  /* 0x000000610e187212 */ /* 0x000fe400078e3cff */
[----:B------:R-:W-:Y:S02]  /*b060*/  F2FP.BF16.F32.PACK_AB R5, R8, R93 ;  /* 0x0000005d0805723e */ /* 0x000fe400000010ff */
[----:B------:R-:W-:Y:S02]  /*b070*/  LOP3.LUT R14, R20, R99, RZ, 0x3c, !PT ;  /* 0x00000063140e7212 */ /* 0x000fe400078e3cff */
[----:B------:R-:W-:-:S02]  /*b080*/  LOP3.LUT R8, R103, 0x380, RZ, 0xc0, !PT ;  /* 0x0000038067087812 */ /* 0x000fc400078ec0ff */
[----:B------:R-:W-:Y:S02]  /*b090*/  LOP3.LUT R12, R31, 0x380, RZ, 0xc0, !PT ;  /* 0x000003801f0c7812 */ /* 0x000fe400078ec0ff */
[----:B------:R-:W-:Y:S02]  /*b0a0*/  LOP3.LUT R20, R105, 0x380, RZ, 0xc0, !PT ;  /* 0x0000038069147812 */ /* 0x000fe400078ec0ff */
[----:B------:R-:W-:Y:S02]  /*b0b0*/  SHF.R.U64 R8, R8, 0x3, RZ ;  /* 0x0000000308087819 */ /* 0x000fe400000012ff */
[----:B------:R-:W-:Y:S02]  /*b0c0*/  SHF.R.U64 R12, R12, 0x3, RZ ;  /* 0x000000030c0c7819 */ /* 0x000fe400000012ff */
[----:B------:R-:W-:Y:S02]  /*b0d0*/  SHF.R.U64 R20, R20, 0x3, RZ ;  /* 0x0000000314147819 */ /* 0x000fe400000012ff */
[----:B------:R-:W-:-:S02]  /*b0e0*/  F2FP.BF16.F32.PACK_AB R4, R10, R95 ;  /* 0x0000005f0a04723e */ /* 0x000fc400000010ff */
[----:B------:R-:W-:Y:S02]  /*b0f0*/  LOP3.LUT R10, R8, R103, RZ, 0x3c, !PT ;  /* 0x00000067080a7212 */ /* 0x000fe400078e3cff */
[----:B-1----:R-:W-:Y:S01]  /*b100*/  LOP3.LUT R44, R101, 0x380, RZ, 0xc0, !PT ;  /* 0x00000380652c7812 */ /* 0x002fe200078ec0ff */
[----:B------:R1:W-:Y:S01]  /*b110*/  STSM.16.M88.4 [R94], R4 ;  /* 0x000000045e007844 */ /* 0x0003e20000000200 */
[----:B------:R-:W-:Y:S02]  /*b120*/  LOP3.LUT R26, R12, R31, RZ, 0x3c, !PT ;  /* 0x0000001f0c1a7212 */ /* 0x000fe400078e3cff */
[----:B------:R-:W-:Y:S02]  /*b130*/  LOP3.LUT R8, R20, R105, RZ, 0x3c, !PT ;  /* 0x0000006914087212 */ /* 0x000fe400078e3cff */
[----:B------:R-:W-:Y:S02]  /*b140*/  LOP3.LUT R31, R88, 0x380, RZ, 0xc0, !PT ;  /* 0x00000380581f7812 */ /* 0x000fe400078ec0ff */
[----:B------:R-:W-:-:S02]  /*b150*/  SHF.R.U64 R44, R44, 0x3, RZ ;  /* 0x000000032c2c7819 */ /* 0x000fc400000012ff */
[----:B------:R-:W-:Y:S02]  /*b160*/  MOV R30, R8 ;  /* 0x00000008001e7202 */ /* 0x000fe40000000f00 */
[----:B------:R-:W-:Y:S02]  /*b170*/  SHF.R.U64 R31, R31, 0x3, RZ ;  /* 0x000000031f1f7819 */ /* 0x000fe400000012ff */
[----:B------:R-:W-:Y:S02]  /*b180*/  F2FP.BF16.F32.PACK_AB R9, R35, R34 ;  /* 0x000000222309723e */ /* 0x000fe400000010ff */
[----:B------:R-:W2:Y:S01]  /*b190*/  LDC.64 R34, c[0x0][0xc00] ;  /* 0x00030000ff227b82 */ /* 0x000ea20000000a00 */
[----:B------:R-:W-:Y:S02]  /*b1a0*/  LOP3.LUT R12, R44, R101, RZ, 0x3c, !PT ;  /* 0x000000652c0c7212 */ /* 0x000fe400078e3cff */
[----:B------:R-:W-:Y:S02]  /*b1b0*/  LOP3.LUT R20, R31, R88, RZ, 0x3c, !PT ;  /* 0x000000581f147212 */ /* 0x000fe400078e3cff */
[----:B------:R-:W-:-:S02]  /*b1c0*/  MOV R31, R10 ;  /* 0x0000000a001f7202 */ /* 0x000fc40000000f00 */
[----:B------:R-:W-:Y:S02]  /*b1d0*/  MOV R92, R26 ;  /* 0x0000001a005c7202 */ /* 0x000fe40000000f00 */
[----:B------:R-:W-:Y:S02]  /*b1e0*/  F2FP.BF16.F32.PACK_AB R8, R89, R90 ;  /* 0x0000005a5908723e */ /* 0x000fe400000010ff */
[----:B------:R-:W-:Y:S02]  /*b1f0*/  F2FP.BF16.F32.PACK_AB R10, R37, R36 ;  /* 0x00000024250a723e */ /* 0x000fe400000010ff */
[----:B------:R-:W-:Y:S02]  /*b200*/  F2FP.BF16.F32.PACK_AB R11, R39, R38 ;  /* 0x00000026270b723e */ /* 0x000fe400000010ff */
[----:B------:R-:W-:Y:S02]  /*b210*/  MOV R91, R24 ;  /* 0x00000018005b7202 */ /* 0x000fe40000000f00 */
[----:B------:R-:W-:Y:S01]  /*b220*/  MOV R88, R14 ;  /* 0x0000000e00587202 */ /* 0x000fe20000000f00 */
[----:B------:R-:W-:Y:S01]  /*b230*/  STSM.16.M88.4 [R92], R8 ;  /* 0x000000085c007844 */ /* 0x000fe20000000200 */
[----:B------:R-:W-:-:S02]  /*b240*/  MOV R44, R12 ;  /* 0x0000000c002c7202 */ /* 0x000fc40000000f00 */
[----:B-1----:R-:W-:Y:S02]  /*b250*/  F2FP.BF16.F32.PACK_AB R4, R41, R40 ;  /* 0x000000282904723e */ /* 0x002fe400000010ff */
[----:B------:R-:W-:Y:S02]  /*b260*/  F2FP.BF16.F32.PACK_AB R5, R43, R42 ;  /* 0x0000002a2b05723e */ /* 0x000fe400000010ff */
[----:B------:R-:W-:Y:S02]  /*b270*/  F2FP.BF16.F32.PACK_AB R6, R32, R33 ;  /* 0x000000212006723e */ /* 0x000fe400000010ff */
[----:B------:R-:W-:Y:S02]  /*b280*/  F2FP.BF16.F32.PACK_AB R7, R28, R29 ;  /* 0x0000001d1c07723e */ /* 0x000fe400000010ff */
[----:B------:R-:W-:Y:S02]  /*b290*/  F2FP.BF16.F32.PACK_AB R12, R49, R48 ;  /* 0x00000030310c723e */ /* 0x000fe400000010ff */
[----:B------:R-:W-:Y:S01]  /*b2a0*/  F2FP.BF16.F32.PACK_AB R13, R51, R50 ;  /* 0x00000032330d723e */ /* 0x000fe200000010ff */
[----:B------:R1:W-:Y:S01]  /*b2b0*/  STSM.16.M88.4 [R91], R4 ;  /* 0x000000045b007844 */ /* 0x0003e20000000200 */
[----:B------:R-:W-:-:S02]  /*b2c0*/  F2FP.BF16.F32.PACK_AB R14, R53, R52 ;  /* 0x00000034350e723e */ /* 0x000fc400000010ff */
[----:B------:R-:W-:Y:S02]  /*b2d0*/  F2FP.BF16.F32.PACK_AB R15, R55, R54 ;  /* 0x00000036370f723e */ /* 0x000fe400000010ff */
[----:B------:R-:W-:Y:S02]  /*b2e0*/  F2FP.BF16.F32.PACK_AB R24, R57, R56 ;  /* 0x000000383918723e */ /* 0x000fe400000010ff */
[----:B------:R-:W-:Y:S01]  /*b2f0*/  F2FP.BF16.F32.PACK_AB R25, R59, R58 ;  /* 0x0000003a3b19723e */ /* 0x000fe200000010ff */
[----:B------:R-:W-:Y:S01]  /*b300*/  STSM.16.M88.4 [R88], R12 ;  /* 0x0000000c58007844 */ /* 0x000fe20000000200 */
[----:B------:R-:W-:Y:S02]  /*b310*/  F2FP.BF16.F32.PACK_AB R26, R61, R60 ;  /* 0x0000003c3d1a723e */ /* 0x000fe400000010ff */
[----:B------:R-:W-:Y:S02]  /*b320*/  F2FP.BF16.F32.PACK_AB R27, R63, R62 ;  /* 0x0000003e3f1b723e */ /* 0x000fe400000010ff */
[----:B------:R-:W-:Y:S01]  /*b330*/  MOV R21, R20 ;  /* 0x0000001400157202 */ /* 0x000fe20000000f00 */
[----:B------:R-:W-:Y:S01]  /*b340*/  IMAD.MOV.U32 R20, RZ, RZ, RZ ;  /* 0x000000ffff147224 */ /* 0x000fe200078e00ff */
[----:B------:R-:W-:Y:S01]  /*b350*/  ISETP.NE.U32.AND P2, PT, RZ, UR4, PT ;  /* 0x00000004ff007c0c */ /* 0x000fe2000bf45070 */
[----:B------:R3:W-:Y:S01]  /*b360*/  STSM.16.M88.4 [R44], R24 ;  /* 0x000000182c007844 */ /* 0x0007e20000000200 */
[----:B--2---:R-:W-:Y:S01]  /*b370*/  ISETP.NE.U32.AND P0, PT, R34, RZ, PT ;  /* 0x000000ff2200720c */ /* 0x004fe20003f05070 */
[C---:B-1----:R-:W-:Y:S01]  /*b380*/  IMAD.SHL.U32 R5, R185.reuse, 0x4, RZ ;  /* 0x00000004b9057824 */ /* 0x042fe200078e00ff */
[----:B------:R-:W-:Y:S01]  /*b390*/  SHF.L.U64.HI R10, R185, 0x2, R189 ;  /* 0x00000002b90a7819 */ /* 0x000fe200000102bd */
[----:B------:R1:W-:Y:S01]  /*b3a0*/  STSM.16.M88.4 [R31], R64 ;  /* 0x000000401f007844 */ /* 0x0003e20000000200 */
[----:B------:R-:W-:-:S02]  /*b3b0*/  ISETP.NE.AND.EX P2, PT, RZ, UR5, PT, P2 ;  /* 0x00000005ff007c0c */ /* 0x000fc4000bf45320 */
[----:B------:R-:W-:Y:S01]  /*b3c0*/  ISETP.NE.AND.EX P0, PT, R35, RZ, PT, P0 ;  /* 0x000000ff2300720c */ /* 0x000fe20003f05300 */
[----:B------:R1:W-:Y:S01]  /*b3d0*/  STSM.16.M88.4 [R30], R72 ;  /* 0x000000481e007844 */ /* 0x0003e20000000200 */
[----:B------:R-:W-:-:S03]  /*b3e0*/  IADD3 R6, P1, R5, R34, RZ ;  /* 0x0000002205067210 */ /* 0x000fc60007f3e0ff */
[----:B------:R1:W-:Y:S02]  /*b3f0*/  STSM.16.M88.4 [R21], R80 ;  /* 0x0000005015007844 */ /* 0x0003e40000000200 */
[----:B------:R-:W-:Y:S01]  /*b400*/  IMAD.X R7, R10, 0x1, R35, P1 ;  /* 0x000000010a077824 */ /* 0x000fe200008e0623 */
[----:B------:R-:W-:Y:S03]  /*b410*/  BAR.SYNC.DEFER_BLOCKING 0x1, 0x100 ;  /* 0x0044000000007b1d */ /* 0x000fe60000010000 */
[----:B------:R-:W-:-:S03]  /*b420*/  @P2 IADD3 R4, P3, R5, UR4, RZ ;  /* 0x0000000405042c10 */ /* 0x000fc6000ff7e0ff */
[----:B------:R-:W-:Y:S01]  /*b430*/  ULDC UR4, c[0x0][0xa88] ;  /* 0x0002a20000047ab9 */ /* 0x000fe20000000800 */
[----:B------:R-:W-:Y:S01]  /*b440*/  @P2 IADD3.X R5, R10, UR5, RZ, P3, !PT ;  /* 0x000000050a052c10 */ /* 0x000fe20009ffe4ff */
[----:B------:R-:W-:Y:S01]  /*b450*/  IMAD.U32 R9, RZ, RZ, UR4 ;  /* 0x00000004ff097e24 */ /* 0x000fe2000f8e00ff */
[----:B---3--:R-:W2:Y:S01]  /*b460*/  LDC R44, c[0x0][0xbe8] ;  /* 0x0002fa00ff2c7b82 */ /* 0x008ea20000000800 */
[----:B------:R1:W5:Y:S04]  /*b470*/  @P0 LDG.E R20, desc[UR56][R6.64] ;  /* 0x0000003806140981 */ /* 0x000368000c1e1900 */
[----:B------:R1:W5:Y:S01]  /*b480*/  @P2 LDG.E R9, desc[UR56][R4.64] ;  /* 0x0000003804092981 */ /* 0x000362000c1e1900 */
[----:B--2---:R-:W-:-:S13]  /*b490*/  ISETP.NE.AND P1, PT, R44, 0x1, PT ;  /* 0x000000012c00780c */ /* 0x004fda0003f25270 */
[----:B------:R-:W2:Y:S08]  /*b4a0*/  @P1 LDC R8, c[0x0][0xbec] ;  /* 0x0002fb00ff081b82 */ /* 0x000eb00000000800 */
[----:B------:R-:W3:Y:S01]  /*b4b0*/  @P1 LDC R11, c[0x0][0xbf0] ;  /* 0x0002fc00ff0b1b82 */ /* 0x000ee20000000800 */
[----:B-1----:R-:W-:Y:S05]  /*b4c0*/  @P2 BRA `(.L_x_2479) ;  /* 0x0000000000102947 */ /* 0x002fea0003800000 */
[----:B------:R-:W-:Y:S05]  /*b4d0*/  @!P0 BRA `(.L_x_2479) ;  /* 0x00000000000c8947 */ /* 0x000fea0003800000 */
[----:B------:R-:W4:Y:S04]  /*b4e0*/  LDG.E R4, desc[UR56][R6.64] ;  /* 0x0000003806047981 */ /* 0x000f28000c1e1900 */
[----:B-----5:R-:W4:Y:S02]  /*b4f0*/  LDG.E R9, desc[UR56][R6.64+0x4] ;  /* 0x0000043806097981 */ /* 0x020f24000c1e1900 */
[----:B----4-:R-:W-:-:S07]  /*b500*/  IMAD.IADD R9, R9, 0x1, -R4 ;  /* 0x0000000109097824 */ /* 0x010fce00078e0a04 */
.L_x_2479:
[----:B------:R-:W-:Y:S01]  /*b510*/  SHF.R.S32.HI R52, RZ, 0x1f, R188 ;  /* 0x0000001fff347819 */ /* 0x000fe200000114bc */
[----:B------:R-:W-:Y:S01]  /*b520*/  IMAD.IADD R15, R184, 0x1, R18 ;  /* 0x00000001b80f7824 */ /* 0x000fe200078e0212 */
[----:B------:R-:W-:Y:S01]  /*b530*/  ULDC.64 UR4, c[0x0][0xb90] ;  /* 0x0002e40000047ab9 */ /* 0x000fe20000000a00 */
[----:B-----5:R-:W-:Y:S01]  /*b540*/  SHF.R.S32.HI R21, RZ, 0x1f, R20 ;  /* 0x0000001fff157819 */ /* 0x020fe20000011414 */
[----:B------:R-:W-:Y:S01]  /*b550*/  IMAD.IADD R24, R194, 0x1, R18 ;  /* 0x00000001c2187824 */ /* 0x000fe200078e0212 */
[----:B------:R-:W-:Y:S01]  /*b560*/  SEL R189, R189, RZ, !P0 ;  /* 0x000000ffbdbd7207 */ /* 0x000fe20004000000 */
[----:B------:R-:W-:Y:S01]  /*b570*/  IMAD R5, R52, UR4, RZ ;  /* 0x0000000434057c24 */ /* 0x000fe2000f8e02ff */
[----:B------:R-:W-:Y:S01]  /*b580*/  SEL R185, R185, RZ, !P0 ;  /* 0x000000ffb9b97207 */ /* 0x000fe20004000000 */
[----:B--2---:R-:W-:Y:S01]  /*b590*/  @P1 IMAD.HI.U32 R6, R15, R8, RZ ;  /* 0x000000080f061227 */ /* 0x004fe200078e00ff */
[----:B------:R-:W1:Y:S03]  /*b5a0*/  @P1 LDC R55, c[0x0][0xbec] ;  /* 0x0002fb00ff371b82 */ /* 0x000e660000000800 */
[----:B------:R-:W-:Y:S01]  /*b5b0*/  IMAD.MOV.U32 R7, RZ, RZ, R15 ;  /* 0x000000ffff077224 */ /* 0x000fe200078e000f */
[----:B---3--:R-:W-:Y:S01]  /*b5c0*/  @P1 SHF.R.U32.HI R7, RZ, R11, R6 ;  /* 0x0000000bff071219 */ /* 0x008fe20000011606 */
[----:B------:R-:W-:-:S02]  /*b5d0*/  IMAD R13, R188, UR5, R5 ;  /* 0x00000005bc0d7c24 */ /* 0x000fc4000f8e0205 */
[----:B------:R-:W-:Y:S01]  /*b5e0*/  IMAD.WIDE.U32 R4, R188, UR4, R20 ;  /* 0x00000004bc047c25 */ /* 0x000fe2000f8e0014 */
[----:B------:R-:W-:-:S03]  /*b5f0*/  ULDC.64 UR4, c[0x0][0xb98] ;  /* 0x0002e60000047ab9 */ /* 0x000fc60000000a00 */
[----:B------:R-:W-:Y:S02]  /*b600*/  IMAD R11, R190, 0x40, R22 ;  /* 0x00000040be0b7824 */ /* 0x000fe400078e0216 */
[----:B------:R-:W-:Y:S02]  /*b610*/  IMAD.IADD R5, R5, 0x1, R13 ;  /* 0x0000000105057824 */ /* 0x000fe400078e020d */
[----:B------:R-:W-:Y:S02]  /*b620*/  IMAD.MOV R13, RZ, RZ, -R7 ;  /* 0x000000ffff0d7224 */ /* 0x000fe400078e0a07 */
[----:B------:R-:W-:-:S04]  /*b630*/  IMAD.WIDE R16, R11, 0x2, R16 ;  /* 0x000000020b107825 */ /* 0x000fc800078e0210 */
[----:B------:R-:W-:Y:S01]  /*b640*/  IMAD R6, R189, UR4, RZ ;  /* 0x00000004bd067c24 */ /* 0x000fe2000f8e02ff */
[C---:B------:R-:W-:Y:S01]  /*b650*/  IADD3 R41, P6, R16.reuse, 0x4000, RZ ;  /* 0x0000400010297810 */ /* 0x040fe20007fde0ff */
[----:B------:R-:W-:Y:S01]  /*b660*/  IMAD.WIDE.U32 R4, R185, UR4, R4 ;  /* 0x00000004b9047c25 */ /* 0x000fe2000f8e0004 */
[----:B------:R-:W-:Y:S02]  /*b670*/  IADD3 R37, P5, R16, 0x5000, RZ ;  /* 0x0000500010257810 */ /* 0x000fe40007fbe0ff */
[----:B------:R-:W-:Y:S01]  /*b680*/  LOP3.LUT R40, R41, 0x380, RZ, 0xc0, !PT ;  /* 0x0000038029287812 */ /* 0x000fe200078ec0ff */
[----:B------:R-:W-:Y:S01]  /*b690*/  IMAD R11, R44, R13, R15 ;  /* 0x0000000d2c0b7224 */ /* 0x000fe200078e020f */
[----:B------:R-:W-:Y:S01]  /*b6a0*/  SHF.R.S32.HI R13, RZ, 0x1f, R7 ;  /* 0x0000001fff0d7819 */ /* 0x000fe20000011407 */
[----:B------:R-:W-:Y:S01]  /*b6b0*/  IMAD R8, R185, UR5, R6 ;  /* 0x00000005b9087c24 */ /* 0x000fe2000f8e0206 */
[----:B------:R-:W-:Y:S01]  /*b6c0*/  IADD3 R4, P2, R7, R4, RZ ;  /* 0x0000000407047210 */ /* 0x000fe20007f5e0ff */
[----:B------:R-:W-:Y:S01]  /*b6d0*/  ULDC.64 UR4, c[0x0][0xb88] ;  /* 0x0002e20000047ab9 */ /* 0x000fe20000000a00 */
[----:B------:R-:W-:Y:S01]  /*b6e0*/  SHF.R.S32.HI R6, RZ, 0x1f, R11 ;  /* 0x0000001fff067819 */ /* 0x000fe2000001140b */
[----:B------:R-:W-:Y:S01]  /*b6f0*/  IMAD R53, R9, R44, RZ ;  /* 0x0000002c09357224 */ /* 0x000fe200078e02ff */
[----:B------:R-:W-:-:S02]  /*b700*/  IADD3.X R5, R13, R5, R8, P2, !PT ;  /* 0x000000050d057210 */ /* 0x000fc400017fe408 */
[----:B------:R-:W-:Y:S01]  /*b710*/  IADD3 R7, P3, R16, 0x2000, RZ ;  /* 0x0000200010077810 */ /* 0x000fe20007f7e0ff */
[----:B------:R-:W-:Y:S01]  /*b720*/  IMAD R6, R6, UR4, RZ ;  /* 0x0000000406067c24 */ /* 0x000fe2000f8e02ff */
[----:B------:R-:W-:Y:S01]  /*b730*/  IADD3 R15, P0, R16, 0x1000, RZ ;  /* 0x00001000100f7810 */ /* 0x000fe20007f1e0ff */
[----:B------:R-:W-:Y:S01]  /*b740*/  IMAD.WIDE.U32 R4, R11, UR4, R4 ;  /* 0x000000040b047c25 */ /* 0x000fe2000f8e0004 */
[----:B------:R-:W-:Y:S02]  /*b750*/  LOP3.LUT R8, R7, 0x380, RZ, 0xc0, !PT ;  /* 0x0000038007087812 */ /* 0x000fe400078ec0ff */
[----:B------:R-:W-:Y:S01]  /*b760*/  LOP3.LUT R36, R37, 0x380, RZ, 0xc0, !PT ;  /* 0x0000038025247812 */ /* 0x000fe200078ec0ff */
[----:B------:R-:W-:Y:S01]  /*b770*/  IMAD R13, R11, UR5, R6 ;  /* 0x000000050b0d7c24 */ /* 0x000fe2000f8e0206 */
[----:B------:R-:W-:Y:S01]  /*b780*/  ULDC.64 UR4, c[0x0][0xb50] ;  /* 0x0002d40000047ab9 */ /* 0x000fe20000000a00 */
[----:B------:R-:W-:Y:S01]  /*b790*/  SHF.R.U64 R8, R8, 0x3, RZ ;  /* 0x0000000308087819 */ /* 0x000fe200000012ff */
[----:B------:R-:W-:Y:S01]  /*b7a0*/  VIADD R6, R24, 0x8 ;  /* 0x0000000818067836 */ /* 0x000fe20000000000 */
[----:B------:R-:W-:Y:S01]  /*b7b0*/  LEA R10, P4, R4, UR4, 0x2 ;  /* 0x00000004040a7c11 */ /* 0x000fe2000f8810ff */
[----:B------:R-:W-:Y:S01]  /*b7c0*/  IMAD.IADD R11, R5, 0x1, R13 ;  /* 0x00000001050b7824 */ /* 0x000fe200078e020d */
[----:B------:R-:W-:Y:S01]  /*b7d0*/  LOP3.LUT R8, R8, R7, RZ, 0x3c, !PT ;  /* 0x0000000708087212 */ /* 0x000fe200078e3cff */
[----:B------:R-:W-:Y:S01]  /*b7e0*/  IMAD.X R9, RZ, RZ, R17, P3 ;  /* 0x000000ffff097224 */ /* 0x000fe200018e0611 */
[----:B------:R-:W-:Y:S01]  /*b7f0*/  IADD3 R7, P2, R16, 0x3000, RZ ;  /* 0x0000300010077810 */ /* 0x000fe20007f5e0ff */
[----:B------:R-:W-:Y:S01]  /*b800*/  SHFL.IDX PT, R48, R10, RZ, 0x1c1f ;  /* 0x001c1fff0a307589 */ /* 0x000fe200000e0000 */
[----:B------:R-:W-:Y:S01]  /*b810*/  LEA.HI.X R14, R4, UR5, R11, 0x2, P4 ;  /* 0x00000005040e7c11 */ /* 0x000fe2000a0f140b */
[----:B------:R-:W-:Y:S01]  /*b820*/  ULDC.64 UR4, c[0x0][0xaa0] ;  /* 0x0002a80000047ab9 */ /* 0x000fe20000000a00 */
[----:B------:R-:W-:Y:S01]  /*b830*/  LOP3.LUT R5, R7, 0x380, RZ, 0xc0, !PT ;  /* 0x0000038007057812 */ /* 0x000fe200078ec0ff */
[----:B------:R-:W-:Y:S01]  /*b840*/  SHFL.IDX PT, R50, R10, 0x1, 0x1c1f ;  /* 0x003c1f000a327f89 */ /* 0x000fe200000e0000 */
[----:B------:R-:W-:-:S02]  /*b850*/  IADD3.X R13, RZ, R17, RZ, P0, !PT ;  /* 0x00000011ff0d7210 */ /* 0x000fc400007fe4ff */
[----:B------:R-:W-:Y:S01]  /*b860*/  LOP3.LUT P0, RZ, R192, 0x3, RZ, 0xc0, !PT ;  /* 0x00000003c0ff7812 */ /* 0x000fe2000780c0ff */
[----:B------:R-:W2:Y:S01]  /*b870*/  SHFL.IDX PT, R49, R14, RZ, 0x1c1f ;  /* 0x001c1fff0e317589 */ /* 0x000ea200000e0000 */
[----:B------:R-:W-:Y:S01]  /*b880*/  SHF.R.U64 R4, R5, 0x3, RZ ;  /* 0x0000000305047819 */ /* 0x000fe200000012ff */
[----:B------:R-:W-:Y:S01]  /*b890*/  IMAD.X R5, RZ, RZ, R17, P2 ;  /* 0x000000ffff057224 */ /* 0x000fe200010e0611 */
[-C--:B------:R-:W-:Y:S01]  /*b8a0*/  ISETP.GE.OR P2, PT, R24, R53.reuse, P0 ;  /* 0x000000351800720c */ /* 0x080fe20000746670 */
[----:B------:R-:W3:Y:S01]  /*b8b0*/  SHFL.IDX PT, R51, R14, 0x1, 0x1c1f ;  /* 0x003c1f000e337f89 */ /* 0x000ee200000e0000 */
[----:B------:R-:W-:Y:S02]  /*b8c0*/  ISETP.GE.OR P0, PT, R6, R53, P0 ;  /* 0x000000350600720c */ /* 0x000fe40000706670 */
[C---:B------:R-:W-:Y:S02]  /*b8d0*/  IADD3 R33, P4, R16.reuse, 0x6000, RZ ;  /* 0x0000600010217810 */ /* 0x040fe40007f9e0ff */
[----:B------:R-:W-:-:S02]  /*b8e0*/  LOP3.LUT R11, R16, 0x380, RZ, 0xc0, !PT ;  /* 0x00000380100b7812 */ /* 0x000fc400078ec0ff */
[----:B------:R-:W-:Y:S02]  /*b8f0*/  LOP3.LUT R32, R33, 0x380, RZ, 0xc0, !PT ;  /* 0x0000038021207812 */ /* 0x000fe400078ec0ff */
[----:B------:R-:W-:Y:S02]  /*b900*/  SHF.R.U64 R11, R11, 0x3, RZ ;  /* 0x000000030b0b7819 */ /* 0x000fe400000012ff */
[----:B------:R-:W-:Y:S02]  /*b910*/  LOP3.LUT R4, R4, R7, RZ, 0x3c, !PT ;  /* 0x0000000704047212 */ /* 0x000fe400078e3cff */
[----:B------:R-:W-:Y:S02]  /*b920*/  IADD3 R7, P3, R16, 0x7000, RZ ;  /* 0x0000700010077810 */ /* 0x000fe40007f7e0ff */
[----:B------:R-:W-:Y:S02]  /*b930*/  SHF.R.U64 R40, R40, 0x3, RZ ;  /* 0x0000000328287819 */ /* 0x000fe400000012ff */
[----:B------:R-:W-:Y:S01]  /*b940*/  SHF.R.U64 R36, R36, 0x3, RZ ;  /* 0x0000000324247819 */ /* 0x000fe200000012ff */
[----:B------:R-:W-:Y:S01]  /*b950*/  IMAD R21, R21, UR4, RZ ;  /* 0x0000000415157c24 */ /* 0x000fe2000f8e02ff */
[----:B------:R-:W-:Y:S01]  /*b960*/  SHF.R.U64 R32, R32, 0x3, RZ ;  /* 0x0000000320207819 */ /* 0x000fe200000012ff */
[----:B--2---:R-:W-:Y:S01]  /*b970*/  @!P2 ST.E desc[UR56][R48.64], R2 ;  /* 0x000000023000a985 */ /* 0x004fe2000c101938 */
[----:B------:R-:W-:Y:S01]  /*b980*/  LOP3.LUT R16, R11, R16, RZ, 0x3c, !PT ;  /* 0x000000100b107212 */ /* 0x000fe200078e3cff */
[--C-:B------:R-:W-:Y:S01]  /*b990*/  IMAD.X R29, RZ, RZ, R17.reuse, P3 ;  /* 0x000000ffff1d7224 */ /* 0x100fe200018e0611 */
[----:B------:R-:W-:Y:S01]  /*b9a0*/  LOP3.LUT R40, R40, R41, RZ, 0x3c, !PT ;  /* 0x0000002928287212 */ /* 0x000fe200078e3cff */
[----:B---3--:R2:W-:Y:S01]  /*b9b0*/  @!P0 ST.E desc[UR56][R50.64], R0 ;  /* 0x0000000032008985 */ /* 0x0085e2000c101938 */
[----:B------:R-:W-:Y:S01]  /*b9c0*/  LOP3.LUT R36, R36, R37, RZ, 0x3c, !PT ;  /* 0x0000002524247212 */ /* 0x000fe200078e3cff */
[--C-:B------:R-:W-:Y:S01]  /*b9d0*/  IMAD.X R41, RZ, RZ, R17.reuse, P6 ;  /* 0x000000ffff297224 */ /* 0x100fe200030e0611 */
[----:B------:R-:W-:Y:S01]  /*b9e0*/  LOP3.LUT R32, R32, R33, RZ, 0x3c, !PT ;  /* 0x0000002120207212 */ /* 0x000fe200078e3cff */
[--C-:B------:R-:W-:Y:S01]  /*b9f0*/  IMAD.X R37, RZ, RZ, R17.reuse, P5 ;  /* 0x000000ffff257224 */ /* 0x100fe200028e0611 */
[----:B------:R3:W5:Y:S01]  /*ba00*/  LD.E.128 R24, desc[UR56][R16.64] ;  /* 0x0000003810187980 */ /* 0x000762000c101d00 */
[----:B------:R-:W-:Y:S01]  /*ba10*/  IMAD.X R33, RZ, RZ, R17, P4 ;  /* 0x000000ffff217224 */ /* 0x000fe200020e0611 */
[----:B------:R-:W-:Y:S01]  /*ba20*/  LOP3.LUT R12, R15, 0x380, RZ, 0xc0, !PT ;  /* 0x000003800f0c7812 */ /* 0x000fe200078ec0ff */
[----:B------:R-:W-:Y:S01]  /*ba30*/  IMAD R21, R20, UR5, R21 ;  /* 0x0000000514157c24 */ /* 0x000fe2000f8e0215 */
[----:B------:R-:W-:Y:S01]  /*ba40*/  LOP3.LUT R6, R7, 0x380, RZ, 0xc0, !PT ;  /* 0x0000038007067812 */ /* 0x000fe200078ec0ff */
[----:B------:R-:W5:Y:S01]  /*ba50*/  LD.E.128 R8, desc[UR56][R8.64] ;  /* 0x0000003808087980 */ /* 0x000f62000c101d00 */
[----:B------:R-:W-:Y:S01]  /*ba60*/  SHF.R.U64 R12, R12, 0x3, RZ ;  /* 0x000000030c0c7819 */ /* 0x000fe200000012ff */
[----:B--2---:R-:W2:Y:S01]  /*ba70*/  @P1 LDC R51, c[0x0][0xbf0] ;  /* 0x0002fc00ff331b82 */ /* 0x004ea20000000800 */
[----:B------:R-:W-:Y:S01]  /*ba80*/  SHF.R.U64 R6, R6, 0x3, RZ ;  /* 0x0000000306067819 */ /* 0x000fe200000012ff */
[----:B------:R-:W5:Y:S01]  /*ba90*/  LD.E.128 R40, desc[UR56][R40.64] ;  /* 0x0000003828287980 */ /* 0x000f62000c101d00 */
[----:B---3--:R-:W-:Y:S01]  /*baa0*/  IMAD.WIDE.U32 R16, R20, UR4, RZ ;  /* 0x0000000414107c25 */ /* 0x008fe2000f8e00ff */
[----:B------:R-:W-:Y:S01]  /*bab0*/  ULDC.64 UR4, c[0x0][0xae8] ;  /* 0x0002ba0000047ab9 */ /* 0x000fe20000000a00 */
[----:B------:R-:W-:Y:S01]  /*bac0*/  LOP3.LUT R12, R12, R15, RZ, 0x3c, !PT ;  /* 0x0000000f0c0c7212 */ /* 0x000fe200078e3cff */
[----:B------:R-:W5:Y:S01]  /*bad0*/  LD.E.128 R36, desc[UR56][R36.64] ;  /* 0x0000003824247980 */ /* 0x000f62000c101d00 */
[----:B------:R-:W-:Y:S01]  /*bae0*/  IMAD.IADD R17, R17, 0x1, R21 ;  /* 0x0000000111117824 */ /* 0x000fe200078e0215 */
[----:B------:R-:W-:Y:S01]  /*baf0*/  LOP3.LUT R28, R6, R7, RZ, 0x3c, !PT ;  /* 0x00000007061c7212 */ /* 0x000fe200078e3cff */
[----:B------:R-:W-:Y:S01]  /*bb00*/  IMAD R21, R187, 0x20, R190 ;  /* 0x00000020bb157824 */ /* 0x000fe200078e02be */
[----:B------:R-:W5:Y:S01]  /*bb10*/  LD.E.128 R4, desc[UR56][R4.64] ;  /* 0x0000003804047980 */ /* 0x000f62000c101d00 */
[----:B------:R-:W-:-:S02]  /*bb20*/  IMAD R49, R52, UR4, RZ ;  /* 0x0000000434317c24 */ /* 0x000fc4000f8e02ff */
[----:B------:R-:W-:Y:S01]  /*bb30*/  IMAD.IADD R20, R18, 0x1, R21 ;  /* 0x0000000112147824 */ /* 0x000fe200078e0215 */
[----:B------:R-:W5:Y:S01]  /*bb40*/  LD.E.128 R12, desc[UR56][R12.64] ;  /* 0x000000380c0c7980 */ /* 0x000f62000c101d00 */
[----:B------:R-:W-:Y:S02]  /*bb50*/  IMAD R49, R188, UR5, R49 ;  /* 0x00000005bc317c24 */ /* 0x000fe4000f8e0231 */
[----:B-1----:R-:W-:Y:S01]  /*bb60*/  @P1 IMAD.HI.U32 R0, R20, R55, RZ ;  /* 0x0000003714001227 */ /* 0x002fe200078e00ff */
[----:B------:R-:W5:Y:S03]  /*bb70*/  LD.E.128 R32, desc[UR56][R32.64] ;  /* 0x0000003820207980 */ /* 0x000f66000c101d00 */
[----:B------:R-:W-:Y:S01]  /*bb80*/  IMAD.WIDE.U32 R16, R188, UR4, R16 ;  /* 0x00000004bc107c25 */ /* 0x000fe2000f8e0010 */
[----:B------:R-:W-:Y:S01]  /*bb90*/  ULDC.64 UR4, c[0x0][0xaf0] ;  /* 0x0002bc0000047ab9 */ /* 0x000fe20000000a00 */
[----:B------:R-:W5:Y:S02]  /*bba0*/  LD.E.128 R28, desc[UR56][R28.64] ;  /* 0x000000381c1c7980 */ /* 0x000f64000c101d00 */
[----:B------:R-:W-:Y:S01]  /*bbb0*/  IMAD.MOV.U32 R21, RZ, RZ, R20 ;  /* 0x000000ffff157224 */ /* 0x000fe200078e0014 */
[----:B--2---:R-:W-:Y:S01]  /*bbc0*/  @P1 SHF.R.U32.HI R21, RZ, R51, R0 ;  /* 0x00000033ff151219 */ /* 0x004fe20000011600 */
[----:B------:R-:W-:Y:S01]  /*bbd0*/  IMAD.IADD R17, R17, 0x1, R49 ;  /* 0x0000000111117824 */ /* 0x000fe200078e0231 */
[----:B------:R-:W-:Y:S01]  /*bbe0*/  @!PT LDS RZ, [RZ] ;  /* 0x00000000fffff984 */ /* 0x000fe20000000800 */
[----:B------:R-:W-:Y:S01]  /*bbf0*/  @!PT LDS RZ, [RZ] ;  /* 0x00000000fffff984 */ /* 0x000fe20000000800 */
[----:B------:R-:W-:Y:S01]  /*bc00*/  @!PT LDS RZ, [RZ] ;  /* 0x00000000fffff984 */ /* 0x000fe20000000800 */
[----:B------:R-:W-:Y:S01]  /*bc10*/  @!PT LDS RZ, [RZ] ;  /* 0x00000000fffff984 */ /* 0x000fe20000000800 */
[----:B------:R1:W-:Y:S06]  /*bc20*/  MEMBAR.ALL.CTA ;  /* 0x0000000000007992 */ /* 0x0003ec0000008000 */
[----:B-1----:R-:W1:Y:S01]  /*bc30*/  FENCE.VIEW.ASYNC.S ;  /* 0x00000000000073c6 */ /* 0x002e620000000000 */
[----:B------:R-:W-:Y:S01]  /*bc40*/  IMAD R2, R189, UR4, RZ ;  /* 0x00000004bd027c24 */ /* 0x000fe2000f8e02ff */
[----:B------:R-:W-:Y:S01]  /*bc50*/  SHF.R.S32.HI R0, RZ, 0x1f, R21 ;  /* 0x0000001fff007819 */ /* 0x000fe20000011415 */
[----:B------:R-:W-:-:S04]  /*bc60*/  IMAD.WIDE.U32 R16, R185, UR4, R16 ;  /* 0x00000004b9107c25 */ /* 0x000fc8000f8e0010 */
        /* <DEDUP_REMOVED lines=15> */
[----:B------:R-:W-:Y:S01]  /*bd60*/  ISETP.GE.AND P2, PT, R44, R53, PT ;  /* 0x000000352c00720c */ /* 0x000fe20003f46270 */
[----:B------:R-:W-:Y:S02]  /*bd70*/  ULDC.64 UR4, c[0x0][0xa80] ;  /* 0x0002a00000047ab9 */ /* 0x000fe40000000a00 */
[----:B0-----:R-:W-:Y:S01]  /*bd80*/  VIADD R3, R3, 0x34820 ;  /* 0x0003482003037836 */ /* 0x001fe20000000000 */
[----:B------:R-:W-:Y:S01]  /*bd90*/  LEA R18, P3, R16, UR4, 0x1 ;  /* 0x0000000410127c11 */ /* 0x000fe2000f8608ff */
[----:B------:R-:W-:Y:S01]  /*bda0*/  IMAD.IADD R17, R17, 0x1, R21 ;  /* 0x0000000111117824 */ /* 0x000fe200078e0215 */
[----:B------:R-:W-:Y:S02]  /*bdb0*/  IADD3 R0, R44, 0x20, RZ ;  /* 0x000000202c007810 */ /* 0x000fe40007ffe0ff */
[----:B------:R-:W-:Y:S02]  /*bdc0*/  PRMT R3, RZ, 0x654, R3 ;  /* 0x00000654ff037816 */ /* 0x000fe40000000003 */
[----:B------:R-:W-:-:S02]  /*bdd0*/  LEA.HI.X R20, R16, UR5, R17, 0x1, P3 ;  /* 0x0000000510147c11 */ /* 0x000fc400098f0c11 */
[-C--:B------:R-:W-:Y:S01]  /*bde0*/  ISETP.GE.AND P0, PT, R0, R53.reuse, PT ;  /* 0x000000350000720c */ /* 0x080fe20003f06270 */
[----:B------:R-:W-:Y:S01]  /*bdf0*/  VIADD R0, R44, 0x40 ;  /* 0x000000402c007836 */ /* 0x000fe20000000000 */
[----:B-1----:R0:W-:Y:S01]  /*be00*/  SYNCS.ARRIVE.TRANS64.RED.A1T0 RZ, [R3+URZ], RZ ;  /* 0x000000ff03ff79a7 */ /* 0x0021e2000810043f */
[----:B------:R1:W2:Y:S01]  /*be10*/  SHFL.IDX PT, R17, R20, RZ, 0x181f ;  /* 0x00181fff14117589 */ /* 0x0002a200000e0000 */
[----:B------:R-:W-:Y:S02]  /*be20*/  BSSY B1, `(.L_x_2480) ;  /* 0x000000d000017945 */ /* 0x000fe40003800000 */
[----:B------:R-:W-:Y:S01]  /*be30*/  ISETP.GE.AND P1, PT, R0, R53, PT ;  /* 0x000000350000720c */ /* 0x000fe20003f26270 */
[----:B0-----:R1:W0:Y:S01]  /*be40*/  SHFL.IDX PT, R3, R18, RZ, 0x181f ;  /* 0x00181fff12037589 */ /* 0x00122200000e0000 */
[----:B------:R-:W-:Y:S11]  /*be50*/  @P2 BRA `(.L_x_2481) ;  /* 0x0000000000242947 */ /* 0x000ff60003800000 */
[----:B------:R-:W-:Y:S02]  /*be60*/  ULDC UR4, c[0x0][0xac8] ;  /* 0x0002b20000047ab9 */ /* 0x000fe40000000800 */
[----:B------:R-:W-:Y:S02]  /*be70*/  ISETP.GE.AND P2, PT, R22, UR4, PT ;  /* 0x0000000416007c0c */ /* 0x000fe4000bf46270 */
[----:B------:R-:W-:-:S11]  /*be80*/  ISETP.GE.AND P3, PT, R186, UR4, PT ;  /* 0x00000004ba007c0c */ /* 0x000fd6000bf66270 */
[-C--:B0-----:R-:W-:Y:S02]  /*be90*/  @!P2 LEA R2, P4, R22, R3.reuse, 0x1 ;  /* 0x000000031602a211 */ /* 0x081fe400078808ff */
[----:B------:R-:W-:Y:S02]  /*bea0*/  @!P3 LEA R16, P5, R186, R3, 0x1 ;  /* 0x00000003ba10b211 */ /* 0x000fe400078a08ff */
[-C--:B--2---:R-:W-:Y:S02]  /*beb0*/  @!P2 LEA.HI.X R3, R22, R17.reuse, R197, 0x1, P4 ;  /* 0x000000111603a211 */ /* 0x084fe400020f0cc5 */
[----:B------:R-:W-:-:S03]  /*bec0*/  @!P3 LEA.HI.X R17, R186, R17, R196, 0x1, P5 ;  /* 0x00000011ba11b211 */ /* 0x000fc600028f0cc4 */
[----:B-----5:R3:W-:Y:S04]  /*bed0*/  @!P2 ST.E.128 desc[UR56][R2.64], R24 ;  /* 0x000000180200a985 */ /* 0x0207e8000c101d38 */
[----:B------:R3:W-:Y:S02]  /*bee0*/  @!P3 ST.E.128 desc[UR56][R16.64], R40 ;  /* 0x000000281000b985 */ /* 0x0007e4000c101d38 */
.L_x_2481:
[----:B------:R-:W-:Y:S05]  /*bef0*/  BSYNC B1 ;  /* 0x0000000000017941 */ /* 0x000fea0003800000 */
.L_x_2480:
[----:B--23--:R2:W3:Y:S01]  /*bf00*/  SHFL.IDX PT, R17, R20, 0x1, 0x181f ;  /* 0x00381f0014117f89 */ /* 0x00c4e200000e0000 */
[----:B------:R-:W-:Y:S03]  /*bf10*/  BSSY B1, `(.L_x_2482) ;  /* 0x000000c000017945 */ /* 0x000fe60003800000 */
[----:B0-----:R2:W0:Y:S01]  /*bf20*/  SHFL.IDX PT, R3, R18, 0x1, 0x181f ;  /* 0x00381f0012037f89 */ /* 0x00142200000e0000 */
[----:B------:R-:W-:Y:S05]  /*bf30*/  @P0 BRA `(.L_x_2483) ;  /* 0x0000000000240947 */ /* 0x000fea0003800000 */
[----:B------:R-:W-:Y:S02]  /*bf40*/  ULDC UR4, c[0x0][0xac8] ;  /* 0x0002b20000047ab9 */ /* 0x000fe40000000800 */
[----:B------:R-:W-:Y:S02]  /*bf50*/  ISETP.GE.AND P3, PT, R22, UR4, PT ;  /* 0x0000000416007c0c */ /* 0x000fe4000bf66270 */
[----:B------:R-:W-:-:S11]  /*bf60*/  ISETP.GE.AND P4, PT, R186, UR4, PT ;  /* 0x00000004ba007c0c */ /* 0x000fd6000bf86270 */
[-C--:B0-----:R-:W-:Y:S02]  /*bf70*/  @!P3 LEA R2, P0, R22, R3.reuse, 0x1 ;  /* 0x000000031602b211 */ /* 0x081fe400078008ff */
[----:B------:R-:W-:Y:S02]  /*bf80*/  @!P4 LEA R16, P2, R186, R3, 0x1 ;  /* 0x00000003ba10c211 */ /* 0x000fe400078408ff */
[-C--:B---3--:R-:W-:Y:S02]  /*bf90*/  @!P3 LEA.HI.X R3, R22, R17.reuse, R197, 0x1, P0 ;  /* 0x000000111603b211 */ /* 0x088fe400000f0cc5 */
[----:B------:R-:W-:-:S03]  /*bfa0*/  @!P4 LEA.HI.X R17, R186, R17, R196, 0x1, P2 ;  /* 0x00000011ba11c211 */ /* 0x000fc600010f0cc4 */
[----:B-----5:R4:W-:Y:S04]  /*bfb0*/  @!P3 ST.E.128 desc[UR56][R2.64], R12 ;  /* 0x0000000c0200b985 */ /* 0x0209e8000c101d38 */
[----:B------:R4:W-:Y:S02]  /*bfc0*/  @!P4 ST.E.128 desc[UR56][R16.64], R36 ;  /* 0x000000241000c985 */ /* 0x0009e4000c101d38 */
.L_x_2483:
[----:B------:R-:W-:Y:S05]  /*bfd0*/  BSYNC B1 ;  /* 0x0000000000017941 */ /* 0x000fea0003800000 */
.L_x_2482:
[----:B----45:R4:W1:Y:S01]  /*bfe0*/  SHFL.IDX PT, R13, R20, 0x2, 0x181f ;  /* 0x00581f00140d7f89 */ /* 0x03086200000e0000 */
        /* <DEDUP_REMOVED lines=8> */
[-C--:B-1----:R-:W-:Y:S02]  /*c070*/  @!P2 LEA.HI.X R3, R22, R13.reuse, R197, 0x1, P0 ;  /* 0x0000000d1603a211 */ /* 0x082fe400000f0cc5 */
[----:B------:R-:W-:-:S03]  /*c080*/  @!P3 LEA.HI.X R13, R186, R13, R196, 0x1, P1 ;  /* 0x0000000dba0db211 */ /* 0x000fc600008f0cc4 */
[----:B------:R0:W-:Y:S04]  /*c090*/  @!P2 ST.E.128 desc[UR56][R2.64], R8 ;  /* 0x000000080200a985 */ /* 0x0001e8000c101d38 */
[----:B------:R0:W-:Y:S02]  /*c0a0*/  @!P3 ST.E.128 desc[UR56][R12.64], R32 ;  /* 0x000000200c00b985 */ /* 0x0001e4000c101d38 */
.L_x_2485:
[----:B------:R-:W-:Y:S05]  /*c0b0*/  BSYNC B1 ;  /* 0x0000000000017941 */ /* 0x000fea0003800000 */
.L_x_2484:
[----:B------:R-:W-:Y:S01]  /*c0c0*/  VIADD R0, R44, 0x60 ;  /* 0x000000602c007836 */ /* 0x000fe20000000000 */
[----:B0-----:R0:W0:Y:S04]  /*c0d0*/  SHFL.IDX PT, R9, R20, 0x3, 0x181f ;  /* 0x00781f0014097f89 */ /* 0x00102800000e0000 */
[----:B------:R-:W-:Y:S01]  /*c0e0*/  ISETP.GE.AND P0, PT, R0, R53, PT ;  /* 0x000000350000720c */ /* 0x000fe20003f06270 */
[----:B------:R0:W0:-:S12]  /*c0f0*/  SHFL.IDX PT, R11, R18, 0x3, 0x181f ;  /* 0x00781f00120b7f89 */ /* 0x00001800000e0000 */
[----:B------:R-:W-:Y:S05]  /*c100*/  @P0 BRA `(.L_x_2486) ;  /* 0x0000000800d80947 */ /* 0x000fea0003800000 */
[----:B------:R-:W-:Y:S02]  /*c110*/  ULDC UR4, c[0x0][0xac8] ;  /* 0x0002b20000047ab9 */ /* 0x000fe40000000800 */
[----:B------:R-:W-:-:S13]  /*c120*/  ISETP.GE.AND P1, PT, R22, UR4, PT ;  /* 0x0000000416007c0c */ /* 0x000fda000bf26270 */
[----:B0-----:R-:W-:-:S04]  /*c130*/  @!P1 LEA R2, P0, R22, R11, 0x1 ;  /* 0x0000000b16029211 */ /* 0x001fc800078008ff */
[----:B------:R-:W-:Y:S02]  /*c140*/  @!P1 LEA.HI.X R3, R22, R9, R197, 0x1, P0 ;  /* 0x0000000916039211 */ /* 0x000fe400000f0cc5 */
[----:B------:R-:W-:-:S03]  /*c150*/  ISETP.GE.AND P0, PT, R186, UR4, PT ;  /* 0x00000004ba007c0c */ /* 0x000fc6000bf06270 */
[----:B------:R0:W-:Y:S10]  /*c160*/  @!P1 ST.E.128 desc[UR56][R2.64], R4 ;  /* 0x0000000402009985 */ /* 0x0001f4000c101d38 */
[----:B------:R-:W-:Y:S05]  /*c170*/  @P0 BRA `(.L_x_2486) ;  /* 0x0000000800bc0947 */ /* 0x000fea0003800000 */
[----:B0-----:R-:W-:-:S04]  /*c180*/  LEA R2, P0, R186, R11, 0x1 ;  /* 0x0000000bba027211 */ /* 0x001fc800078008ff */
[----:B------:R-:W-:-:S05]  /*c190*/  LEA.HI.X R3, R186, R9, R196, 0x1, P0 ;  /* 0x00000009ba037211 */ /* 0x000fca00000f0cc4 */
[----:B------:R0:W-:Y:S01]  /*c1a0*/  ST.E.128 desc[UR56][R2.64], R28 ;  /* 0x0000001c02007985 */ /* 0x0001e2000c101d38 */
[----:B------:R-:W-:Y:S05]  /*c1b0*/  BRA `(.L_x_2486) ;  /* 0x0000000800ac7947 */ /* 0x000fea0003800000 */
.L_x_2478:
[----:B------:R-:W2:Y:S01]  /*c1c0*/  LDC.64 R4, c[0x0][0xc00] ;  /* 0x00030000ff047b82 */ /* 0x000ea20000000a00 */
[----:B------:R-:W-:Y:S01]  /*c1d0*/  ULDC.64 UR4, c[0x0][0xc08] ;  /* 0x0003020000047ab9 */ /* 0x000fe20000000a00 */
[----:B------:R-:W-:-:S06]  /*c1e0*/  IMAD.MOV.U32 R6, RZ, RZ, RZ ;  /* 0x000000ffff067224 */ /* 0x000fcc00078e00ff */
[----:B0-----:R-:W0:Y:S01]  /*c1f0*/  LDC.64 R2, c[0x0][0xc00] ;  /* 0x00030000ff027b82 */ /* 0x001e220000000a00 */
[----:B------:R-:W-:-:S04]  /*c200*/  ISETP.NE.U32.AND P1, PT, RZ, UR4, PT ;  /* 0x00000004ff007c0c */ /* 0x000fc8000bf25070 */
[----:B------:R-:W-:-:S03]  /*c210*/  ISETP.NE.AND.EX P1, PT, RZ, UR5, PT, P1 ;  /* 0x00000005ff007c0c */ /* 0x000fc6000bf25310 */
[----:B------:R-:W3:Y:S01]  /*c220*/  LDC R17, c[0x0][0xbe8] ;  /* 0x0002fa00ff117b82 */ /* 0x000ee20000000800 */
[----:B--2---:R-:W-:-:S04]  /*c230*/  ISETP.NE.U32.AND P0, PT, R4, RZ, PT ;  /* 0x000000ff0400720c */ /* 0x004fc80003f05070 */
[----:B------:R-:W-:Y:S01]  /*c240*/  ISETP.NE.AND.EX P0, PT, R5, RZ, PT, P0 ;  /* 0x000000ff0500720c */ /* 0x000fe20003f05300 */
[----:B0-----:R-:W-:-:S04]  /*c250*/  IMAD.WIDE R4, R185, 0x4, R2 ;  /* 0x00000004b9047825 */ /* 0x001fc800078e0202 */
[----:B------:R-:W0:Y:S01]  /*c260*/  @P1 LDC.64 R2, c[0x0][0xc08] ;  /* 0x00030200ff021b82 */ /* 0x000e220000000a00 */
[----:B------:R-:W-:Y:S02]  /*c270*/  ULDC UR4, c[0x0][0xa88] ;  /* 0x0002a20000047ab9 */ /* 0x000fe40000000800 */
[----:B------:R-:W-:-:S05]  /*c280*/  IMAD.U32 R0, RZ, RZ, UR4 ;  /* 0x00000004ff007e24 */ /* 0x000fca000f8e00ff */
[----:B------:R2:W5:Y:S01]  /*c290*/  @P0 LDG.E R6, desc[UR56][R4.64] ;  /* 0x0000003804060981 */ /* 0x000562000c1e1900 */
[----:B0-----:R-:W-:-:S05]  /*c2a0*/  @P1 IMAD.WIDE R2, R185, 0x4, R2 ;  /* 0x00000004b9021825 */ /* 0x001fca00078e0202 */
[----:B------:R2:W5:Y:S01]  /*c2b0*/  @P1 LDG.E R0, desc[UR56][R2.64] ;  /* 0x0000003802001981 */ /* 0x000562000c1e1900 */
[----:B---3--:R-:W-:Y:S02]  /*c2c0*/  ISETP.NE.AND P2, PT, R17, 0x1, PT ;  /* 0x000000011100780c */ /* 0x008fe40003f45270 */
[----:B------:R-:W-:-:S11]  /*c2d0*/  ISETP.GE.AND P3, PT, R198, 0x80, PT ;  /* 0x00000080c600780c */ /* 0x000fd60003f66270 */
[----:B------:R-:W0:Y:S08]  /*c2e0*/  @P2 LDC R12, c[0x0][0xbec] ;  /* 0x0002fb00ff0c2b82 */ /* 0x000e300000000800 */
[----:B------:R-:W3:Y:S01]  /*c2f0*/  @P2 LDC R21, c[0x0][0xbf0] ;  /* 0x0002fc00ff152b82 */ /* 0x000ee20000000800 */
[----:B--2---:R-:W-:Y:S05]  /*c300*/  @P1 BRA `(.L_x_2487) ;  /* 0x0000000000101947 */ /* 0x004fea0003800000 */
[----:B------:R-:W-:Y:S05]  /*c310*/  @!P0 BRA `(.L_x_2487) ;  /* 0x00000000000c8947 */ /* 0x000fea0003800000 */
[----:B------:R-:W2:Y:S04]  /*c320*/  LDG.E R3, desc[UR56][R4.64] ;  /* 0x0000003804037981 */ /* 0x000ea8000c1e1900 */
[----:B-----5:R-:W2:Y:S02]  /*c330*/  LDG.E R0, desc[UR56][R4.64+0x4] ;  /* 0x0000043804007981 */ /* 0x020ea4000c1e1900 */
[----:B--2---:R-:W-:-:S07]  /*c340*/  IMAD.IADD R0, R0, 0x1, -R3 ;  /* 0x0000000100007824 */ /* 0x004fce00078e0a03 */
.L_x_2487:
[----:B------:R-:W-:Y:S01]  /*c350*/  BSSY B1, `(.L_x_2488) ;  /* 0x000002d000017945 */ /* 0x000fe20003800000 */
[----:B------:R-:W-:Y:S02]  /*c360*/  SHF.R.S32.HI R10, RZ, 0x1f, R188 ;  /* 0x0000001fff0a7819 */ /* 0x000fe400000114bc */
[----:B------:R-:W-:Y:S02]  /*c370*/  SEL R185, R185, RZ, !P0 ;  /* 0x000000ffb9b97207 */ /* 0x000fe40004000000 */
[----:B------:R-:W-:Y:S02]  /*c380*/  SEL R189, R189, RZ, !P0 ;  /* 0x000000ffbdbd7207 */ /* 0x000fe40004000000 */
[----:B-----5:R-:W-:Y:S01]  /*c390*/  SHF.R.S32.HI R11, RZ, 0x1f, R6 ;  /* 0x0000001fff0b7819 */ /* 0x020fe20000011406 */
[----:B------:R-:W-:Y:S06]  /*c3a0*/  @P3 BRA `(.L_x_2489) ;  /* 0x00000000009c3947 */ /* 0x000fec0003800000 */
[----:B------:R-:W2:Y:S01]  /*c3b0*/  S2R R3, SR_TID.X ;  /* 0x0000000000037919 */ /* 0x000ea20000002100 */
[----:B------:R-:W4:Y:S02]  /*c3c0*/  LDC R9, c[0x0][0xbe8] ;  /* 0x0002fa00ff097b82 */ /* 0x000f240000000800 */
[----:B----4-:R-:W-:Y:S01]  /*c3d0*/  IMAD R2, R0, R9, RZ ;  /* 0x0000000900027224 */ /* 0x010fe200078e02ff */
[----:B--2---:R-:W-:-:S04]  /*c3e0*/  IADD3 R8, R18, -0x80, R3 ;  /* 0xffffff8012087810 */ /* 0x004fc80007ffe003 */
        /* <DEDUP_REMOVED lines=13> */
[----:B------:R-:W4:Y:S01]  /*c4c0*/  @P0 LDC R15, c[0x0][0xbf0] ;  /* 0x0002fc00ff0f0b82 */ /* 0x000f220000000800 */
[----:B------:R-:W-:-:S04]  /*c4d0*/  IMAD.WIDE.U32 R2, R185, UR4, R2 ;  /* 0x00000004b9027c25 */ /* 0x000fc8000f8e0002 */
[----:B--2---:R-:W-:-:S05]  /*c4e0*/  @P0 IMAD.HI.U32 R4, R8, R13, RZ ;  /* 0x0000000d08040227 */ /* 0x004fca00078e00ff */
[----:B----4-:R-:W-:Y:S01]  /*c4f0*/  @P0 SHF.R.U32.HI R5, RZ, R15, R4 ;  /* 0x0000000fff050219 */ /* 0x010fe20000011604 */
        /* <DEDUP_REMOVED lines=18> */
.L_x_2489:
[----:B------:R-:W-:Y:S05]  /*c620*/  BSYNC B1 ;  /* 0x0000000000017941 */ /* 0x000fea0003800000 */
.L_x_2488:
[----:B------:R-:W-:Y:S01]  /*c630*/  ULDC.64 UR4, c[0x0][0xaa0] ;  /* 0x0002a80000047ab9 */ /* 0x000fe20000000a00 */
[----:B------:R-:W-:Y:S01]  /*c640*/  IMAD R7, R187, 0x20, R190 ;  /* 0x00000020bb077824 */ /* 0x000fe200078e02be */
[----:B------:R-:W-:Y:S01]  /*c650*/  BSSY B1, `(.L_x_2490) ;  /* 0x0000037000017945 */ /* 0x000fe20003800000 */
[----:B--2---:R-:W-:-:S03]  /*c660*/  IMAD R3, R11, UR4, RZ ;  /* 0x000000040b037c24 */ /* 0x004fc6000f8e02ff */
[----:B------:R-:W-:Y:S01]  /*c670*/  IADD3 R9, R18, R7, RZ ;  /* 0x0000000712097210 */ /* 0x000fe20007ffe0ff */
[C---:B------:R-:W-:Y:S02]  /*c680*/  IMAD R5, R6.reuse, UR5, R3 ;  /* 0x0000000506057c24 */ /* 0x040fe4000f8e0203 */
[----:B------:R-:W-:Y:S01]  /*c690*/  IMAD.WIDE.U32 R2, R6, UR4, RZ ;  /* 0x0000000406027c25 */ /* 0x000fe2000f8e00ff */
[----:B------:R-:W-:-:S03]  /*c6a0*/  ULDC.64 UR4, c[0x0][0xae8] ;  /* 0x0002ba0000047ab9 */ /* 0x000fc60000000a00 */
[----:B------:R-:W-:Y:S02]  /*c6b0*/  IMAD.IADD R3, R3, 0x1, R5 ;  /* 0x0000000103037824 */ /* 0x000fe400078e0205 */
[----:B------:R-:W-:Y:S02]  /*c6c0*/  IMAD R7, R10, UR4, RZ ;  /* 0x000000040a077c24 */ /* 0x000fe4000f8e02ff */
[----:B0-----:R-:W-:-:S04]  /*c6d0*/  @P2 IMAD.HI.U32 R4, R9, R12, RZ ;  /* 0x0000000c09042227 */ /* 0x001fc800078e00ff */
[C---:B------:R-:W-:Y:S02]  /*c6e0*/  IMAD R7, R188.reuse, UR5, R7 ;  /* 0x00000005bc077c24 */ /* 0x040fe4000f8e0207 */
[----:B------:R-:W-:Y:S01]  /*c6f0*/  IMAD.WIDE.U32 R2, R188, UR4, R2 ;  /* 0x00000004bc027c25 */ /* 0x000fe2000f8e0002 */
[----:B------:R-:W-:-:S03]  /*c700*/  ULDC.64 UR4, c[0x0][0xaf0] ;  /* 0x0002bc0000047ab9 */ /* 0x000fc60000000a00 */
[----:B------:R-:W-:Y:S01]  /*c710*/  IMAD.MOV.U32 R5, RZ, RZ, R9 ;  /* 0x000000ffff057224 */ /* 0x000fe200078e0009 */
[----:B---3--:R-:W-:Y:S01]  /*c720*/  @P2 SHF.R.U32.HI R5, RZ, R21, R4 ;  /* 0x00000015ff052219 */ /* 0x008fe20000011604 */
        /* <DEDUP_REMOVED lines=22> */
[----:B------:R-:W-:Y:S01]  /*c890*/  IMAD.IADD R3, R3, 0x1, R5 ;  /* 0x0000000103037824 */ /* 0x000fe200078e0205 */
[----:B------:R-:W-:Y:S01]  /*c8a0*/  LEA R4, P3, R2, UR4, 0x1 ;  /* 0x0000000402047c11 */ /* 0x000fe2000f8608ff */
[----:B------:R-:W-:-:S03]  /*c8b0*/  VIADD R0, R18, 0x20 ;  /* 0x0000002012007836 */ /* 0x000fc60000000000 */
[----:B------:R-:W-:Y:S01]  /*c8c0*/  LEA.HI.X R5, R2, UR5, R3, 0x1, P3 ;  /* 0x0000000502057c11 */ /* 0x000fe200098f0c03 */
[----:B------:R0:W2:Y:S01]  /*c8d0*/  SHFL.IDX PT, R7, R4, RZ, 0x181f ;  /* 0x00181fff04077589 */ /* 0x0000a200000e0000 */
[-C--:B------:R-:W-:Y:S01]  /*c8e0*/  ISETP.GE.AND P1, PT, R0, R17.reuse, PT ;  /* 0x000000110000720c */ /* 0x080fe20003f26270 */
[----:B------:R-:W-:Y:S02]  /*c8f0*/  VIADD R0, R18, 0x40 ;  /* 0x0000004012007836 */ /* 0x000fe40000000000 */
[----:B------:R0:W3:Y:S03]  /*c900*/  SHFL.IDX PT, R3, R5, RZ, 0x181f ;  /* 0x00181fff05037589 */ /* 0x0000e600000e0000 */
[----:B------:R-:W-:Y:S01]  /*c910*/  ISETP.GE.AND P0, PT, R0, R17, PT ;  /* 0x000000110000720c */ /* 0x000fe20003f06270 */
[----:B------:R-:W-:-:S12]  /*c920*/  @P2 BRA `(.L_x_2491) ;  /* 0x0000000000242947 */ /* 0x000fd80003800000 */
[----:B------:R-:W-:Y:S02]  /*c930*/  ULDC UR4, c[0x0][0xac8] ;  /* 0x0002b20000047ab9 */ /* 0x000fe40000000800 */
[----:B------:R-:W-:Y:S02]  /*c940*/  ISETP.GE.AND P4, PT, R22, UR4, PT ;  /* 0x0000000416007c0c */ /* 0x000fe4000bf86270 */
[----:B------:R-:W-:-:S11]  /*c950*/  ISETP.GE.AND P5, PT, R186, UR4, PT ;  /* 0x00000004ba007c0c */ /* 0x000fd6000bfa6270 */
[-C--:B--2---:R-:W-:Y:S02]  /*c960*/  @!P4 LEA R6, P2, R22, R7.reuse, 0x1 ;  /* 0x000000071606c211 */ /* 0x084fe400078408ff */
[----:B------:R-:W-:Y:S02]  /*c970*/  @!P5 LEA R2, P3, R186, R7, 0x1 ;  /* 0x00000007ba02d211 */ /* 0x000fe400078608ff */
[-C--:B---3--:R-:W-:Y:S02]  /*c980*/  @!P4 LEA.HI.X R7, R22, R3.reuse, R197, 0x1, P2 ;  /* 0x000000031607c211 */ /* 0x088fe400010f0cc5 */
[----:B------:R-:W-:-:S03]  /*c990*/  @!P5 LEA.HI.X R3, R186, R3, R196, 0x1, P3 ;  /* 0x00000003ba03d211 */ /* 0x000fc600018f0cc4 */
[----:B------:R4:W-:Y:S04]  /*c9a0*/  @!P4 ST.E.128 desc[UR56][R6.64], RZ ;  /* 0x000000ff0600c985 */ /* 0x0009e8000c101d38 */
[----:B------:R4:W-:Y:S02]  /*c9b0*/  @!P5 ST.E.128 desc[UR56][R2.64], RZ ;  /* 0x000000ff0200d985 */ /* 0x0009e4000c101d38 */
.L_x_2491:
[----:B------:R-:W-:Y:S05]  /*c9c0*/  BSYNC B1 ;  /* 0x0000000000017941 */ /* 0x000fea0003800000 */
.L_x_2490:
[----:B---34-:R3:W4:Y:S01]  /*c9d0*/  SHFL.IDX PT, R3, R5, 0x1, 0x181f ;  /* 0x00381f0005037f89 */ /* 0x01872200000e0000 */
[----:B------:R-:W-:Y:S03]  /*c9e0*/  BSSY B1, `(.L_x_2492) ;  /* 0x000000c000017945 */ /* 0x000fe60003800000 */
[----:B--2---:R3:W2:Y:S01]  /*c9f0*/  SHFL.IDX PT, R7, R4, 0x1, 0x181f ;  /* 0x00381f0004077f89 */ /* 0x0046a200000e0000 */
[----:B------:R-:W-:Y:S05]  /*ca00*/  @P1 BRA `(.L_x_2493) ;  /* 0x0000000000241947 */ /* 0x000fea0003800000 */
[----:B------:R-:W-:Y:S02]  /*ca10*/  ULDC UR4, c[0x0][0xac8] ;  /* 0x0002b20000047ab9 */ /* 0x000fe40000000800 */
[----:B------:R-:W-:Y:S02]  /*ca20*/  ISETP.GE.AND P3, PT, R22, UR4, PT ;  /* 0x0000000416007c0c */ /* 0x000fe4000bf66270 */
[----:B------:R-:W-:-:S11]  /*ca30*/  ISETP.GE.AND P4, PT, R186, UR4, PT ;  /* 0x00000004ba007c0c */ /* 0x000fd6000bf86270 */
[-C--:B--2---:R-:W-:Y:S02]  /*ca40*/  @!P3 LEA R6, P1, R22, R7.reuse, 0x1 ;  /* 0x000000071606b211 */ /* 0x084fe400078208ff */
[----:B------:R-:W-:Y:S02]  /*ca50*/  @!P4 LEA R2, P2, R186, R7, 0x1 ;  /* 0x00000007ba02c211 */ /* 0x000fe400078408ff */
[-C--:B----4-:R-:W-:Y:S02]  /*ca60*/  @!P3 LEA.HI.X R7, R22, R3.reuse, R197, 0x1, P1 ;  /* 0x000000031607b211 */ /* 0x090fe400008f0cc5 */
[----:B------:R-:W-:-:S03]  /*ca70*/  @!P4 LEA.HI.X R3, R186, R3, R196, 0x1, P2 ;  /* 0x00000003ba03c211 */ /* 0x000fc600010f0cc4 */
[----:B------:R2:W-:Y:S04]  /*ca80*/  @!P3 ST.E.128 desc[UR56][R6.64], RZ ;  /* 0x000000ff0600b985 */ /* 0x0005e8000c101d38 */
[----:B------:R2:W-:Y:S02]  /*ca90*/  @!P4 ST.E.128 desc[UR56][R2.64], RZ ;  /* 0x000000ff0200c985 */ /* 0x0005e4000c101d38 */
.L_x_2493:
[----:B------:R-:W-:Y:S05]  /*caa0*/  BSYNC B1 ;  /* 0x0000000000017941 */ /* 0x000fea0003800000 */
.L_x_2492:
[----:B--2-4-:R2:W4:Y:S01]  /*cab0*/  SHFL.IDX PT, R3, R5, 0x2, 0x181f ;  /* 0x00581f0005037f89 */ /* 0x01452200000e0000 */
[----:B------:R-:W-:Y:S03]  /*cac0*/  BSSY B1, `(.L_x_2494) ;  /* 0x000000c000017945 */ /* 0x000fe60003800000 */
[----:B------:R2:W0:Y:S01]  /*cad0*/  SHFL.IDX PT, R7, R4, 0x2, 0x181f ;  /* 0x00581f0004077f89 */ /* 0x00042200000e0000 */
[----:B------:R-:W-:Y:S05]  /*cae0*/  @P0 BRA `(.L_x_2495) ;  /* 0x0000000000240947 */ /* 0x000fea0003800000 */
[----:B------:R-:W-:Y:S02]  /*caf0*/  ULDC UR4, c[0x0][0xac8] ;  /* 0x0002b20000047ab9 */ /* 0x000fe40000000800 */
[----:B------:R-:W-:Y:S02]  /*cb00*/  ISETP.GE.AND P2, PT, R22, UR4, PT ;  /* 0x0000000416007c0c */ /* 0x000fe4000bf46270 */
[----:B------:R-:W-:-:S11]  /*cb10*/  ISETP.GE.AND P3, PT, R186, UR4, PT ;  /* 0x00000004ba007c0c */ /* 0x000fd6000bf66270 */
[-C--:B0-----:R-:W-:Y:S02]  /*cb20*/  @!P2 LEA R6, P0, R22, R7.reuse, 0x1 ;  /* 0x000000071606a211 */ /* 0x081fe400078008ff */
[----:B------:R-:W-:Y:S02]  /*cb30*/  @!P3 LEA R2, P1, R186, R7, 0x1 ;  /* 0x00000007ba02b211 */ /* 0x000fe400078208ff */
[-C--:B----4-:R-:W-:Y:S02]  /*cb40*/  @!P2 LEA.HI.X R7, R22, R3.reuse, R197, 0x1, P0 ;  /* 0x000000031607a211 */ /* 0x090fe400000f0cc5 */
[----:B------:R-:W-:-:S03]  /*cb50*/  @!P3 LEA.HI.X R3, R186, R3, R196, 0x1, P1 ;  /* 0x00000003ba03b211 */ /* 0x000fc600008f0cc4 */
[----:B------:R0:W-:Y:S04]  /*cb60*/  @!P2 ST.E.128 desc[UR56][R6.64], RZ ;  /* 0x000000ff0600a985 */ /* 0x0001e8000c101d38 */
[----:B------:R0:W-:Y:S02]  /*cb70*/  @!P3 ST.E.128 desc[UR56][R2.64], RZ ;  /* 0x000000ff0200b985 */ /* 0x0001e4000c101d38 */
.L_x_2495:
[----:B------:R-:W-:Y:S05]  /*cb80*/  BSYNC B1 ;  /* 0x0000000000017941 */ /* 0x000fea0003800000 */
.L_x_2494:
[----:B------:R-:W-:Y:S01]  /*cb90*/  VIADD R0, R18, 0x60 ;  /* 0x0000006012007836 */ /* 0x000fe20000000000 */
[----:B0-23--:R-:W0:Y:S04]  /*cba0*/  SHFL.IDX PT, R5, R5, 0x3, 0x181f ;  /* 0x00781f0005057f89 */ /* 0x00de2800000e0000 */
[----:B------:R-:W-:Y:S01]  /*cbb0*/  ISETP.GE.AND P0, PT, R0, R17, PT ;  /* 0x000000110000720c */ /* 0x000fe20003f06270 */
[----:B----4-:R2:W3:-:S12]  /*cbc0*/  SHFL.IDX PT, R3, R4, 0x3, 0x181f ;  /* 0x00781f0004037f89 */ /* 0x0104d800000e0000 */
[----:B--2---:R-:W-:Y:S05]  /*cbd0*/  @P0 BRA `(.L_x_2486) ;  /* 0x0000000000240947 */ /* 0x004fea0003800000 */
[----:B------:R-:W-:Y:S02]  /*cbe0*/  ULDC UR4, c[0x0][0xac8] ;  /* 0x0002b20000047ab9 */ /* 0x000fe40000000800 */
[----:B------:R-:W-:Y:S02]  /*cbf0*/  ISETP.GE.AND P2, PT, R22, UR4, PT ;  /* 0x0000000416007c0c */ /* 0x000fe4000bf46270 */
[----:B------:R-:W-:-:S11]  /*cc00*/  ISETP.GE.AND P3, PT, R186, UR4, PT ;  /* 0x00000004ba007c0c */ /* 0x000fd6000bf66270 */
[-C--:B---3--:R-:W-:Y:S02]  /*cc10*/  @!P2 LEA R6, P0, R22, R3.reuse, 0x1 ;  /* 0x000000031606a211 */ /* 0x088fe400078008ff */
[----:B------:R-:W-:Y:S02]  /*cc20*/  @!P3 LEA R2, P1, R186, R3, 0x1 ;  /* 0x00000003ba02b211 */ /* 0x000fe400078208ff */
[-C--:B0-----:R-:W-:Y:S02]  /*cc30*/  @!P2 LEA.HI.X R7, R22, R5.reuse, R197, 0x1, P0 ;  /* 0x000000051607a211 */ /* 0x081fe400000f0cc5 */
[----:B------:R-:W-:-:S03]  /*cc40*/  @!P3 LEA.HI.X R3, R186, R5, R196, 0x1, P1 ;  /* 0x00000005ba03b211 */ /* 0x000fc600008f0cc4 */
[----:B------:R0:W-:Y:S04]  /*cc50*/  @!P2 ST.E.128 desc[UR56][R6.64], RZ ;  /* 0x000000ff0600a985 */ /* 0x0001e8000c101d38 */
[----:B------:R0:W-:Y:S02]  /*cc60*/  @!P3 ST.E.128 desc[UR56][R2.64], RZ ;  /* 0x000000ff0200b985 */ /* 0x0001e4000c101d38 */
.L_x_2486:
[----:B------:R-:W-:Y:S05]  /*cc70*/  BSYNC B0 ;  /* 0x0000000000007941 */ /* 0x000fea0003800000 */
.L_x_2477:
[----:B------:R-:W-:Y:S02]  /*cc80*/  ULDC UR4, c[0x0][0xc3c] ;  /* 0x00030f0000047ab9 */ /* 0x000fe40000000800 */
[----:B-1----:R-:W-:-:S13]  /*cc90*/  ISETP.GE.AND P0, PT, R47, UR4, PT ;  /* 0x000000042f007c0c */ /* 0x002fda000bf06270 */
[----:B------:R-:W-:Y:S05]  /*cca0*/  @!P0 BRA `(.L_x_2496) ;  /* 0xffffff4000408947 */ /* 0x000fea000383ffff */
[----:B------:R-:W-:Y:S05]  /*ccb0*/  EXIT ;  /* 0x000000000000794d */ /* 0x000fea0003800000 */
.L_x_2441:
[----:B------:R-:W-:-:S08]  /*ccc0*/  NOP ;  /* 0x0000000000007918 */ /* 0x000fd00000000000 */
[----:B0-----:R-:W0:-:S00]  /*ccd0*/  USETMAXREG.DEALLOC.CTAPOOL 0x18 ;  /* 0x00000018000079c8 */ /* 0x001e0000080e0500 */
[----:B0-----:R-:W-:Y:S01]  /*cce0*/  LOP3.LUT R0, R0, 0x3, RZ, 0xc0, !PT ;  /* 0x0000000300007812 */ /* 0x001fe200078ec0ff */
[----:B------:R-:W-:-:S05]  /*ccf0*/  IMAD.MOV.U32 R5, RZ, RZ, RZ ;  /* 0x000000ffff057224 */ /* 0x000fca00078e00ff */
[----:B------:R-:W0:Y:S02]  /*cd00*/  SHFL.IDX PT, R0, R0, RZ, 0x1f ;  /* 0x00001fff00007589 */ /* 0x000e2400000e0000 */
[----:B0-----:R-:W-:-:S04]  /*cd10*/  ISETP.NE.AND P0, PT, R0, RZ, PT ;  /* 0x000000ff0000720c */ /* 0x001fc80003f05270 */
[----:B------:R-:W-:-:S05]  /*cd20*/  P2R R0, PR, RZ, 0x1 ;  /* 0x00000001ff007803 */ /* 0x000fca0000000000 */
[----:B------:R0:W-:Y:S04]  /*cd30*/  STL [R1+0x50], R0 ;  /* 0x0000500001007387 */ /* 0x0001e80000100800 */
        /* <DEDUP_REMOVED lines=8> */
.L_x_2497:
[----:B0-----:R-:W0:Y:S01]  /*cdc0*/  S2R R0, SR_TID.X ;  /* 0x0000000000007919 */ /* 0x001e220000002100 */
[----:B------:R-:W-:Y:S01]  /*cdd0*/  ULDC UR4, c[0x0][0xc3c] ;  /* 0x00030f0000047ab9 */ /* 0x000fe20000000800 */
[----:B------:R-:W1:Y:S01]  /*cde0*/  S2UR UR6, SR_CTAID.X ;  /* 0x00000000000679c3 */ /* 0x000e620000002500 */
        /* <DEDUP_REMOVED lines=8> */
[----:B------:R-:W-:Y:S01]  /*ce70*/  UMOV UR4, URZ ;  /* 0x0000003f00047c82 */ /* 0x000fe20008000000 */
[C---:B------:R-:W-:Y:S02]  /*ce80*/  ISETP.GE.U32.AND P2, PT, R0.reuse, 0x2, PT ;  /* 0x000000020000780c */ /* 0x040fe40003f46070 */
[C---:B------:R-:W-:Y:S02]  /*ce90*/  ISETP.GE.U32.AND P3, PT, R0.reuse, 0x4, PT ;  /* 0x000000040000780c */ /* 0x040fe40003f66070 */
[C---:B------:R-:W-:Y:S02]  /*cea0*/  ISETP.GE.U32.AND P4, PT, R0.reuse, 0x8, PT ;  /* 0x000000080000780c */ /* 0x040fe40003f86070 */
[----:B------:R-:W-:Y:S02]  /*ceb0*/  ISETP.GE.U32.AND P5, PT, R0, 0x10, PT ;  /* 0x000000100000780c */ /* 0x000fe40003fa6070 */
[----:B------:R-:W-:Y:S01]  /*cec0*/  MOV R16, RZ ;  /* 0x000000ff00107202 */ /* 0x000fe20000000f00 */
        /* <DEDUP_REMOVED lines=25> */
.L_x_2503:
        /* <DEDUP_REMOVED lines=12> */
.L_x_2502:
[----:B------:R-:W-:Y:S05]  /*d120*/  BSYNC B0 ;  /* 0x0000000000007941 */ /* 0x000fea0003800000 */
.L_x_2501:
        /* <DEDUP_REMOVED lines=21> */
.L_x_2499:
[----:B------:R-:W-:-:S04]  /*d280*/  IMAD.IADD R7, R6, 0x1, -R7 ;  /* 0x0000000106077824 */ /* 0x000fc800078e0a07 */
        /* <DEDUP_REMOVED lines=19> */
.L_x_2504:
[----:B-1----:R-:W-:Y:S01]  /*d3c0*/  IADD3 R2, RZ, -R3, RZ ;  /* 0x80000003ff027210 */ /* 0x002fe20007ffe0ff */
[----:B---3--:R-:W-:Y:S01]  /*d3d0*/  IMAD R16, R16, UR5, R7 ;  /* 0x0000000510107c24 */ /* 0x008fe2000f8e0207 */
[----:B--2---:R-:W-:-:S03]  /*d3e0*/  IABS R4, R8 ;  /* 0x0000000800047213 */ /* 0x004fc60000000000 */
        /* <DEDUP_REMOVED lines=46> */
[----:B------:R-:W-:-:S05]  /*d6d0*/  @P0 VIADD R3, R3, 0x1 ;  /* 0x0000000103030836 */ /* 0x000fca0000000000 */
[----:B------:R-:W-:Y:S02]  /*d6e0*/  @!P2 IADD3 R3, -R3, RZ, RZ ;  /* 0x000000ff0303a210 */ /* 0x000fe40007ffe1ff */
[----:B------:R-:W-:Y:S01]  /*d6f0*/  @!P1 LOP3.LUT R3, RZ, R10, RZ, 0x33, !PT ;  /* 0x0000000aff039212 */ /* 0x000fe200078e33ff */
[----:B------:R-:W-:-:S03]  /*d700*/  IMAD.MOV R10, RZ, RZ, -R10 ;  /* 0x000000ffff0a7224 */ /* 0x000fc600078e0a0a */
[----:B------:R-:W-:Y:S01]  /*d710*/  LOP3.LUT R2, RZ, R3, RZ, 0x33, !PT ;  /* 0x00000003ff027212 */ /* 0x000fe200078e33ff */
[----:B------:R-:W-:-:S04]  /*d720*/  IMAD R18, R3, R10, R4 ;  /* 0x0000000a03127224 */ /* 0x000fc800078e0204 */
[----:B------:R-:W-:Y:S01]  /*d730*/  IMAD.IADD R17, R5, 0x1, R2 ;  /* 0x0000000105117824 */ /* 0x000fe200078e0202 */
[----:B------:R-:W-:Y:S06]  /*d740*/  BRA `(.L_x_2505) ;  /* 0x00000000000c7947 */ /* 0x000fec0003800000 */
.L_x_2500:
[----:B------:R-:W-:Y:S02]  /*d750*/  IMAD.MOV.U32 R17, RZ, RZ, RZ ;  /* 0x000000ffff117224 */ /* 0x000fe400078e00ff */
[----:B------:R-:W-:Y:S02]  /*d760*/  IMAD.U32 R16, RZ, RZ, UR6 ;  /* 0x00000006ff107e24 */ /* 0x000fe4000f8e00ff */
[----:B------:R-:W-:-:S07]  /*d770*/  IMAD.MOV.U32 R18, RZ, RZ, RZ ;  /* 0x000000ffff127224 */ /* 0x000fce00078e00ff */
.L_x_2505:
[----:B------:R-:W-:-:S13]  /*d780*/  ISETP.NE.AND P0, PT, R0, RZ, PT ;  /* 0x000000ff0000720c */ /* 0x000fda0003f05270 */
[----:B------:R-:W1:Y:S01]  /*d790*/  @!P0 S2R R3, SR_CgaCtaId ;  /* 0x0000000000038919 */ /* 0x000e620000008800 */
[----:B------:R-:W-:-:S04]  /*d7a0*/  @!P0 MOV R0, 0x400 ;  /* 0x0000040000008802 */ /* 0x000fc80000000f00 */
[----:B-1----:R-:W-:-:S05]  /*d7b0*/  @!P0 LEA R0, R3, R0, 0x18 ;  /* 0x0000000003008211 */ /* 0x002fca00078ec0ff */
[----:B------:R1:W-:Y:S01]  /*d7c0*/  @!P0 STS.128 [R0+0x348d0], R16 ;  /* 0x0348d01000008388 */ /* 0x0003e20000000c00 */
[----:B------:R-:W-:Y:S06]  /*d7d0*/  BAR.ARV 0x5, 0x180 ;  /* 0x0146000000007b1d */ /* 0x000fec0000002000 */
.L_x_2498:
[----:B01----:R-:W-:Y:S01]  /*d7e0*/  IMAD.MOV.U32 R0, RZ, RZ, 0x1 ;  /* 0x00000001ff007424 */ /* 0x003fe200078e00ff */
[----:B------:R0:W-:Y:S01]  /*d7f0*/  STL [R1+0x48], RZ ;  /* 0x000048ff01007387 */ /* 0x0001e20000100800 */
[----:B------:R-:W-:Y:S02]  /*d800*/  ULDC UR4, c[0x0][0xc3c] ;  /* 0x00030f0000047ab9 */ /* 0x000fe40000000800 */
[----:B--2---:R-:W-:Y:S01]  /*d810*/  ISETP.GE.AND P0, PT, R19, UR4, PT ;  /* 0x0000000413007c0c */ /* 0x004fe2000bf06270 */
        /* <DEDUP_REMOVED lines=22> */
[----:B------:R-:W-:Y:S01]  /*d980*/  STL [R1+0x4], R4 ;  /* 0x0000040401007387 */ /* 0x000fe20000100800 */
[----:B------:R-:W-:-:S03]  /*d990*/  IMAD.MOV.U32 R2, RZ, RZ, 0x1 ;  /* 0x00000001ff027424 */ /* 0x000fc600078e00ff */
[----:B------:R-:W-:Y:S04]  /*d9a0*/  STL [R1+0x24], R3 ;  /* 0x0000240301007387 */ /* 0x000fe80000100800 */
[----:B------:R-:W-:Y:S04]  /*d9b0*/  STL [R1+0x8], RZ ;  /* 0x000008ff01007387 */ /* 0x000fe80000100800 */
[----:B------:R0:W-:Y:S04]  /*d9c0*/  STL [R1+0x14], R2 ;  /* 0x0000140201007387 */ /* 0x0001e80000100800 */
[----:B------:R1:W-:Y:S01]  /*d9d0*/  STL [R1+0x48], RZ ;  /* 0x000048ff01007387 */ /* 0x0003e20000100800 */
[----:B0-----:R-:W-:-:S02]  /*d9e0*/  LOP3.LUT R2, R0, 0x40, RZ, 0xfc, !PT ;  /* 0x0000004000027812 */ /* 0x001fc400078efcff */
[----:B-1----:R-:W-:-:S07]  /*d9f0*/  LOP3.LUT R0, R0, 0x80, RZ, 0xfc, !PT ;  /* 0x0000008000007812 */ /* 0x002fce00078efcff */
.L_x_2608:
[----:B0-----:R-:W0:Y:S02]  /*da00*/  LDC.64 R2, c[0x0][0xc88] ;  /* 0x00032200ff027b82 */ /* 0x001e240000000a00 */
[----:B0-----:R-:W-:-:S05]  /*da10*/  IMAD.WIDE R2, R19, 0x4, R2 ;  /* 0x0000000413027825 */ /* 0x001fca00078e0202 */
[----:B--2---:R-:W2:Y:S01]  /*da20*/  LDG.E R12, desc[UR56][R2.64] ;  /* 0x00000038020c7981 */ /* 0x004ea2000c1e1900 */
[----:B------:R-:W-:Y:S05]  /*da30*/  YIELD ;  /* 0x0000000000007946 */ /* 0x000fea0003800000 */
[----:B------:R-:W-:Y:S01]  /*da40*/  ULDC.64 UR4, c[0x0][0xa28] ;  /* 0x00028a0000047ab9 */ /* 0x000fe20000000a00 */
[----:B------:R-:W-:Y:S01]  /*da50*/  IMAD.MOV.U32 R0, RZ, RZ, RZ ;  /* 0x000000ffff007224 */ /* 0x000fe200078e00ff */
[----:B------:R-:W-:Y:S01]  /*da60*/  ISETP.NE.U32.AND P0, PT, RZ, UR4, PT ;  /* 0x00000004ff007c0c */ /* 0x000fe2000bf05070 */
[----:B------:R-:W-:Y:S01]  /*da70*/  IMAD.MOV.U32 R6, RZ, RZ, RZ ;  /* 0x000000ffff067224 */ /* 0x000fe200078e00ff */
[----:B------:R-:W-:Y:S01]  /*da80*/  ULDC.64 UR8, c[0x0][0xa18] ;  /* 0x0002860000087ab9 */ /* 0x000fe20000000a00 */
[----:B------:R-:W-:Y:S01]  /*da90*/  ULDC.64 UR6, c[0x0][0xa08] ;  /* 0x0002820000067ab9 */ /* 0x000fe20000000a00 */
[----:B------:R-:W-:-:S02]  /*daa0*/  ISETP.NE.AND.EX P0, PT, RZ, UR5, PT, P0 ;  /* 0x00000005ff007c0c */ /* 0x000fc4000bf05300 */
        /* <DEDUP_REMOVED lines=10> */
[----:B------:R-:W-:Y:S02]  /*db50*/  ISETP.NE.AND.EX P1, PT, RZ, UR5, PT, P1 ;  /* 0x00000005ff007c0c */ /* 0x000fe4000bf25310 */
[----:B------:R-:W-:Y:S01]  /*db60*/  ISETP.NE.U32.AND P2, PT, RZ, UR8, PT ;  /* 0x00000008ff007c0c */ /* 0x000fe2000bf45070 */
[----:B------:R-:W-:Y:S01]  /*db70*/  STL [R1], R11 ;  /* 0x0000000b01007387 */ /* 0x000fe20000100800 */
[----:B------:R-:W-:Y:S02]  /*db80*/  ISETP.NE.U32.AND P0, PT, RZ, UR6, PT ;  /* 0x00000006ff007c0c */ /* 0x000fe4000bf05070 */
[----:B------:R-:W-:Y:S01]  /*db90*/  ISETP.NE.AND.EX P2, PT, RZ, UR9, PT, P2 ;  /* 0x00000009ff007c0c */ /* 0x000fe2000bf45320 */
[----:B------:R-:W-:Y:S01]  /*dba0*/  STL [R1+0xc], R10 ;  /* 0x00000c0a01007387 */ /* 0x000fe20000100800 */
[----:B------:R-:W-:Y:S02]  /*dbb0*/  ISETP.NE.AND.EX P0, PT, RZ, UR7, PT, P0 ;  /* 0x00000007ff007c0c */ /* 0x000fe4000bf05300 */
[----:B-1----:R-:W-:-:S02]  /*dbc0*/  IADD3 R2, P3, R11, UR4, RZ ;  /* 0x000000040b027c10 */ /* 0x002fc4000ff7e0ff */
[C---:B0-----:R-:W-:Y:S02]  /*dbd0*/  IADD3 R4, P4, R11.reuse, UR6, RZ ;  /* 0x000000060b047c10 */ /* 0x041fe4000ff9e0ff */
[C---:B------:R-:W-:Y:S01]  /*dbe0*/  IADD3.X R3, R10.reuse, UR5, RZ, P3, !PT ;  /* 0x000000050a037c10 */ /* 0x040fe20009ffe4ff */
[----:B------:R-:W-:Y:S01]  /*dbf0*/  ULDC UR4, c[0x0][0x288] ;  /* 0x0000a20000047ab9 */ /* 0x000fe20000000800 */
[----:B----4-:R-:W-:Y:S02]  /*dc00*/  MOV R8, RZ ;  /* 0x000000ff00087202 */ /* 0x010fe40000000f00 */
[----:B------:R-:W-:Y:S01]  /*dc10*/  IADD3.X R5, R10, UR7, RZ, P4, !PT ;  /* 0x000000070a057c10 */ /* 0x000fe2000a7fe4ff */
        /* <DEDUP_REMOVED lines=18> */
[----:B------:R-:W0:Y:S04]  /*dd40*/  LDG.E R7, desc[UR56][R2.64] ;  /* 0x0000003802077981 */ /* 0x000e28000c1e1900 */
[----:B------:R-:W0:Y:S02]  /*dd50*/  LDG.E R2, desc[UR56][R2.64+0x4] ;  /* 0x0000043802027981 */ /* 0x000e24000c1e1900 */
[----:B0-----:R-:W-:-:S05]  /*dd60*/  IMAD.IADD R9, R2, 0x1, -R7 ;  /* 0x0000000102097824 */ /* 0x001fca00078e0a07 */
[----:B------:R1:W-:Y:S02]  /*dd70*/  STL [R1+0x34], R9 ;  /* 0x0000340901007387 */ /* 0x0003e40000100800 */
.L_x_2507:
[----:B------:R-:W-:Y:S01]  /*dd80*/  IMAD.MOV.U32 R2, RZ, RZ, R12 ;  /* 0x000000ffff027224 */ /* 0x000fe200078e000c */
[----:B------:R-:W-:Y:S01]  /*dd90*/  ULDC.64 UR4, c[0x0][0xa20] ;  /* 0x0002880000047ab9 */ /* 0x000fe20000000a00 */
[----:B-----5:R-:W-:Y:S01]  /*dda0*/  IMAD.IADD R3, R8, 0x1, R0 ;  /* 0x0000000108037824 */ /* 0x020fe200078e0200 */
[----:B------:R-:W-:Y:S02]  /*ddb0*/  ISETP.NE.U32.AND P1, PT, RZ, UR4, PT ;  /* 0x00000004ff007c0c */ /* 0x000fe4000bf25070 */
[----:B------:R2:W-:Y:S02]  /*ddc0*/  STL [R1+0x10], R2 ;  /* 0x0000100201007387 */ /* 0x0005e40000100800 */
[----:B------:R-:W-:Y:S02]  /*ddd0*/  ISETP.NE.AND.EX P1, PT, RZ, UR5, PT, P1 ;  /* 0x00000005ff007c0c */ /* 0x000fe4000bf25310 */
[----:B------:R2:W-:Y:S11]  /*dde0*/  STL [R1+0x18], R3 ;  /* 0x0000180301007387 */ /* 0x0005f60000100800 */
[----:B--2---:R-:W-:Y:S05]  /*ddf0*/  @!P1 BRA `(.L_x_2508) ;  /* 0x0000000000109947 */ /* 0x004fea0003800000 */
[----:B------:R-:W-:-:S04]  /*de00*/  IADD3 R6, P0, R11, UR4, RZ ;  /* 0x000000040b067c10 */ /* 0x000fc8000ff1e0ff */
[----:B------:R-:W-:-:S05]  /*de10*/  IADD3.X R7, R10, UR5, RZ, P0, !PT ;  /* 0x000000050a077c10 */ /* 0x000fca00087fe4ff */
[----:B------:R2:W5:Y:S01]  /*de20*/  LDG.E R6, desc[UR56][R6.64] ;  /* 0x0000003806067981 */ /* 0x000562000c1e1900 */
[----:B------:R-:W-:Y:S05]  /*de30*/  BRA `(.L_x_2509) ;  /* 0x0000000000107947 */ /* 0x000fea0003800000 */
.L_x_2508:
[----:B------:R-:W-:Y:S05]  /*de40*/  @!P0 BRA `(.L_x_2509) ;  /* 0x00000000000c8947 */ /* 0x000fea0003800000 */
[----:B------:R-:W2:Y:S04]  /*de50*/  LDG.E R6, desc[UR56][R4.64] ;  /* 0x0000003804067981 */ /* 0x000ea8000c1e1900 */
[----:B------:R-:W2:Y:S02]  /*de60*/  LDG.E R4, desc[UR56][R4.64+0x4] ;  /* 0x0000043804047981 */ /* 0x000ea4000c1e1900 */
[----:B--2---:R-:W-:-:S07]  /*de70*/  IMAD.IADD R6, R4, 0x1, -R6 ;  /* 0x0000000104067824 */ /* 0x004fce00078e0a06 */
.L_x_2509:
[----:B-----5:R-:W-:Y:S01]  /*de80*/  IMAD.IADD R6, R6, 0x1, -R0 ;  /* 0x0000000106067824 */ /* 0x020fe200078e0a00 */
[----:B------:R-:W-:Y:S01]  /*de90*/  BSSY B7, `(.L_x_2510) ;  /* 0x000043b000077945 */ /* 0x000fe20003800000 */
[----:B------:R-:W3:Y:S02]  /*dea0*/  LDC R0, c[0x0][0x448] ;  /* 0x00011200ff007b82 */ /* 0x000ee40000000800 */
[----:B---3--:R-:W-:Y:S01]  /*deb0*/  ISETP.NE.AND P0, PT, R0, 0x1, PT ;  /* 0x000000010000780c */ /* 0x008fe20003f05270 */
[----:B------:R-:W-:-:S04]  /*dec0*/  IMAD.SHL.U32 R0, R17, 0x80, RZ ;  /* 0x0000008011007824 */ /* 0x000fc800078e00ff */
[----:B------:R-:W-:-:S08]  /*ded0*/  VIADD R0, R0, 0x7f ;  /* 0x0000007f00007836 */ /* 0x000fd00000000000 */
[----:B------:R-:W3:Y:S08]  /*dee0*/  @P0 LDC R2, c[0x0][0x44c] ;  /* 0x00011300ff020b82 */ /* 0x000ef00000000800 */
[----:B------:R-:W4:Y:S01]  /*def0*/  @P0 LDC R3, c[0x0][0x450] ;  /* 0x00011400ff030b82 */ /* 0x000f220000000800 */
[----:B---3--:R-:W-:-:S05]  /*df00*/  @P0 IMAD.HI.U32 R2, R0, R2, RZ ;  /* 0x0000000200020227 */ /* 0x008fca00078e00ff */
[----:B----4-:R-:W-:Y:S02]  /*df10*/  @P0 SHF.R.U32.HI R0, RZ, R3, R2 ;  /* 0x00000003ff000219 */ /* 0x010fe40000011602 */
[C---:B------:R-:W-:Y:S01]  /*df20*/  IADD3 R2, R6.reuse, 0x80, -R9 ;  /* 0x0000008006027810 */ /* 0x040fe20007ffe809 */
[----:B------:R-:W-:-:S04]  /*df30*/  VIADD R6, R6, 0x7f ;  /* 0x0000007f06067836 */ /* 0x000fc80000000000 */
[----:B------:R-:W-:Y:S01]  /*df40*/  IMAD.IADD R0, R2, 0x1, R0 ;  /* 0x0000000102007824 */ /* 0x000fe200078e0200 */
[----:B------:R-:W-:-:S04]  /*df50*/  SHF.R.S32.HI R2, RZ, 0x1f, R6 ;  /* 0x0000001fff027819 */ /* 0x000fc80000011406 */
[----:B------:R-:W-:Y:S02]  /*df60*/  SHF.R.S32.HI R3, RZ, 0x1f, R0 ;  /* 0x0000001fff037819 */ /* 0x000fe40000011400 */
[----:B------:R-:W-:Y:S02]  /*df70*/  LEA.HI R2, R2, R6, RZ, 0x7 ;  /* 0x0000000602027211 */ /* 0x000fe400078f38ff */
[----:B------:R-:W-:Y:S02]  /*df80*/  LEA.HI R3, R3, R0, RZ, 0x7 ;  /* 0x0000000003037211 */ /* 0x000fe400078f38ff */
[----:B------:R-:W-:Y:S02]  /*df90*/  SHF.R.S32.HI R2, RZ, 0x7, R2 ;  /* 0x00000007ff027819 */ /* 0x000fe40000011402 */
[----:B------:R-:W-:-:S04]  /*dfa0*/  SHF.R.S32.HI R3, RZ, 0x7, R3 ;  /* 0x00000007ff037819 */ /* 0x000fc80000011403 */
[----:B------:R-:W-:-:S04]  /*dfb0*/  VIMNMX R4, R2, R3, PT ;  /* 0x0000000302047248 */ /* 0x000fc80003fe0100 */
[----:B------:R-:W-:Y:S01]  /*dfc0*/  ISETP.GT.AND P0, PT, R4, RZ, PT ;  /* 0x000000ff0400720c */ /* 0x000fe20003f04270 */
[----:B------:R3:W-:-:S12]  /*dfd0*/  STL [R1+0x2c], R4 ;  /* 0x00002c0401007387 */ /* 0x0007d80000100800 */
[----:B---3--:R-:W-:Y:S05]  /*dfe0*/  @P0 BRA `(.L_x_2511) ;  /* 0x0000000000440947 */ /* 0x008fea0003800000 */
[----:B------:R-:W3:Y:S02]  /*dff0*/  S2R R4, SR_TID.X ;  /* 0x0000000000047919 */ /* 0x000ee40000002100 */
[----:B---3--:R-:W-:-:S04]  /*e000*/  LOP3.LUT R4, R4, 0x7f, RZ, 0xc0, !PT ;  /* 0x0000007f04047812 */ /* 0x008fc800078ec0ff */
[----:B------:R-:W-:-:S13]  /*e010*/  ISETP.NE.AND P0, PT, R4, RZ, PT ;  /* 0x000000ff0400720c */ /* 0x000fda0003f05270 */
[----:B------:R-:W-:Y:S05]  /*e020*/  @P0 BRA `(.L_x_2512) ;  /* 0x0000004000840947 */ /* 0x000fea0003800000 */
[----:B------:R-:W3:Y:S01]  /*e030*/  S2R R3, SR_LANEID ;  /* 0x0000000000037919 */ /* 0x000ee20000000000 */
[----:B------:R-:W-:Y:S02]  /*e040*/  VOTEU.ANY UR4, UPT, PT ;  /* 0x0000000000047886 */ /* 0x000fe400038e0100 */
[----:B------:R-:W3:Y:S08]  /*e050*/  FLO.U32 R0, UR4 ;  /* 0x0000000400007d00 */ /* 0x000ef000080e0000 */
[----:B------:R-:W4:Y:S01]  /*e060*/  POPC R5, UR4 ;  /* 0x0000000400057d09 */ /* 0x000f220008000000 */
[----:B---3--:R-:W-:-:S02]  /*e070*/  ISETP.EQ.U32.AND P0, PT, R0, R3, PT ;  /* 0x000000030000720c */ /* 0x008fc40003f02070 */
[----:B------:R-:W4:Y:S11]  /*e080*/  LDC.64 R2, c[0x0][0xc60] ;  /* 0x00031800ff027b82 */ /* 0x000f360000000a00 */
[----:B----4-:R-:W3:Y:S01]  /*e090*/  @P0 ATOMG.E.ADD.STRONG.GPU PT, R3, desc[UR56][R2.64], R5 ;  /* 0x00000005020309a8 */ /* 0x010ee200081ee1f8 */
[----:B------:R-:W4:Y:S02]  /*e0a0*/  S2R R4, SR_LTMASK ;  /* 0x0000000000047919 */ /* 0x000f240000003900 */
[----:B----4-:R-:W-:-:S04]  /*e0b0*/  LOP3.LUT R4, R4, UR4, RZ, 0xc0, !PT ;  /* 0x0000000404047c12 */ /* 0x010fc8000f8ec0ff */
[----:B--2---:R-:W2:Y:S01]  /*e0c0*/  POPC R7, R4 ;  /* 0x0000000400077309 */ /* 0x004ea20000000000 */
[----:B---3--:R-:W2:Y:S02]  /*e0d0*/  SHFL.IDX PT, R0, R3, R0, 0x1f ;  /* 0x00001f0003007589 */ /* 0x008ea400000e0000 */
[----:B--2---:R-:W-:Y:S01]  /*e0e0*/  IADD3 R16, R0, UR36, R7 ;  /* 0x0000002400107c10 */ /* 0x004fe2000fffe007 */
[----:B------:R-:W-:Y:S06]  /*e0f0*/  BRA `(.L_x_2512) ;  /* 0x0000004000507947 */ /* 0x000fec0003800000 */
.L_x_2511:
[----:B------:R-:W3:Y:S01]  /*e100*/  LDL R0, [R1+0x4] ;  /* 0x0000040001007983 */ /* 0x000ee20000100800 */
        /* <DEDUP_REMOVED lines=13> */
[----:B--2---:R-:W-:-:S02]  /*e1e0*/  IMAD.U32 R7, RZ, RZ, UR9 ;  /* 0x00000009ff077e24 */ /* 0x004fc4000f8e00ff */
[----:B------:R-:W-:Y:S02]  /*e1f0*/  IMAD.U32 R11, RZ, RZ, UR5 ;  /* 0x00000005ff0b7e24 */ /* 0x000fe4000f8e00ff */
[----:B------:R-:W-:Y:S02]  /*e200*/  IMAD.MOV.U32 R8, RZ, RZ, 0x70 ;  /* 0x00000070ff087424 */ /* 0x000fe400078e00ff */
[----:B------:R-:W-:Y:S02]  /*e210*/  IMAD.MOV.U32 R12, RZ, RZ, 0x1 ;  /* 0x00000001ff0c7424 */ /* 0x000fe400078e00ff */
[----:B------:R-:W-:-:S07]  /*e220*/  IMAD.MOV.U32 R13, RZ, RZ, RZ ;  /* 0x000000ffff0d7224 */ /* 0x000fce00078e00ff */
[----:B------:R-:W-:-:S07]  /*e230*/  LEPC R20, `(.L_x_2514) ;  /* 0x000000001014794e */ /* 0x000fce0000000000 */
[----:B01-3--:R-:W-:Y:S05]  /*e240*/  CALL.ABS.NOINC R2 ;  /* 0x0000000002007343 */ /* 0x00bfea0003c00000 */
.L_x_2514:
[----:B------:R-:W-:Y:S05]  /*e250*/  BSYNC B6 ;  /* 0x0000000000067941 */ /* 0x000fea0003800000 */
.L_x_2513:
        /* <DEDUP_REMOVED lines=21> */
.L_x_2517:
        /* <DEDUP_REMOVED lines=16> */
.L_x_2516:
[----:B------:R-:W-:Y:S05]  /*e4b0*/  BSYNC B6 ;  /* 0x0000000000067941 */ /* 0x000fea0003800000 */
.L_x_2515:
[----:B------:R-:W3:Y:S01]  /*e4c0*/  LDL.LU R2, [R1] ;  /* 0x0000000001027983 */ /* 0x000ee20000300800 */
[----:B------:R-:W-:-:S03]  /*e4d0*/  ULDC.64 UR4, c[0x0][0x9f8] ;  /* 0x00027e0000047ab9 */ /* 0x000fc60000000a00 */
[----:B------:R-:W4:Y:S04]  /*e4e0*/  LDL.LU R4, [R1+0xc] ;  /* 0x00000c0001047983 */ /* 0x000f280000300800 */
[----:B--2---:R-:W2:Y:S01]  /*e4f0*/  LDL R7, [R1+0x10] ;  /* 0x0000100001077983 */ /* 0x004ea20000100800 */
[----:B------:R-:W-:-:S03]  /*e500*/  ISETP.NE.U32.AND P0, PT, RZ, UR4, PT ;  /* 0x00000004ff007c0c */ /* 0x000fc6000bf05070 */
[----:B------:R-:W5:Y:S01]  /*e510*/  LDL R0, [R1+0x2c] ;  /* 0x00002c0001007983 */ /* 0x000f620000100800 */
[----:B------:R-:W-:-:S13]  /*e520*/  ISETP.NE.AND.EX P0, PT, RZ, UR5, PT, P0 ;  /* 0x00000005ff007c0c */ /* 0x000fda000bf05300 */
[----:B---3--:R-:W-:-:S04]  /*e530*/  @P0 IADD3 R2, P1, R2, UR4, RZ ;  /* 0x0000000402020c10 */ /* 0x008fc8000ff3e0ff */
[----:B----4-:R-:W-:Y:S01]  /*e540*/  @P0 IADD3.X R3, R4, UR5, RZ, P1, !PT ;  /* 0x0000000504030c10 */ /* 0x010fe20008ffe4ff */
[----:B------:R-:W-:-:S04]  /*e550*/  ULDC.64 UR4, c[0x0][0xa08] ;  /* 0x0002820000047ab9 */ /* 0x000fc80000000a00 */
[----:B--2---:R2:W3:Y:S02]  /*e560*/  @P0 LDG.E R7, desc[UR56][R2.64] ;  /* 0x0000003802070981 */ /* 0x0044e4000c1e1900 */
[----:B--2---:R-:W2:Y:S01]  /*e570*/  LDC.64 R2, c[0x0][0x418] ;  /* 0x00010600ff027b82 */ /* 0x004ea20000000a00 */
[----:B-----5:R-:W-:Y:S01]  /*e580*/  VIADD R4, R0, 0xffffffff ;  /* 0xffffffff00047836 */ /* 0x020fe20000000000 */
[----:B---3--:R-:W-:Y:S01]  /*e590*/  SHF.R.S32.HI R8, RZ, 0x1f, R7 ;  /* 0x0000001fff087819 */ /* 0x008fe20000011407 */
[----:B------:R3:W-:Y:S04]  /*e5a0*/  @P0 STL [R1+0x10], R7 ;  /* 0x0000100701000387 */ /* 0x0007e80000100800 */
[----:B------:R3:W-:Y:S01]  /*e5b0*/  STL [R1+0x1c], R8 ;  /* 0x00001c0801007387 */ /* 0x0007e20000100800 */
[----:B--2---:R-:W-:Y:S01]  /*e5c0*/  LOP3.LUT P0, RZ, R2, UR4, RZ, 0xfc, !PT ;  /* 0x0000000402ff7c12 */ /* 0x004fe2000f80fcff */
[----:B------:R-:W-:-:S03]  /*e5d0*/  UMOV UR4, 0xffffffff ;  /* 0xffffffff00047882 */ /* 0x000fc60000000000 */
[----:B------:R-:W-:-:S04]  /*e5e0*/  LOP3.LUT P0, RZ, R3, UR5, RZ, 0xfc, P0 ;  /* 0x0000000503ff7c12 */ /* 0x000fc8000800fcff */
[----:B------:R-:W-:Y:S01]  /*e5f0*/  SEL R0, R7, RZ, !P0 ;  /* 0x000000ff07007207 */ /* 0x000fe20004000000 */
[----:B---3--:R-:W-:Y:S08]  /*e600*/  BRA.DIV UR4, `(.L_x_2518) ;  /* 0x0000004e04c47947 */ /* 0x008ff0000b800000 */
[----:B------:R-:W2:Y:S02]  /*e610*/  S2R R5, SR_TID.X ;  /* 0x0000000000057919 */ /* 0x000ea40000002100 */
[----:B--2---:R-:W-:-:S04]  /*e620*/  SHF.R.U32.HI R5, RZ, 0x5, R5 ;  /* 0x00000005ff057819 */ /* 0x004fc80000011605 */
[----:B------:R-:W-:-:S05]  /*e630*/  LOP3.LUT R5, R5, 0x3, RZ, 0xc0, !PT ;  /* 0x0000000305057812 */ /* 0x000fca00078ec0ff */
[----:B------:R2:W3:Y:S02]  /*e640*/  SHFL.IDX PT, R14, R5, RZ, 0x1f ;  /* 0x00001fff050e7589 */ /* 0x0004e400000e0000 */
.L_x_2624:
[----:B------:R-:W-:Y:S01]  /*e650*/  PLOP3.LUT P1, PT, PT, PT, PT, 0x8, 0x0 ;  /* 0x000000000000781c */ /* 0x000fe20003f2e170 */
[----:B------:R4:W-:Y:S01]  /*e660*/  STL [R1], R0 ;  /* 0x0000000001007387 */ /* 0x0009e20000100800 */
[----:B---3--:R-:W-:-:S03]  /*e670*/  ISETP.NE.AND P0, PT, R14, RZ, PT ;  /* 0x000000ff0e00720c */ /* 0x008fc60003f05270 */
[----:B------:R3:W-:Y:S01]  /*e680*/  STL [R1+0xc], R4 ;  /* 0x00000c0401007387 */ /* 0x0007e20000100800 */
[----:B----4-:R-:W-:-:S05]  /*e690*/  P2R R0, PR, RZ, 0x2 ;  /* 0x00000002ff007803 */ /* 0x010fca0000000000 */
[----:B------:R3:W-:Y:S04]  /*e6a0*/  STL [R1+0x20], R0 ;  /* 0x0000200001007387 */ /* 0x0007e80000100800 */
[----:B------:R-:W-:Y:S05]  /*e6b0*/  @P0 BRA `(.L_x_2519) ;  /* 0x0000000400480947 */ /* 0x000fea0003800000 */
[----:B------:R-:W-:-:S03]  /*e6c0*/  UMOV UR4, 0xffffffff ;  /* 0xffffffff00047882 */ /* 0x000fc60000000000 */
[----:B------:R-:W-:Y:S05]  /*e6d0*/  BRA.DIV UR4, `(.L_x_2520) ;  /* 0x0000004e04c47947 */ /* 0x000fea000b800000 */
[----:B------:R-:W-:-:S13]  /*e6e0*/  ELECT P6, URZ, PT ;  /* 0x00000000003f782f */ /* 0x000fda00038c0000 */
.L_x_2627:
[----:B------:R-:W-:Y:S05]  /*e6f0*/  @!P6 BRA `(.L_x_2519) ;  /* 0x000000040038e947 */ /* 0x000fea0003800000 */
[----:B------:R-:W-:-:S04]  /*e700*/  ISETP.NE.U32.AND P0, PT, R2, RZ, PT ;  /* 0x000000ff0200720c */ /* 0x000fc80003f05070 */
[----:B------:R-:W-:-:S13]  /*e710*/  ISETP.NE.AND.EX P0, PT, R3, RZ, PT, P0 ;  /* 0x000000ff0300720c */ /* 0x000fda0003f05300 */
[----:B------:R-:W-:Y:S05]  /*e720*/  @!P0 BRA `(.L_x_2521) ;  /* 0x0000000000548947 */ /* 0x000fea0003800000 */
[----:B------:R-:W4:Y:S01]  /*e730*/  LDC R6, c[0x0][0x43c] ;  /* 0x00010f00ff067b82 */ /* 0x000f220000000800 */
[----:B01----:R-:W-:Y:S01]  /*e740*/  IMAD.MOV.U32 R9, RZ, RZ, R4 ;  /* 0x000000ffff097224 */ /* 0x003fe200078e0004 */
[----:B------:R-:W-:-:S03]  /*e750*/  ULDC.64 UR4, c[0x0][0x428] ;  /* 0x00010a0000047ab9 */ /* 0x000fc60000000a00 */
[----:B---3--:R-:W-:Y:S01]  /*e760*/  IMAD.MOV.U32 R0, RZ, RZ, R9 ;  /* 0x000000ffff007224 */ /* 0x008fe200078e0009 */
[----:B----4-:R-:W-:-:S13]  /*e770*/  ISETP.NE.AND P0, PT, R6, 0x1, PT ;  /* 0x000000010600780c */ /* 0x010fda0003f05270 */
[----:B--2---:R-:W0:Y:S02]  /*e780*/  @P0 LDC.64 R4, c[0x0][0x440] ;  /* 0x00011000ff040b82 */ /* 0x004e240000000a00 */
        /* <DEDUP_REMOVED lines=13> */
[----:B------:R-:W2:Y:S04]  /*e860*/  LDG.E R0, desc[UR56][R2.64] ;  /* 0x0000003802007981 */ /* 0x000ea8000c1e1900 */
[----:B--2---:R4:W-:Y:S02]  /*e870*/  STL [R1], R0 ;  /* 0x0000000001007387 */ /* 0x0049e40000100800 */
.L_x_2521:
[----:B------:R-:W5:Y:S04]  /*e880*/  LDL R7, [R1+0x4] ;  /* 0x0000040001077983 */ /* 0x000f680000100800 */
[----:B---34-:R-:W5:Y:S04]  /*e890*/  LDL R0, [R1+0x8] ;  /* 0x0000080001007983 */ /* 0x018f680000100800 */
[----:B------:R-:W3:Y:S01]  /*e8a0*/  LDL R2, [R1+0x14] ;  /* 0x0000140001027983 */ /* 0x000ee20000100800 */
[----:B-----5:R-:W-:Y:S01]  /*e8b0*/  IMAD R0, R0, 0x8, R7 ;  /* 0x0000000800007824 */ /* 0x020fe200078e0207 */
[----:B---3--:R-:W-:-:S04]  /*e8c0*/  SHF.L.U32 R2, R2, 0x1f, RZ ;  /* 0x0000001f02027819 */ /* 0x008fc800000006ff */
[----:B------:R-:W3:Y:S02]  /*e8d0*/  SYNCS.PHASECHK.TRANS64.TRYWAIT P0, [R0+URZ+0x34840], R2 ;  /* 0x03484002000075a7 */ /* 0x000ee4000800017f */
[----:B---3--:R-:W-:Y:S05]  /*e8e0*/  @!P0 BRA `(.L_x_2522) ;  /* 0x0000004c00608947 */ /* 0x008fea0003800000 */
.L_x_2628:
[----:B------:R-:W4:Y:S02]  /*e8f0*/  S2R R3, SR_TID.X ;  /* 0x0000000000037919 */ /* 0x000f240000002100 */
        /* <DEDUP_REMOVED lines=10> */
.L_x_2523:
[----:B------:R-:W4:Y:S04]  /*e9a0*/  LDL R6, [R1+0x4] ;  /* 0x0000040001067983 */ /* 0x000f280000100800 */
[----:B--2---:R-:W4:Y:S04]  /*e9b0*/  LDL R5, [R1+0x8] ;  /* 0x0000080001057983 */ /* 0x004f280000100800 */
[----:B------:R-:W2:Y:S04]  /*e9c0*/  LDL R4, [R1+0xc] ;  /* 0x00000c0001047983 */ /* 0x000ea80000100800 */
[----:B------:R-:W5:Y:S04]  /*e9d0*/  LDL R3, [R1+0x18] ;  /* 0x0000180001037983 */ /* 0x000f680000100800 */
[----:B---3--:R-:W3:Y:S01]  /*e9e0*/  LDL R2, [R1] ;  /* 0x0000000001027983 */ /* 0x008ee20000100800 */
        /* <DEDUP_REMOVED lines=9> */
[----:B----4-:R-:W-:Y:S01]  /*ea80*/  IMAD R0, R5, 0xc000, R6 ;  /* 0x0000c00005007824 */ /* 0x010fe200078e0206 */
[----:B--2---:R-:W-:-:S04]  /*ea90*/  R2UR UR11, R4 ;  /* 0x00000000040b72ca */ /* 0x004fc800000e0000 */
[----:B------:R-:W-:Y:S02]  /*eaa0*/  R2UR UR8, R0 ;  /* 0x00000000000872ca */ /* 0x000fe400000e0000 */
[----:B-----5:R-:W-:Y:S02]  /*eab0*/  R2UR UR5, R3 ;  /* 0x00000000030572ca */ /* 0x020fe400000e0000 */
[----:B------:R-:W-:Y:S02]  /*eac0*/  P2R R0, PR, RZ, 0x1 ;  /* 0x00000001ff007803 */ /* 0x000fe40000000000 */
[----:B---3--:R-:W-:-:S03]  /*ead0*/  R2UR UR13, R2 ;  /* 0x00000000020d72ca */ /* 0x008fc600000e0000 */
        /* <DEDUP_REMOVED lines=15> */
[----:B----4-:R-:W-:Y:S01]  /*ebd0*/  NOP ;  /* 0x0000000000007918 */ /* 0x010fe20000000000 */
.L_x_2519:
[----:B------:R-:W4:Y:S04]  /*ebe0*/  LDL R2, [R1+0x4] ;  /* 0x0000040001027983 */ /* 0x000f280000100800 */
[----:B------:R-:W5:Y:S04]  /*ebf0*/  LDL.LU R3, [R1+0x30] ;  /* 0x0000300001037983 */ /* 0x000f680000300800 */
[----:B--2---:R-:W2:Y:S04]  /*ec00*/  LDL.LU R5, [R1+0x28] ;  /* 0x0000280001057983 */ /* 0x004ea80000300800 */
[----:B---3--:R-:W3:Y:S01]  /*ec10*/  LDL.LU R4, [R1+0x38] ;  /* 0x0000380001047983 */ /* 0x008ee20000300800 */
[----:B------:R-:W-:Y:S05]  /*ec20*/  WARPSYNC.ALL ;  /* 0x0000000000007948 */ /* 0x000fea0003800000 */
[----:B------:R-:W-:Y:S01]  /*ec30*/  ULDC.64 UR4, c[0x0][0x298] ;  /* 0x0000a60000047ab9 */ /* 0x000fe20000000a00 */
[----:B------:R-:W-:Y:S01]  /*ec40*/  ULDC.64 UR6, c[0x0][0xa00] ;  /* 0x0002800000067ab9 */ /* 0x000fe20000000a00 */
[----:B------:R-:W-:Y:S01]  /*ec50*/  BSSY B6, `(.L_x_2524) ;  /* 0x0000024000067945 */ /* 0x000fe20003800000 */
[----:B------:R-:W-:Y:S01]  /*ec60*/  BAR.SYNC.DEFER_BLOCKING 0x8, 0x180 ;  /* 0x0206000000007b1d */ /* 0x000fe20000010000 */
[----:B------:R-:W-:-:S04]  /*ec70*/  ISETP.NE.U32.AND P0, PT, RZ, UR6, PT ;  /* 0x00000006ff007c0c */ /* 0x000fc8000bf05070 */
[----:B------:R-:W-:Y:S01]  /*ec80*/  ISETP.NE.AND.EX P0, PT, RZ, UR7, PT, P0 ;  /* 0x00000007ff007c0c */ /* 0x000fe2000bf05300 */
[----:B----4-:R-:W-:Y:S01]  /*ec90*/  VIADD R2, R2, 0x10400 ;  /* 0x0001040002027836 */ /* 0x010fe20000000000 */
[----:B-----5:R-:W-:-:S04]  /*eca0*/  SHF.R.S32.HI R0, RZ, 0x1f, R3 ;  /* 0x0000001fff007819 */ /* 0x020fc80000011403 */
[----:B------:R-:W-:Y:S02]  /*ecb0*/  LOP3.LUT P1, RZ, R2, 0x3ff, RZ, 0xc0, !PT ;  /* 0x000003ff02ff7812 */ /* 0x000fe4000782c0ff */
[----:B--2---:R-:W-:Y:S01]  /*ecc0*/  SEL R5, R5, RZ, !P0 ;  /* 0x000000ff05057207 */ /* 0x004fe20004000000 */
[----:B------:R-:W-:Y:S01]  /*ecd0*/  IMAD R0, R0, UR4, RZ ;  /* 0x0000000400007c24 */ /* 0x000fe2000f8e02ff */
[----:B---3--:R-:W-:-:S03]  /*ece0*/  SEL R4, R4, RZ, !P0 ;  /* 0x000000ff04047207 */ /* 0x008fc60004000000 */
[C---:B------:R-:W-:Y:S02]  /*ecf0*/  IMAD R0, R3.reuse, UR5, R0 ;  /* 0x0000000503007c24 */ /* 0x040fe4000f8e0200 */
[----:B------:R-:W-:-:S05]  /*ed00*/  IMAD.WIDE.U32 R2, R3, UR4, RZ ;  /* 0x0000000403027c25 */ /* 0x000fca000f8e00ff */
[----:B------:R2:W-:Y:S04]  /*ed10*/  STL.64 [R1+0x40], R2 ;  /* 0x0000400201007387 */ /* 0x0005e80000100a00 */
[----:B------:R3:W-:Y:S04]  /*ed20*/  STL [R1+0x28], R5 ;  /* 0x0000280501007387 */ /* 0x0007e80000100800 */
[----:B------:R3:W-:Y:S01]  /*ed30*/  STL [R1+0x4c], R4 ;  /* 0x00004c0401007387 */ /* 0x0007e20000100800 */
[----:B--2---:R-:W-:Y:S01]  /*ed40*/  IMAD.IADD R2, R3, 0x1, R0 ;  /* 0x0000000103027824 */ /* 0x004fe200078e0200 */
[----:B------:R-:W-:-:S05]  /*ed50*/  SHF.R.S32.HI R0, RZ, 0x1f, R18 ;  /* 0x0000001fff007819 */ /* 0x000fca0000011412 */
[----:B------:R3:W-:Y:S04]  /*ed60*/  STL [R1+0x38], R0 ;  /* 0x0000380001007387 */ /* 0x0007e80000100800 */
[----:B------:R3:W-:Y:S01]  /*ed70*/  STL [R1+0x30], R2 ;  /* 0x0000300201007387 */ /* 0x0007e20000100800 */
[----:B------:R-:W-:Y:S05]  /*ed80*/  @!P1 BRA `(.L_x_2525) ;  /* 0x0000000000409947 */ /* 0x000fea0003800000 */
[----:B---3--:R-:W-:Y:S01]  /*ed90*/  MOV R2, 0x0 ;  /* 0x0000000000027802 */ /* 0x008fe20000000f00 */
[----:B------:R-:W-:Y:S01]  /*eda0*/  ULDC.64 UR6, c[0x4][0xb8] ;  /* 0x01002e0000067ab9 */ /* 0x000fe20000000a00 */
[----:B------:R-:W-:Y:S01]  /*edb0*/  ULDC.64 UR8, c[0x4][0xc0] ;  /* 0x0100300000087ab9 */ /* 0x000fe20000000a00 */
[----:B------:R-:W-:Y:S01]  /*edc0*/  ULDC.64 UR4, c[0x4][0x20] ;  /* 0x0100080000047ab9 */ /* 0x000fe20000000a00 */
[----:B------:R-:W-:Y:S01]  /*edd0*/  MOV R4, UR6 ;  /* 0x0000000600047c02 */ /* 0x000fe20008000f00 */
[----:B------:R-:W-:Y:S01]  /*ede0*/  IMAD.U32 R5, RZ, RZ, UR7 ;  /* 0x00000007ff057e24 */ /* 0x000fe2000f8e00ff */
[----:B------:R-:W2:Y:S01]  /*edf0*/  LDC.64 R2, c[0x4][R2] ;  /* 0x0100000002027b82 */ /* 0x000ea20000000a00 */
        /* <DEDUP_REMOVED lines=8> */
[----:B012---:R-:W-:Y:S05]  /*ee80*/  CALL.ABS.NOINC R2 ;  /* 0x0000000002007343 */ /* 0x007fea0003c00000 */
.L_x_2525:
[----:B------:R-:W-:Y:S05]  /*ee90*/  BSYNC B6 ;  /* 0x0000000000067941 */ /* 0x000fea0003800000 */
.L_x_2524:
[----:B---3--:R-:W2:Y:S01]  /*eea0*/  LDL.LU R5, [R1+0x30] ;  /* 0x0000300001057983 */ /* 0x008ea20000300800 */
[----:B------:R-:W-:Y:S01]  /*eeb0*/  ULDC.64 UR4, c[0x0][0x2d8] ;  /* 0x0000b60000047ab9 */ /* 0x000fe20000000a00 */
[----:B------:R-:W3:Y:S01]  /*eec0*/  LDC R7, c[0x0][0x448] ;  /* 0x00011200ff077b82 */ /* 0x000ee20000000800 */
[----:B------:R-:W-:Y:S01]  /*eed0*/  ULDC.64 UR6, c[0x0][0x280] ;  /* 0x0000a00000067ab9 */ /* 0x000fe20000000a00 */
[----:B------:R-:W2:Y:S04]  /*eee0*/  LDL.LU.64 R2, [R1+0x40] ;  /* 0x0000400001027983 */ /* 0x000ea80000300a00 */
[----:B------:R-:W4:Y:S04]  /*eef0*/  LDL.LU R0, [R1+0x38] ;  /* 0x0000380001007983 */ /* 0x000f280000300800 */
[----:B------:R-:W4:Y:S04]  /*ef00*/  LDL.LU R6, [R1+0x4c] ;  /* 0x00004c0001067983 */ /* 0x000f280000300800 */
[----:B------:R-:W4:Y:S01]  /*ef10*/  LDL.LU R4, [R1+0x28] ;  /* 0x0000280001047983 */ /* 0x000f220000300800 */
[----:B01----:R-:W0:Y:S01]  /*ef20*/  S2R R9, SR_TID.X ;  /* 0x0000000000097919 */ /* 0x003e220000002100 */
[----:B------:R-:W1:Y:S01]  /*ef30*/  S2R R8, SR_TID.X ;  /* 0x0000000000087919 */ /* 0x000e620000002100 */
[----:B---3--:R-:W-:Y:S01]  /*ef40*/  ISETP.NE.AND P0, PT, R7, 0x1, PT ;  /* 0x000000010700780c */ /* 0x008fe20003f05270 */
[----:B0-----:R-:W-:-:S02]  /*ef50*/  IMAD.SHL.U32 R9, R9, 0x8, RZ ;  /* 0x0000000809097824 */ /* 0x001fc400078e00ff */
[----:B-1----:R-:W-:-:S03]  /*ef60*/  IMAD.SHL.U32 R10, R8, 0x8, RZ ;  /* 0x00000008080a7824 */ /* 0x002fc600078e00ff */
[----:B------:R-:W-:-:S04]  /*ef70*/  LOP3.LUT R9, R9, 0x38, RZ, 0xc0, !PT ;  /* 0x0000003809097812 */ /* 0x000fc800078ec0ff */
[C---:B------:R-:W-:Y:S02]  /*ef80*/  LOP3.LUT R11, R9.reuse, 0x40, RZ, 0xfc, !PT ;  /* 0x00000040090b7812 */ /* 0x040fe400078efcff */
[----:B------:R-:W-:Y:S02]  /*ef90*/  LOP3.LUT R9, R9, 0x80, RZ, 0xfc, !PT ;  /* 0x0000008009097812 */ /* 0x000fe400078efcff */
[----:B------:R-:W-:Y:S01]  /*efa0*/  LOP3.LUT R10, R10, 0x38, RZ, 0xc0, !PT ;  /* 0x000000380a0a7812 */ /* 0x000fe200078ec0ff */
[----:B--2---:R-:W-:Y:S02]  /*efb0*/  IMAD.MOV.U32 R3, RZ, RZ, R5 ;  /* 0x000000ffff037224 */ /* 0x004fe400078e0005 */
[----:B------:R-:W0:Y:S01]  /*efc0*/  S2R R5, SR_TID.X ;  /* 0x0000000000057919 */ /* 0x000e220000002100 */
[----:B----4-:R-:W-:Y:S02]  /*efd0*/  IMAD R0, R0, UR4, RZ ;  /* 0x0000000400007c24 */ /* 0x010fe4000f8e02ff */
[----:B------:R-:W-:-:S04]  /*efe0*/  IMAD.WIDE.U32 R2, R18, UR4, R2 ;  /* 0x0000000412027c25 */ /* 0x000fc8000f8e0002 */
[----:B------:R-:W-:Y:S01]  /*eff0*/  IMAD R0, R18, UR5, R0 ;  /* 0x0000000512007c24 */ /* 0x000fe2000f8e0200 */
[----:B------:R-:W-:-:S03]  /*f000*/  ULDC.64 UR4, c[0x0][0x2e0] ;  /* 0x0000b80000047ab9 */ /* 0x000fc60000000a00 */
[----:B------:R-:W-:Y:S02]  /*f010*/  IMAD.IADD R3, R3, 0x1, R0 ;  /* 0x0000000103037824 */ /* 0x000fe400078e0200 */
[----:B------:R-:W-:Y:S02]  /*f020*/  IMAD R0, R6, UR4, RZ ;  /* 0x0000000406007c24 */ /* 0x000fe4000f8e02ff */
[C---:B------:R-:W-:Y:S01]  /*f030*/  IMAD.WIDE.U32 R2, R4.reuse, UR4, R2 ;  /* 0x0000000404027c25 */ /* 0x040fe2000f8e0002 */
[----:B------:R-:W1:Y:S03]  /*f040*/  @P0 LDC R6, c[0x0][0x450] ;  /* 0x00011400ff060b82 */ /* 0x000e660000000800 */
[----:B------:R-:W-:Y:S01]  /*f050*/  IMAD R0, R4, UR5, R0 ;  /* 0x0000000504007c24 */ /* 0x000fe2000f8e0200 */
[----:B------:R-:W-:Y:S01]  /*f060*/  ULDC.64 UR4, c[0x0][0x2d0] ;  /* 0x0000b40000047ab9 */ /* 0x000fe20000000a00 */
[----:B------:R-:W2:Y:S02]  /*f070*/  S2R R4, SR_TID.X ;  /* 0x0000000000047919 */ /* 0x000ea40000002100 */
[----:B------:R-:W-:Y:S01]  /*f080*/  IMAD.IADD R3, R3, 0x1, R0 ;  /* 0x0000000103037824 */ /* 0x000fe200078e0200 */
[----:B0-----:R-:W-:-:S04]  /*f090*/  LOP3.LUT R5, R5, 0x7f, RZ, 0xc0, !PT ;  /* 0x0000007f05057812 */ /* 0x001fc800078ec0ff */
[----:B------:R-:W-:Y:S01]  /*f0a0*/  SHF.R.U32.HI R5, RZ, 0x3, R5 ;  /* 0x00000003ff057819 */ /* 0x000fe20000011605 */
[----:B--2---:R-:W-:-:S05]  /*f0b0*/  IMAD.SHL.U32 R4, R4, 0x10, RZ ;  /* 0x0000001004047824 */ /* 0x004fca00078e00ff */
[----:B------:R-:W-:Y:S02]  /*f0c0*/  LOP3.LUT R4, R5, 0x70, R4, 0xf8, !PT ;  /* 0x0000007005047812 */ /* 0x000fe400078ef804 */
[----:B------:R-:W0:Y:S03]  /*f0d0*/  @P0 LDC R5, c[0x0][0x44c] ;  /* 0x00011300ff050b82 */ /* 0x000e260000000800 */
[----:B------:R-:W-:-:S04]  /*f0e0*/  IMAD R0, R17, 0x80, R4 ;  /* 0x0000008011007824 */ /* 0x000fc800078e0204 */
        /* <DEDUP_REMOVED lines=9> */
[----:B------:R-:W-:-:S04]  /*f180*/  ULDC.64 UR4, c[0x0][0x2c8] ;  /* 0x0000b20000047ab9 */ /* 0x000fc80000000a00 */
[----:B------:R-:W-:Y:S02]  /*f190*/  IADD3 R3, R3, R4, RZ ;  /* 0x0000000403037210 */ /* 0x000fe40007ffe0ff */
[----:B------:R-:W-:-:S05]  /*f1a0*/  SHF.R.S32.HI R4, RZ, 0x1f, R0 ;  /* 0x0000001fff047819 */ /* 0x000fca0000011400 */
[----:B------:R-:W-:Y:S02]  /*f1b0*/  IMAD R6, R4, UR4, RZ ;  /* 0x0000000404067c24 */ /* 0x000fe4000f8e02ff */
[C---:B------:R-:W-:Y:S01]  /*f1c0*/  IMAD.WIDE.U32 R4, R0.reuse, UR4, R2 ;  /* 0x0000000400047c25 */ /* 0x040fe2000f8e0002 */
        /* <DEDUP_REMOVED lines=11> */
[----:B------:R-:W0:Y:S02]  /*f280*/  S2R R4, SR_TID.X ;  /* 0x0000000000047919 */ /* 0x000e240000002100 */
[----:B0-----:R-:W-:-:S04]  /*f290*/  LOP3.LUT R4, R4, 0x7f, RZ, 0xc0, !PT ;  /* 0x0000007f04047812 */ /* 0x001fc800078ec0ff */
[----:B------:R-:W-:Y:S02]  /*f2a0*/  SHF.R.U32.HI R5, RZ, 0x3, R4 ;  /* 0x00000003ff057819 */ /* 0x000fe40000011604 */
[----:B------:R-:W2:Y:S03]  /*f2b0*/  LDL.LU R4, [R1+0x34] ;  /* 0x0000340001047983 */ /* 0x000ea60000300800 */
[----:B------:R-:W-:Y:S01]  /*f2c0*/  IMAD R17, R17, 0x80, R5 ;  /* 0x0000008011117824 */ /* 0x000fe200078e0205 */
[----:B------:R-:W-:Y:S04]  /*f2d0*/  SHFL.IDX PT, R6, R3, 0x1, 0x181f ;  /* 0x00381f0003067f89 */ /* 0x000fe800000e0000 */
[----:B------:R-:W0:Y:S04]  /*f2e0*/  SHFL.IDX PT, R5, R3, RZ, 0x181f ;  /* 0x00181fff03057589 */ /* 0x000e2800000e0000 */
[----:B------:R-:W-:Y:S01]  /*f2f0*/  SHFL.IDX PT, R8, R0, 0x1, 0x181f ;  /* 0x00381f0000087f89 */ /* 0x000fe200000e0000 */
[----:B--2---:R-:W-:-:S02]  /*f300*/  IMAD R2, R4, R7, RZ ;  /* 0x0000000704027224 */ /* 0x004fc400078e02ff */
[----:B------:R-:W-:-:S03]  /*f310*/  VIADD R4, R17, 0x10 ;  /* 0x0000001011047836 */ /* 0x000fc60000000000 */
[-C--:B------:R-:W-:Y:S02]  /*f320*/  ISETP.GE.AND P4, PT, R17, R2.reuse, PT ;  /* 0x000000021100720c */ /* 0x080fe40003f86270 */
[----:B------:R-:W-:Y:S02]  /*f330*/  ISETP.GE.AND P3, PT, R4, R2, PT ;  /* 0x000000020400720c */ /* 0x000fe40003f66270 */
[----:B------:R-:W1:Y:S09]  /*f340*/  SHFL.IDX PT, R4, R0, RZ, 0x181f ;  /* 0x00181fff00047589 */ /* 0x000e7200000e0000 */
[----:B0-----:R-:W-:-:S05]  /*f350*/  @!P4 LEA R5, P5, R10, R5, 0x1 ;  /* 0x000000050a05c211 */ /* 0x001fca00078a08ff */
[----:B-1----:R-:W-:Y:S01]  /*f360*/  @!P4 IMAD.X R4, RZ, RZ, R4, P5 ;  /* 0x000000ffff04c224 */ /* 0x002fe200028e0604 */
[----:B------:R-:W-:-:S04]  /*f370*/  @!P3 LEA R7, P5, R10, R6, 0x1 ;  /* 0x000000060a07b211 */ /* 0x000fc800078a08ff */
        /* <DEDUP_REMOVED lines=9> */
[----:B------:R-:W0:Y:S04]  /*f410*/  SHFL.IDX PT, R7, R3, 0x2, 0x181f ;  /* 0x00581f0003077f89 */ /* 0x000e2800000e0000 */
[----:B------:R-:W-:Y:S04]  /*f420*/  @!P3 LDGSTS.E.BYPASS.LTC128B.128 [R9+0x10c00], desc[UR56][R4.64], !P2 ;  /* 0x10c000000409bfae */ /* 0x000fe8000d101d78 */
[----:B------:R-:W-:Y:S04]  /*f430*/  @!P3 LDGSTS.E.BYPASS.LTC128B.128 [R9+0x14c00], desc[UR56][R4.64+0x80], !P1 ;  /* 0x14c000800409bfae */ /* 0x000fe8000c901d78 */
[----:B------:R1:W-:Y:S04]  /*f440*/  @!P3 LDGSTS.E.BYPASS.LTC128B.128 [R9+0x18c00], desc[UR56][R4.64+0x100], !P0 ;  /* 0x18c001000409bfae */ /* 0x0003e8000c101d78 */
[----:B------:R-:W2:Y:S01]  /*f450*/  SHFL.IDX PT, R6, R0, 0x2, 0x181f ;  /* 0x00581f0000067f89 */ /* 0x000ea200000e0000 */
[----:B-1----:R-:W-:-:S05]  /*f460*/  VIADD R4, R17, 0x20 ;  /* 0x0000002011047836 */ /* 0x002fca0000000000 */
[----:B------:R-:W-:-:S13]  /*f470*/  ISETP.GE.AND P3, PT, R4, R2, PT ;  /* 0x000000020400720c */ /* 0x000fda0003f66270 */
[----:B0-----:R-:W-:-:S05]  /*f480*/  @!P3 LEA R7, P4, R10, R7, 0x1 ;  /* 0x000000070a07b211 */ /* 0x001fca00078808ff */
[----:B--2---:R-:W-:-:S04]  /*f490*/  @!P3 IMAD.X R4, RZ, RZ, R6, P4 ;  /* 0x000000ffff04b224 */ /* 0x004fc800020e0606 */
[----:B------:R-:W-:Y:S02]  /*f4a0*/  @!P3 IMAD.MOV.U32 R5, RZ, RZ, R4 ;  /* 0x000000ffff05b224 */ /* 0x000fe400078e0004 */
[----:B------:R-:W-:-:S05]  /*f4b0*/  @!P3 IMAD.MOV.U32 R4, RZ, RZ, R7 ;  /* 0x000000ffff04b224 */ /* 0x000fca00078e0007 */
        /* <DEDUP_REMOVED lines=15> */
[----:B0-----:R-:W-:-:S02]  /*f5b0*/  IADD3 R4, R17, 0x40, RZ ;  /* 0x0000004011047810 */ /* 0x001fc40007ffe0ff */
[----:B------:R-:W0:Y:S02]  /*f5c0*/  SHFL.IDX PT, R5, R3, 0x4, 0x181f ;  /* 0x00981f0003057f89 */ /* 0x000e2400000e0000 */
        /* <DEDUP_REMOVED lines=36> */
.L_x_2645:
        /* <DEDUP_REMOVED lines=12> */
.L_x_2528:
[----:B------:R-:W-:Y:S05]  /*f8d0*/  BSYNC B0 ;  /* 0x0000000000007941 */ /* 0x000fea0003800000 */
.L_x_2527:
[----:B012---:R-:W2:Y:S01]  /*f8e0*/  LDL R9, [R1+0x4] ;  /* 0x0000040001097983 */ /* 0x007ea20000100800 */
[----:B------:R-:W-:Y:S01]  /*f8f0*/  PLOP3.LUT P0, PT, PT, PT, PT, 0x80, 0x0 ;  /* 0x000000000000781c */ /* 0x000fe20003f0f070 */
[----:B------:R-:W-:Y:S01]  /*f900*/  NOP ;  /* 0x0000000000007918 */ /* 0x000fe20000000000 */
[----:B--2---:R-:W-:-:S11]  /*f910*/  VIADD R6, R9, 0x34800 ;  /* 0x0003480009067836 */ /* 0x004fd60000000000 */
.L_x_2529:
        /* <DEDUP_REMOVED lines=19> */
.L_x_2646:
[----:B------:R-:W-:Y:S05]  /*fa50*/  BSYNC B0 ;  /* 0x0000000000007941 */ /* 0x000fea0003800000 */
.L_x_2530:
[----:B0-----:R-:W2:Y:S01]  /*fa60*/  LDL R2, [R1+0x2c] ;  /* 0x00002c0001027983 */ /* 0x001ea20000100800 */
[----:B------:R-:W-:Y:S01]  /*fa70*/  BSSY B0, `(.L_x_2532) ;  /* 0x000021f000007945 */ /* 0x000fe20003800000 */
[----:B--2---:R-:W-:-:S13]  /*fa80*/  ISETP.GE.AND P0, PT, R2, 0x2, PT ;  /* 0x000000020200780c */ /* 0x004fda0003f06270 */
[----:B------:R-:W-:Y:S05]  /*fa90*/  @!P0 BRA `(.L_x_2533) ;  /* 0x0000002000708947 */ /* 0x000fea0003800000 */
[C---:B------:R-:W-:Y:S01]  /*faa0*/  LOP3.LUT R0, R2.reuse, 0x1, RZ, 0xc0, !PT ;  /* 0x0000000102007812 */ /* 0x040fe200078ec0ff */
[----:B------:R-:W-:Y:S01]  /*fab0*/  VIADD R4, R2, 0xfffffffe ;  /* 0xfffffffe02047836 */ /* 0x000fe20000000000 */
[----:B------:R-:W-:Y:S02]  /*fac0*/  BSSY B2, `(.L_x_2534) ;  /* 0x00000b9000027945 */ /* 0x000fe40003800000 */
[----:B------:R-:W-:Y:S01]  /*fad0*/  ISETP.NE.U32.AND P0, PT, R0, 0x1, PT ;  /* 0x000000010000780c */ /* 0x000fe20003f05070 */
[----:B------:R-:W-:-:S12]  /*fae0*/  IMAD.MOV.U32 R0, RZ, RZ, R4 ;  /* 0x000000ffff007224 */ /* 0x000fd800078e0004 */
[----:B------:R-:W-:Y:S05]  /*faf0*/  @!P0 BRA `(.L_x_2535) ;  /* 0x0000000800d48947 */ /* 0x000fea0003800000 */
[----:B------:R-:W2:Y:S04]  /*fb00*/  LDL R5, [R1+0x20] ;  /* 0x0000200001057983 */ /* 0x000ea80000100800 */
[----:B------:R-:W3:Y:S04]  /*fb10*/  LDL R3, [R1+0x8] ;  /* 0x0000080001037983 */ /* 0x000ee80000100800 */
[----:B------:R-:W4:Y:S01]  /*fb20*/  LDL R2, [R1+0x14] ;  /* 0x0000140001027983 */ /* 0x000f220000100800 */
        /* <DEDUP_REMOVED lines=11> */
[----:B------:R-:W-:Y:S01]  /*fbe0*/  ISETP.NE.AND.EX P0, PT, RZ, UR5, PT, P0 ;  /* 0x00000005ff007c0c */ /* 0x000fe2000bf05300 */
[----:B------:R-:W-:-:S12]  /*fbf0*/  IMAD.MOV.U32 R8, RZ, RZ, R4 ;  /* 0x000000ffff087224 */ /* 0x000fd800078e0004 */
[----:B0-----:R-:W-:Y:S05]  /*fc00*/  @!P0 BRA `(.L_x_2538) ;  /* 0x0000000000508947 */ /* 0x001fea0003800000 */
[----:B------:R-:W2:Y:S01]  /*fc10*/  LDL R10, [R1+0x1c] ;  /* 0x00001c00010a7983 */ /* 0x000ea20000100800 */
[----:B------:R-:W0:Y:S03]  /*fc20*/  LDC R5, c[0x0][0x43c] ;  /* 0x00010f00ff057b82 */ /* 0x000e260000000800 */
[----:B------:R-:W3:Y:S01]  /*fc30*/  LDL R7, [R1+0x10] ;  /* 0x0000100001077983 */ /* 0x000ee20000100800 */
[----:B------:R-:W-:Y:S01]  /*fc40*/  IMAD.MOV.U32 R0, RZ, RZ, R4 ;  /* 0x000000ffff007224 */ /* 0x000fe200078e0004 */
[----:B------:R-:W-:Y:S01]  /*fc50*/  ULDC.64 UR6, c[0x0][0x428] ;  /* 0x00010a0000067ab9 */ /* 0x000fe20000000a00 */
[----:B0-----:R-:W-:-:S13]  /*fc60*/  ISETP.NE.AND P0, PT, R5, 0x1, PT ;  /* 0x000000010500780c */ /* 0x001fda0003f05270 */
[----:B-----5:R-:W0:Y:S02]  /*fc70*/  @P0 LDC.64 R2, c[0x0][0x440] ;  /* 0x00011000ff020b82 */ /* 0x020e240000000a00 */
[----:B0-----:R-:W-:-:S05]  /*fc80*/  @P0 IMAD.HI.U32 R2, R4, R2, RZ ;  /* 0x0000000204020227 */ /* 0x001fca00078e00ff */
[----:B------:R-:W-:-:S04]  /*fc90*/  @P0 SHF.R.U32.HI R0, RZ, R3, R2 ;  /* 0x00000003ff000219 */ /* 0x000fc80000011602 */
[----:B------:R-:W-:Y:S02]  /*fca0*/  IADD3 R8, -R0, RZ, RZ ;  /* 0x000000ff00087210 */ /* 0x000fe40007ffe1ff */
[----:B------:R-:W-:-:S03]  /*fcb0*/  SHF.R.S32.HI R3, RZ, 0x1f, R0 ;  /* 0x0000001fff037819 */ /* 0x000fc60000011400 */
[----:B------:R-:W-:Y:S02]  /*fcc0*/  IMAD R8, R5, R8, R4 ;  /* 0x0000000805087224 */ /* 0x000fe400078e0204 */
[----:B--2---:R-:W-:-:S04]  /*fcd0*/  IMAD R2, R10, UR6, RZ ;  /* 0x000000060a027c24 */ /* 0x004fc8000f8e02ff */
[----:B---3--:R-:W-:Y:S02]  /*fce0*/  IMAD R5, R7, UR7, R2 ;  /* 0x0000000707057c24 */ /* 0x008fe4000f8e0202 */
[----:B------:R-:W-:-:S04]  /*fcf0*/  IMAD.MOV.U32 R2, RZ, RZ, R0 ;  /* 0x000000ffff027224 */ /* 0x000fc800078e0000 */
[----:B------:R-:W-:-:S04]  /*fd00*/  IMAD.WIDE.U32 R2, R7, UR6, R2 ;  /* 0x0000000607027c25 */ /* 0x000fc8000f8e0002 */
[----:B------:R-:W-:Y:S01]  /*fd10*/  IMAD.IADD R0, R5, 0x1, R3 ;  /* 0x0000000105007824 */ /* 0x000fe200078e0203 */
[----:B------:R-:W-:-:S04]  /*fd20*/  LEA R10, P0, R2, UR4, 0x2 ;  /* 0x00000004020a7c11 */ /* 0x000fc8000f8010ff */
[----:B------:R-:W-:-:S05]  /*fd30*/  LEA.HI.X R11, R2, UR5, R0, 0x2, P0 ;  /* 0x00000005020b7c11 */ /* 0x000fca00080f1400 */
[----:B------:R0:W5:Y:S04]  /*fd40*/  LDG.E R3, desc[UR56][R10.64] ;  /* 0x000000380a037981 */ /* 0x000168000c1e1900 */
.L_x_2538:
[----:B------:R-:W2:Y:S01]  /*fd50*/  LDL R0, [R1+0x4] ;  /* 0x0000040001007983 */ /* 0x000ea20000100800 */
[----:B------:R-:W-:Y:S01]  /*fd60*/  BSSY B3, `(.L_x_2539) ;  /* 0x0000005000037945 */ /* 0x000fe20003800000 */
[----:B--2---:R-:W-:Y:S01]  /*fd70*/  IMAD R2, R9, 0x8, R0 ;  /* 0x0000000809027824 */ /* 0x004fe200078e0200 */
[----:B------:R-:W-:-:S04]  /*fd80*/  SHF.L.U32 R0, R12, 0x1f, RZ ;  /* 0x0000001f0c007819 */ /* 0x000fc800000006ff */
[----:B------:R-:W1:Y:S02]  /*fd90*/  SYNCS.PHASECHK.TRANS64.TRYWAIT P0, [R2+URZ+0x34840], R0 ;  /* 0x03484000020075a7 */ /* 0x000e64000800017f */
[----:B-1----:R-:W-:Y:S05]  /*fda0*/  @!P0 BRA `(.L_x_2540) ;  /* 0x0000004400488947 */ /* 0x002fea0003800000 */
.L_x_2647:
[----:B------:R-:W-:Y:S05]  /*fdb0*/  BSYNC B3 ;  /* 0x0000000000037941 */ /* 0x000fea0003800000 */
.L_x_2539:
        /* <DEDUP_REMOVED lines=12> */
.L_x_2542:
[----:B------:R-:W-:Y:S05]  /*fe80*/  BSYNC B3 ;  /* 0x0000000000037941 */ /* 0x000fea0003800000 */
.L_x_2541:
        /* <DEDUP_REMOVED lines=13> */
.L_x_2543:
        /* <DEDUP_REMOVED lines=10> */
[----:B------:R-:W-:Y:S01]  /*10000*/  IMAD.MOV.U32 R14, RZ, RZ, 0x40 ;  /* 0x00000040ff0e7424 */ /* 0x000fe200078e00ff */
[----:B------:R-:W-:Y:S01]  /*10010*/  PLOP3.LUT P0, PT, PT, PT, PT, 0x80, 0x0 ;  /* 0x000000000000781c */ /* 0x000fe20003f0f070 */
[----:B------:R-:W-:Y:S01]  /*10020*/  VIADD R5, R7, 0x20400 ;  /* 0x0002040007057836 */ /* 0x000fe20000000000 */
[----:B------:R-:W-:Y:S01]  /*10030*/  UMOV UR6, 0x0 ;  /* 0x0000000000067882 */ /* 0x000fe20000000000 */
[----:B------:R-:W-:Y:S01]  /*10040*/  UMOV UR7, 0x14f00000 ;  /* 0x14f0000000077882 */ /* 0x000fe20000000000 */
[----:B------:R-:W-:-:S15]  /*10050*/  R2UR UR10, R14 ;  /* 0x000000000e0a72ca */ /* 0x000fde00000e0000 */
.L_x_2544:
        /* <DEDUP_REMOVED lines=15> */
.L_x_2545:
        /* <DEDUP_REMOVED lines=10> */
[----:B0-----:R-:W2:Y:S04]  /*101f0*/  LDL.LU R10, [R1+0x14] ;  /* 0x00001400010a7983 */ /* 0x001ea80000300800 */
[----:B------:R-:W3:Y:S01]  /*10200*/  LDL R5, [R1+0x8] ;  /* 0x0000080001057983 */ /* 0x000ee20000100800 */
[----:B------:R-:W-:Y:S01]  /*10210*/  BSSY B3, `(.L_x_2546) ;  /* 0x0000005000037945 */ /* 0x000fe20003800000 */
[----:B--2---:R-:W-:Y:S01]  /*10220*/  SHF.L.U32 R0, R10, 0x1f, RZ ;  /* 0x0000001f0a007819 */ /* 0x004fe200000006ff */
[----:B---3--:R-:W-:-:S04]  /*10230*/  IMAD R2, R5, 0x8, R6 ;  /* 0x0000000805027824 */ /* 0x008fc800078e0206 */
[----:B------:R-:W0:Y:S02]  /*10240*/  SYNCS.PHASECHK.TRANS64.TRYWAIT P0, [R2+URZ+0x60], R0 ;  /* 0x00006000020075a7 */ /* 0x000e24000800017f */
[----:B0-----:R-:W-:Y:S05]  /*10250*/  @!P0 BRA `(.L_x_2547) ;  /* 0x0000004000308947 */ /* 0x001fea0003800000 */
.L_x_2648:
[----:B------:R-:W-:Y:S05]  /*10260*/  BSYNC B3 ;  /* 0x0000000000037941 */ /* 0x000fea0003800000 */
.L_x_2546:
[----:B------:R1:W5:Y:S04]  /*10270*/  LDL R17, [R1+0x4] ;  /* 0x0000040001117983 */ /* 0x0003680000100800 */
[----:B------:R1:W5:Y:S01]  /*10280*/  LDL R15, [R1+0x8] ;  /* 0x00000800010f7983 */ /* 0x0003620000100800 */
[----:B------:R-:W-:Y:S01]  /*10290*/  BSSY B3, `(.L_x_2548) ;  /* 0x000000c000037945 */ /* 0x000fe20003800000 */
[----:B------:R-:W-:Y:S02]  /*102a0*/  IMAD.MOV.U32 R10, RZ, RZ, 0x0 ;  /* 0x00000000ff0a7424 */ /* 0x000fe400078e00ff */
[----:B------:R-:W-:Y:S01]  /*102b0*/  IMAD.MOV.U32 R11, RZ, RZ, 0x14f00000 ;  /* 0x14f00000ff0b7424 */ /* 0x000fe200078e00ff */
[----:B------:R-:W-:Y:S06]  /*102c0*/  @P1 BRA `(.L_x_2549) ;  /* 0x0000000000201947 */ /* 0x000fec0003800000 */
[----:B------:R-:W2:Y:S01]  /*102d0*/  S2R R5, SR_TID.X ;  /* 0x0000000000057919 */ /* 0x000ea20000002100 */
[----:B0----5:R-:W-:Y:S01]  /*102e0*/  IMAD R0, R15, 0x8, R17 ;  /* 0x000000080f007824 */ /* 0x021fe200078e0211 */
[----:B------:R-:W-:-:S04]  /*102f0*/  MOV R2, 0x8000 ;  /* 0x0000800000027802 */ /* 0x000fc80000000f00 */
[----:B------:R3:W-:Y:S01]  /*10300*/  SYNCS.ARRIVE.TRANS64 RZ, [R0+URZ+0x34850], R2 ;  /* 0x0348500200ff79a7 */ /* 0x0007e2000800003f */
[----:B--2---:R-:W-:-:S04]  /*10310*/  LOP3.LUT R5, R5, 0x1f, RZ, 0xc0, !PT ;  /* 0x0000001f05057812 */ /* 0x004fc800078ec0ff */
[----:B------:R-:W-:-:S13]  /*10320*/  ISETP.NE.AND P0, PT, R5, RZ, PT ;  /* 0x000000ff0500720c */ /* 0x000fda0003f05270 */
[----:B---3--:R-:W-:Y:S05]  /*10330*/  @!P0 BRA `(.L_x_2549) ;  /* 0x0000000000048947 */ /* 0x008fea0003800000 */
[----:B------:R-:W-:Y:S01]  /*10340*/  BPT.TRAP 0x1 ;  /* 0x000000040000795c */ /* 0x000fe20000300000 */
.L_x_2549:
[----:B------:R-:W-:Y:S05]  /*10350*/  BSYNC B3 ;  /* 0x0000000000037941 */ /* 0x000fea0003800000 */
.L_x_2548:
[----:B------:R-:W2:Y:S04]  /*10360*/  LDL R7, [R1+0x18] ;  /* 0x0000180001077983 */ /* 0x000ea80000100800 */
[----:B0-----:R-:W2:Y:S01]  /*10370*/  LDL.LU R2, [R1+0xc] ;  /* 0x00000c0001027983 */ /* 0x001ea20000300800 */
[----:B------:R-:W-:Y:S01]  /*10380*/  R2UR UR10, R13 ;  /* 0x000000000d0a72ca */ /* 0x000fe200000e0000 */
[C-C-:B-----5:R-:W-:Y:S01]  /*10390*/  IMAD R5, R15.reuse, 0x8, R17.reuse ;  /* 0x000000080f057824 */ /* 0x160fe200078e0211 */
        /* <DEDUP_REMOVED lines=9> */
.L_x_2550:
        /* <DEDUP_REMOVED lines=16> */
.L_x_2551:
        /* <DEDUP_REMOVED lines=13> */
.L_x_2537:
[----:B------:R-:W-:Y:S05]  /*10600*/  BSYNC B1 ;  /* 0x0000000000017941 */ /* 0x000fea0003800000 */
.L_x_2536:
[----:B------:R-:W2:Y:S04]  /*10610*/  LDL.LU R0, [R1+0x2c] ;  /* 0x00002c0001007983 */ /* 0x000ea80000300800 */
[----:B------:R3:W-:Y:S04]  /*10620*/  STL [R1+0x8], R9 ;  /* 0x0000080901007387 */ /* 0x0007e80000100800 */
[----:B------:R3:W-:Y:S02]  /*10630*/  STL [R1+0x14], R12 ;  /* 0x0000140c01007387 */ /* 0x0007e40000100800 */
[----:B--23--:R-:W-:-:S07]  /*10640*/  VIADD R0, R0, 0xfffffffd ;  /* 0xfffffffd00007836 */ /* 0x00cfce0000000000 */
.L_x_2535:
[----:B------:R-:W-:Y:S05]  /*10650*/  BSYNC B2 ;  /* 0x0000000000027941 */ /* 0x000fea0003800000 */
.L_x_2534:
[----:B------:R-:W-:-:S13]  /*10660*/  ISETP.NE.AND P0, PT, R4, RZ, PT ;  /* 0x000000ff0400720c */ /* 0x000fda0003f05270 */
[----:B------:R-:W-:Y:S05]  /*10670*/  @!P0 BRA `(.L_x_2533) ;  /* 0x0000001400788947 */ /* 0x000fea0003800000 */
[----:B0-----:R0:W5:Y:S02]  /*10680*/  LDL R8, [R1] ;  /* 0x0000000001087983 */ /* 0x0011640000100800 */
.L_x_2584:
        /* <DEDUP_REMOVED lines=18> */
[----:B-----5:R-:W3:Y:S01]  /*107b0*/  LDC R8, c[0x0][0x43c] ;  /* 0x00010f00ff087b82 */ /* 0x020ee20000000800 */
        /* <DEDUP_REMOVED lines=17> */
.L_x_2554:
[----:B------:R-:W3:Y:S01]  /*108d0*/  LDL R2, [R1+0x4] ;  /* 0x0000040001027983 */ /* 0x000ee20000100800 */
[----:B------:R-:W-:Y:S01]  /*108e0*/  BSSY B2, `(.L_x_2555) ;  /* 0x0000005000027945 */ /* 0x000fe20003800000 */
[----:B---3--:R-:W-:Y:S01]  /*108f0*/  IMAD R3, R4, 0x8, R2 ;  /* 0x0000000804037824 */ /* 0x008fe200078e0202 */
[----:B------:R-:W-:-:S04]  /*10900*/  SHF.L.U32 R2, R5, 0x1f, RZ ;  /* 0x0000001f05027819 */ /* 0x000fc800000006ff */
[----:B------:R-:W3:Y:S02]  /*10910*/  SYNCS.PHASECHK.TRANS64.TRYWAIT P0, [R3+URZ+0x34840], R2 ;  /* 0x03484002030075a7 */ /* 0x000ee4000800017f */
[----:B---3--:R-:W-:Y:S05]  /*10920*/  @!P0 BRA `(.L_x_2556) ;  /* 0x0000003800908947 */ /* 0x008fea0003800000 */
.L_x_2649:
[----:B------:R-:W-:Y:S05]  /*10930*/  BSYNC B2 ;  /* 0x0000000000027941 */ /* 0x000fea0003800000 */
.L_x_2555:
        /* <DEDUP_REMOVED lines=12> */
.L_x_2558:
[----:B------:R-:W-:Y:S05]  /*10a00*/  BSYNC B2 ;  /* 0x0000000000027941 */ /* 0x000fea0003800000 */
.L_x_2557:
[----:B------:R-:W2:Y:S04]  /*10a10*/  LDL R9, [R1+0x4] ;  /* 0x0000040001097983 */ /* 0x000ea80000100800 */
[----:B---3--:R-:W3:Y:S01]  /*10a20*/  LDL R2, [R1+0x18] ;  /* 0x0000180001027983 */ /* 0x008ee20000100800 */
[----:B------:R-:W-:Y:S01]  /*10a30*/  IMAD.MOV.U32 R11, RZ, RZ, RZ ;  /* 0x000000ffff0b7224 */ /* 0x000fe200078e00ff */
[----:B------:R-:W-:Y:S01]  /*10a40*/  UIADD3 UR4, UP0, UR38, 0x370, URZ ;  /* 0x0000037026047890 */ /* 0x000fe2000ff1e03f */
[----:B------:R-:W-:Y:S01]  /*10a50*/  PLOP3.LUT P0, PT, PT, PT, PT, 0x80, 0x0 ;  /* 0x000000000000781c */ /* 0x000fe20003f0f070 */
[----:B------:R-:W-:Y:S01]  /*10a60*/  UMOV UR6, 0x0 ;  /* 0x0000000000067882 */ /* 0x000fe20000000000 */
[----:B------:R-:W-:Y:S01]  /*10a70*/  IADD3 R3, R3, 0x34830, RZ ;  /* 0x0003483003037810 */ /* 0x000fe20007ffe0ff */
[----:B------:R-:W-:Y:S01]  /*10a80*/  UIADD3.X UR5, URZ, UR39, URZ, UP0, !UPT ;  /* 0x000000273f057290 */ /* 0x000fe200087fe43f */
[----:B------:R-:W-:Y:S01]  /*10a90*/  R2UR UR10, R11 ;  /* 0x000000000b0a72ca */ /* 0x000fe200000e0000 */
[----:B------:R-:W-:Y:S01]  /*10aa0*/  UMOV UR7, 0x14f00000 ;  /* 0x14f0000000077882 */ /* 0x000fe20000000000 */
[----:B--2---:R-:W-:-:S02]  /*10ab0*/  IMAD R9, R4, 0xc000, R9 ;  /* 0x0000c00004097824 */ /* 0x004fc400078e0209 */
[----:B---3--:R-:W-:Y:S02]  /*10ac0*/  IMAD R2, R7, 0x80, R2 ;  /* 0x0000008007027824 */ /* 0x008fe400078e0202 */
[----:B------:R-:W-:-:S09]  /*10ad0*/  VIADD R10, R9, 0x1c400 ;  /* 0x0001c400090a7836 */ /* 0x000fd20000000000 */
.L_x_2559:
        /* <DEDUP_REMOVED lines=16> */
.L_x_2560:
        /* <DEDUP_REMOVED lines=15> */
.L_x_2561:
        /* <DEDUP_REMOVED lines=17> */
.L_x_2650:
[----:B------:R-:W-:Y:S05]  /*10de0*/  BSYNC B2 ;  /* 0x0000000000027941 */ /* 0x000fea0003800000 */
.L_x_2562:
        /* <DEDUP_REMOVED lines=11> */
.L_x_2565:
[----:B------:R-:W-:Y:S05]  /*10ea0*/  BSYNC B2 ;  /* 0x0000000000027941 */ /* 0x000fea0003800000 */
.L_x_2564:
        /* <DEDUP_REMOVED lines=14> */
.L_x_2566:
        /* <DEDUP_REMOVED lines=16> */
.L_x_2567:
        /* <DEDUP_REMOVED lines=13> */
.L_x_2553:
[----:B------:R-:W-:Y:S05]  /*11160*/  BSYNC B1 ;  /* 0x0000000000017941 */ /* 0x000fea0003800000 */
.L_x_2552:
        /* <DEDUP_REMOVED lines=12> */
[----:B--2---:R-:W-:Y:S02]  /*11230*/  IADD3 R7, R0, -0x1, RZ ;  /* 0xffffffff00077810 */ /* 0x004fe40007ffe0ff */
[----:B------:R-:W-:-:S04]  /*11240*/  ISETP.NE.U32.AND P0, PT, RZ, UR4, PT ;  /* 0x00000004ff007c0c */ /* 0x000fc8000bf05070 */
[----:B------:R-:W-:-:S13]  /*11250*/  ISETP.NE.AND.EX P0, PT, RZ, UR5, PT, P0 ;  /* 0x00000005ff007c0c */ /* 0x000fda000bf05300 */
[----:B------:R-:W-:Y:S05]  /*11260*/  @!P0 BRA `(.L_x_2570) ;  /* 0x00000000004c8947 */ /* 0x000fea0003800000 */
[----:B------:R-:W2:Y:S01]  /*11270*/  LDL R13, [R1+0x1c] ;  /* 0x00001c00010d7983 */ /* 0x000ea20000100800 */
[----:B------:R-:W4:Y:S01]  /*11280*/  LDC R9, c[0x0][0x43c] ;  /* 0x00010f00ff097b82 */ /* 0x000f220000000800 */
[----:B------:R-:W-:Y:S02]  /*11290*/  ULDC.64 UR6, c[0x0][0x428] ;  /* 0x00010a0000067ab9 */ /* 0x000fe40000000a00 */
[----:B------:R-:W3:Y:S01]  /*112a0*/  LDL R12, [R1+0x10] ;  /* 0x00001000010c7983 */ /* 0x000ee20000100800 */
        /* <DEDUP_REMOVED lines=15> */
.L_x_2570:
[----:B------:R-:W4:Y:S01]  /*113a0*/  LDL R2, [R1+0x4] ;  /* 0x0000040001027983 */ /* 0x000f220000100800 */
[----:B------:R-:W-:Y:S01]  /*113b0*/  SHF.L.U32 R3, R10, 0x1f, RZ ;  /* 0x0000001f0a037819 */ /* 0x000fe200000006ff */
[----:B------:R-:W-:Y:S01]  /*113c0*/  BSSY B2, `(.L_x_2571) ;  /* 0x0000004000027945 */ /* 0x000fe20003800000 */
[----:B----4-:R-:W-:-:S04]  /*113d0*/  IMAD R2, R11, 0x8, R2 ;  /* 0x000000080b027824 */ /* 0x010fc800078e0202 */
[----:B------:R-:W4:Y:S02]  /*113e0*/  SYNCS.PHASECHK.TRANS64.TRYWAIT P0, [R2+URZ+0x34840], R3 ;  /* 0x03484003020075a7 */ /* 0x000f24000800017f */
[----:B----4-:R-:W-:Y:S05]  /*113f0*/  @!P0 BRA `(.L_x_2572) ;  /* 0x0000003000048947 */ /* 0x010fea0003800000 */
.L_x_2651:
[----:B------:R-:W-:Y:S05]  /*11400*/  BSYNC B2 ;  /* 0x0000000000027941 */ /* 0x000fea0003800000 */
.L_x_2571:
        /* <DEDUP_REMOVED lines=12> */
.L_x_2574:
[----:B------:R-:W-:Y:S05]  /*114d0*/  BSYNC B2 ;  /* 0x0000000000027941 */ /* 0x000fea0003800000 */
.L_x_2573:
        /* <DEDUP_REMOVED lines=15> */
.L_x_2575:
        /* <DEDUP_REMOVED lines=16> */
.L_x_2576:
        /* <DEDUP_REMOVED lines=15> */
.L_x_2577:
        /* <DEDUP_REMOVED lines=15> */
.L_x_2652:
[----:B------:R-:W-:Y:S05]  /*118b0*/  BSYNC B2 ;  /* 0x0000000000027941 */ /* 0x000fea0003800000 */
.L_x_2578:
[----:B------:R-:W-:Y:S01]  /*118c0*/  BSSY B2, `(.L_x_2580) ;  /* 0x000000b000027945 */ /* 0x000fe20003800000 */
[----:B------:R-:W-:Y:S01]  /*118d0*/  IMAD.MOV.U32 R10, RZ, RZ, 0x0 ;  /* 0x00000000ff0a7424 */ /* 0x000fe200078e00ff */
[----:B------:R-:W-:Y:S02]  /*118e0*/  MOV R11, 0x14f00000 ;  /* 0x14f00000000b7802 */ /* 0x000fe40000000f00 */
[----:B------:R-:W-:Y:S05]  /*118f0*/  @P1 BRA `(.L_x_2581) ;  /* 0x00000000001c1947 */ /* 0x000fea0003800000 */
[----:B------:R-:W3:Y:S02]  /*11900*/  S2R R3, SR_TID.X ;  /* 0x0000000000037919 */ /* 0x000ee40000002100 */
[----:B---3--:R-:W-:Y:S01]  /*11910*/  LOP3.LUT R9, R3, 0x1f, RZ, 0xc0, !PT ;  /* 0x0000001f03097812 */ /* 0x008fe200078ec0ff */
[----:B------:R-:W-:-:S03]  /*11920*/  IMAD.MOV.U32 R3, RZ, RZ, 0x8000 ;  /* 0x00008000ff037424 */ /* 0x000fc600078e00ff */
[----:B------:R-:W-:Y:S01]  /*11930*/  ISETP.NE.AND P0, PT, R9, RZ, PT ;  /* 0x000000ff0900720c */ /* 0x000fe20003f05270 */
[----:B------:R3:W-:-:S12]  /*11940*/  SYNCS.ARRIVE.TRANS64 RZ, [R2+URZ+0x50], R3 ;  /* 0x0000500302ff79a7 */ /* 0x0007d8000800003f */
[----:B---3--:R-:W-:Y:S05]  /*11950*/  @!P0 BRA `(.L_x_2581) ;  /* 0x0000000000048947 */ /* 0x008fea0003800000 */
[----:B------:R-:W-:Y:S01]  /*11960*/  BPT.TRAP 0x1 ;  /* 0x000000040000795c */ /* 0x000fe20000300000 */
.L_x_2581:
[----:B------:R-:W-:Y:S05]  /*11970*/  BSYNC B2 ;  /* 0x0000000000027941 */ /* 0x000fea0003800000 */
.L_x_2580:
        /* <DEDUP_REMOVED lines=13> */
.L_x_2582:
        /* <DEDUP_REMOVED lines=16> */
.L_x_2583:
        /* <DEDUP_REMOVED lines=13> */
.L_x_2569:
[----:B------:R-:W-:Y:S05]  /*11c20*/  BSYNC B1 ;  /* 0x0000000000017941 */ /* 0x000fea0003800000 */
.L_x_2568:
[C---:B------:R-:W-:Y:S01]  /*11c30*/  ISETP.GT.AND P0, PT, R0.reuse, 0x1, PT ;  /* 0x000000010000780c */ /* 0x040fe20003f04270 */
[----:B------:R-:W-:-:S12]  /*11c40*/  VIADD R0, R0, 0xfffffffe ;  /* 0xfffffffe00007836 */ /* 0x000fd80000000000 */
[----:B------:R-:W-:Y:S05]  /*11c50*/  @P0 BRA `(.L_x_2584) ;  /* 0xffffffe8008c0947 */ /* 0x000fea000383ffff */
.L_x_2533:
[----:B------:R-:W-:Y:S05]  /*11c60*/  BSYNC B0 ;  /* 0x0000000000007941 */ /* 0x000fea0003800000 */
.L_x_2532:
        /* <DEDUP_REMOVED lines=8> */
[----:B------:R-:W0:Y:S02]  /*11cf0*/  FLO.U32 R0, UR4 ;  /* 0x0000000400007d00 */ /* 0x000e2400080e0000 */
        /* <DEDUP_REMOVED lines=8> */
.L_x_2586:
[----:B------:R-:W-:Y:S05]  /*11d80*/  BSYNC B0 ;  /* 0x0000000000007941 */ /* 0x000fea0003800000 */
.L_x_2585:
        /* <DEDUP_REMOVED lines=13> */
.L_x_2653:
[----:B------:R-:W-:Y:S05]  /*11e60*/  BSYNC B1 ;  /* 0x0000000000017941 */ /* 0x000fea0003800000 */
.L_x_2589:
        /* <DEDUP_REMOVED lines=9> */
.L_x_2592:
[----:B------:R-:W-:Y:S05]  /*11f00*/  BSYNC B1 ;  /* 0x0000000000017941 */ /* 0x000fea0003800000 */
.L_x_2591:
[----:B------:R-:W2:Y:S04]  /*11f10*/  LDL.LU R5, [R1+0x18] ;  /* 0x0000180001057983 */ /* 0x000ea80000300800 */
[----:B------:R-:W2:Y:S04]  /*11f20*/  LDL.LU R3, [R1+0xc] ;  /* 0x00000c0001037983 */ /* 0x000ea80000300800 */
[----:B------:R-:W3:Y:S04]  /*11f30*/  LDL R4, [R1+0x4] ;  /* 0x0000040001047983 */ /* 0x000ee80000100800 */
[----:B0-----:R-:W3:Y:S01]  /*11f40*/  LDL R2, [R1+0x8] ;  /* 0x0000080001027983 */ /* 0x001ee20000100800 */
[----:B------:R-:W-:Y:S01]  /*11f50*/  UIADD3 UR4, UP0, UR38, 0x470, URZ ;  /* 0x0000047026047890 */ /* 0x000fe2000ff1e03f */
[----:B------:R-:W-:Y:S01]  /*11f60*/  PLOP3.LUT P0, PT, PT, PT, PT, 0x80, 0x0 ;  /* 0x000000000000781c */ /* 0x000fe20003f0f070 */
[----:B------:R-:W-:Y:S01]  /*11f70*/  VIADD R0, R0, 0x34850 ;  /* 0x0003485000007836 */ /* 0x000fe20000000000 */
[----:B------:R-:W-:Y:S01]  /*11f80*/  UMOV UR6, 0x0 ;  /* 0x0000000000067882 */ /* 0x000fe20000000000 */
[----:B------:R-:W-:Y:S01]  /*11f90*/  UIADD3.X UR5, URZ, UR39, URZ, UP0, !UPT ;  /* 0x000000273f057290 */ /* 0x000fe200087fe43f */
[----:B------:R-:W-:Y:S01]  /*11fa0*/  UMOV UR7, 0x14f00000 ;  /* 0x14f0000000077882 */ /* 0x000fe20000000000 */
[----:B------:R-:W-:Y:S01]  /*11fb0*/  UMOV UR10, URZ ;  /* 0x0000003f000a7c82 */ /* 0x000fe20008000000 */
[----:B--2---:R-:W-:-:S02]  /*11fc0*/  IMAD R3, R3, 0x80, R5 ;  /* 0x0000008003037824 */ /* 0x004fc400078e0205 */
[----:B---3--:R-:W-:-:S04]  /*11fd0*/  IMAD R2, R2, 0x8000, R4 ;  /* 0x0000800002027824 */ /* 0x008fc800078e0204 */
[----:B------:R-:W-:-:S07]  /*11fe0*/  VIADD R4, R2, 0x400 ;  /* 0x0000040002047836 */ /* 0x000fce0000000000 */
.L_x_2593:
        /* <DEDUP_REMOVED lines=16> */
.L_x_2594:
        /* <DEDUP_REMOVED lines=11> */
.L_x_2588:
[----:B------:R-:W-:Y:S05]  /*121a0*/  BSYNC B0 ;  /* 0x0000000000007941 */ /* 0x000fea0003800000 */
.L_x_2587:
        /* <DEDUP_REMOVED lines=9> */
.L_x_2512:
[----:B------:R-:W-:Y:S05]  /*12240*/  BSYNC B7 ;  /* 0x0000000000077941 */ /* 0x000fea0003800000 */
.L_x_2510:
[----:B0-----:R-:W3:Y:S02]  /*12250*/  LDL R0, [R1+0x50] ;  /* 0x0000500001007983 */ /* 0x001ee40000100800 */
[----:B---3--:R-:W-:-:S13]  /*12260*/  ISETP.NE.AND P0, PT, R0, RZ, PT ;  /* 0x000000ff0000720c */ /* 0x008fda0003f05270 */
[----:B------:R-:W-:Y:S05]  /*12270*/  @!P0 BRA `(.L_x_2595) ;  /* 0x0000000000288947 */ /* 0x000fea0003800000 */
[----:B------:R-:W-:Y:S05]  /*12280*/  WARPSYNC.ALL ;  /* 0x0000000000007948 */ /* 0x000fea0003800000 */
[----:B------:R-:W0:Y:S08]  /*12290*/  S2UR UR5, SR_CgaCtaId ;  /* 0x00000000000579c3 */ /* 0x000e300000008800 */
[----:B------:R-:W-:Y:S06]  /*122a0*/  BAR.SYNC.DEFER_BLOCKING 0x5, 0x180 ;  /* 0x0146000000007b1d */ /* 0x000fec0000010000 */
[----:B------:R-:W-:-:S02]  /*122b0*/  UMOV UR4, 0x400 ;  /* 0x0000040000047882 */ /* 0x000fc40000000000 */
[----:B0-----:R-:W-:-:S06]  /*122c0*/  ULEA UR4, UR5, UR4, 0x18 ;  /* 0x0000000405047291 */ /* 0x001fcc000f8ec03f */
[----:B------:R-:W-:-:S05]  /*122d0*/  MOV R0, UR4 ;  /* 0x0000000400007c02 */ /* 0x000fca0008000f00 */
[----:B------:R0:W3:Y:S04]  /*122e0*/  LDS.128 R16, [R0+0x348d0] ;  /* 0x0348d00000107984 */ /* 0x0000e80000000c00 */
[----:B------:R0:W-:Y:S01]  /*122f0*/  STL [R1+0x4], R0 ;  /* 0x0000040001007387 */ /* 0x0001e20000100800 */
[----:B------:R-:W-:Y:S06]  /*12300*/  BAR.ARV 0x4, 0x180 ;  /* 0x0106000000007b1d */ /* 0x000fec0000002000 */
[----:B------:R-:W-:Y:S05]  /*12310*/  BRA `(.L_x_2596) ;  /* 0x0000000800d87947 */ /* 0x000fea0003800000 */
.L_x_2595:
        /* <DEDUP_REMOVED lines=10> */
[----:B------:R0:W3:Y:S01]  /*123c0*/  @!P1 LDG.E R3, desc[UR56][R2.64] ;  /* 0x0000003802039981 */ /* 0x0000e2000c1e1900 */
[C---:B------:R-:W-:Y:S02]  /*123d0*/  ISETP.GE.U32.AND P2, PT, R6.reuse, 0x2, PT ;  /* 0x000000020600780c */ /* 0x040fe40003f46070 */
[C---:B------:R-:W-:Y:S01]  /*123e0*/  ISETP.GE.U32.AND P3, PT, R6.reuse, 0x4, PT ;  /* 0x000000040600780c */ /* 0x040fe20003f66070 */
[----:B------:R-:W-:Y:S01]  /*123f0*/  SHFL.IDX PT, R0, R16, RZ, 0x1f ;  /* 0x00001fff10007589 */ /* 0x000fe200000e0000 */
[C---:B------:R-:W-:Y:S02]  /*12400*/  ISETP.GE.U32.AND P4, PT, R6.reuse, 0x8, PT ;  /* 0x000000080600780c */ /* 0x040fe40003f86070 */
[C---:B------:R-:W-:Y:S01]  /*12410*/  ISETP.GE.U32.AND P5, PT, R6.reuse, 0x10, PT ;  /* 0x000000100600780c */ /* 0x040fe20003fa6070 */
[----:B0-----:R-:W-:Y:S02]  /*12420*/  IMAD.MOV.U32 R2, RZ, RZ, RZ ;  /* 0x000000ffff027224 */ /* 0x001fe400078e00ff */
[----:B---3--:R-:W-:Y:S01]  /*12430*/  @!P1 IMAD.MOV.U32 R2, RZ, RZ, R3 ;  /* 0x000000ffff029224 */ /* 0x008fe200078e0003 */
[----:B------:R-:W-:-:S04]  /*12440*/  ISETP.NE.AND P1, PT, R6, RZ, PT ;  /* 0x000000ff0600720c */ /* 0x000fc80003f25270 */
[----:B------:R-:W0:Y:S02]  /*12450*/  SHFL.UP PT, R14, R2, 0x1, RZ ;  /* 0x04200000020e7989 */ /* 0x000e2400000e00ff */
[----:B0-----:R-:W-:-:S05]  /*12460*/  SEL R5, R14, RZ, P1 ;  /* 0x000000ff0e057207 */ /* 0x001fca0000800000 */
[----:B------:R-:W-:Y:S02]  /*12470*/  IMAD.IADD R3, R2, 0x1, R5 ;  /* 0x0000000102037824 */ /* 0x000fe400078e0205 */
[----:B------:R-:W-:Y:S04]  /*12480*/  SHFL.IDX PT, R5, R16, 0x1, 0x1f ;  /* 0x00201f0010057f89 */ /* 0x000fe800000e0000 */
        /* <DEDUP_REMOVED lines=12> */
[----:B------:R0:W3:Y:S02]  /*12550*/  SHFL.IDX PT, R16, R3, 0x1f, 0x1f ;  /* 0x03e01f0003107f89 */ /* 0x0000e400000e0000 */
.L_x_2663:
[----:B------:R-:W-:Y:S02]  /*12560*/  ULDC UR4, c[0x0][0xc38] ;  /* 0x00030e0000047ab9 */ /* 0x000fe40000000800 */
[----:B------:R-:W-:-:S04]  /*12570*/  IMAD.U32 R4, RZ, RZ, UR4 ;  /* 0x00000004ff047e24 */ /* 0x000fc8000f8e00ff */
[----:B---3--:R-:W-:-:S04]  /*12580*/  IMAD R16, R16, R4, RZ ;  /* 0x0000000410107224 */ /* 0x008fc800078e02ff */
[----:B------:R-:W-:-:S05]  /*12590*/  IMAD.IADD R5, R5, 0x1, R16 ;  /* 0x0000000105057824 */ /* 0x000fca00078e0210 */
[----:B------:R-:W-:-:S13]  /*125a0*/  ISETP.GT.AND P6, PT, R5, R0, PT ;  /* 0x000000000500720c */ /* 0x000fda0003fc4270 */
[----:B------:R-:W-:Y:S05]  /*125b0*/  @P6 BRA `(.L_x_2598) ;  /* 0x00000000009c6947 */ /* 0x000fea0003800000 */
.L_x_2603:
[----:B------:R-:W3:Y:S01]  /*125c0*/  LDC R2, c[0x0][0xc3c] ;  /* 0x00030f00ff027b82 */ /* 0x000ee20000000800 */
[----:B------:R-:W-:-:S05]  /*125d0*/  VIADD R19, R19, 0x1f ;  /* 0x0000001f13137836 */ /* 0x000fca0000000000 */
[----:B---3--:R-:W-:-:S13]  /*125e0*/  ISETP.GE.AND P6, PT, R19, R2, PT ;  /* 0x000000021300720c */ /* 0x008fda0003fc6270 */
[----:B------:R-:W-:Y:S05]  /*125f0*/  @P6 BRA `(.L_x_2599) ;  /* 0x0000000400d46947 */ /* 0x000fea0003800000 */
[----:B0-----:R-:W0:Y:S01]  /*12600*/  S2R R3, SR_TID.X ;  /* 0x0000000000037919 */ /* 0x001e220000002100 */
[----:B------:R-:W-:Y:S01]  /*12610*/  BSSY B0, `(.L_x_2600) ;  /* 0x0000009000007945 */ /* 0x000fe20003800000 */
[----:B0-----:R-:W-:-:S05]  /*12620*/  LOP3.LUT R3, R3, 0x1f, RZ, 0xc0, !PT ;  /* 0x0000001f03037812 */ /* 0x001fca00078ec0ff */
[----:B------:R-:W-:-:S05]  /*12630*/  IMAD.IADD R4, R19, 0x1, R3 ;  /* 0x0000000113047824 */ /* 0x000fca00078e0203 */
[----:B------:R-:W-:Y:S01]  /*12640*/  ISETP.GE.OR P6, PT, R4, R2, !P0 ;  /* 0x000000020400720c */ /* 0x000fe200047c6670 */
[----:B------:R-:W-:-:S12]  /*12650*/  IMAD.MOV.U32 R2, RZ, RZ, RZ ;  /* 0x000000ffff027224 */ /* 0x000fd800078e00ff */
[----:B------:R-:W-:Y:S05]  /*12660*/  @P6 BRA `(.L_x_2601) ;  /* 0x00000000000c6947 */ /* 0x000fea0003800000 */
[----:B------:R-:W0:Y:S02]  /*12670*/  LDC.64 R2, c[0x0][0xc80] ;  /* 0x00032000ff027b82 */ /* 0x000e240000000a00 */
[----:B0-----:R-:W-:-:S06]  /*12680*/  IMAD.WIDE R2, R4, 0x4, R2 ;  /* 0x0000000404027825 */ /* 0x001fcc00078e0202 */
[----:B------:R0:W5:Y:S02]  /*12690*/  LDG.E R2, desc[UR56][R2.64] ;  /* 0x0000003802027981 */ /* 0x000164000c1e1900 */
.L_x_2601:
[----:B------:R-:W-:Y:S05]  /*126a0*/  BSYNC B0 ;  /* 0x0000000000007941 */ /* 0x000fea0003800000 */
.L_x_2600:
        /* <DEDUP_REMOVED lines=17> */
[----:B------:R0:W3:Y:S02]  /*127c0*/  SHFL.IDX PT, R16, R3, 0x1f, 0x1f ;  /* 0x03e01f0003107f89 */ /* 0x0000e400000e0000 */
.L_x_2671:
[----:B------:R-:W-:Y:S02]  /*127d0*/  ULDC UR4, c[0x0][0xc38] ;  /* 0x00030e0000047ab9 */ /* 0x000fe40000000800 */
[----:B------:R-:W-:-:S04]  /*127e0*/  IMAD.U32 R4, RZ, RZ, UR4 ;  /* 0x00000004ff047e24 */ /* 0x000fc8000f8e00ff */
[----:B---3--:R-:W-:-:S04]  /*127f0*/  IMAD R16, R16, R4, RZ ;  /* 0x0000000410107224 */ /* 0x008fc800078e02ff */
[----:B------:R-:W-:-:S05]  /*12800*/  IMAD.IADD R5, R16, 0x1, R5 ;  /* 0x0000000110057824 */ /* 0x000fca00078e0205 */
[----:B------:R-:W-:-:S13]  /*12810*/  ISETP.GT.AND P6, PT, R5, R0, PT ;  /* 0x000000000500720c */ /* 0x000fda0003fc4270 */
[----:B------:R-:W-:Y:S05]  /*12820*/  @!P6 BRA `(.L_x_2603) ;  /* 0xfffffffc0064e947 */ /* 0x000fea000383ffff */
.L_x_2598:
[----:B------:R-:W-:Y:S01]  /*12830*/  IMAD.IADD R16, R5, 0x1, -R16 ;  /* 0x0000000105107824 */ /* 0x000fe200078e0a10 */
[----:B------:R-:W-:-:S03]  /*12840*/  UMOV UR4, 0xffffffff ;  /* 0xffffffff00047882 */ /* 0x000fc60000000000 */
[----:B------:R-:W-:-:S05]  /*12850*/  IMAD R5, R3, R4, R16 ;  /* 0x0000000403057224 */ /* 0x000fca00078e0210 */
[----:B------:R-:W-:Y:S01]  /*12860*/  ISETP.GT.AND P6, PT, R5, R0, PT ;  /* 0x000000000500720c */ /* 0x000fe20003fc4270 */
[----:B------:R-:W-:-:S12]  /*12870*/  BRA.DIV UR4, `(.L_x_2604) ;  /* 0x00000026041c7947 */ /* 0x000fd8000b800000 */
[----:B------:R-:W-:-:S04]  /*12880*/  VOTE.ANY R5, PT, !P6 ;  /* 0x0000000000057806 */ /* 0x000fc800070e0100 */
[----:B------:R-:W3:Y:S02]  /*12890*/  POPC R6, R5 ;  /* 0x0000000500067309 */ /* 0x000ee40000000000 */
[----:B---3--:R3:W0:Y:S02]  /*128a0*/  SHFL.IDX PT, R17, R2, R6, 0x1f ;  /* 0x00001f0602117589 */ /* 0x00862400000e0000 */
.L_x_2675:
[----:B------:R-:W-:Y:S01]  /*128b0*/  ISETP.NE.AND P0, PT, R5, RZ, PT ;  /* 0x000000ff0500720c */ /* 0x000fe20003f05270 */
[----:B------:R-:W-:-:S12]  /*128c0*/  IMAD.MOV.U32 R5, RZ, RZ, RZ ;  /* 0x000000ffff057224 */ /* 0x000fd800078e00ff */
[----:B------:R-:W-:Y:S05]  /*128d0*/  @!P0 BRA `(.L_x_2605) ;  /* 0x0000000000148947 */ /* 0x000fea0003800000 */
[----:B------:R-:W-:Y:S01]  /*128e0*/  UMOV UR4, 0xffffffff ;  /* 0xffffffff00047882 */ /* 0x000fe20000000000 */
[----:B------:R-:W-:Y:S02]  /*128f0*/  VIADD R12, R6, 0xffffffff ;  /* 0xffffffff060c7836 */ /* 0x000fe40000000000 */
[----:B------:R-:W-:Y:S05]  /*12900*/  BRA.DIV UR4, `(.L_x_2606) ;  /* 0x0000002604407947 */ /* 0x000fea000b800000 */
[----:B0-----:R0:W0:Y:S02]  /*12910*/  SHFL.IDX PT, R3, R3, R12, 0x1f ;  /* 0x00001f0c03037589 */ /* 0x00102400000e0000 */
.L_x_2678:
[----:B0-----:R-:W-:-:S07]  /*12920*/  IMAD.MOV.U32 R5, RZ, RZ, R3 ;  /* 0x000000ffff057224 */ /* 0x001fce00078e0003 */
.L_x_2605:
[----:B0--3--:R-:W0:Y:S01]  /*12930*/  LDC.64 R2, c[0x0][0xc90] ;  /* 0x00032400ff027b82 */ /* 0x009e220000000a00 */
[----:B------:R-:W-:-:S04]  /*12940*/  IMAD.IADD R19, R6, 0x1, R19 ;  /* 0x0000000106137824 */ /* 0x000fc800078e0213 */
[----:B0-----:R-:W-:-:S05]  /*12950*/  IMAD.WIDE R2, R19, 0x4, R2 ;  /* 0x0000000413027825 */ /* 0x001fca00078e0202 */
[----:B--2-4-:R-:W2:Y:S01]  /*12960*/  LDG.E R7, desc[UR56][R2.64] ;  /* 0x0000003802077981 */ /* 0x014ea2000c1e1900 */
[----:B------:R-:W-:-:S04]  /*12970*/  IMAD R16, R5, R4, R16 ;  /* 0x0000000405107224 */ /* 0x000fc800078e0210 */
[----:B------:R-:W-:Y:S02]  /*12980*/  IMAD.IADD R0, R0, 0x1, -R16 ;  /* 0x0000000100007824 */ /* 0x000fe400078e0a10 */
[----:B--2---:R-:W-:-:S05]  /*12990*/  IMAD R6, R17, R7, RZ ;  /* 0x0000000711067224 */ /* 0x004fca00078e02ff */
[----:B-----5:R-:W-:-:S04]  /*129a0*/  IABS R8, R6 ;  /* 0x0000000600087213 */ /* 0x020fc80000000000 */
        /* <DEDUP_REMOVED lines=14> */
[----:B------:R-:W-:Y:S01]  /*12a90*/  @!P1 IMAD.IADD R3, R3, 0x1, -R8 ;  /* 0x0000000103039824 */ /* 0x000fe200078e0a08 */
[----:B------:R-:W-:Y:S02]  /*12aa0*/  @!P1 IADD3 R2, R2, 0x1, RZ ;  /* 0x0000000102029810 */ /* 0x000fe40007ffe0ff */
        /* <DEDUP_REMOVED lines=42> */
.L_x_2599:
[----:B------:R-:W-:Y:S01]  /*12d50*/  UMOV UR4, URZ ;  /* 0x0000003f00047c82 */ /* 0x000fe20008000000 */
[----:B------:R-:W-:Y:S01]  /*12d60*/  UMOV UR5, URZ ;  /* 0x0000003f00057c82 */ /* 0x000fe20008000000 */
[----:B------:R-:W-:Y:S01]  /*12d70*/  ULDC UR6, c[0x0][0xc3c] ;  /* 0x00030f0000067ab9 */ /* 0x000fe20000000800 */
[----:B------:R-:W-:Y:S01]  /*12d80*/  MOV R16, R0 ;  /* 0x0000000000107202 */ /* 0x000fe20000000f00 */
[----:B------:R-:W-:Y:S02]  /*12d90*/  IMAD.U32 R17, RZ, RZ, UR4 ;  /* 0x00000004ff117e24 */ /* 0x000fe4000f8e00ff */
[----:B------:R-:W-:Y:S02]  /*12da0*/  IMAD.U32 R18, RZ, RZ, UR5 ;  /* 0x00000005ff127e24 */ /* 0x000fe4000f8e00ff */
[----:B------:R-:W-:-:S07]  /*12db0*/  IMAD.U32 R19, RZ, RZ, UR6 ;  /* 0x00000006ff137e24 */ /* 0x000fce000f8e00ff */
.L_x_2607:
        /* <DEDUP_REMOVED lines=12> */
.L_x_2596:
[----:B------:R-:W-:Y:S02]  /*12e80*/  ULDC UR4, c[0x0][0xc3c] ;  /* 0x00030f0000047ab9 */ /* 0x000fe40000000800 */
[----:B---3--:R-:W-:-:S13]  /*12e90*/  ISETP.GE.AND P0, PT, R19, UR4, PT ;  /* 0x0000000413007c0c */ /* 0x008fda000bf06270 */
[----:B------:R-:W-:Y:S05]  /*12ea0*/  @!P0 BRA `(.L_x_2608) ;  /* 0xffffffa800d48947 */ /* 0x000fea000383ffff */
[----:B------:R-:W-:Y:S05]  /*12eb0*/  BSYNC B8 ;  /* 0x0000000000087941 */ /* 0x000fea0003800000 */
.L_x_2506:
[----:B0-----:R-:W3:Y:S01]  /*12ec0*/  LDL.LU R0, [R1+0x48] ;  /* 0x0000480001007983 */ /* 0x001ee20000300800 */
[----:B------:R-:W-:Y:S01]  /*12ed0*/  BSSY B0, `(.L_x_2609) ;  /* 0x000000b000007945 */ /* 0x000fe20003800000 */
[----:B------:R-:W0:Y:S01]  /*12ee0*/  S2R R5, SR_CgaCtaId ;  /* 0x0000000000057919 */ /* 0x000e220000008800 */
[----:B---3--:R-:W-:-:S05]  /*12ef0*/  VIADD R0, R0, 0x1 ;  /* 0x0000000100007836 */ /* 0x008fca0000000000 */
[----:B------:R-:W-:-:S04]  /*12f00*/  LEA.HI R2, R0, R0, RZ, 0x1 ;  /* 0x0000000000027211 */ /* 0x000fc800078f08ff */
[----:B------:R-:W-:-:S05]  /*12f10*/  LOP3.LUT R3, R2, 0xfffffffe, RZ, 0xc0, !PT ;  /* 0xfffffffe02037812 */ /* 0x000fca00078ec0ff */
[----:B------:R-:W-:Y:S01]  /*12f20*/  IMAD.IADD R3, R0, 0x1, -R3 ;  /* 0x0000000100037824 */ /* 0x000fe200078e0a03 */
[----:B------:R-:W-:-:S04]  /*12f30*/  MOV R0, 0x400 ;  /* 0x0000040000007802 */ /* 0x000fc80000000f00 */
[----:B0-----:R-:W-:Y:S02]  /*12f40*/  LEA R0, R5, R0, 0x18 ;  /* 0x0000000005007211 */ /* 0x001fe400078ec0ff */
[----:B------:R-:W-:-:S04]  /*12f50*/  SHF.L.U32 R3, R3, 0x1f, RZ ;  /* 0x0000001f03037819 */ /* 0x000fc800000006ff */
[----:B------:R-:W0:Y:S02]  /*12f60*/  SYNCS.PHASECHK.TRANS64.TRYWAIT P0, [R0+URZ+0x34820], R3 ;  /* 0x03482003000075a7 */ /* 0x000e24000800017f */
[----:B0-----:R-:W-:Y:S05]  /*12f70*/  @!P0 BRA `(.L_x_2610) ;  /* 0x0000001c00cc8947 */ /* 0x001fea0003800000 */
.L_x_2679:
[----:B------:R-:W-:Y:S05]  /*12f80*/  BSYNC B0 ;  /* 0x0000000000007941 */ /* 0x000fea0003800000 */
.L_x_2609:
[----:B------:R-:W-:-:S03]  /*12f90*/  UMOV UR4, 0xffffffff ;  /* 0xffffffff00047882 */ /* 0x000fc60000000000 */
[----:B------:R-:W-:Y:S05]  /*12fa0*/  BRA.DIV UR4, `(.L_x_2611) ;  /* 0x0000001e04d47947 */ /* 0x000fea000b800000 */
[----:B------:R-:W3:Y:S02]  /*12fb0*/  S2R R2, SR_TID.X ;  /* 0x0000000000027919 */ /* 0x000ee40000002100 */
[----:B---3--:R-:W-:-:S04]  /*12fc0*/  SHF.R.U32.HI R2, RZ, 0x5, R2 ;  /* 0x00000005ff027819 */ /* 0x008fc80000011602 */
[----:B------:R-:W-:-:S05]  /*12fd0*/  LOP3.LUT R2, R2, 0x3, RZ, 0xc0, !PT ;  /* 0x0000000302027812 */ /* 0x000fca00078ec0ff */
[----:B------:R3:W0:Y:S02]  /*12fe0*/  SHFL.IDX PT, R14, R2, RZ, 0x1f ;  /* 0x00001fff020e7589 */ /* 0x00062400000e0000 */
.L_x_2682:
[----:B0-----:R-:W-:Y:S01]  /*12ff0*/  ISETP.NE.AND P0, PT, R14, RZ, PT ;  /* 0x000000ff0e00720c */ /* 0x001fe20003f05270 */
[----:B------:R-:W-:-:S12]  /*13000*/  BSSY B0, `(.L_x_2612) ;  /* 0x0000027000007945 */ /* 0x000fd80003800000 */
[----:B------:R-:W-:Y:S05]  /*13010*/  @P0 BRA `(.L_x_2613) ;  /* 0x0000000000940947 */ /* 0x000fea0003800000 */
[----:B------:R-:W-:-:S03]  /*13020*/  UMOV UR4, 0xffffffff ;  /* 0xffffffff00047882 */ /* 0x000fc60000000000 */
[----:B------:R-:W-:Y:S05]  /*13030*/  BRA.DIV UR4, `(.L_x_2614) ;  /* 0x0000001e04e47947 */ /* 0x000fea000b800000 */
[----:B------:R-:W-:-:S13]  /*13040*/  ELECT P6, URZ, PT ;  /* 0x00000000003f782f */ /* 0x000fda00038c0000 */
.L_x_2685:
[----:B------:R-:W-:Y:S05]  /*13050*/  @!P6 BRA `(.L_x_2613) ;  /* 0x000000000084e947 */ /* 0x000fea0003800000 */
[----:B---3--:R-:W3:Y:S02]  /*13060*/  LDL.LU R2, [R1+0x54] ;  /* 0x0000540001027983 */ /* 0x008ee40000300800 */
[----:B---3--:R-:W-:-:S04]  /*13070*/  LOP3.LUT R2, R2, 0x2, RZ, 0xfc, !PT ;  /* 0x0000000202027812 */ /* 0x008fc800078efcff */
[----:B------:R-:W-:-:S13]  /*13080*/  ISETP.NE.AND P2, PT, R2, 0x3, PT ;  /* 0x000000030200780c */ /* 0x000fda0003f45270 */
[----:B------:R-:W-:Y:S05]  /*13090*/  @!P2 BRA `(.L_x_2615) ;  /* 0x000000000004a947 */ /* 0x000fea0003800000 */
[----:B------:R-:W-:Y:S01]  /*130a0*/  BPT.TRAP 0x1 ;  /* 0x000000040000795c */ /* 0x000fe20000300000 */
.L_x_2615:
[----:B------:R-:W3:Y:S04]  /*130b0*/  LDL R3, [R1+0x8] ;  /* 0x0000080001037983 */ /* 0x000ee80000100800 */
[----:B--2-4-:R-:W2:Y:S01]  /*130c0*/  LDL.LU R7, [R1+0x14] ;  /* 0x0000140001077983 */ /* 0x014ea20000300800 */
[----:B------:R-:W-:-:S04]  /*130d0*/  VIADD R2, R0, 0x34840 ;  /* 0x0003484000027836 */ /* 0x000fc80000000000 */
[C---:B---3--:R-:W-:Y:S02]  /*130e0*/  IMAD R6, R3.reuse, 0x8, R2 ;  /* 0x0000000803067824 */ /* 0x048fe400078e0202 */
        /* <DEDUP_REMOVED lines=10> */
.L_x_2686:
[----:B------:R-:W2:Y:S02]  /*13190*/  SYNCS.PHASECHK.TRANS64.TRYWAIT P0, [R7+URZ], R2 ;  /* 0x00000002070075a7 */ /* 0x000ea4000800017f */
[----:B--2---:R-:W-:Y:S05]  /*131a0*/  @!P0 BRA `(.L_x_2617) ;  /* 0x0000001c00bc8947 */ /* 0x004fea0003800000 */
.L_x_2687:
[----:B------:R-:W-:Y:S05]  /*131b0*/  @!P2 BRA `(.L_x_2618) ;  /* 0x000000000004a947 */ /* 0x000fea0003800000 */
[----:B------:R-:W-:Y:S01]  /*131c0*/  BPT.TRAP 0x1 ;  /* 0x000000040000795c */ /* 0x000fe20000300000 */
.L_x_2618:
[----:B------:R-:W3:Y:S01]  /*131d0*/  LDL.LU R4, [R1+0x8] ;  /* 0x0000080001047983 */ /* 0x000ee20000300800 */
[----:B------:R-:W-:-:S04]  /*131e0*/  VIADD R0, R0, 0x34860 ;  /* 0x0003486000007836 */ /* 0x000fc80000000000 */
[----:B---3--:R-:W-:-:S04]  /*131f0*/  IMAD R4, R4, 0x8, R0 ;  /* 0x0000000804047824 */ /* 0x008fc800078e0200 */
[----:B------:R-:W3:Y:S02]  /*13200*/  SYNCS.PHASECHK.TRANS64.TRYWAIT P0, [R4+URZ], R5 ;  /* 0x00000005040075a7 */ /* 0x000ee4000800017f */
[----:B---3--:R-:W-:Y:S05]  /*13210*/  @!P0 BRA `(.L_x_2619) ;  /* 0x0000001c00b48947 */ /* 0x008fea0003800000 */
.L_x_2688:
[----:B------:R-:W-:-:S07]  /*13220*/  IMAD R3, R3, 0x8, R0 ;  /* 0x0000000803037824 */ /* 0x000fce00078e0200 */
.L_x_2620:
[----:B----4-:R4:W0:Y:S02]  /*13230*/  SYNCS.PHASECHK.TRANS64.TRYWAIT P0, [R3+URZ], R2 ;  /* 0x00000002030075a7 */ /* 0x010824000800017f */
[----:B0-----:R-:W-:Y:S05]  /*13240*/  @!P0 NANOSLEEP.SYNCS 0x989680 ;  /* 0x009896800000895d */ /* 0x001fea0003900000 */
[----:B------:R-:W0:Y:S02]  /*13250*/  @!P0 SYNCS.PHASECHK.TRANS64 P0, [R3+URZ], R2 ;  /* 0x00000002030085a7 */ /* 0x000e24000800007f */
[----:B0-----:R-:W-:Y:S05]  /*13260*/  @!P0 BRA `(.L_x_2620) ;  /* 0xfffffffc00f08947 */ /* 0x001fea000383ffff */
.L_x_2613:
[----:B------:R-:W-:Y:S05]  /*13270*/  BSYNC B0 ;  /* 0x0000000000007941 */ /* 0x000fea0003800000 */
.L_x_2612:
[----:B------:R-:W-:Y:S05]  /*13280*/  EXIT ;  /* 0x000000000000794d */ /* 0x000fea0003800000 */
.L_x_2448:
[----:B0-----:R-:W-:-:S04]  /*13290*/  IMAD.U32 R3, RZ, RZ, UR37 ;  /* 0x00000025ff037e24 */ /* 0x001fc8000f8e00ff */
[----:B------:R0:W1:Y:S03]  /*132a0*/  SYNCS.PHASECHK.TRANS64.TRYWAIT P1, [R3+URZ+0x34800], R0 ;  /* 0x03480000030075a7 */ /* 0x000066000802017f */
[----:B-1----:R-:W-:Y:S05]  /*132b0*/  @!P1 NANOSLEEP.SYNCS 0x989680 ;  /* 0x009896800000995d */ /* 0x002fea0003900000 */
[----:B------:R-:W1:Y:S02]  /*132c0*/  @!P1 SYNCS.PHASECHK.TRANS64 P1, [R3+URZ+0x34800], R0 ;  /* 0x03480000030095a7 */ /* 0x000e64000802007f */
[----:B-1----:R-:W-:Y:S05]  /*132d0*/  @!P1 BRA `(.L_x_2448) ;  /* 0xfffffffc00ec9947 */ /* 0x002fea000383ffff */
[----:B------:R-:W-:Y:S05]  /*132e0*/  BRA `(.L_x_2621) ;  /* 0xfffffee400107947 */ /* 0x000fea000383ffff */
.L_x_2452:
[----:B-1----:R1:W2:Y:S02]  /*132f0*/  SYNCS.PHASECHK.TRANS64.TRYWAIT P2, [R0+URZ+0x34830], R3 ;  /* 0x03483003000075a7 */ /* 0x0022a4000804017f */
[----:B--2---:R-:W-:Y:S05]  /*13300*/  @!P2 NANOSLEEP.SYNCS 0x989680 ;  /* 0x009896800000a95d */ /* 0x004fea0003900000 */
[----:B------:R-:W2:Y:S02]  /*13310*/  @!P2 SYNCS.PHASECHK.TRANS64 P2, [R0+URZ+0x34830], R3 ;  /* 0x034830030000a5a7 */ /* 0x000ea4000804007f */
[----:B--2---:R-:W-:Y:S05]  /*13320*/  @!P2 BRA `(.L_x_2452) ;  /* 0xfffffffc00f0a947 */ /* 0x004fea000383ffff */
[----:B------:R-:W-:Y:S05]  /*13330*/  BRA `(.L_x_2451) ;  /* 0xfffffee400347947 */ /* 0x000fea000383ffff */
.L_x_2457:
[----:B-1----:R-:W-:-:S04]  /*13340*/  IMAD.U32 R6, RZ, RZ, UR59 ;  /* 0x0000003bff067e24 */ /* 0x002fc8000f8e00ff */
[----:B------:R1:W2:Y:S03]  /*13350*/  SYNCS.PHASECHK.TRANS64.TRYWAIT P3, [R6+URZ+0x34830], R5 ;  /* 0x03483005060075a7 */ /* 0x0002a6000806017f */
[----:B--2---:R-:W-:Y:S05]  /*13360*/  @!P3 NANOSLEEP.SYNCS 0x989680 ;  /* 0x009896800000b95d */ /* 0x004fea0003900000 */
[----:B------:R-:W2:Y:S02]  /*13370*/  @!P3 SYNCS.PHASECHK.TRANS64 P3, [R6+URZ+0x34830], R5 ;  /* 0x034830050600b5a7 */ /* 0x000ea4000806007f */
[----:B--2---:R-:W-:Y:S05]  /*13380*/  @!P3 BRA `(.L_x_2457) ;  /* 0xfffffffc00ecb947 */ /* 0x004fea000383ffff */
[----:B------:R-:W-:Y:S05]  /*13390*/  BRA `(.L_x_2456) ;  /* 0xffffff1000a47947 */ /* 0x000fea000383ffff */
.L_x_2461:
[----:B01----:R-:W-:-:S04]  /*133a0*/  IMAD.U32 R5, RZ, RZ, UR7 ;  /* 0x00000007ff057e24 */ /* 0x003fc8000f8e00ff */
[----:B------:R0:W1:Y:S03]  /*133b0*/  SYNCS.PHASECHK.TRANS64.TRYWAIT P3, [R5+URZ+0x34850], R0 ;  /* 0x03485000050075a7 */ /* 0x000066000806017f */
[----:B-1----:R-:W-:Y:S05]  /*133c0*/  @!P3 NANOSLEEP.SYNCS 0x989680 ;  /* 0x009896800000b95d */ /* 0x002fea0003900000 */
[----:B------:R-:W1:Y:S02]  /*133d0*/  @!P3 SYNCS.PHASECHK.TRANS64 P3, [R5+URZ+0x34850], R0 ;  /* 0x034850000500b5a7 */ /* 0x000e64000806007f */
[----:B-1----:R-:W-:Y:S05]  /*133e0*/  @!P3 BRA `(.L_x_2461) ;  /* 0xfffffffc00ecb947 */ /* 0x002fea000383ffff */
[----:B------:R-:W-:Y:S05]  /*133f0*/  BRA `(.L_x_2460) ;  /* 0xffffff1800a87947 */ /* 0x000fea000383ffff */
.L_x_2467:
[----:B-1----:R-:W-:-:S04]  /*13400*/  MOV R6, UR6 ;  /* 0x0000000600067c02 */ /* 0x002fc80008000f00 */
[----:B------:R1:W2:Y:S03]  /*13410*/  SYNCS.PHASECHK.TRANS64.TRYWAIT P2, [R6+URZ+0x34830], R5 ;  /* 0x03483005060075a7 */ /* 0x0002a6000804017f */
[----:B--2---:R-:W-:Y:S05]  /*13420*/  @!P2 NANOSLEEP.SYNCS 0x989680 ;  /* 0x009896800000a95d */ /* 0x004fea0003900000 */
[----:B------:R-:W2:Y:S02]  /*13430*/  @!P2 SYNCS.PHASECHK.TRANS64 P2, [R6+URZ+0x34830], R5 ;  /* 0x034830050600a5a7 */ /* 0x000ea4000804007f */
[----:B--2---:R-:W-:Y:S05]  /*13440*/  @!P2 BRA `(.L_x_2467) ;  /* 0xfffffffc00eca947 */ /* 0x004fea000383ffff */
[----:B------:R-:W-:Y:S05]  /*13450*/  BRA `(.L_x_2466) ;  /* 0xffffff4000ec7947 */ /* 0x000fea000383ffff */
.L_x_2471:
[----:B01----:R-:W-:-:S04]  /*13460*/  IMAD.U32 R5, RZ, RZ, UR7 ;  /* 0x00000007ff057e24 */ /* 0x003fc8000f8e00ff */
[----:B------:R0:W1:Y:S03]  /*13470*/  SYNCS.PHASECHK.TRANS64.TRYWAIT P2, [R5+URZ+0x34850], R0 ;  /* 0x03485000050075a7 */ /* 0x000066000804017f */
[----:B-1----:R-:W-:Y:S05]  /*13480*/  @!P2 NANOSLEEP.SYNCS 0x989680 ;  /* 0x009896800000a95d */ /* 0x002fea0003900000 */
[----:B------:R-:W1:Y:S02]  /*13490*/  @!P2 SYNCS.PHASECHK.TRANS64 P2, [R5+URZ+0x34850], R0 ;  /* 0x034850000500a5a7 */ /* 0x000e64000804007f */
[----:B-1----:R-:W-:Y:S05]  /*134a0*/  @!P2 BRA `(.L_x_2471) ;  /* 0xfffffffc00eca947 */ /* 0x002fea000383ffff */
[----:B------:R-:W-:Y:S05]  /*134b0*/  BRA `(.L_x_2470) ;  /* 0xffffff4800f07947 */ /* 0x000fea000383ffff */
.L_x_2476:
[----:B-1----:R-:W-:-:S04]  /*134c0*/  IMAD.U32 R7, RZ, RZ, UR5 ;  /* 0x00000005ff077e24 */ /* 0x002fc8000f8e00ff */
[----:B------:R1:W2:Y:S03]  /*134d0*/  SYNCS.PHASECHK.TRANS64.TRYWAIT P0, [R7+URZ+0x34850], R0 ;  /* 0x03485000070075a7 */ /* 0x0002a6000800017f */
[----:B--2---:R-:W-:Y:S05]  /*134e0*/  @!P0 NANOSLEEP.SYNCS 0x989680 ;  /* 0x009896800000895d */ /* 0x004fea0003900000 */
[----:B------:R-:W2:Y:S02]  /*134f0*/  @!P0 SYNCS.PHASECHK.TRANS64 P0, [R7+URZ+0x34850], R0 ;  /* 0x03485000070085a7 */ /* 0x000ea4000800007f */
[----:B--2---:R-:W-:Y:S05]  /*13500*/  @!P0 BRA `(.L_x_2476) ;  /* 0xfffffffc00ec8947 */ /* 0x004fea000383ffff */
[----:B------:R-:W-:Y:S05]  /*13510*/  BRA `(.L_x_2475) ;  /* 0xffffff6c00c07947 */ /* 0x000fea000383ffff */
.L_x_2518:
        /* <DEDUP_REMOVED lines=11> */
.L_x_2623:
[----:B------:R-:W-:Y:S05]  /*135d0*/  BSYNC B0 ;  /* 0x0000000000007941 */ /* 0x000fea0003800000 */
.L_x_2622:
[----:B------:R-:W-:Y:S05]  /*135e0*/  BRA `(.L_x_2624) ;  /* 0xffffffb000187947 */ /* 0x000fea000383ffff */
.L_x_2520:
[----:B------:R-:W-:Y:S01]  /*135f0*/  BSSY B0, `(.L_x_2625) ;  /* 0x0000006000007945 */ /* 0x000fe20003800000 */
[----:B------:R-:W-:-:S07]  /*13600*/  IMAD.MOV.U32 R15, RZ, RZ, -0x1 ;  /* 0xffffffffff0f7424 */ /* 0x000fce00078e00ff */
[----:B0123--:R-:W-:Y:S05]  /*13610*/  WARPSYNC.COLLECTIVE R15, `(.L_x_2626) ;  /* 0x000000000f0c7348 */ /* 0x00ffea0003c00000 */
[----:B------:R-:W-:Y:S02]  /*13620*/  ELECT P6, UR62, PT ;  /* 0x00000000003e782f */ /* 0x000fe400038c0000 */
[----:B------:R-:W-:Y:S01]  /*13630*/  MOV R14, UR62 ;  /* 0x0000003e000e7c02 */ /* 0x000fe20008000f00 */
[----:B0123--:R-:W-:Y:S10]  /*13640*/  ENDCOLLECTIVE ;  /* 0x000000000000791b */ /* 0x00fff40003800000 */
.L_x_2626:
[----:B------:R-:W-:Y:S05]  /*13650*/  BSYNC B0 ;  /* 0x0000000000007941 */ /* 0x000fea0003800000 */
.L_x_2625:
[----:B------:R-:W-:Y:S05]  /*13660*/  BRA `(.L_x_2627) ;  /* 0xffffffb000207947 */ /* 0x000fea000383ffff */
.L_x_2522:
[----:B---3--:R3:W4:Y:S02]  /*13670*/  SYNCS.PHASECHK.TRANS64.TRYWAIT P0, [R0+URZ+0x34840], R2 ;  /* 0x03484002000075a7 */ /* 0x008724000800017f */
[----:B----4-:R-:W-:Y:S05]  /*13680*/  @!P0 NANOSLEEP.SYNCS 0x989680 ;  /* 0x009896800000895d */ /* 0x010fea0003900000 */
[----:B------:R-:W4:Y:S02]  /*13690*/  @!P0 SYNCS.PHASECHK.TRANS64 P0, [R0+URZ+0x34840], R2 ;  /* 0x03484002000085a7 */ /* 0x000f24000800007f */
[----:B----4-:R-:W-:Y:S05]  /*136a0*/  @!P0 BRA `(.L_x_2522) ;  /* 0xfffffffc00f08947 */ /* 0x010fea000383ffff */
[----:B------:R-:W-:Y:S05]  /*136b0*/  BRA `(.L_x_2628) ;  /* 0xffffffb0008c7947 */ /* 0x000fea000383ffff */
.L_x_2526:
[----:B------:R-:W2:Y:S01]  /*136c0*/  LDL.LU R11, [R1+0x34] ;  /* 0x00003400010b7983 */ /* 0x000ea20000300800 */
[----:B------:R-:W-:Y:S01]  /*136d0*/  IMAD.MOV.U32 R13, RZ, RZ, R0 ;  /* 0x000000ffff0d7224 */ /* 0x000fe200078e0000 */
[----:B------:R-:W-:Y:S01]  /*136e0*/  LOP3.LUT R8, R8, 0x7f, RZ, 0xc0, !PT ;  /* 0x0000007f08087812 */ /* 0x000fe200078ec0ff */
[----:B------:R-:W-:Y:S02]  /*136f0*/  IMAD.MOV.U32 R12, RZ, RZ, RZ ;  /* 0x000000ffff0c7224 */ /* 0x000fe400078e00ff */
[----:B------:R-:W-:Y:S01]  /*13700*/  IMAD.MOV.U32 R15, RZ, RZ, -0x1 ;  /* 0xffffffffff0f7424 */ /* 0x000fe200078e00ff */
[----:B------:R-:W-:-:S05]  /*13710*/  SHF.R.U32.HI R6, RZ, 0x3, R8 ;  /* 0x00000003ff067819 */ /* 0x000fca0000011608 */
[----:B------:R-:W-:Y:S02]  /*13720*/  IMAD R17, R17, 0x80, R6 ;  /* 0x0000008011117824 */ /* 0x000fe400078e0206 */
[----:B--2---:R-:W-:Y:S02]  /*13730*/  IMAD R2, R11, R7, RZ ;  /* 0x000000070b027224 */ /* 0x004fe400078e02ff */
[----:B------:R-:W-:-:S03]  /*13740*/  IMAD.MOV.U32 R11, RZ, RZ, 0x181f ;  /* 0x0000181fff0b7424 */ /* 0x000fc600078e00ff */
[----:B------:R-:W-:-:S13]  /*13750*/  ISETP.GE.AND P3, PT, R17, R2, PT ;  /* 0x000000021100720c */ /* 0x000fda0003f66270 */
[----:B-----5:R-:W-:Y:S05]  /*13760*/  WARPSYNC.COLLECTIVE R15, `(.L_x_2629) ;  /* 0x000000000f087348 */ /* 0x020fea0003c00000 */
[----:B------:R0:W1:Y:S02]  /*13770*/  SHFL.IDX P6, R14, R13, R12, R11 ;  /* 0x0000000c0d0e7389 */ /* 0x00006400000c000b */
[----:B01---5:R-:W-:Y:S01]  /*13780*/  ENDCOLLECTIVE ;  /* 0x000000000000791b */ /* 0x023fe20003800000 */
.L_x_2629:
[----:B------:R-:W-:Y:S02]  /*13790*/  IMAD.MOV.U32 R13, RZ, RZ, R3 ;  /* 0x000000ffff0d7224 */ /* 0x000fe400078e0003 */
[----:B------:R-:W-:-:S07]  /*137a0*/  IMAD.MOV.U32 R4, RZ, RZ, R14 ;  /* 0x000000ffff047224 */ /* 0x000fce00078e000e */
[----:B------:R-:W-:Y:S05]  /*137b0*/  WARPSYNC.COLLECTIVE R15, `(.L_x_2630) ;  /* 0x000000000f087348 */ /* 0x000fea0003c00000 */
[----:B------:R0:W1:Y:S02]  /*137c0*/  SHFL.IDX P6, R14, R13, R12, R11 ;  /* 0x0000000c0d0e7389 */ /* 0x00006400000c000b */
[----:B01----:R-:W-:Y:S01]  /*137d0*/  ENDCOLLECTIVE ;  /* 0x000000000000791b */ /* 0x003fe20003800000 */
.L_x_2630:
[----:B------:R-:W-:Y:S02]  /*137e0*/  IMAD.MOV.U32 R13, RZ, RZ, R0 ;  /* 0x000000ffff0d7224 */ /* 0x000fe400078e0000 */
[----:B------:R-:W-:Y:S02]  /*137f0*/  IMAD.MOV.U32 R12, RZ, RZ, 0x1 ;  /* 0x00000001ff0c7424 */ /* 0x000fe400078e00ff */
[----:B------:R-:W-:-:S07]  /*13800*/  IMAD.MOV.U32 R5, RZ, RZ, R14 ;  /* 0x000000ffff057224 */ /* 0x000fce00078e000e */
[----:B------:R-:W-:Y:S05]  /*13810*/  WARPSYNC.COLLECTIVE R15, `(.L_x_2631) ;  /* 0x000000000f087348 */ /* 0x000fea0003c00000 */
[----:B------:R0:W1:Y:S02]  /*13820*/  SHFL.IDX P6, R14, R13, R12, R11 ;  /* 0x0000000c0d0e7389 */ /* 0x00006400000c000b */
[----:B01----:R-:W-:Y:S01]  /*13830*/  ENDCOLLECTIVE ;  /* 0x000000000000791b */ /* 0x003fe20003800000 */
.L_x_2631:
[----:B------:R-:W-:-:S04]  /*13840*/  @!P3 LEA R5, P5, R10, R5, 0x1 ;  /* 0x000000050a05b211 */ /* 0x000fc800078a08ff */
[----:B------:R-:W-:-:S04]  /*13850*/  @!P3 IADD3.X R4, RZ, R4, RZ, P5, !PT ;  /* 0x00000004ff04b210 */ /* 0x000fc80002ffe4ff */
[----:B------:R-:W-:Y:S01]  /*13860*/  @!P3 LOP3.LUT R5, R5, R4, RZ, 0x3c, !PT ;  /* 0x000000040505b212 */ /* 0x000fe200078e3cff */
[----:B------:R-:W-:-:S03]  /*13870*/  IMAD.MOV.U32 R13, RZ, RZ, R3 ;  /* 0x000000ffff0d7224 */ /* 0x000fc600078e0003 */
[----:B------:R-:W-:-:S04]  /*13880*/  @!P3 LOP3.LUT R4, R5, R4, RZ, 0x3c, !PT ;  /* 0x000000040504b212 */ /* 0x000fc800078e3cff */
[----:B------:R-:W-:Y:S01]  /*13890*/  @!P3 LOP3.LUT R5, R5, R4, RZ, 0x3c, !PT ;  /* 0x000000040505b212 */ /* 0x000fe200078e3cff */
[----:B------:R-:W-:-:S04]  /*138a0*/  IMAD.MOV.U32 R8, RZ, RZ, R14 ;  /* 0x000000ffff087224 */ /* 0x000fc800078e000e */
[----:B------:R-:W-:Y:S01]  /*138b0*/  @!PT LDS RZ, [RZ] ;  /* 0x00000000fffff984 */ /* 0x000fe20000000800 */
[----:B------:R-:W-:Y:S01]  /*138c0*/  @!PT LDS RZ, [RZ] ;  /* 0x00000000fffff984 */ /* 0x000fe20000000800 */
[----:B------:R-:W-:Y:S01]  /*138d0*/  @!PT LDS RZ, [RZ] ;  /* 0x00000000fffff984 */ /* 0x000fe20000000800 */
[----:B------:R0:W-:Y:S03]  /*138e0*/  @!P3 LDGSTS.E.BYPASS.LTC128B.128 [R9+0x10400], desc[UR56][R4.64], !P2 ;  /* 0x104000000409bfae */ /* 0x0001e6000d101d78 */
[----:B0-----:R-:W-:Y:S05]  /*138f0*/  WARPSYNC.COLLECTIVE R15, `(.L_x_2632) ;  /* 0x000000000f087348 */ /* 0x001fea0003c00000 */
[----:B------:R1:W2:Y:S02]  /*13900*/  SHFL.IDX P6, R14, R13, R12, R11 ;  /* 0x0000000c0d0e7389 */ /* 0x0002a400000c000b */
[----:B012---:R-:W-:Y:S01]  /*13910*/  ENDCOLLECTIVE ;  /* 0x000000000000791b */ /* 0x007fe20003800000 */
.L_x_2632:
[----:B------:R-:W-:Y:S01]  /*13920*/  @!PT LDS RZ, [RZ] ;  /* 0x00000000fffff984 */ /* 0x000fe20000000800 */
[----:B------:R-:W-:Y:S01]  /*13930*/  @!PT LDS RZ, [RZ] ;  /* 0x00000000fffff984 */ /* 0x000fe20000000800 */
[----:B------:R-:W-:Y:S01]  /*13940*/  @!PT LDS RZ, [RZ] ;  /* 0x00000000fffff984 */ /* 0x000fe20000000800 */
[----:B------:R-:W-:Y:S04]  /*13950*/  @!P3 LDGSTS.E.BYPASS.LTC128B.128 [R9+0x14400], desc[UR56][R4.64+0x80], !P1 ;  /* 0x144000800409bfae */ /* 0x000fe8000c901d78 */
[----:B------:R0:W-:Y:S01]  /*13960*/  @!P3 LDGSTS.E.BYPASS.LTC128B.128 [R9+0x18400], desc[UR56][R4.64+0x100], !P0 ;  /* 0x184001000409bfae */ /* 0x0001e2000c101d78 */
[----:B------:R-:W-:Y:S02]  /*13970*/  IMAD.MOV.U32 R13, RZ, RZ, R0 ;  /* 0x000000ffff0d7224 */ /* 0x000fe400078e0000 */
[----:B------:R-:W-:Y:S02]  /*13980*/  IMAD.MOV.U32 R12, RZ, RZ, 0x2 ;  /* 0x00000002ff0c7424 */ /* 0x000fe400078e00ff */
[----:B0-----:R-:W-:Y:S02]  /*13990*/  VIADD R4, R17, 0x10 ;  /* 0x0000001011047836 */ /* 0x001fe40000000000 */
[----:B------:R-:W-:-:S03]  /*139a0*/  IMAD.MOV.U32 R6, RZ, RZ, R14 ;  /* 0x000000ffff067224 */ /* 0x000fc600078e000e */
[----:B------:R-:W-:-:S13]  /*139b0*/  ISETP.GE.AND P3, PT, R4, R2, PT ;  /* 0x000000020400720c */ /* 0x000fda0003f66270 */
[----:B------:R-:W-:Y:S05]  /*139c0*/  WARPSYNC.COLLECTIVE R15, `(.L_x_2633) ;  /* 0x000000000f087348 */ /* 0x000fea0003c00000 */
[----:B------:R0:W1:Y:S02]  /*139d0*/  SHFL.IDX P6, R14, R13, R12, R11 ;  /* 0x0000000c0d0e7389 */ /* 0x00006400000c000b */
[----:B01----:R-:W-:Y:S01]  /*139e0*/  ENDCOLLECTIVE ;  /* 0x000000000000791b */ /* 0x003fe20003800000 */
.L_x_2633:
[----:B------:R-:W-:Y:S01]  /*139f0*/  @!P3 LEA R7, P5, R10, R6, 0x1 ;  /* 0x000000060a07b211 */ /* 0x000fe200078a08ff */
[----:B------:R-:W-:-:S04]  /*13a00*/  IMAD.MOV.U32 R13, RZ, RZ, R3 ;  /* 0x000000ffff0d7224 */ /* 0x000fc800078e0003 */
[----:B------:R-:W-:Y:S02]  /*13a10*/  @!P3 IMAD.X R6, RZ, RZ, R8, P5 ;  /* 0x000000ffff06b224 */ /* 0x000fe400028e0608 */
[----:B------:R-:W-:Y:S02]  /*13a20*/  @!P3 IMAD.MOV.U32 R4, RZ, RZ, R7 ;  /* 0x000000ffff04b224 */ /* 0x000fe400078e0007 */
[----:B------:R-:W-:Y:S02]  /*13a30*/  @!P3 IMAD.MOV.U32 R5, RZ, RZ, R6 ;  /* 0x000000ffff05b224 */ /* 0x000fe400078e0006 */
[----:B------:R-:W-:-:S07]  /*13a40*/  IMAD.MOV.U32 R6, RZ, RZ, R14 ;  /* 0x000000ffff067224 */ /* 0x000fce00078e000e */
[----:B------:R-:W-:Y:S05]  /*13a50*/  WARPSYNC.COLLECTIVE R15, `(.L_x_2634) ;  /* 0x000000000f087348 */ /* 0x000fea0003c00000 */
[----:B------:R0:W1:Y:S02]  /*13a60*/  SHFL.IDX P6, R14, R13, R12, R11 ;  /* 0x0000000c0d0e7389 */ /* 0x00006400000c000b */
[----:B01----:R-:W-:Y:S01]  /*13a70*/  ENDCOLLECTIVE ;  /* 0x000000000000791b */ /* 0x003fe20003800000 */
.L_x_2634:
[----:B------:R-:W-:Y:S01]  /*13a80*/  @!PT LDS RZ, [RZ] ;  /* 0x00000000fffff984 */ /* 0x000fe20000000800 */
[----:B------:R-:W-:Y:S01]  /*13a90*/  @!PT LDS RZ, [RZ] ;  /* 0x00000000fffff984 */ /* 0x000fe20000000800 */
[----:B------:R-:W-:Y:S01]  /*13aa0*/  @!PT LDS RZ, [RZ] ;  /* 0x00000000fffff984 */ /* 0x000fe20000000800 */
[----:B------:R-:W-:Y:S04]  /*13ab0*/  @!P3 LDGSTS.E.BYPASS.LTC128B.128 [R9+0x10c00], desc[UR56][R4.64], !P2 ;  /* 0x10c000000409bfae */ /* 0x000fe8000d101d78 */
[----:B------:R-:W-:Y:S04]  /*13ac0*/  @!P3 LDGSTS.E.BYPASS.LTC128B.128 [R9+0x14c00], desc[UR56][R4.64+0x80], !P1 ;  /* 0x14c000800409bfae */ /* 0x000fe8000c901d78 */
[----:B------:R0:W-:Y:S01]  /*13ad0*/  @!P3 LDGSTS.E.BYPASS.LTC128B.128 [R9+0x18c00], desc[UR56][R4.64+0x100], !P0 ;  /* 0x18c001000409bfae */ /* 0x0001e2000c101d78 */
[----:B------:R-:W-:Y:S02]  /*13ae0*/  IMAD.MOV.U32 R13, RZ, RZ, R0 ;  /* 0x000000ffff0d7224 */ /* 0x000fe400078e0000 */
[----:B------:R-:W-:-:S02]  /*13af0*/  IMAD.MOV.U32 R12, RZ, RZ, 0x3 ;  /* 0x00000003ff0c7424 */ /* 0x000fc400078e00ff */
[----:B0-----:R-:W-:Y:S02]  /*13b00*/  VIADD R4, R17, 0x20 ;  /* 0x0000002011047836 */ /* 0x001fe40000000000 */
[----:B------:R-:W-:-:S07]  /*13b10*/  IMAD.MOV.U32 R7, RZ, RZ, R14 ;  /* 0x000000ffff077224 */ /* 0x000fce00078e000e */
[----:B------:R-:W-:Y:S05]  /*13b20*/  WARPSYNC.COLLECTIVE R15, `(.L_x_2635) ;  /* 0x000000000f087348 */ /* 0x000fea0003c00000 */
[----:B------:R0:W1:Y:S02]  /*13b30*/  SHFL.IDX P6, R14, R13, R12, R11 ;  /* 0x0000000c0d0e7389 */ /* 0x00006400000c000b */
[----:B01----:R-:W-:Y:S01]  /*13b40*/  ENDCOLLECTIVE ;  /* 0x000000000000791b */ /* 0x003fe20003800000 */
.L_x_2635:
[----:B------:R-:W-:-:S13]  /*13b50*/  ISETP.GE.AND P3, PT, R4, R2, PT ;  /* 0x000000020400720c */ /* 0x000fda0003f66270 */
[----:B------:R-:W-:Y:S01]  /*13b60*/  @!P3 LEA R7, P4, R10, R7, 0x1 ;  /* 0x000000070a07b211 */ /* 0x000fe200078808ff */
[----:B------:R-:W-:-:S03]  /*13b70*/  IMAD.MOV.U32 R13, RZ, RZ, R3 ;  /* 0x000000ffff0d7224 */ /* 0x000fc600078e0003 */
[----:B------:R-:W-:-:S05]  /*13b80*/  @!P3 IADD3.X R4, RZ, R6, RZ, P4, !PT ;  /* 0x00000006ff04b210 */ /* 0x000fca00027fe4ff */
[----:B------:R-:W-:Y:S02]  /*13b90*/  @!P3 IMAD.MOV.U32 R5, RZ, RZ, R4 ;  /* 0x000000ffff05b224 */ /* 0x000fe400078e0004 */
[----:B------:R-:W-:Y:S02]  /*13ba0*/  @!P3 IMAD.MOV.U32 R4, RZ, RZ, R7 ;  /* 0x000000ffff04b224 */ /* 0x000fe400078e0007 */
[----:B------:R-:W-:-:S03]  /*13bb0*/  VIADD R7, R17, 0x60 ;  /* 0x0000006011077836 */ /* 0x000fc60000000000 */
[----:B------:R-:W-:Y:S01]  /*13bc0*/  @!PT LDS RZ, [RZ] ;  /* 0x00000000fffff984 */ /* 0x000fe20000000800 */
[----:B------:R-:W-:Y:S01]  /*13bd0*/  @!PT LDS RZ, [RZ] ;  /* 0x00000000fffff984 */ /* 0x000fe20000000800 */
[----:B------:R-:W-:Y:S01]  /*13be0*/  @!PT LDS RZ, [RZ] ;  /* 0x00000000fffff984 */ /* 0x000fe20000000800 */
[----:B------:R-:W-:Y:S04]  /*13bf0*/  @!P3 LDGSTS.E.BYPASS.LTC128B.128 [R9+0x11400], desc[UR56][R4.64], !P2 ;  /* 0x114000000409bfae */ /* 0x000fe8000d101d78 */
[----:B------:R-:W-:Y:S04]  /*13c00*/  @!P3 LDGSTS.E.BYPASS.LTC128B.128 [R9+0x15400], desc[UR56][R4.64+0x80], !P1 ;  /* 0x154000800409bfae */ /* 0x000fe8000c901d78 */
[----:B------:R0:W-:Y:S02]  /*13c10*/  @!P3 LDGSTS.E.BYPASS.LTC128B.128 [R9+0x19400], desc[UR56][R4.64+0x100], !P0 ;  /* 0x194001000409bfae */ /* 0x0001e4000c101d78 */
[----:B0-----:R-:W-:-:S05]  /*13c20*/  VIADD R4, R17, 0x30 ;  /* 0x0000003011047836 */ /* 0x001fca0000000000 */
[----:B------:R-:W-:Y:S01]  /*13c30*/  ISETP.GE.AND P3, PT, R4, R2, PT ;  /* 0x000000020400720c */ /* 0x000fe20003f66270 */
[----:B------:R-:W-:-:S12]  /*13c40*/  IMAD.MOV.U32 R4, RZ, RZ, R14 ;  /* 0x000000ffff047224 */ /* 0x000fd800078e000e */
[----:B------:R-:W-:Y:S05]  /*13c50*/  WARPSYNC.COLLECTIVE R15, `(.L_x_2636) ;  /* 0x000000000f087348 */ /* 0x000fea0003c00000 */
[----:B------:R0:W1:Y:S02]  /*13c60*/  SHFL.IDX P6, R14, R13, R12, R11 ;  /* 0x0000000c0d0e7389 */ /* 0x00006400000c000b */
[----:B01----:R-:W-:Y:S01]  /*13c70*/  ENDCOLLECTIVE ;  /* 0x000000000000791b */ /* 0x003fe20003800000 */
.L_x_2636:
[----:B------:R-:W-:Y:S02]  /*13c80*/  IMAD.MOV.U32 R13, RZ, RZ, R0 ;  /* 0x000000ffff0d7224 */ /* 0x000fe400078e0000 */
[----:B------:R-:W-:Y:S02]  /*13c90*/  IMAD.MOV.U32 R12, RZ, RZ, 0x4 ;  /* 0x00000004ff0c7424 */ /* 0x000fe400078e00ff */
[----:B------:R-:W-:-:S07]  /*13ca0*/  IMAD.MOV.U32 R5, RZ, RZ, R14 ;  /* 0x000000ffff057224 */ /* 0x000fce00078e000e */
[----:B------:R-:W-:Y:S05]  /*13cb0*/  WARPSYNC.COLLECTIVE R15, `(.L_x_2637) ;  /* 0x000000000f087348 */ /* 0x000fea0003c00000 */
[----:B------:R0:W1:Y:S02]  /*13cc0*/  SHFL.IDX P6, R14, R13, R12, R11 ;  /* 0x0000000c0d0e7389 */ /* 0x00006400000c000b */
[----:B01----:R-:W-:Y:S01]  /*13cd0*/  ENDCOLLECTIVE ;  /* 0x000000000000791b */ /* 0x003fe20003800000 */
.L_x_2637:
        /* <DEDUP_REMOVED lines=18> */
.L_x_2638:
[----:B------:R-:W-:Y:S02]  /*13e00*/  IMAD.MOV.U32 R13, RZ, RZ, R0 ;  /* 0x000000ffff0d7224 */ /* 0x000fe400078e0000 */
[----:B------:R-:W-:Y:S02]  /*13e10*/  IMAD.MOV.U32 R12, RZ, RZ, 0x5 ;  /* 0x00000005ff0c7424 */ /* 0x000fe400078e00ff */
[----:B------:R-:W-:-:S07]  /*13e20*/  IMAD.MOV.U32 R5, RZ, RZ, R14 ;  /* 0x000000ffff057224 */ /* 0x000fce00078e000e */
[----:B------:R-:W-:Y:S05]  /*13e30*/  WARPSYNC.COLLECTIVE R15, `(.L_x_2639) ;  /* 0x000000000f087348 */ /* 0x000fea0003c00000 */
[----:B------:R0:W1:Y:S02]  /*13e40*/  SHFL.IDX P6, R14, R13, R12, R11 ;  /* 0x0000000c0d0e7389 */ /* 0x00006400000c000b */
[----:B01----:R-:W-:Y:S01]  /*13e50*/  ENDCOLLECTIVE ;  /* 0x000000000000791b */ /* 0x003fe20003800000 */
.L_x_2639:
[----:B------:R-:W-:-:S04]  /*13e60*/  @!P3 LEA R5, P4, R10, R5, 0x1 ;  /* 0x000000050a05b211 */ /* 0x000fc800078808ff */
[----:B------:R-:W-:-:S04]  /*13e70*/  @!P3 IADD3.X R4, RZ, R4, RZ, P4, !PT ;  /* 0x00000004ff04b210 */ /* 0x000fc800027fe4ff */
        /* <DEDUP_REMOVED lines=16> */
.L_x_2640:
[----:B------:R-:W-:Y:S02]  /*13f80*/  IMAD.MOV.U32 R13, RZ, RZ, R0 ;  /* 0x000000ffff0d7224 */ /* 0x000fe400078e0000 */
[----:B------:R-:W-:Y:S02]  /*13f90*/  IMAD.MOV.U32 R12, RZ, RZ, 0x6 ;  /* 0x00000006ff0c7424 */ /* 0x000fe400078e00ff */
[----:B------:R-:W-:-:S07]  /*13fa0*/  IMAD.MOV.U32 R5, RZ, RZ, R14 ;  /* 0x000000ffff057224 */ /* 0x000fce00078e000e */
[----:B------:R-:W-:Y:S05]  /*13fb0*/  WARPSYNC.COLLECTIVE R15, `(.L_x_2641) ;  /* 0x000000000f087348 */ /* 0x000fea0003c00000 */
[----:B------:R0:W1:Y:S02]  /*13fc0*/  SHFL.IDX P6, R14, R13, R12, R11 ;  /* 0x0000000c0d0e7389 */ /* 0x00006400000c000b */
[----:B01----:R-:W-:Y:S01]  /*13fd0*/  ENDCOLLECTIVE ;  /* 0x000000000000791b */ /* 0x003fe20003800000 */
.L_x_2641:
[----:B------:R-:W-:-:S05]  /*13fe0*/  @!P3 LEA R5, P4, R10, R5, 0x1 ;  /* 0x000000050a05b211 */ /* 0x000fca00078808ff */
[----:B------:R-:W-:Y:S01]  /*13ff0*/  @!P3 IMAD.X R4, RZ, RZ, R4, P4 ;  /* 0x000000ffff04b224 */ /* 0x000fe200020e0604 */
[----:B------:R-:W-:-:S04]  /*14000*/  ISETP.GE.AND P4, PT, R7, R2, PT ;  /* 0x000000020700720c */ /* 0x000fc80003f86270 */
        /* <DEDUP_REMOVED lines=14> */
.L_x_2642:
[----:B------:R-:W-:Y:S01]  /*140f0*/  IMAD.MOV.U32 R13, RZ, RZ, R0 ;  /* 0x000000ffff0d7224 */ /* 0x000fe200078e0000 */
[----:B------:R-:W-:Y:S01]  /*14100*/  MOV R12, 0x7 ;  /* 0x00000007000c7802 */ /* 0x000fe20000000f00 */
[----:B------:R-:W-:-:S07]  /*14110*/  IMAD.MOV.U32 R5, RZ, RZ, R14 ;  /* 0x000000ffff057224 */ /* 0x000fce00078e000e */
[----:B------:R-:W-:Y:S05]  /*14120*/  WARPSYNC.COLLECTIVE R15, `(.L_x_2643) ;  /* 0x000000000f087348 */ /* 0x000fea0003c00000 */
[----:B------:R0:W1:Y:S02]  /*14130*/  SHFL.IDX P6, R14, R13, R12, R11 ;  /* 0x0000000c0d0e7389 */ /* 0x00006400000c000b */
[----:B01----:R-:W-:Y:S01]  /*14140*/  ENDCOLLECTIVE ;  /* 0x000000000000791b */ /* 0x003fe20003800000 */
.L_x_2643:
        /* <DEDUP_REMOVED lines=10> */
.L_x_2644:
        /* <DEDUP_REMOVED lines=8> */
.L_x_2531:
[----:B0-----:R-:W2:Y:S02]  /*14270*/  LDL R2, [R1+0x4] ;  /* 0x0000040001027983 */ /* 0x001ea40000100800 */
[----:B--2---:R0:W1:Y:S02]  /*14280*/  SYNCS.PHASECHK.TRANS64.TRYWAIT P0, [R2+URZ+0x34820], R0 ;  /* 0x03482000020075a7 */ /* 0x004064000800017f */
[----:B-1----:R-:W-:Y:S05]  /*14290*/  @!P0 NANOSLEEP.SYNCS 0x989680 ;  /* 0x009896800000895d */ /* 0x002fea0003900000 */
[----:B------:R-:W1:Y:S02]  /*142a0*/  @!P0 SYNCS.PHASECHK.TRANS64 P0, [R2+URZ+0x34820], R0 ;  /* 0x03482000020085a7 */ /* 0x000e64000800007f */
[----:B-1----:R-:W-:Y:S05]  /*142b0*/  @!P0 BRA `(.L_x_2531) ;  /* 0xfffffffc00ec8947 */ /* 0x002fea000383ffff */
[----:B------:R-:W-:Y:S05]  /*142c0*/  BRA `(.L_x_2646) ;  /* 0xffffffb400e07947 */ /* 0x000fea000383ffff */
.L_x_2540:
[----:B-1----:R1:W2:Y:S02]  /*142d0*/  SYNCS.PHASECHK.TRANS64.TRYWAIT P0, [R2+URZ+0x34840], R0 ;  /* 0x03484000020075a7 */ /* 0x0022a4000800017f */
[----:B--2---:R-:W-:Y:S05]  /*142e0*/  @!P0 NANOSLEEP.SYNCS 0x989680 ;  /* 0x009896800000895d */ /* 0x004fea0003900000 */
[----:B------:R-:W2:Y:S02]  /*142f0*/  @!P0 SYNCS.PHASECHK.TRANS64 P0, [R2+URZ+0x34840], R0 ;  /* 0x03484000020085a7 */ /* 0x000ea4000800007f */
[----:B--2---:R-:W-:Y:S05]  /*14300*/  @!P0 BRA `(.L_x_2540) ;  /* 0xfffffffc00f08947 */ /* 0x004fea000383ffff */
[----:B------:R-:W-:Y:S05]  /*14310*/  BRA `(.L_x_2647) ;  /* 0xffffffb800a47947 */ /* 0x000fea000383ffff */
.L_x_2547:
[----:B0-----:R0:W1:Y:S02]  /*14320*/  SYNCS.PHASECHK.TRANS64.TRYWAIT P0, [R2+URZ+0x60], R0 ;  /* 0x00006000020075a7 */ /* 0x001064000800017f */
[----:B-1----:R-:W-:Y:S05]  /*14330*/  @!P0 NANOSLEEP.SYNCS 0x989680 ;  /* 0x009896800000895d */ /* 0x002fea0003900000 */
[----:B------:R-:W1:Y:S02]  /*14340*/  @!P0 SYNCS.PHASECHK.TRANS64 P0, [R2+URZ+0x60], R0 ;  /* 0x00006000020085a7 */ /* 0x000e64000800007f */
[----:B-1----:R-:W-:Y:S05]  /*14350*/  @!P0 BRA `(.L_x_2547) ;  /* 0xfffffffc00f08947 */ /* 0x002fea000383ffff */
[----:B------:R-:W-:Y:S05]  /*14360*/  BRA `(.L_x_2648) ;  /* 0xffffffbc00bc7947 */ /* 0x000fea000383ffff */
.L_x_2556:
[----:B---3--:R3:W4:Y:S02]  /*14370*/  SYNCS.PHASECHK.TRANS64.TRYWAIT P0, [R3+URZ+0x34840], R2 ;  /* 0x03484002030075a7 */ /* 0x008724000800017f */
[----:B----4-:R-:W-:Y:S05]  /*14380*/  @!P0 NANOSLEEP.SYNCS 0x989680 ;  /* 0x009896800000895d */ /* 0x010fea0003900000 */
[----:B------:R-:W4:Y:S02]  /*14390*/  @!P0 SYNCS.PHASECHK.TRANS64 P0, [R3+URZ+0x34840], R2 ;  /* 0x03484002030085a7 */ /* 0x000f24000800007f */
[----:B----4-:R-:W-:Y:S05]  /*143a0*/  @!P0 BRA `(.L_x_2556) ;  /* 0xfffffffc00f08947 */ /* 0x010fea000383ffff */
[----:B------:R-:W-:Y:S05]  /*143b0*/  BRA `(.L_x_2649) ;  /* 0xffffffc4005c7947 */ /* 0x000fea000383ffff */
.L_x_2563:
[----:B--2---:R2:W3:Y:S02]  /*143c0*/  SYNCS.PHASECHK.TRANS64.TRYWAIT P0, [R2+URZ+0x60], R3 ;  /* 0x00006003020075a7 */ /* 0x0044e4000800017f */
[----:B---3--:R-:W-:Y:S05]  /*143d0*/  @!P0 NANOSLEEP.SYNCS 0x989680 ;  /* 0x009896800000895d */ /* 0x008fea0003900000 */
[----:B------:R-:W3:Y:S02]  /*143e0*/  @!P0 SYNCS.PHASECHK.TRANS64 P0, [R2+URZ+0x60], R3 ;  /* 0x00006003020085a7 */ /* 0x000ee4000800007f */
[----:B---3--:R-:W-:Y:S05]  /*143f0*/  @!P0 BRA `(.L_x_2563) ;  /* 0xfffffffc00f08947 */ /* 0x008fea000383ffff */
[----:B------:R-:W-:Y:S05]  /*14400*/  BRA `(.L_x_2650) ;  /* 0xffffffc800747947 */ /* 0x000fea000383ffff */
.L_x_2572:
[----:B----4-:R4:W0:Y:S02]  /*14410*/  SYNCS.PHASECHK.TRANS64.TRYWAIT P0, [R2+URZ+0x34840], R3 ;  /* 0x03484003020075a7 */ /* 0x010824000800017f */
[----:B0-----:R-:W-:Y:S05]  /*14420*/  @!P0 NANOSLEEP.SYNCS 0x989680 ;  /* 0x009896800000895d */ /* 0x001fea0003900000 */
[----:B------:R-:W0:Y:S02]  /*14430*/  @!P0 SYNCS.PHASECHK.TRANS64 P0, [R2+URZ+0x34840], R3 ;  /* 0x03484003020085a7 */ /* 0x000e24000800007f */
[----:B0-----:R-:W-:Y:S05]  /*14440*/  @!P0 BRA `(.L_x_2572) ;  /* 0xfffffffc00f08947 */ /* 0x001fea000383ffff */
[----:B------:R-:W-:Y:S05]  /*14450*/  BRA `(.L_x_2651) ;  /* 0xffffffcc00e87947 */ /* 0x000fea000383ffff */
.L_x_2579:
[----:B--2---:R2:W3:Y:S02]  /*14460*/  SYNCS.PHASECHK.TRANS64.TRYWAIT P0, [R2+URZ+0x60], R5 ;  /* 0x00006005020075a7 */ /* 0x0044e4000800017f */
[----:B---3--:R-:W-:Y:S05]  /*14470*/  @!P0 NANOSLEEP.SYNCS 0x989680 ;  /* 0x009896800000895d */ /* 0x008fea0003900000 */
[----:B------:R-:W3:Y:S02]  /*14480*/  @!P0 SYNCS.PHASECHK.TRANS64 P0, [R2+URZ+0x60], R5 ;  /* 0x00006005020085a7 */ /* 0x000ee4000800007f */
[----:B---3--:R-:W-:Y:S05]  /*14490*/  @!P0 BRA `(.L_x_2579) ;  /* 0xfffffffc00f08947 */ /* 0x008fea000383ffff */
[----:B------:R-:W-:Y:S05]  /*144a0*/  BRA `(.L_x_2652) ;  /* 0xffffffd400007947 */ /* 0x000fea000383ffff */
.L_x_2590:
[----:B0-----:R0:W2:Y:S02]  /*144b0*/  SYNCS.PHASECHK.TRANS64.TRYWAIT P0, [R0+URZ+0x34860], R2 ;  /* 0x03486002000075a7 */ /* 0x0010a4000800017f */
[----:B--2---:R-:W-:Y:S05]  /*144c0*/  @!P0 NANOSLEEP.SYNCS 0x989680 ;  /* 0x009896800000895d */ /* 0x004fea0003900000 */
[----:B------:R-:W2:Y:S02]  /*144d0*/  @!P0 SYNCS.PHASECHK.TRANS64 P0, [R0+URZ+0x34860], R2 ;  /* 0x03486002000085a7 */ /* 0x000ea4000800007f */
[----:B--2---:R-:W-:Y:S05]  /*144e0*/  @!P0 BRA `(.L_x_2590) ;  /* 0xfffffffc00f08947 */ /* 0x004fea000383ffff */
[----:B------:R-:W-:Y:S05]  /*144f0*/  BRA `(.L_x_2653) ;  /* 0xffffffd800587947 */ /* 0x000fea000383ffff */
.L_x_2597:
[----:B------:R-:W-:Y:S01]  /*14500*/  BSSY B0, `(.L_x_2654) ;  /* 0x0000008000007945 */ /* 0x000fe20003800000 */
[----:B------:R-:W-:Y:S02]  /*14510*/  IMAD.MOV.U32 R13, RZ, RZ, R16 ;  /* 0x000000ffff0d7224 */ /* 0x000fe400078e0010 */
[----:B------:R-:W-:Y:S02]  /*14520*/  IMAD.MOV.U32 R12, RZ, RZ, RZ ;  /* 0x000000ffff0c7224 */ /* 0x000fe400078e00ff */
[----:B------:R-:W-:Y:S02]  /*14530*/  IMAD.MOV.U32 R11, RZ, RZ, 0x1f ;  /* 0x0000001fff0b7424 */ /* 0x000fe400078e00ff */
[----:B------:R-:W-:-:S07]  /*14540*/  IMAD.MOV.U32 R15, RZ, RZ, -0x1 ;  /* 0xffffffffff0f7424 */ /* 0x000fce00078e00ff */
[----:B-12-45:R-:W-:Y:S05]  /*14550*/  WARPSYNC.COLLECTIVE R15, `(.L_x_2655) ;  /* 0x000000000f087348 */ /* 0x036fea0003c00000 */
[----:B------:R0:W3:Y:S02]  /*14560*/  SHFL.IDX P6, R14, R13, R12, R11 ;  /* 0x0000000c0d0e7389 */ /* 0x0000e400000c000b */
[----:B012345:R-:W-:Y:S01]  /*14570*/  ENDCOLLECTIVE ;  /* 0x000000000000791b */ /* 0x03ffe20003800000 */
.L_x_2655:
[----:B------:R-:W-:Y:S05]  /*14580*/  BSYNC B0 ;  /* 0x0000000000007941 */ /* 0x000fea0003800000 */
.L_x_2654:
        /* <DEDUP_REMOVED lines=9> */
.L_x_2656:
        /* <DEDUP_REMOVED lines=11> */
[----:B0-----:R-:W-:Y:S01]  /*146d0*/  IMAD.MOV.U32 R2, RZ, RZ, RZ ;  /* 0x000000ffff027224 */ /* 0x001fe200078e00ff */
[----:B--2---:R-:W-:Y:S02]  /*146e0*/  @!P1 MOV R2, R3 ;  /* 0x0000000300029202 */ /* 0x004fe40000000f00 */
[----:B------:R-:W-:-:S03]  /*146f0*/  ISETP.NE.AND P1, PT, R6, RZ, PT ;  /* 0x000000ff0600720c */ /* 0x000fc60003f25270 */
[----:B------:R-:W-:-:S10]  /*14700*/  IMAD.MOV.U32 R13, RZ, RZ, R2 ;  /* 0x000000ffff0d7224 */ /* 0x000fd400078e0002 */
[----:B------:R-:W-:Y:S05]  /*14710*/  WARPSYNC.COLLECTIVE R15, `(.L_x_2657) ;  /* 0x000000000f087348 */ /* 0x000fea0003c00000 */
[----:B------:R0:W1:Y:S02]  /*14720*/  SHFL.UP P6, R14, R13, R12, R11 ;  /* 0x0400000c0d0e7389 */ /* 0x00006400000c000b */
[----:B01----:R-:W-:Y:S01]  /*14730*/  ENDCOLLECTIVE ;  /* 0x000000000000791b */ /* 0x003fe20003800000 */
.L_x_2657:
[----:B------:R-:W-:Y:S01]  /*14740*/  IMAD.MOV.U32 R12, RZ, RZ, 0x2 ;  /* 0x00000002ff0c7424 */ /* 0x000fe200078e00ff */
[----:B------:R-:W-:-:S05]  /*14750*/  SEL R7, R14, RZ, P1 ;  /* 0x000000ff0e077207 */ /* 0x000fca0000800000 */
[----:B------:R-:W-:-:S04]  /*14760*/  IMAD.IADD R3, R2, 0x1, R7 ;  /* 0x0000000102037824 */ /* 0x000fc800078e0207 */
[----:B------:R-:W-:-:S07]  /*14770*/  IMAD.MOV.U32 R13, RZ, RZ, R3 ;  /* 0x000000ffff0d7224 */ /* 0x000fce00078e0003 */
[----:B------:R-:W-:Y:S05]  /*14780*/  WARPSYNC.COLLECTIVE R15, `(.L_x_2658) ;  /* 0x000000000f087348 */ /* 0x000fea0003c00000 */
[----:B------:R0:W1:Y:S02]  /*14790*/  SHFL.UP P6, R14, R13, R12, R11 ;  /* 0x0400000c0d0e7389 */ /* 0x00006400000c000b */
[----:B01----:R-:W-:Y:S01]  /*147a0*/  ENDCOLLECTIVE ;  /* 0x000000000000791b */ /* 0x003fe20003800000 */
.L_x_2658:
        /* <DEDUP_REMOVED lines=8> */
.L_x_2659:
        /* <DEDUP_REMOVED lines=8> */
.L_x_2660:
        /* <DEDUP_REMOVED lines=8> */
.L_x_2661:
        /* <DEDUP_REMOVED lines=9> */
.L_x_2662:
[----:B------:R-:W-:Y:S01]  /*149c0*/  IMAD.MOV.U32 R16, RZ, RZ, R14 ;  /* 0x000000ffff107224 */ /* 0x000fe200078e000e */
[----:B------:R-:W-:Y:S06]  /*149d0*/  BRA `(.L_x_2663) ;  /* 0xffffffd800e07947 */ /* 0x000fec000383ffff */
.L_x_2602:
[----:B------:R-:W-:Y:S01]  /*149e0*/  BSSY B0, `(.L_x_2664) ;  /* 0x0000008000007945 */ /* 0x000fe20003800000 */
[----:B-----5:R-:W-:Y:S02]  /*149f0*/  IMAD.MOV.U32 R13, RZ, RZ, R2 ;  /* 0x000000ffff0d7224 */ /* 0x020fe400078e0002 */
[----:B------:R-:W-:Y:S02]  /*14a00*/  IMAD.MOV.U32 R12, RZ, RZ, 0x1 ;  /* 0x00000001ff0c7424 */ /* 0x000fe400078e00ff */
[----:B------:R-:W-:Y:S02]  /*14a10*/  IMAD.MOV.U32 R11, RZ, RZ, RZ ;  /* 0x000000ffff0b7224 */ /* 0x000fe400078e00ff */
[----:B------:R-:W-:-:S07]  /*14a20*/  IMAD.MOV.U32 R15, RZ, RZ, -0x1 ;  /* 0xffffffffff0f7424 */ /* 0x000fce00078e00ff */
[----:B012-4-:R-:W-:Y:S05]  /*14a30*/  WARPSYNC.COLLECTIVE R15, `(.L_x_2665) ;  /* 0x000000000f087348 */ /* 0x017fea0003c00000 */
[----:B------:R3:W0:Y:S02]  /*14a40*/  SHFL.UP P6, R14, R13, R12, R11 ;  /* 0x0400000c0d0e7389 */ /* 0x00062400000c000b */
[----:B01234-:R-:W-:Y:S01]  /*14a50*/  ENDCOLLECTIVE ;  /* 0x000000000000791b */ /* 0x01ffe20003800000 */
.L_x_2665:
[----:B------:R-:W-:Y:S05]  /*14a60*/  BSYNC B0 ;  /* 0x0000000000007941 */ /* 0x000fea0003800000 */
.L_x_2664:
        /* <DEDUP_REMOVED lines=9> */
.L_x_2666:
[----:B------:R-:W-:Y:S01]  /*14b00*/  IMAD.MOV.U32 R12, RZ, RZ, 0x4 ;  /* 0x00000004ff0c7424 */ /* 0x000fe200078e00ff */
[----:B------:R-:W-:-:S05]  /*14b10*/  SEL R14, R14, RZ, P2 ;  /* 0x000000ff0e0e7207 */ /* 0x000fca0001000000 */
[----:B------:R-:W-:-:S04]  /*14b20*/  IMAD.IADD R3, R3, 0x1, R14 ;  /* 0x0000000103037824 */ /* 0x000fc800078e020e */
[----:B------:R-:W-:-:S07]  /*14b30*/  IMAD.MOV.U32 R13, RZ, RZ, R3 ;  /* 0x000000ffff0d7224 */ /* 0x000fce00078e0003 */
[----:B------:R-:W-:Y:S05]  /*14b40*/  WARPSYNC.COLLECTIVE R15, `(.L_x_2667) ;  /* 0x000000000f087348 */ /* 0x000fea0003c00000 */
[----:B------:R0:W1:Y:S02]  /*14b50*/  SHFL.UP P6, R14, R13, R12, R11 ;  /* 0x0400000c0d0e7389 */ /* 0x00006400000c000b */
[----:B01----:R-:W-:Y:S01]  /*14b60*/  ENDCOLLECTIVE ;  /* 0x000000000000791b */ /* 0x003fe20003800000 */
.L_x_2667:
[----:B------:R-:W-:Y:S01]  /*14b70*/  IMAD.MOV.U32 R12, RZ, RZ, 0x8 ;  /* 0x00000008ff0c7424 */ /* 0x000fe200078e00ff */
[----:B------:R-:W-:-:S05]  /*14b80*/  SEL R14, R14, RZ, P3 ;  /* 0x000000ff0e0e7207 */ /* 0x000fca0001800000 */
[----:B------:R-:W-:-:S04]  /*14b90*/  IMAD.IADD R3, R3, 0x1, R14 ;  /* 0x0000000103037824 */ /* 0x000fc800078e020e */
[----:B------:R-:W-:-:S07]  /*14ba0*/  IMAD.MOV.U32 R13, RZ, RZ, R3 ;  /* 0x000000ffff0d7224 */ /* 0x000fce00078e0003 */
[----:B------:R-:W-:Y:S05]  /*14bb0*/  WARPSYNC.COLLECTIVE R15, `(.L_x_2668) ;  /* 0x000000000f087348 */ /* 0x000fea0003c00000 */
[----:B------:R0:W1:Y:S02]  /*14bc0*/  SHFL.UP P6, R14, R13, R12, R11 ;  /* 0x0400000c0d0e7389 */ /* 0x00006400000c000b */
[----:B01----:R-:W-:Y:S01]  /*14bd0*/  ENDCOLLECTIVE ;  /* 0x000000000000791b */ /* 0x003fe20003800000 */
.L_x_2668:
[----:B------:R-:W-:Y:S01]  /*14be0*/  IMAD.MOV.U32 R12, RZ, RZ, 0x10 ;  /* 0x00000010ff0c7424 */ /* 0x000fe200078e00ff */
[----:B------:R-:W-:-:S05]  /*14bf0*/  SEL R14, R14, RZ, P4 ;  /* 0x000000ff0e0e7207 */ /* 0x000fca0002000000 */
[----:B------:R-:W-:-:S04]  /*14c00*/  IMAD.IADD R3, R3, 0x1, R14 ;  /* 0x0000000103037824 */ /* 0x000fc800078e020e */
[----:B------:R-:W-:-:S07]  /*14c10*/  IMAD.MOV.U32 R13, RZ, RZ, R3 ;  /* 0x000000ffff0d7224 */ /* 0x000fce00078e0003 */
[----:B------:R-:W-:Y:S05]  /*14c20*/  WARPSYNC.COLLECTIVE R15, `(.L_x_2669) ;  /* 0x000000000f087348 */ /* 0x000fea0003c00000 */
[----:B------:R0:W1:Y:S02]  /*14c30*/  SHFL.UP P6, R14, R13, R12, R11 ;  /* 0x0400000c0d0e7389 */ /* 0x00006400000c000b */
[----:B01----:R-:W-:Y:S01]  /*14c40*/  ENDCOLLECTIVE ;  /* 0x000000000000791b */ /* 0x003fe20003800000 */
.L_x_2669:
        /* <DEDUP_REMOVED lines=8> */
.L_x_2670:
[----:B------:R-:W-:Y:S01]  /*14cd0*/  IMAD.MOV.U32 R16, RZ, RZ, R14 ;  /* 0x000000ffff107224 */ /* 0x000fe200078e000e */
[----:B------:R-:W-:Y:S06]  /*14ce0*/  BRA `(.L_x_2671) ;  /* 0xffffffd800b87947 */ /* 0x000fec000383ffff */
.L_x_2604:
[----:B------:R-:W-:Y:S01]  /*14cf0*/  BSSY B0, `(.L_x_2672) ;  /* 0x0000006000007945 */ /* 0x000fe20003800000 */
[----:B------:R-:W-:Y:S01]  /*14d00*/  PLOP3.LUT P6, PT, P6, PT, PT, 0x8, 0x0 ;  /* 0x000000000000781c */ /* 0x000fe200037ce170 */
[----:B------:R-:W-:-:S12]  /*14d10*/  IMAD.MOV.U32 R15, RZ, RZ, -0x1 ;  /* 0xffffffffff0f7424 */ /* 0x000fd800078e00ff */
[----:B012-45:R-:W-:Y:S05]  /*14d20*/  WARPSYNC.COLLECTIVE R15, `(.L_x_2673) ;  /* 0x000000000f087348 */ /* 0x037fea0003c00000 */
[----:B------:R-:W-:Y:S01]  /*14d30*/  VOTE.ANY R14, PT, P6 ;  /* 0x00000000000e7806 */ /* 0x000fe200030e0100 */
[----:B012-45:R-:W-:Y:S06]  /*14d40*/  ENDCOLLECTIVE ;  /* 0x000000000000791b */ /* 0x037fec0003800000 */
.L_x_2673:
[----:B------:R-:W-:Y:S05]  /*14d50*/  BSYNC B0 ;  /* 0x0000000000007941 */ /* 0x000fea0003800000 */
.L_x_2672:
[----:B------:R-:W-:Y:S01]  /*14d60*/  MOV R5, R14 ;  /* 0x0000000e00057202 */ /* 0x000fe20000000f00 */
[----:B------:R-:W-:Y:S02]  /*14d70*/  IMAD.MOV.U32 R13, RZ, RZ, R2 ;  /* 0x000000ffff0d7224 */ /* 0x000fe400078e0002 */
[----:B------:R-:W-:Y:S01]  /*14d80*/  IMAD.MOV.U32 R11, RZ, RZ, 0x1f ;  /* 0x0000001fff0b7424 */ /* 0x000fe200078e00ff */
[----:B------:R-:W0:Y:S01]  /*14d90*/  POPC R6, R5 ;  /* 0x0000000500067309 */ /* 0x000e220000000000 */
[----:B------:R-:W-:Y:S02]  /*14da0*/  IMAD.MOV.U32 R15, RZ, RZ, -0x1 ;  /* 0xffffffffff0f7424 */ /* 0x000fe400078e00ff */
[----:B0-----:R-:W-:-:S07]  /*14db0*/  IMAD.MOV.U32 R12, RZ, RZ, R6 ;  /* 0x000000ffff0c7224 */ /* 0x001fce00078e0006 */
[----:B------:R-:W-:Y:S05]  /*14dc0*/  WARPSYNC.COLLECTIVE R15, `(.L_x_2674) ;  /* 0x000000000f087348 */ /* 0x000fea0003c00000 */
[----:B------:R0:W1:Y:S02]  /*14dd0*/  SHFL.IDX P6, R14, R13, R12, R11 ;  /* 0x0000000c0d0e7389 */ /* 0x00006400000c000b */
[----:B01----:R-:W-:Y:S01]  /*14de0*/  ENDCOLLECTIVE ;  /* 0x000000000000791b */ /* 0x003fe20003800000 */
.L_x_2674:
[----:B------:R-:W-:Y:S01]  /*14df0*/  IMAD.MOV.U32 R17, RZ, RZ, R14 ;  /* 0x000000ffff117224 */ /* 0x000fe200078e000e */
[----:B------:R-:W-:Y:S06]  /*14e00*/  BRA `(.L_x_2675) ;  /* 0xffffffd800a87947 */ /* 0x000fec000383ffff */
.L_x_2606:
[----:B------:R-:W-:Y:S01]  /*14e10*/  BSSY B0, `(.L_x_2676) ;  /* 0x0000007000007945 */ /* 0x000fe20003800000 */
[----:B------:R-:W-:Y:S02]  /*14e20*/  IMAD.MOV.U32 R13, RZ, RZ, R3 ;  /* 0x000000ffff0d7224 */ /* 0x000fe400078e0003 */
[----:B------:R-:W-:Y:S02]  /*14e30*/  IMAD.MOV.U32 R11, RZ, RZ, 0x1f ;  /* 0x0000001fff0b7424 */ /* 0x000fe400078e00ff */
[----:B------:R-:W-:-:S07]  /*14e40*/  IMAD.MOV.U32 R15, RZ, RZ, -0x1 ;  /* 0xffffffffff0f7424 */ /* 0x000fce00078e00ff */
[----:B012345:R-:W-:Y:S05]  /*14e50*/  WARPSYNC.COLLECTIVE R15, `(.L_x_2677) ;  /* 0x000000000f087348 */ /* 0x03ffea0003c00000 */
[----:B------:R0:W0:Y:S02]  /*14e60*/  SHFL.IDX P6, R14, R13, R12, R11 ;  /* 0x0000000c0d0e7389 */ /* 0x00002400000c000b */
[----:B012345:R-:W-:Y:S01]  /*14e70*/  ENDCOLLECTIVE ;  /* 0x000000000000791b */ /* 0x03ffe20003800000 */
.L_x_2677:
[----:B------:R-:W-:Y:S05]  /*14e80*/  BSYNC B0 ;  /* 0x0000000000007941 */ /* 0x000fea0003800000 */
.L_x_2676:
[----:B------:R-:W-:Y:S01]  /*14e90*/  IMAD.MOV.U32 R3, RZ, RZ, R14 ;  /* 0x000000ffff037224 */ /* 0x000fe200078e000e */
[----:B------:R-:W-:Y:S06]  /*14ea0*/  BRA `(.L_x_2678) ;  /* 0xffffffd8009c7947 */ /* 0x000fec000383ffff */
.L_x_2610:
[----:B0-----:R0:W3:Y:S02]  /*14eb0*/  SYNCS.PHASECHK.TRANS64.TRYWAIT P0, [R0+URZ+0x34820], R3 ;  /* 0x03482003000075a7 */ /* 0x0010e4000800017f */
[----:B---3--:R-:W-:Y:S05]  /*14ec0*/  @!P0 NANOSLEEP.SYNCS 0x989680 ;  /* 0x009896800000895d */ /* 0x008fea0003900000 */
[----:B------:R-:W3:Y:S02]  /*14ed0*/  @!P0 SYNCS.PHASECHK.TRANS64 P0, [R0+URZ+0x34820], R3 ;  /* 0x03482003000085a7 */ /* 0x000ee4000800007f */
[----:B---3--:R-:W-:Y:S05]  /*14ee0*/  @!P0 BRA `(.L_x_2610) ;  /* 0xfffffffc00f08947 */ /* 0x008fea000383ffff */
[----:B------:R-:W-:Y:S05]  /*14ef0*/  BRA `(.L_x_2679) ;  /* 0xffffffe000207947 */ /* 0x000fea000383ffff */
.L_x_2611:
        /* <DEDUP_REMOVED lines=8> */
[----:B012-45:R-:W-:Y:S05]  /*14f80*/  WARPSYNC.COLLECTIVE R15, `(.L_x_2681) ;  /* 0x000000000f087348 */ /* 0x037fea0003c00000 */
[----:B------:R3:W0:Y:S02]  /*14f90*/  SHFL.IDX P6, R14, R13, R12, R11 ;  /* 0x0000000c0d0e7389 */ /* 0x00062400000c000b */
[----:B012345:R-:W-:Y:S01]  /*14fa0*/  ENDCOLLECTIVE ;  /* 0x000000000000791b */ /* 0x03ffe20003800000 */
.L_x_2681:
[----:B------:R-:W-:Y:S05]  /*14fb0*/  BSYNC B0 ;  /* 0x0000000000007941 */ /* 0x000fea0003800000 */
.L_x_2680:
[----:B------:R-:W-:Y:S05]  /*14fc0*/  BRA `(.L_x_2682) ;  /* 0xffffffe000087947 */ /* 0x000fea000383ffff */
.L_x_2614:
[----:B------:R-:W-:Y:S01]  /*14fd0*/  BSSY B1, `(.L_x_2683) ;  /* 0x0000006000017945 */ /* 0x000fe20003800000 */
[----:B------:R-:W-:-:S07]  /*14fe0*/  IMAD.MOV.U32 R15, RZ, RZ, -0x1 ;  /* 0xffffffffff0f7424 */ /* 0x000fce00078e00ff */
[----:B-12345:R-:W-:Y:S05]  /*14ff0*/  WARPSYNC.COLLECTIVE R15, `(.L_x_2684) ;  /* 0x000000000f0c7348 */ /* 0x03efea0003c00000 */
[----:B------:R-:W-:Y:S02]  /*15000*/  ELECT P6, UR62, PT ;  /* 0x00000000003e782f */ /* 0x000fe400038c0000 */
[----:B------:R-:W-:Y:S01]  /*15010*/  MOV R14, UR62 ;  /* 0x0000003e000e7c02 */ /* 0x000fe20008000f00 */
[----:B-12345:R-:W-:Y:S10]  /*15020*/  ENDCOLLECTIVE ;  /* 0x000000000000791b */ /* 0x03eff40003800000 */
.L_x_2684:
[----:B------:R-:W-:Y:S05]  /*15030*/  BSYNC B1 ;  /* 0x0000000000017941 */ /* 0x000fea0003800000 */
.L_x_2683:
[----:B------:R-:W-:Y:S05]  /*15040*/  BRA `(.L_x_2685) ;  /* 0xffffffe000007947 */ /* 0x000fea000383ffff */
.L_x_2616:
[----:B0-----:R0:W2:Y:S02]  /*15050*/  SYNCS.PHASECHK.TRANS64.TRYWAIT P0, [R6+URZ], R5 ;  /* 0x00000005060075a7 */ /* 0x0010a4000800017f */
[----:B--2---:R-:W-:Y:S05]  /*15060*/  @!P0 NANOSLEEP.SYNCS 0x989680 ;  /* 0x009896800000895d */ /* 0x004fea0003900000 */
[----:B------:R-:W2:Y:S02]  /*15070*/  @!P0 SYNCS.PHASECHK.TRANS64 P0, [R6+URZ], R5 ;  /* 0x00000005060085a7 */ /* 0x000ea4000800007f */
[----:B--2---:R-:W-:Y:S05]  /*15080*/  @!P0 BRA `(.L_x_2616) ;  /* 0xfffffffc00f08947 */ /* 0x004fea000383ffff */
[----:B------:R-:W-:Y:S05]  /*15090*/  BRA `(.L_x_2686) ;  /* 0xffffffe0003c7947 */ /* 0x000fea000383ffff */
.L_x_2617:
[----:B--2---:R2:W3:Y:S02]  /*150a0*/  SYNCS.PHASECHK.TRANS64.TRYWAIT P0, [R7+URZ], R2 ;  /* 0x00000002070075a7 */ /* 0x0044e4000800017f */
[----:B---3--:R-:W-:Y:S05]  /*150b0*/  @!P0 NANOSLEEP.SYNCS 0x989680 ;  /* 0x009896800000895d */ /* 0x008fea0003900000 */
[----:B------:R-:W3:Y:S02]  /*150c0*/  @!P0 SYNCS.PHASECHK.TRANS64 P0, [R7+URZ], R2 ;  /* 0x00000002070085a7 */ /* 0x000ee4000800007f */
[----:B---3--:R-:W-:Y:S05]  /*150d0*/  @!P0 BRA `(.L_x_2617) ;  /* 0xfffffffc00f08947 */ /* 0x008fea000383ffff */
[----:B------:R-:W-:Y:S05]  /*150e0*/  BRA `(.L_x_2687) ;  /* 0xffffffe000307947 */ /* 0x000fea000383ffff */
.L_x_2619:
[----:B---3--:R3:W4:Y:S02]  /*150f0*/  SYNCS.PHASECHK.TRANS64.TRYWAIT P0, [R4+URZ], R5 ;  /* 0x00000005040075a7 */ /* 0x008724000800017f */
[----:B----4-:R-:W-:Y:S05]  /*15100*/  @!P0 NANOSLEEP.SYNCS 0x989680 ;  /* 0x009896800000895d */ /* 0x010fea0003900000 */
[----:B------:R-:W4:Y:S02]  /*15110*/  @!P0 SYNCS.PHASECHK.TRANS64 P0, [R4+URZ], R5 ;  /* 0x00000005040085a7 */ /* 0x000f24000800007f */
[----:B----4-:R-:W-:Y:S05]  /*15120*/  @!P0 BRA `(.L_x_2619) ;  /* 0xfffffffc00f08947 */ /* 0x010fea000383ffff */
[----:B------:R-:W-:Y:S05]  /*15130*/  BRA `(.L_x_2688) ;  /* 0xffffffe000387947 */ /* 0x000fea000383ffff */
.L_x_2689:
        /* <DEDUP_REMOVED lines=12> */
.L_x_3201:


//--------------------- .text._ZN7cutlass13device_kernelIN5flash11enable_sm90INS1_16FlashAttnFwdSm90INS1_25CollectiveMainloopFwdSm90ILi2EN4cute5tupleIJNS5_1CILi1EEES8_S8_EEENS6_IJNS7_ILi128EEESA_NS7_ILi192EEEEEELi128ENS_10bfloat16_tEfNS_4arch4Sm90ELb1ELb0ELb1ELb1ELb0ELb1ELb0ELb1ELb1ELb1ELb0ELb0EEENS1_21CollectiveEpilogueFwdINS6_IJSA_SA_SA_EEES9_SD_SF_Li256ELb1ELb1ELb0ELb0EEENS1_36VarlenDynamicPersistentTileSchedulerILi128ELi128ELi256ELi128ELb0ELb1ELb1ELb1ELb1ELb1EEEEEEEEEvNT_6ParamsE --------------------------
	.section	.text._ZN7cutlass13device_kernelIN5flash11enable_sm90INS1_16FlashAttnFwdSm90INS1_25CollectiveMainloopFwdSm90ILi2EN4cute5tupleIJNS5_1CILi1EEES8_S8_EEENS6_IJNS7_ILi128EEESA_NS7_ILi192EEEEEELi128ENS_10bfloat16_tEfNS_4arch4Sm90ELb1ELb0ELb1ELb1ELb0ELb1ELb0ELb1ELb1ELb1ELb0ELb0EEENS1_21CollectiveEpilogueFwdINS6_IJSA_SA_SA_EEES9_SD_SF_Li256ELb1ELb1ELb0ELb0EEENS1_36VarlenDynamicPersistentTileSchedulerILi128ELi128ELi256ELi128ELb0ELb1ELb1ELb1ELb1ELb1EEEEEEEEEvNT_6ParamsE,"ax",@progbits
	.align	128
.text._ZN7cutlass13device_kernelIN5flash11enable_sm90INS1_16FlashAttnFwdSm90INS1_25CollectiveMainloopFwdSm90ILi2EN4cute5tupleIJNS5_1CILi1EEES8_S8_EEENS6_IJNS7_ILi128EEESA_NS7_ILi192EEEEEELi128ENS_10bfloat16_tEfNS_4arch4Sm90ELb1ELb0ELb1ELb1ELb0ELb1ELb0ELb1ELb1ELb1ELb0ELb0EEENS1_21CollectiveEpilogueFwdINS6_IJSA_SA_SA_EEES9_SD_SF_Li256ELb1ELb1ELb0ELb0EEENS1_36VarlenDynamicPersistentTileSchedulerILi128ELi128ELi256ELi128ELb0ELb1ELb1ELb1ELb1ELb1EEEEEEEEEvNT_6ParamsE:
        .type           _ZN7cutlass13device_kernelIN5flash11enable_sm90INS1_16FlashAttnFwdSm90INS1_25CollectiveMainloopFwdSm90ILi2EN4cute5tupleIJNS5_1CILi1EEES8_S8_EEENS6_IJNS7_ILi128EEESA_NS7_ILi192EEEEEELi128ENS_10bfloat16_tEfNS_4arch4Sm90ELb1ELb0ELb1ELb1ELb0ELb1ELb0ELb1ELb1ELb1ELb0ELb0EEENS1_21CollectiveEpilogueFwdINS6_IJSA_SA_SA_EEES9_SD_SF_Li256ELb1ELb1ELb0ELb0EEENS1_36VarlenDynamicPersistentTileSchedulerILi128ELi128ELi256ELi128ELb0ELb1ELb1ELb1ELb1ELb1EEEEEEEEEvNT_6ParamsE,@function
        .size           _ZN7cutlass13device_kernelIN5flash11enable_sm90INS1_16FlashAttnFwdSm90INS1_25CollectiveMainloopFwdSm90ILi2EN4cute5tupleIJNS5_1CILi1EEES8_S8_EEENS6_IJNS7_ILi128EEESA_NS7_ILi192EEEEEELi128ENS_10bfloat16_tEfNS_4arch4Sm90ELb1ELb0ELb1ELb1ELb0ELb1ELb0ELb1ELb1ELb1ELb0ELb0EEENS1_21CollectiveEpilogueFwdINS6_IJSA_SA_SA_EEES9_SD_SF_Li256ELb1ELb1ELb0ELb0EEENS1_36VarlenDynamicPersistentTileSchedulerILi128ELi128ELi256ELi128ELb0ELb1ELb1ELb1ELb1ELb1EEEEEEEEEvNT_6ParamsE,(.L_x_3202 - _ZN7cutlass13device_kernelIN5flash11enable_sm90INS1_16FlashAttnFwdSm90INS1_25CollectiveMainloopFwdSm90ILi2EN4cute5tupleIJNS5_1CILi1EEES8_S8_EEENS6_IJNS7_ILi128EEESA_NS7_ILi192EEEEEELi128ENS_10bfloat16_tEfNS_4arch4Sm90ELb1ELb0ELb1ELb1ELb0ELb1ELb0ELb1ELb1ELb1ELb0ELb0EEENS1_21CollectiveEpilogueFwdINS6_IJSA_SA_SA_EEES9_SD_SF_Li256ELb1ELb1ELb0ELb0EEENS1_36VarlenDynamicPersistentTileSchedulerILi128ELi128ELi256ELi128ELb0ELb1ELb1ELb1ELb1ELb1EEEEEEEEEvNT_6ParamsE)
        .other          _ZN7cutlass13device_kernelIN5flash11enable_sm90INS1_16FlashAttnFwdSm90INS1_25CollectiveMainloopFwdSm90ILi2EN4cute5tupleIJNS5_1CILi1EEES8_S8_EEENS6_IJNS7_ILi128EEESA_NS7_ILi192EEEEEELi128ENS_10bfloat16_tEfNS_4arch4Sm90ELb1ELb0ELb1ELb1ELb0ELb1ELb0ELb1ELb1ELb1ELb0ELb0EEENS1_21CollectiveEpilogueFwdINS6_IJSA_SA_SA_EEES9_SD_SF_Li256ELb1ELb1ELb0ELb0EEENS1_36VarlenDynamicPersistentTileSchedulerILi128ELi128ELi256ELi128ELb0ELb1ELb1ELb1ELb1ELb1EEEEEEEEEvNT_6ParamsE,@"STO_CUDA_ENTRY STV_DEFAULT"
_ZN7cutlass13device_kernelIN5flash11enable_sm90INS1_16FlashAttnFwdSm90INS1_25CollectiveMainloopFwdSm90ILi2EN4cute5tupleIJNS5_1CILi1EEES8_S8_EEENS6_IJNS7_ILi128EEESA_NS7_ILi192EEEEEELi128ENS_10bfloat16_tEfNS_4arch4Sm90ELb1ELb0ELb1ELb1ELb0ELb1ELb0ELb1ELb1ELb1ELb0ELb0EEENS1_21CollectiveEpilogueFwdINS6_IJSA_SA_SA_EEES9_SD_SF_Li256ELb1ELb1ELb0ELb0EEENS1_36VarlenDynamicPersistentTileSchedulerILi128ELi128ELi256ELi128ELb0ELb1ELb1ELb1ELb1ELb1EEEEEEEEEvNT_6ParamsE:
        /* <DEDUP_REMOVED lines=24> */
.L_x_2691:
[----:B------:R-:W-:Y:S05]  /*0180*/  BSYNC B0 ;  /* 0x0000000000007941 */ /* 0x000fea0003800000 */
.L_x_2690:
        /* <DEDUP_REMOVED lines=41> */
.L_x_2692:
        /* <DEDUP_REMOVED lines=22> */
.L_x_2693:
        /* <DEDUP_REMOVED lines=18> */
.L_x_2694:
        /* <DEDUP_REMOVED lines=22> */
.L_x_2695:
        /* <DEDUP_REMOVED lines=22> */
.L_x_2696:
        /* <DEDUP_REMOVED lines=10> */
.L_x_2699:
        /* <DEDUP_REMOVED lines=15> */
[----:B------:R-:W2:Y:S01]  /*0af0*/  LDL R0, [R1+0x58] ;  /* 0x0000580001007983 */ /* 0x000ea20000100800 */
[----:B------:R-:W-:Y:S01]  /*0b00*/  VIADD R10, R4, 0xffffff80 ;  /* 0xffffff80040a7836 */ /* 0x000fe20000000000 */
[----:B------:R-:W-:Y:S01]  /*0b10*/  R2UR UR4, R16 ;  /* 0x00000000100472ca */ /* 0x000fe200000e0000 */
[----:B------:R-:W-:Y:S01]  /*0b20*/  IMAD.MOV.U32 R212, RZ, RZ, RZ ;  /* 0x000000ffffd47224 */ /* 0x000fe200078e00ff */
[----:B------:R-:W-:Y:S01]  /*0b30*/  CS2R R188, SRZ ;  /* 0x0000000000bc7805 */ /* 0x000fe2000001ff00 */
[----:B------:R-:W-:Y:S02]  /*0b40*/  IMAD.MOV.U32 R17, RZ, RZ, RZ ;  /* 0x000000ffff117224 */ /* 0x000fe400078e00ff */
[----:B------:R-:W-:-:S08]  /*0b50*/  IMAD.MOV.U32 R185, RZ, RZ, RZ ;  /* 0x000000ffffb97224 */ /* 0x000fd000078e00ff */
[----:B------:R-:W-:Y:S01]  /*0b60*/  UIADD3 UR4, UR4, 0x10400, URZ ;  /* 0x0001040004047890 */ /* 0x000fe2000fffe03f */
[----:B--2---:R-:W-:Y:S02]  /*0b70*/  R2UR UR5, R0 ;  /* 0x00000000000572ca */ /* 0x004fe400000e0000 */
[----:B------:R-:W-:-:S04]  /*0b80*/  SHF.R.S32.HI R0, RZ, 0x1f, R10 ;  /* 0x0000001fff007819 */ /* 0x000fc8000001140a */
[CC--:B------:R-:W-:Y:S02]  /*0b90*/  LEA.HI R3, R0.reuse, R10.reuse, RZ, 0x4 ;  /* 0x0000000a00037211 */ /* 0x0c0fe400078f20ff */
[-C--:B0-----:R-:W-:Y:S02]  /*0ba0*/  LEA.HI R2, R0, R10.reuse, RZ, 0x7 ;  /* 0x0000000a00027211 */ /* 0x081fe400078f38ff */
[----:B------:R-:W-:Y:S02]  /*0bb0*/  SHF.R.S32.HI R6, RZ, 0x4, R3 ;  /* 0x00000004ff067819 */ /* 0x000fe40000011403 */
[----:B------:R-:W-:Y:S01]  /*0bc0*/  LOP3.LUT R226, R2, 0xffffff80, RZ, 0xc0, !PT ;  /* 0xffffff8002e27812 */ /* 0x000fe200078ec0ff */
[----:B------:R-:W-:Y:S01]  /*0bd0*/  ULOP3.LUT UR5, UR5, 0x1, URZ, 0xfc, !UPT ;  /* 0x0000000105057892 */ /* 0x000fe2000f8efc3f */
[C---:B------:R-:W-:Y:S02]  /*0be0*/  LOP3.LUT R4, R3.reuse, 0x3fffff0, RZ, 0xc0, !PT ;  /* 0x03fffff003047812 */ /* 0x040fe400078ec0ff */
[----:B------:R-:W-:Y:S01]  /*0bf0*/  LEA.HI R197, R0, R10, RZ, 0x5 ;  /* 0x0000000a00c57211 */ /* 0x000fe200078f28ff */
[C---:B------:R-:W-:Y:S01]  /*0c00*/  IMAD.IADD R226, R10.reuse, 0x1, -R226 ;  /* 0x000000010ae27824 */ /* 0x040fe200078e0ae2 */
[----:B------:R-:W-:Y:S01]  /*0c10*/  LEA.HI R3, R3, R6, RZ, 0x1 ;  /* 0x0000000603037211 */ /* 0x000fe200078f08ff */
[----:B------:R-:W-:Y:S01]  /*0c20*/  IMAD.IADD R4, R10, 0x1, -R4 ;  /* 0x000000010a047824 */ /* 0x000fe200078e0a04 */
[----:B------:R-:W-:-:S02]  /*0c30*/  SHF.R.S32.HI R197, RZ, 0x5, R197 ;  /* 0x00000005ffc57819 */ /* 0x000fc400000114c5 */
[----:B------:R-:W-:Y:S02]  /*0c40*/  LOP3.LUT R3, R3, 0x1ffffffe, RZ, 0xc0, !PT ;  /* 0x1ffffffe03037812 */ /* 0x000fe400078ec0ff */
[----:B------:R-:W-:Y:S01]  /*0c50*/  SHF.R.S32.HI R5, RZ, 0x1f, R226 ;  /* 0x0000001fff057819 */ /* 0x000fe200000114e2 */
[----:B------:R-:W-:Y:S01]  /*0c60*/  IMAD R4, R197, 0x10, R4 ;  /* 0x00000010c5047824 */ /* 0x000fe200078e0204 */
[----:B------:R-:W-:Y:S01]  /*0c70*/  SHF.R.S32.HI R233, RZ, 0x7, R2 ;  /* 0x00000007ffe97819 */ /* 0x000fe20000011402 */
[----:B------:R-:W-:Y:S01]  /*0c80*/  IMAD.IADD R3, R6, 0x1, -R3 ;  /* 0x0000000106037824 */ /* 0x000fe200078e0a03 */
[CC--:B------:R-:W-:Y:S02]  /*0c90*/  LEA.HI R7, R5.reuse, R226.reuse, RZ, 0x2 ;  /* 0x000000e205077211 */ /* 0x0c0fe400078f10ff */
[----:B------:R-:W-:Y:S01]  /*0ca0*/  LEA.HI R5, R5, R226, RZ, 0x5 ;  /* 0x000000e205057211 */ /* 0x000fe200078f28ff */
[----:B------:R-:W-:Y:S01]  /*0cb0*/  IMAD R235, R4, 0x8, R3 ;  /* 0x0000000804eb7824 */ /* 0x000fe200078e0203 */
[----:B------:R-:W-:-:S02]  /*0cc0*/  LEA.HI R3, R0, R10, RZ, 0x2 ;  /* 0x0000000a00037211 */ /* 0x000fc400078f10ff */
[--C-:B------:R-:W-:Y:S01]  /*0cd0*/  SHF.R.S32.HI R8, RZ, 0x2, R7.reuse ;  /* 0x00000002ff087819 */ /* 0x100fe20000011407 */
[----:B------:R-:W-:Y:S01]  /*0ce0*/  IMAD.SHL.U32 R235, R235, 0x8, RZ ;  /* 0x00000008ebeb7824 */ /* 0x000fe200078e00ff */
[----:B------:R-:W-:Y:S02]  /*0cf0*/  SHF.R.S32.HI R9, RZ, 0x1f, R7 ;  /* 0x0000001fff097819 */ /* 0x000fe40000011407 */
[----:B------:R-:W-:Y:S02]  /*0d00*/  LOP3.LUT R215, R3, 0xfffffffc, RZ, 0xc0, !PT ;  /* 0xfffffffc03d77812 */ /* 0x000fe400078ec0ff */
[----:B------:R-:W-:Y:S02]  /*0d10*/  LEA.HI R9, R9, R8, RZ, 0x3 ;  /* 0x0000000809097211 */ /* 0x000fe400078f18ff */
[----:B------:R-:W-:Y:S01]  /*0d20*/  SHF.R.S32.HI R184, RZ, 0x2, R3 ;  /* 0x00000002ffb87819 */ /* 0x000fe20000011403 */
[----:B------:R-:W-:Y:S01]  /*0d30*/  IMAD.IADD R215, R10, 0x1, -R215 ;  /* 0x000000010ad77824 */ /* 0x000fe200078e0ad7 */
[----:B------:R-:W-:-:S02]  /*0d40*/  LOP3.LUT R9, R9, 0xfffffff8, RZ, 0xc0, !PT ;  /* 0xfffffff809097812 */ /* 0x000fc400078ec0ff */
[----:B------:R-:W-:Y:S01]  /*0d50*/  LEA.HI R2, R2, R233, RZ, 0x1 ;  /* 0x000000e902027211 */ /* 0x000fe200078f08ff */
[----:B------:R-:W-:Y:S01]  /*0d60*/  IMAD.SHL.U32 R22, R215, 0x4, RZ ;  /* 0x00000004d7167824 */ /* 0x000fe200078e00ff */
[----:B------:R-:W-:Y:S01]  /*0d70*/  SHF.R.S32.HI R5, RZ, 0x5, R5 ;  /* 0x00000005ff057819 */ /* 0x000fe20000011405 */
[----:B------:R-:W-:Y:S01]  /*0d80*/  IMAD.IADD R8, R8, 0x1, -R9 ;  /* 0x0000000108087824 */ /* 0x000fe200078e0a09 */
[----:B------:R-:W-:Y:S01]  /*0d90*/  SHF.R.S32.HI R9, RZ, 0x1f, R3 ;  /* 0x0000001fff097819 */ /* 0x000fe20000011403 */
[----:B------:R-:W-:Y:S01]  /*0da0*/  VIADD R214, R184, 0x40 ;  /* 0x00000040b8d67836 */ /* 0x000fe20000000000 */
[----:B------:R-:W-:Y:S01]  /*0db0*/  LOP3.LUT R2, R2, 0x3fffffe, RZ, 0xc0, !PT ;  /* 0x03fffffe02027812 */ /* 0x000fe200078ec0ff */
[C---:B------:R-:W-:Y:S01]  /*0dc0*/  VIADD R191, R22.reuse, 0x20 ;  /* 0x0000002016bf7836 */ /* 0x040fe20000000000 */
[----:B------:R-:W-:Y:S01]  /*0dd0*/  LEA.HI R9, R9, R184, RZ, 0x3 ;  /* 0x000000b809097211 */ /* 0x000fe200078f18ff */
[----:B------:R-:W-:Y:S01]  /*0de0*/  IMAD R5, R5, 0x10, R8 ;  /* 0x0000001005057824 */ /* 0x000fe200078e0208 */
[----:B------:R-:W-:Y:S01]  /*0df0*/  SHF.R.S32.HI R3, RZ, 0x1f, R214 ;  /* 0x0000001fff037819 */ /* 0x000fe200000114d6 */
[----:B------:R-:W-:Y:S01]  /*0e00*/  IMAD.IADD R2, R233, 0x1, -R2 ;  /* 0x00000001e9027824 */ /* 0x000fe200078e0a02 */
[----:B------:R-:W-:Y:S01]  /*0e10*/  LOP3.LUT R9, R9, 0xfffffff8, RZ, 0xc0, !PT ;  /* 0xfffffff809097812 */ /* 0x000fe200078ec0ff */
[C---:B------:R-:W-:Y:S01]  /*0e20*/  IMAD.IADD R186, R22.reuse, 0x1, R191 ;  /* 0x0000000116ba7824 */ /* 0x040fe200078e02bf */
[----:B------:R-:W-:Y:S01]  /*0e30*/  LEA.HI R3, R3, R214, RZ, 0x3 ;  /* 0x000000d603037211 */ /* 0x000fe200078f18ff */
[----:B------:R-:W-:Y:S01]  /*0e40*/  VIADD R190, R22, 0x40 ;  /* 0x0000004016be7836 */ /* 0x000fe20000000000 */
[----:B------:R-:W-:Y:S01]  /*0e50*/  LEA.HI R0, R0, R10, RZ, 0x3 ;  /* 0x0000000a00007211 */ /* 0x000fe200078f18ff */
[----:B------:R-:W-:Y:S01]  /*0e60*/  IMAD R234, R2, 0x40, R5 ;  /* 0x0000004002ea7824 */ /* 0x000fe200078e0205 */
[----:B------:R-:W-:Y:S01]  /*0e70*/  SHF.R.S32.HI R5, RZ, 0x1f, R186 ;  /* 0x0000001fff057819 */ /* 0x000fe200000114ba */
[----:B------:R-:W-:Y:S01]  /*0e80*/  IMAD.IADD R187, R22, 0x1, R190 ;  /* 0x0000000116bb7824 */ /* 0x000fe200078e02be */
[----:B------:R-:W-:Y:S01]  /*0e90*/  LOP3.LUT R207, R0, 0xfffffff8, RZ, 0xc0, !PT ;  /* 0xfffffff800cf7812 */ /* 0x000fe200078ec0ff */
[----:B------:R-:W-:Y:S01]  /*0ea0*/  IMAD.IADD R225, R184, 0x1, -R9 ;  /* 0x00000001b8e17824 */ /* 0x000fe200078e0a09 */
[-C--:B------:R-:W-:Y:S01]  /*0eb0*/  LEA.HI R218, R5, R186.reuse, RZ, 0x3 ;  /* 0x000000ba05da7211 */ /* 0x080fe200078f18ff */
[----:B------:R-:W-:Y:S01]  /*0ec0*/  IMAD.SHL.U32 R195, R214, 0x40, RZ ;  /* 0x00000040d6c37824 */ /* 0x000fe200078e00ff */
[----:B------:R-:W-:Y:S01]  /*0ed0*/  SHF.R.S32.HI R2, RZ, 0x1f, R187 ;  /* 0x0000001fff027819 */ /* 0x000fe200000114bb */
[----:B------:R-:W-:Y:S01]  /*0ee0*/  IMAD.SHL.U32 R3, R3, 0x40, RZ ;  /* 0x0000004003037824 */ /* 0x000fe200078e00ff */
[----:B------:R-:W-:Y:S01]  /*0ef0*/  LEA.HI R5, R5, R186, RZ, 0x6 ;  /* 0x000000ba05057211 */ /* 0x000fe200078f30ff */
[----:B------:R-:W-:Y:S01]  /*0f00*/  IMAD.SHL.U32 R196, R225, 0x40, RZ ;  /* 0x00000040e1c47824 */ /* 0x000fe200078e00ff */
[----:B------:R-:W-:Y:S01]  /*0f10*/  LOP3.LUT R195, R195, 0x1c0, RZ, 0xc0, !PT ;  /* 0x000001c0c3c37812 */ /* 0x000fe200078ec0ff */
[----:B------:R-:W-:Y:S01]  /*0f20*/  IMAD.IADD R207, R10, 0x1, -R207 ;  /* 0x000000010acf7824 */ /* 0x000fe200078e0acf */
[----:B------:R-:W-:Y:S01]  /*0f30*/  LOP3.LUT R199, R3, 0xfffffe00, RZ, 0xc0, !PT ;  /* 0xfffffe0003c77812 */ /* 0x000fe200078ec0ff */
[----:B------:R-:W-:Y:S01]  /*0f40*/  IMAD.SHL.U32 R5, R5, 0x80, RZ ;  /* 0x0000008005057824 */ /* 0x000fe200078e00ff */
[-C--:B------:R-:W-:Y:S01]  /*0f50*/  LEA.HI R3, R2, R187.reuse, RZ, 0x6 ;  /* 0x000000bb02037211 */ /* 0x080fe200078f30ff */
[----:B------:R-:W-:Y:S01]  /*0f60*/  IMAD.SHL.U32 R18, R215, 0x8, RZ ;  /* 0x00000008d7127824 */ /* 0x000fe200078e00ff */
[----:B------:R-:W-:Y:S01]  /*0f70*/  LOP3.LUT R196, R196, 0x1c0, RZ, 0xc0, !PT ;  /* 0x000001c0c4c47812 */ /* 0x000fe200078ec0ff */
[----:B------:R-:W-:Y:S01]  /*0f80*/  IMAD.SHL.U32 R203, R207, 0x8, RZ ;  /* 0x00000008cfcb7824 */ /* 0x000fe200078e00ff */
[----:B------:R-:W-:Y:S01]  /*0f90*/  SHF.R.U32.HI R232, RZ, 0x3, R195 ;  /* 0x00000003ffe87819 */ /* 0x000fe200000116c3 */
[----:B------:R-:W-:Y:S01]  /*0fa0*/  IMAD.SHL.U32 R6, R3, 0x80, RZ ;  /* 0x0000008003067824 */ /* 0x000fe200078e00ff */
[----:B------:R-:W-:Y:S01]  /*0fb0*/  LOP3.LUT R11, R195, 0x38, R218, 0xf8, !PT ;  /* 0x00000038c30b7812 */ /* 0x000fe200078ef8da */
[----:B------:R-:W-:Y:S01]  /*0fc0*/  VIADD R193, R22, 0x10 ;  /* 0x0000001016c17836 */ /* 0x000fe20000000000 */
[----:B------:R-:W-:Y:S01]  /*0fd0*/  LEA.HI R219, R2, R187, RZ, 0x3 ;  /* 0x000000bb02db7211 */ /* 0x000fe200078f18ff */
[----:B------:R-:W-:Y:S01]  /*0fe0*/  VIADD R206, R203, 0x40 ;  /* 0x00000040cbce7836 */ /* 0x000fe20000000000 */
[----:B------:R-:W-:Y:S01]  /*0ff0*/  SHF.R.U32.HI R198, RZ, 0x3, R196 ;  /* 0x00000003ffc67819 */ /* 0x000fe200000116c4 */
[----:B------:R-:W-:Y:S01]  /*1000*/  VIADD R192, R22, 0x30 ;  /* 0x0000003016c07836 */ /* 0x000fe20000000000 */
[----:B------:R-:W-:Y:S01]  /*1010*/  LOP3.LUT R3, R196, 0x38, R218, 0xf8, !PT ;  /* 0x00000038c4037812 */ /* 0x000fe200078ef8da */
[----:B------:R-:W-:Y:S01]  /*1020*/  VIADD R194, R22, 0x50 ;  /* 0x0000005016c27836 */ /* 0x000fe20000000000 */
[----:B------:R-:W-:-:S02]  /*1030*/  LOP3.LUT R2, R5, 0xffffe000, RZ, 0xc0, !PT ;  /* 0xffffe00005027812 */ /* 0x000fc400078ec0ff */
[----:B------:R-:W-:Y:S02]  /*1040*/  LOP3.LUT R11, R11, R232, RZ, 0x3c, !PT ;  /* 0x000000e80b0b7212 */ /* 0x000fe400078e3cff */
[----:B------:R-:W-:Y:S01]  /*1050*/  LOP3.LUT R4, R3, R198, RZ, 0x3c, !PT ;  /* 0x000000c603047212 */ /* 0x000fe200078e3cff */
[----:B------:R-:W-:Y:S01]  /*1060*/  IMAD R3, R197, 0x200, R2 ;  /* 0x00000200c5037824 */ /* 0x000fe200078e0202 */
[----:B------:R-:W-:Y:S01]  /*1070*/  IADD3 R11, R11, R2, R199 ;  /* 0x000000020b0b7210 */ /* 0x000fe20007ffe0c7 */
[----:B------:R-:W-:Y:S01]  /*1080*/  IMAD.U32 R2, RZ, RZ, UR5 ;  /* 0x00000005ff027e24 */ /* 0x000fe2000f8e00ff */
[----:B------:R-:W-:Y:S01]  /*1090*/  SHF.R.S32.HI R216, RZ, 0x3, R0 ;  /* 0x00000003ffd87819 */ /* 0x000fe20000011400 */
[----:B------:R-:W-:Y:S01]  /*10a0*/  IMAD.U32 R0, RZ, RZ, UR4 ;  /* 0x00000004ff007e24 */ /* 0x000fe2000f8e00ff */
[--C-:B------:R-:W-:Y:S01]  /*10b0*/  LOP3.LUT R9, R196, 0x38, R219.reuse, 0xf8, !PT ;  /* 0x00000038c4097812 */ /* 0x100fe200078ef8db */
[----:B------:R-:W-:Y:S01]  /*10c0*/  IMAD.IADD R3, R3, 0x1, R4 ;  /* 0x0000000103037824 */ /* 0x000fe200078e0204 */
[----:B------:R-:W-:Y:S01]  /*10d0*/  LOP3.LUT R6, R6, 0xffffe000, RZ, 0xc0, !PT ;  /* 0xffffe00006067812 */ /* 0x000fe200078ec0ff */
[----:B------:R0:W-:Y:S01]  /*10e0*/  STL [R1+0x24], R2 ;  /* 0x0000240201007387 */ /* 0x0001e20000100800 */
[----:B------:R-:W-:-:S02]  /*10f0*/  LOP3.LUT R13, R195, 0x38, R219, 0xf8, !PT ;  /* 0x00000038c30d7812 */ /* 0x000fc400078ef8db */
[----:B------:R-:W-:Y:S01]  /*1100*/  LOP3.LUT R8, R9, R198, RZ, 0x3c, !PT ;  /* 0x000000c609087212 */ /* 0x000fe200078e3cff */
[----:B------:R-:W-:Y:S01]  /*1110*/  IMAD R5, R197, 0x200, R6 ;  /* 0x00000200c5057824 */ /* 0x000fe200078e0206 */
[----:B------:R1:W-:Y:S01]  /*1120*/  STL [R1+0x40], R0 ;  /* 0x0000400001007387 */ /* 0x0003e20000100800 */
[----:B------:R-:W-:Y:S02]  /*1130*/  LOP3.LUT R13, R13, R232, RZ, 0x3c, !PT ;  /* 0x000000e80d0d7212 */ /* 0x000fe400078e3cff */
[----:B------:R-:W-:Y:S01]  /*1140*/  IMAD.IADD R5, R5, 0x1, R8 ;  /* 0x0000000105057824 */ /* 0x000fe200078e0208 */
[----:B------:R-:W-:Y:S02]  /*1150*/  LOP3.LUT R7, R7, 0x7ffffffc, RZ, 0xc0, !PT ;  /* 0x7ffffffc07077812 */ /* 0x000fe400078ec0ff */
[----:B0-----:R-:W-:Y:S02]  /*1160*/  LEA.HI R2, R215, R215, RZ, 0x1 ;  /* 0x000000d7d7027211 */ /* 0x001fe400078f08ff */
[----:B------:R-:W-:Y:S01]  /*1170*/  IADD3 R13, R13, R6, R199 ;  /* 0x000000060d0d7210 */ /* 0x000fe20007ffe0c7 */
[----:B------:R-:W-:Y:S01]  /*1180*/  IMAD.IADD R204, R226, 0x1, -R7 ;  /* 0x00000001e2cc7824 */ /* 0x000fe200078e0a07 */
[----:B------:R-:W-:-:S02]  /*1190*/  LOP3.LUT R2, R2, 0x1ffffffe, RZ, 0xc0, !PT ;  /* 0x1ffffffe02027812 */ /* 0x000fc400078ec0ff */
[----:B-1----:R-:W-:Y:S02]  /*11a0*/  LOP3.LUT R0, R195, 0x38, R18, 0xf8, !PT ;  /* 0x00000038c3007812 */ /* 0x002fe400078ef812 */
[----:B------:R-:W-:Y:S01]  /*11b0*/  SHF.R.S32.HI R237, RZ, 0x1f, R203 ;  /* 0x0000001fffed7819 */ /* 0x000fe200000114cb */
[----:B------:R-:W-:Y:S01]  /*11c0*/  IMAD.IADD R205, R215, 0x1, -R2 ;  /* 0x00000001d7cd7824 */ /* 0x000fe200078e0a02 */
[----:B------:R-:W-:Y:S02]  /*11d0*/  LOP3.LUT R0, R199, R0, R232, 0xf6, !PT ;  /* 0x00000000c7007212 */ /* 0x000fe400078ef6e8 */
[----:B------:R-:W-:Y:S01]  /*11e0*/  SHF.R.S32.HI R224, RZ, 0x1f, R193 ;  /* 0x0000001fffe07819 */ /* 0x000fe200000114c1 */
[----:B------:R-:W-:Y:S01]  /*11f0*/  IMAD R205, R205, 0x8, R234 ;  /* 0x00000008cdcd7824 */ /* 0x000fe200078e02ea */
[----:B------:R-:W-:Y:S02]  /*1200*/  SHF.R.S32.HI R236, RZ, 0x1f, R206 ;  /* 0x0000001fffec7819 */ /* 0x000fe400000114ce */
[----:B------:R-:W-:-:S02]  /*1210*/  SHF.R.S32.HI R223, RZ, 0x1f, R191 ;  /* 0x0000001fffdf7819 */ /* 0x000fc400000114bf */
[----:B------:R-:W-:Y:S02]  /*1220*/  SHF.R.S32.HI R222, RZ, 0x1f, R192 ;  /* 0x0000001fffde7819 */ /* 0x000fe400000114c0 */
[----:B------:R-:W-:Y:S02]  /*1230*/  SHF.R.S32.HI R221, RZ, 0x1f, R190 ;  /* 0x0000001fffdd7819 */ /* 0x000fe400000114be */
[----:B------:R-:W-:Y:S02]  /*1240*/  SHF.R.S32.HI R220, RZ, 0x1f, R194 ;  /* 0x0000001fffdc7819 */ /* 0x000fe400000114c2 */
[----:B------:R-:W-:Y:S02]  /*1250*/  SHF.R.S32.HI R218, RZ, 0x3, R218 ;  /* 0x00000003ffda7819 */ /* 0x000fe400000114da */
[----:B------:R-:W-:Y:S02]  /*1260*/  SHF.R.S32.HI R219, RZ, 0x3, R219 ;  /* 0x00000003ffdb7819 */ /* 0x000fe400000114db */
[----:B------:R-:W-:-:S02]  /*1270*/  LEA R230, R0, UR4, 0x1 ;  /* 0x0000000400e67c11 */ /* 0x000fc4000f8e08ff */
[----:B------:R-:W-:Y:S02]  /*1280*/  LEA R228, R11, UR4, 0x1 ;  /* 0x000000040be47c11 */ /* 0x000fe4000f8e08ff */
[----:B------:R-:W-:Y:S02]  /*1290*/  LEA R227, R13, UR4, 0x1 ;  /* 0x000000040de37c11 */ /* 0x000fe4000f8e08ff */
[----:B------:R-:W-:Y:S02]  /*12a0*/  LEA R231, R3, UR4, 0x1 ;  /* 0x0000000403e77c11 */ /* 0x000fe4000f8e08ff */
[----:B------:R-:W-:-:S07]  /*12b0*/  LEA R229, R5, UR4, 0x1 ;  /* 0x0000000405e57c11 */ /* 0x000fce000f8e08ff */
.L_x_2924:
[----:B0-2-4-:R-:W0:Y:S01]  /*12c0*/  LDC.64 R2, c[0x0][0xc88] ;  /* 0x00032200ff027b82 */ /* 0x015e220000000a00 */
[----:B------:R-:W-:Y:S01]  /*12d0*/  ULDC.64 UR4, c[0x0][0xa28] ;  /* 0x00028a0000047ab9 */ /* 0x000fe20000000a00 */
[----:B------:R-:W-:Y:S01]  /*12e0*/  ULDC.64 UR8, c[0x0][0xa18] ;  /* 0x0002860000087ab9 */ /* 0x000fe20000000a00 */
[----:B------:R-:W-:Y:S01]  /*12f0*/  ULDC.64 UR6, c[0x0][0xa08] ;  /* 0x0002820000067ab9 */ /* 0x000fe20000000a00 */
[----:B0-----:R-:W-:-:S05]  /*1300*/  IMAD.WIDE R2, R27, 0x4, R2 ;  /* 0x000000041b027825 */ /* 0x001fca00078e0202 */
[----:B------:R-:W2:Y:S01]  /*1310*/  LDG.E R211, desc[UR60][R2.64] ;  /* 0x0000003c02d37981 */ /* 0x000ea2000c1e1900 */
        /* <DEDUP_REMOVED lines=20> */
[----:B------:R-:W-:Y:S01]  /*1460*/  @P1 IADD3.X R5, R210, UR9, RZ, P2, !PT ;  /* 0x00000009d2051c10 */ /* 0x000fe200097fe4ff */
[----:B------:R-:W-:Y:S02]  /*1470*/  ULDC.64 UR6, c[0x0][0xa20] ;  /* 0x0002880000067ab9 */ /* 0x000fe40000000a00 */
[----:B------:R0:W5:Y:S04]  /*1480*/  @P0 LDG.E R117, desc[UR60][R6.64] ;  /* 0x0000003c06750981 */ /* 0x000168000c1e1900 */
[----:B------:R0:W5:Y:S01]  /*1490*/  @P1 LDG.E R201, desc[UR60][R4.64] ;  /* 0x0000003c04c91981 */ /* 0x000162000c1e1900 */
[----:B------:R-:W-:-:S03]  /*14a0*/  UISETP.NE.U32.AND UP0, UPT, UR4, URZ, UPT ;  /* 0x0000003f0400728c */ /* 0x000fc6000bf05070 */
[----:B------:R-:W-:Y:S01]  /*14b0*/  ULDC UR4, c[0x0][0x424] ;  /* 0x0001090000047ab9 */ /* 0x000fe20000000800 */
[----:B------:R-:W-:Y:S01]  /*14c0*/  UISETP.NE.AND.EX UP0, UPT, UR5, URZ, UPT, UP0 ;  /* 0x0000003f0500728c */ /* 0x000fe2000bf05300 */
[----:B------:R-:W-:Y:S02]  /*14d0*/  ISETP.NE.U32.AND P2, PT, RZ, UR6, PT ;  /* 0x00000006ff007c0c */ /* 0x000fe4000bf45070 */
[----:B------:R-:W-:Y:S01]  /*14e0*/  ULDC UR5, c[0x0][0x2f0] ;  /* 0x0000bc0000057ab9 */ /* 0x000fe20000000800 */
[----:B------:R-:W-:Y:S01]  /*14f0*/  USEL UR4, UR4, 0x1, UP0 ;  /* 0x0000000104047887 */ /* 0x000fe20008000000 */
[----:B------:R-:W-:-:S03]  /*1500*/  ISETP.NE.AND.EX P2, PT, RZ, UR7, PT, P2 ;  /* 0x00000007ff007c0c */ /* 0x000fc6000bf45320 */
[----:B------:R-:W-:-:S03]  /*1510*/  UIMAD UR4, UR4, UR5, URZ ;  /* 0x00000005040472a4 */ /* 0x000fc6000f8e023f */
[----:B------:R-:W-:Y:S01]  /*1520*/  ULDC UR5, c[0x0][0x348] ;  /* 0x0000d20000057ab9 */ /* 0x000fe20000000800 */
[----:B------:R-:W-:Y:S02]  /*1530*/  IMAD.MOV.U32 R208, RZ, RZ, R26 ;  /* 0x000000ffffd07224 */ /* 0x000fe400078e001a */
[----:B------:R-:W-:Y:S01]  /*1540*/  IMAD.MOV.U32 R27, RZ, RZ, R211 ;  /* 0x000000ffff1b7224 */ /* 0x000fe200078e00d3 */
[----:B0--3--:R-:W-:Y:S06]  /*1550*/  @P1 BRA `(.L_x_2701) ;  /* 0x0000000000241947 */ /* 0x009fec0003800000 */
        /* <DEDUP_REMOVED lines=9> */
.L_x_2701:
[----:B------:R-:W-:Y:S02]  /*15f0*/  IMAD.U32 R24, RZ, RZ, UR5 ;  /* 0x00000005ff187e24 */ /* 0x000fe4000f8e00ff */
[----:B------:R-:W-:Y:S01]  /*1600*/  IMAD.U32 R28, RZ, RZ, UR4 ;  /* 0x00000004ff1c7e24 */ /* 0x000fe2000f8e00ff */
[----:B------:R-:W-:Y:S06]  /*1610*/  @!P2 BRA `(.L_x_2702) ;  /* 0x000000000010a947 */ /* 0x000fec0003800000 */
[----:B------:R-:W-:-:S04]  /*1620*/  IADD3 R2, P0, R209, UR6, RZ ;  /* 0x00000006d1027c10 */ /* 0x000fc8000ff1e0ff */
[----:B------:R-:W-:-:S05]  /*1630*/  IADD3.X R3, R210, UR7, RZ, P0, !PT ;  /* 0x00000007d2037c10 */ /* 0x000fca00087fe4ff */
[----:B------:R0:W5:Y:S01]  /*1640*/  LDG.E R28, desc[UR60][R2.64] ;  /* 0x0000003c021c7981 */ /* 0x000162000c1e1900 */
[----:B------:R-:W-:Y:S05]  /*1650*/  BRA `(.L_x_2703) ;  /* 0x0000000000107947 */ /* 0x000fea0003800000 */
.L_x_2702:
[----:B------:R-:W-:Y:S05]  /*1660*/  @!P0 BRA `(.L_x_2703) ;  /* 0x00000000000c8947 */ /* 0x000fea0003800000 */
[----:B------:R-:W2:Y:S04]  /*1670*/  LDG.E R3, desc[UR60][R6.64] ;  /* 0x0000003c06037981 */ /* 0x000ea8000c1e1900 */
[----:B------:R-:W2:Y:S02]  /*1680*/  LDG.E R28, desc[UR60][R6.64+0x4] ;  /* 0x0000043c061c7981 */ /* 0x000ea4000c1e1900 */
[----:B--2---:R-:W-:-:S07]  /*1690*/  IMAD.IADD R28, R28, 0x1, -R3 ;  /* 0x000000011c1c7824 */ /* 0x004fce00078e0a03 */
.L_x_2703:
[----:B------:R-:W-:Y:S01]  /*16a0*/  ULDC.64 UR4, c[0x0][0xa10] ;  /* 0x0002840000047ab9 */ /* 0x000fe20000000a00 */
[----:B------:R-:W1:Y:S01]  /*16b0*/  LDC R6, c[0x0][0x448] ;  /* 0x00011200ff067b82 */ /* 0x000e620000000800 */
[----:B------:R-:W-:-:S04]  /*16c0*/  ISETP.NE.U32.AND P0, PT, RZ, UR4, PT ;  /* 0x00000004ff007c0c */ /* 0x000fc8000bf05070 */
[----:B------:R-:W-:Y:S01]  /*16d0*/  ISETP.NE.AND.EX P0, PT, RZ, UR5, PT, P0 ;  /* 0x00000005ff007c0c */ /* 0x000fe2000bf05300 */
[----:B------:R-:W-:-:S12]  /*16e0*/  ULDC.64 UR4, c[0x0][0xa30] ;  /* 0x00028c0000047ab9 */ /* 0x000fd80000000a00 */
[----:B0-----:R-:W0:Y:S02]  /*16f0*/  @P0 LDC.64 R2, c[0x0][0xa10] ;  /* 0x00028400ff020b82 */ /* 0x001e240000000a00 */
[----:B0-----:R-:W-:-:S05]  /*1700*/  @P0 IMAD.WIDE R2, R27, 0x4, R2 ;  /* 0x000000041b020825 */ /* 0x001fca00078e0202 */
[----:B------:R-:W2:Y:S04]  /*1710*/  @P0 LDG.E R0, desc[UR60][R2.64] ;  /* 0x0000003c02000981 */ /* 0x000ea8000c1e1900 */
[----:B------:R0:W2:Y:S01]  /*1720*/  @P0 LDG.E R7, desc[UR60][R2.64+0x4] ;  /* 0x0000043c02070981 */ /* 0x0000a2000c1e1900 */
[----:B------:R-:W-:Y:S01]  /*1730*/  ISETP.NE.U32.AND P1, PT, RZ, UR4, PT ;  /* 0x00000004ff007c0c */ /* 0x000fe2000bf25070 */
[----:B-----5:R-:W-:-:S03]  /*1740*/  IMAD.MOV.U32 R144, RZ, RZ, R28 ;  /* 0x000000ffff907224 */ /* 0x020fc600078e001c */
[----:B------:R-:W-:-:S13]  /*1750*/  ISETP.NE.AND.EX P1, PT, RZ, UR5, PT, P1 ;  /* 0x00000005ff007c0c */ /* 0x000fda000bf25310 */
[----:B------:R-:W-:-:S04]  /*1760*/  @P1 IADD3 R4, P2, R209, UR4, RZ ;  /* 0x00000004d1041c10 */ /* 0x000fc8000ff5e0ff */
[----:B------:R-:W-:-:S05]  /*1770*/  @P1 IADD3.X R5, R210, UR5, RZ, P2, !PT ;  /* 0x00000005d2051c10 */ /* 0x000fca00097fe4ff */
[----:B------:R3:W5:Y:S01]  /*1780*/  @P1 LDG.E R144, desc[UR60][R4.64] ;  /* 0x0000003c04901981 */ /* 0x000762000c1e1900 */
[----:B-1----:R-:W-:Y:S01]  /*1790*/  ISETP.NE.AND P1, PT, R6, 0x1, PT ;  /* 0x000000010600780c */ /* 0x002fe20003f25270 */
[----:B------:R-:W-:Y:S01]  /*17a0*/  IMAD.SHL.U32 R200, R25, 0x80, RZ ;  /* 0x0000008019c87824 */ /* 0x000fe200078e00ff */
[----:B------:R-:W-:Y:S01]  /*17b0*/  PLOP3.LUT P2, PT, PT, PT, PT, 0x80, 0x0 ;  /* 0x000000000000781c */ /* 0x000fe20003f4f070 */
[----:B------:R-:W-:Y:S02]  /*17c0*/  IMAD.IADD R9, R28, 0x1, -R9 ;  /* 0x000000011c097824 */ /* 0x000fe400078e0a09 */
[----:B0-----:R-:W-:Y:S02]  /*17d0*/  VIADD R2, R200, 0x7f ;  /* 0x0000007fc8027836 */ /* 0x001fe40000000000 */
[----:B------:R-:W-:-:S05]  /*17e0*/  IMAD.MOV R120, RZ, RZ, -R9 ;  /* 0x000000ffff787224 */ /* 0x000fca00078e0a09 */
[----:B------:R-:W-:Y:S01]  /*17f0*/  VIMNMX R120, RZ, R120, !PT ;  /* 0x00000078ff787248 */ /* 0x000fe20007fe0100 */
[----:B------:R-:W0:Y:S08]  /*1800*/  @P1 LDC R11, c[0x0][0x44c] ;  /* 0x00011300ff0b1b82 */ /* 0x000e300000000800 */
[----:B------:R-:W1:Y:S01]  /*1810*/  @P1 LDC R3, c[0x0][0x450] ;  /* 0x00011400ff031b82 */ /* 0x000e620000000800 */
[----:B--2---:R-:W-:-:S02]  /*1820*/  @P0 IMAD.IADD R24, R7, 0x1, -R0 ;  /* 0x0000000107180824 */ /* 0x004fc400078e0a00 */
[----:B0-----:R-:W-:-:S04]  /*1830*/  @P1 IMAD.HI.U32 R0, R2, R11, RZ ;  /* 0x0000000b02001227 */ /* 0x001fc800078e00ff */
[----:B------:R-:W-:Y:S01]  /*1840*/  IMAD.IADD R202, R9, 0x1, R24 ;  /* 0x0000000109ca7824 */ /* 0x000fe200078e0218 */
[----:B-1----:R-:W-:-:S03]  /*1850*/  @P1 SHF.R.U32.HI R2, RZ, R3, R0 ;  /* 0x00000003ff021219 */ /* 0x002fc60000011600 */
[C---:B------:R-:W-:Y:S01]  /*1860*/  VIADD R0, R202.reuse, 0x7f ;  /* 0x0000007fca007836 */ /* 0x040fe20000000000 */
[----:B------:R-:W-:-:S04]  /*1870*/  IADD3 R149, R202, 0x80, -R201 ;  /* 0x00000080ca957810 */ /* 0x000fc80007ffe8c9 */
[----:B------:R-:W-:Y:S01]  /*1880*/  SHF.R.S32.HI R3, RZ, 0x1f, R0 ;  /* 0x0000001fff037819 */ /* 0x000fe20000011400 */
[----:B------:R-:W-:-:S03]  /*1890*/  IMAD.IADD R2, R149, 0x1, R2 ;  /* 0x0000000195027824 */ /* 0x000fc600078e0202 */
[----:B------:R-:W-:Y:S02]  /*18a0*/  LEA.HI R3, R3, R0, RZ, 0x7 ;  /* 0x0000000003037211 */ /* 0x000fe400078f38ff */
[----:B---3--:R-:W-:Y:S02]  /*18b0*/  SHF.R.S32.HI R5, RZ, 0x1f, R2 ;  /* 0x0000001fff057819 */ /* 0x008fe40000011402 */
[----:B------:R-:W-:Y:S02]  /*18c0*/  SHF.R.S32.HI R150, RZ, 0x7, R3 ;  /* 0x00000007ff967819 */ /* 0x000fe40000011403 */
[----:B------:R-:W-:-:S04]  /*18d0*/  LEA.HI R5, R5, R2, RZ, 0x7 ;  /* 0x0000000205057211 */ /* 0x000fc800078f38ff */
[----:B------:R-:W-:-:S04]  /*18e0*/  SHF.R.S32.HI R5, RZ, 0x7, R5 ;  /* 0x00000007ff057819 */ /* 0x000fc80000011405 */
[----:B------:R-:W-:-:S05]  /*18f0*/  VIMNMX R5, R150, R5, PT ;  /* 0x0000000596057248 */ /* 0x000fca0003fe0100 */
[----:B------:R-:W-:-:S05]  /*1900*/  IMAD R5, R5, 0x80, -R9 ;  /* 0x0000008005057824 */ /* 0x000fca00078e0a09 */
[----:B------:R-:W-:-:S04]  /*1910*/  VIMNMX R5, R5, R24, PT ;  /* 0x0000001805057248 */ /* 0x000fc80003fe0100 */
        /* <DEDUP_REMOVED lines=29> */
.L_x_2706:
[----:B------:R-:W-:Y:S05]  /*1af0*/  BSYNC B6 ;  /* 0x0000000000067941 */ /* 0x000fea0003800000 */
.L_x_2705:
        /* <DEDUP_REMOVED lines=20> */
.L_x_2708:
[----:B------:R-:W-:Y:S05]  /*1c40*/  BSYNC B6 ;  /* 0x0000000000067941 */ /* 0x000fea0003800000 */
.L_x_2707:
[----:B------:R-:W-:Y:S01]  /*1c50*/  ULDC.64 UR4, c[0x0][0x9f8] ;  /* 0x00027e0000047ab9 */ /* 0x000fe20000000a00 */
[----:B------:R-:W2:Y:S01]  /*1c60*/  LDL.LU R20, [R1+0x20] ;  /* 0x0000200001147983 */ /* 0x000ea20000300800 */
[----:B------:R-:W-:Y:S01]  /*1c70*/  ISETP.NE.U32.AND P0, PT, RZ, UR4, PT ;  /* 0x00000004ff007c0c */ /* 0x000fe2000bf05070 */
[----:B------:R-:W0:Y:S01]  /*1c80*/  LDC.64 R128, c[0x0][0x300] ;  /* 0x0000c000ff807b82 */ /* 0x000e220000000a00 */
[----:B------:R-:W-:Y:S01]  /*1c90*/  SHF.R.S32.HI R8, RZ, 0x1f, R26 ;  /* 0x0000001fff087819 */ /* 0x000fe2000001141a */
[----:B------:R-:W-:Y:S01]  /*1ca0*/  IMAD.IADD R117, R117, 0x1, R28 ;  /* 0x0000000175757824 */ /* 0x000fe200078e021c */
[----:B------:R-:W-:Y:S01]  /*1cb0*/  ISETP.NE.AND.EX P0, PT, RZ, UR5, PT, P0 ;  /* 0x00000005ff007c0c */ /* 0x000fe2000bf05300 */
[C---:B------:R-:W-:Y:S01]  /*1cc0*/  VIADD R3, R18.reuse, 0xa0 ;  /* 0x000000a012037836 */ /* 0x040fe20000000000 */
[----:B------:R-:W-:Y:S01]  /*1cd0*/  ULDC.64 UR6, c[0x0][0x330] ;  /* 0x0000cc0000067ab9 */ /* 0x000fe20000000a00 */
[C---:B------:R-:W-:Y:S01]  /*1ce0*/  VIADD R0, R18.reuse, 0x80 ;  /* 0x0000008012007836 */ /* 0x040fe20000000000 */
[----:B------:R-:W-:Y:S01]  /*1cf0*/  SHF.R.S32.HI R19, RZ, 0x1f, R18 ;  /* 0x0000001fff137819 */ /* 0x000fe20000011412 */
[----:B------:R-:W-:Y:S01]  /*1d00*/  VIADD R91, R18, 0x60 ;  /* 0x00000060125b7836 */ /* 0x000fe20000000000 */
[----:B------:R-:W1:Y:S07]  /*1d10*/  LDC.64 R28, c[0x0][0x408] ;  /* 0x00010200ff1c7b82 */ /* 0x000e6e0000000a00 */
[----:B------:R-:W-:Y:S01]  /*1d20*/  @P0 IADD3 R4, P1, R209, UR4, RZ ;  /* 0x00000004d1040c10 */ /* 0x000fe2000ff3e0ff */
[----:B------:R-:W-:Y:S01]  /*1d30*/  ULDC UR4, c[0x0][0x2f4] ;  /* 0x0000bd0000047ab9 */ /* 0x000fe20000000800 */
[----:B------:R-:W3:Y:S02]  /*1d40*/  LDC R119, c[0x0][0x3f4] ;  /* 0x0000fd00ff777b82 */ /* 0x000ee40000000800 */
[----:B------:R-:W-:-:S05]  /*1d50*/  @P0 IADD3.X R5, R210, UR5, RZ, P1, !PT ;  /* 0x00000005d2050c10 */ /* 0x000fca0008ffe4ff */
[----:B------:R4:W2:Y:S01]  /*1d60*/  @P0 LDG.E R27, desc[UR60][R4.64] ;  /* 0x0000003c041b0981 */ /* 0x0008a2000c1e1900 */
[----:B------:R-:W-:Y:S01]  /*1d70*/  ISETP.GE.AND P1, PT, R186, UR4, PT ;  /* 0x00000004ba007c0c */ /* 0x000fe2000bf26270 */
[----:B------:R-:W-:Y:S01]  /*1d80*/  IMAD R7, R8, UR6, RZ ;  /* 0x0000000608077c24 */ /* 0x000fe2000f8e02ff */
[----:B------:R-:W-:Y:S01]  /*1d90*/  ISETP.GE.AND P2, PT, R3, UR4, PT ;  /* 0x0000000403007c0c */ /* 0x000fe2000bf46270 */
[----:B------:R-:W-:Y:S01]  /*1da0*/  IMAD.WIDE.U32 R94, R26, UR6, R18 ;  /* 0x000000061a5e7c25 */ /* 0x000fe2000f8e0012 */
[----:B------:R-:W-:Y:S01]  /*1db0*/  ISETP.GE.AND P0, PT, R18, UR4, PT ;  /* 0x0000000412007c0c */ /* 0x000fe2000bf06270 */
[----:B------:R-:W3:Y:S01]  /*1dc0*/  S2R R151, SR_TID.X ;  /* 0x0000000000977919 */ /* 0x000ee20000002100 */
[----:B------:R-:W-:Y:S01]  /*1dd0*/  SHF.R.S32.HI R3, RZ, 0x1f, R117 ;  /* 0x0000001fff037819 */ /* 0x000fe20000011475 */
[----:B------:R-:W-:Y:S01]  /*1de0*/  IMAD R7, R26, UR7, R7 ;  /* 0x000000071a077c24 */ /* 0x000fe2000f8e0207 */
[----:B------:R-:W-:Y:S01]  /*1df0*/  ISETP.GE.AND P3, PT, R0, UR4, PT ;  /* 0x0000000400007c0c */ /* 0x000fe2000bf66270 */
[----:B------:R-:W-:Y:S01]  /*1e00*/  ULDC.64 UR6, c[0x0][0xa08] ;  /* 0x0002820000067ab9 */ /* 0x000fe20000000a00 */
[----:B----4-:R-:W-:Y:S01]  /*1e10*/  SEL R4, RZ, 0xffffffff, P1 ;  /* 0xffffffffff047807 */ /* 0x010fe20000800000 */
[-C--:B0-----:R-:W-:Y:S01]  /*1e20*/  IMAD R10, R3, R128.reuse, RZ ;  /* 0x00000080030a7224 */ /* 0x081fe200078e02ff */
[----:B------:R-:W-:Y:S01]  /*1e30*/  SEL R0, RZ, 0x1, P0 ;  /* 0x00000001ff007807 */ /* 0x000fe20000000000 */
[----:B------:R-:W-:Y:S01]  /*1e40*/  IMAD.IADD R95, R95, 0x1, R7 ;  /* 0x000000015f5f7824 */ /* 0x000fe200078e0207 */
[----:B------:R-:W-:Y:S01]  /*1e50*/  ISETP.GE.AND P0, PT, R187, UR4, PT ;  /* 0x00000004bb007c0c */ /* 0x000fe2000bf06270 */
[----:B------:R-:W-:Y:S01]  /*1e60*/  IMAD.SHL.U32 R5, R4, 0x2, RZ ;  /* 0x0000000204057824 */ /* 0x000fe200078e00ff */
[----:B------:R-:W-:Y:S01]  /*1e70*/  ISETP.GE.AND P1, PT, R91, UR4, PT ;  /* 0x000000045b007c0c */ /* 0x000fe2000bf26270 */
[----:B------:R-:W-:Y:S01]  /*1e80*/  IMAD R9, R117, R129, R10 ;  /* 0x0000008175097224 */ /* 0x000fe200078e020a */
[----:B------:R-:W-:Y:S01]  /*1e90*/  SEL R7, RZ, 0x4, P0 ;  /* 0x00000004ff077807 */ /* 0x000fe20000000000 */
[----:B------:R-:W-:Y:S01]  /*1ea0*/  ULDC.64 UR4, c[0x0][0x308] ;  /* 0x0000c20000047ab9 */ /* 0x000fe20000000a00 */
[----:B------:R-:W-:Y:S01]  /*1eb0*/  LOP3.LUT R0, R5, 0x2, R0, 0xe2, !PT ;  /* 0x0000000205007812 */ /* 0x000fe200078ee200 */
[----:B------:R-:W-:Y:S01]  /*1ec0*/  IMAD.WIDE.U32 R4, R117, R128, RZ ;  /* 0x0000008075047225 */ /* 0x000fe200078e00ff */
[----:B------:R-:W-:-:S02]  /*1ed0*/  SEL R6, RZ, 0x8, P1 ;  /* 0x00000008ff067807 */ /* 0x000fc40000800000 */
[----:B------:R-:W-:Y:S01]  /*1ee0*/  SEL R11, RZ, 0x10, P3 ;  /* 0x00000010ff0b7807 */ /* 0x000fe20001800000 */
[----:B------:R-:W-:Y:S01]  /*1ef0*/  IMAD.IADD R5, R5, 0x1, R9 ;  /* 0x0000000105057824 */ /* 0x000fe200078e0209 */
[----:B------:R-:W-:Y:S01]  /*1f00*/  LOP3.LUT R0, R6, R0, R7, 0xfe, !PT ;  /* 0x0000000006007212 */ /* 0x000fe200078efe07 */
[----:B------:R-:W-:Y:S01]  /*1f10*/  IMAD R7, R8, UR4, RZ ;  /* 0x0000000408077c24 */ /* 0x000fe2000f8e02ff */
[----:B------:R-:W-:Y:S01]  /*1f20*/  ISETP.NE.U32.AND P0, PT, RZ, UR6, PT ;  /* 0x00000006ff007c0c */ /* 0x000fe2000bf05070 */
[-C--:B-1----:R-:W-:Y:S01]  /*1f30*/  IMAD.WIDE.U32 R98, R184, R28.reuse, R18 ;  /* 0x0000001cb8627225 */ /* 0x082fe200078e0012 */
[----:B------:R-:W-:Y:S02]  /*1f40*/  LOP3.LUT R11, R0, R11, RZ, 0xfc, !PT ;  /* 0x0000000b000b7212 */ /* 0x000fe400078efcff */
[----:B------:R-:W-:Y:S01]  /*1f50*/  ISETP.NE.AND.EX P0, PT, RZ, UR7, PT, P0 ;  /* 0x00000007ff007c0c */ /* 0x000fe2000bf05300 */
[C---:B------:R-:W-:Y:S01]  /*1f60*/  IMAD R9, R26.reuse, UR5, R7 ;  /* 0x000000051a097c24 */ /* 0x040fe2000f8e0207 */
[----:B------:R-:W-:Y:S01]  /*1f70*/  SHF.R.S32.HI R146, RZ, 0x1f, R184 ;  /* 0x0000001fff927819 */ /* 0x000fe200000114b8 */
[----:B------:R-:W-:Y:S01]  /*1f80*/  IMAD.WIDE.U32 R6, R26, UR4, R4 ;  /* 0x000000041a067c25 */ /* 0x000fe2000f8e0004 */
[----:B------:R-:W-:Y:S01]  /*1f90*/  ULDC.64 UR4, c[0x0][0x310] ;  /* 0x0000c40000047ab9 */ /* 0x000fe20000000a00 */
[----:B------:R-:W0:Y:S01]  /*1fa0*/  LDC.64 R4, c[0x0][0x3f8] ;  /* 0x0000fe00ff047b82 */ /* 0x000e220000000a00 */
[--C-:B------:R-:W-:Y:S01]  /*1fb0*/  SHF.R.S32.HI R23, RZ, 0x1f, R22.reuse ;  /* 0x0000001fff177819 */ /* 0x100fe20000011416 */
[----:B------:R-:W-:Y:S01]  /*1fc0*/  IMAD.IADD R7, R7, 0x1, R9 ;  /* 0x0000000107077824 */ /* 0x000fe200078e0209 */
[-C--:B---3--:R-:W-:Y:S01]  /*1fd0*/  ISETP.GE.AND P4, PT, R187, R119.reuse, PT ;  /* 0x00000077bb00720c */ /* 0x088fe20003f86270 */
[-C--:B------:R-:W-:Y:S01]  /*1fe0*/  IMAD R8, R146, R28.reuse, RZ ;  /* 0x0000001c92087224 */ /* 0x080fe200078e02ff */
[----:B------:R-:W-:Y:S01]  /*1ff0*/  ISETP.GE.AND P1, PT, R186, R119, PT ;  /* 0x00000077ba00720c */ /* 0x000fe20003f26270 */
[----:B------:R-:W-:Y:S01]  /*2000*/  IMAD.WIDE.U32 R96, R184, R28, R22 ;  /* 0x0000001cb8607225 */ /* 0x000fe200078e0016 */
[----:B------:R-:W-:-:S02]  /*2010*/  LOP3.LUT P3, RZ, R225, 0x4, RZ, 0xc0, !PT ;  /* 0x00000004e1ff7812 */ /* 0x000fc4000786c0ff */
[----:B------:R-:W-:Y:S01]  /*2020*/  SHF.L.U64.HI R126, R128, 0x7, R129 ;  /* 0x00000007807e7819 */ /* 0x000fe20000010281 */
[----:B------:R-:W-:Y:S01]  /*2030*/  IMAD R13, R184, R29, R8 ;  /* 0x0000001db80d7224 */ /* 0x000fe200078e0208 */
[----:B------:R-:W-:Y:S01]  /*2040*/  SHF.L.U64.HI R30, R28, 0x6, R29 ;  /* 0x000000061c1e7819 */ /* 0x000fe2000001021d */
[----:B------:R-:W-:Y:S01]  /*2050*/  IMAD.MOV.U32 R121, RZ, RZ, 0x20 ;  /* 0x00000020ff797424 */ /* 0x000fe200078e00ff */
[----:B------:R-:W-:Y:S01]  /*2060*/  SHF.R.S32.HI R147, RZ, 0x1f, R214 ;  /* 0x0000001fff937819 */ /* 0x000fe200000114d6 */
[----:B------:R-:W-:Y:S01]  /*2070*/  IMAD.IADD R97, R97, 0x1, R13 ;  /* 0x0000000161617824 */ /* 0x000fe200078e020d */
[----:B------:R-:W-:Y:S01]  /*2080*/  LEA.HI R151, R151, 0x8, RZ, 0x19 ;  /* 0x0000000897977811 */ /* 0x000fe200078fc8ff */
[----:B------:R-:W-:Y:S01]  /*2090*/  IMAD.IADD R99, R13, 0x1, R99 ;  /* 0x000000010d637824 */ /* 0x000fe200078e0263 */
[----:B------:R-:W-:Y:S01]  /*20a0*/  SEL R121, R121, 0xffffffe0, !P3 ;  /* 0xffffffe079797807 */ /* 0x000fe20005800000 */
[----:B-----5:R-:W-:-:S04]  /*20b0*/  IMAD.WIDE.U32 R96, R144, R28, R96 ;  /* 0x0000001c90607225 */ /* 0x020fc800078e0060 */
[----:B------:R-:W-:Y:S01]  /*20c0*/  IMAD.WIDE.U32 R98, R144, R28, R98 ;  /* 0x0000001c90627225 */ /* 0x000fe200078e0062 */
[----:B0-----:R-:W-:-:S03]  /*20d0*/  SHF.L.U64.HI R127, R4, 0x7, R5 ;  /* 0x00000007047f7819 */ /* 0x001fc60000010205 */
[----:B------:R-:W-:Y:S01]  /*20e0*/  IMAD.WIDE.U32 R100, R184, R4, R22 ;  /* 0x00000004b8647225 */ /* 0x000fe200078e0016 */
[----:B------:R-:W-:-:S03]  /*20f0*/  SHF.L.U64.HI R104, R4, 0x6, R5 ;  /* 0x0000000604687819 */ /* 0x000fc60000010205 */
[----:B------:R-:W-:-:S04]  /*2100*/  IMAD.WIDE.U32 R102, R184, R4, R18 ;  /* 0x00000004b8667225 */ /* 0x000fc800078e0012 */
[C---:B------:R-:W-:Y:S02]  /*2110*/  IMAD.SHL.U32 R31, R128.reuse, 0x80, RZ ;  /* 0x00000080801f7824 */ /* 0x040fe400078e00ff */
[----:B------:R-:W-:Y:S02]  /*2120*/  IMAD.SHL.U32 R132, R128, 0x40, RZ ;  /* 0x0000004080847824 */ /* 0x000fe400078e00ff */
[----:B------:R-:W-:Y:S01]  /*2130*/  IMAD.SHL.U32 R105, R4, 0x40, RZ ;  /* 0x0000004004697824 */ /* 0x000fe200078e00ff */
[----:B--2---:R-:W-:-:S04]  /*2140*/  LOP3.LUT R20, R20, 0xfffffffe, RZ, 0xc0, !PT ;  /* 0xfffffffe14147812 */ /* 0x004fc800078ec0ff */
[----:B------:R-:W-:-:S05]  /*2150*/  @P4 LOP3.LUT R20, R20, 0x1, RZ, 0xfc, !PT ;  /* 0x0000000114144812 */ /* 0x000fca00078efcff */
[----:B------:R0:W-:Y:S01]  /*2160*/  STL [R1+0x20], R20 ;  /* 0x0000201401007387 */ /* 0x0001e20000100800 */
[----:B------:R-:W-:Y:S02]  /*2170*/  SHF.R.S32.HI R0, RZ, 0x1f, R27 ;  /* 0x0000001fff007819 */ /* 0x000fe4000001141b */
[----:B------:R-:W-:Y:S02]  /*2180*/  SEL R9, R27, RZ, !P0 ;  /* 0x000000ff1b097207 */ /* 0x000fe40004000000 */
[----:B------:R-:W-:-:S03]  /*2190*/  SEL R0, R0, RZ, !P0 ;  /* 0x000000ff00007207 */ /* 0x000fc60004000000 */
[----:B------:R-:W-:-:S04]  /*21a0*/  IMAD.WIDE.U32 R92, R9, UR4, R6 ;  /* 0x00000004095c7c25 */ /* 0x000fc8000f8e0006 */
[----:B------:R-:W-:Y:S02]  /*21b0*/  IMAD R10, R0, UR4, RZ ;  /* 0x00000004000a7c24 */ /* 0x000fe4000f8e02ff */
[----:B------:R-:W-:-:S04]  /*21c0*/  IMAD.WIDE.U32 R6, R184, R128, R18 ;  /* 0x00000080b8067225 */ /* 0x000fc800078e0012 */
[----:B------:R-:W-:Y:S01]  /*21d0*/  IMAD R89, R9, UR5, R10 ;  /* 0x0000000509597c24 */ /* 0x000fe2000f8e020a */
[----:B------:R-:W-:Y:S01]  /*21e0*/  ULDC.64 UR4, c[0x0][0x338] ;  /* 0x0000ce0000047ab9 */ /* 0x000fe20000000a00 */
[----:B------:R-:W-:Y:S01]  /*21f0*/  IMAD R10, R146, R128, RZ ;  /* 0x00000080920a7224 */ /* 0x000fe200078e02ff */
[----:B------:R-:W-:Y:S01]  /*2200*/  IADD3 R90, P0, R92, R6, RZ ;  /* 0x000000065c5a7210 */ /* 0x000fe20007f1e0ff */
[----:B------:R-:W-:Y:S02]  /*2210*/  IMAD.IADD R89, R93, 0x1, R89 ;  /* 0x000000015d597824 */ /* 0x000fe400078e0259 */
[----:B------:R-:W-:Y:S01]  /*2220*/  IMAD R10, R184, R129, R10 ;  /* 0x00000081b80a7224 */ /* 0x000fe200078e020a */
[----:B------:R-:W-:Y:S01]  /*2230*/  SHF.L.U64.HI R129, R128, 0x6, R129 ;  /* 0x0000000680817819 */ /* 0x000fe20000010281 */
[----:B------:R-:W-:Y:S01]  /*2240*/  IMAD R0, R0, UR4, RZ ;  /* 0x0000000400007c24 */ /* 0x000fe2000f8e02ff */
[----:B------:R-:W-:Y:S01]  /*2250*/  SHF.L.U64.HI R128, R28, 0x7, R29 ;  /* 0x000000071c807819 */ /* 0x000fe2000001021d */
[----:B------:R-:W-:Y:S01]  /*2260*/  IMAD.WIDE.U32 R94, R9, UR4, R94 ;  /* 0x00000004095e7c25 */ /* 0x000fe2000f8e005e */
[----:B------:R-:W-:-:S02]  /*2270*/  IADD3.X R88, R89, R7, R10, P0, !PT ;  /* 0x0000000759587210 */ /* 0x000fc400007fe40a */
[----:B------:R-:W-:Y:S01]  /*2280*/  ISETP.GE.AND P0, PT, R18, R119, PT ;  /* 0x000000771200720c */ /* 0x000fe20003f06270 */
[----:B------:R-:W-:Y:S01]  /*2290*/  IMAD R33, R9, UR5, R0 ;  /* 0x0000000509217c24 */ /* 0x000fe2000f8e0200 */
[C---:B------:R-:W-:Y:S01]  /*22a0*/  SEL R9, R119.reuse, RZ, P1 ;  /* 0x000000ff77097207 */ /* 0x040fe20000800000 */
[----:B------:R-:W-:Y:S01]  /*22b0*/  IMAD R0, R146, R4, RZ ;  /* 0x0000000492007224 */ /* 0x000fe200078e02ff */
[----:B------:R-:W-:-:S03]  /*22c0*/  SEL R7, R119, RZ, P0 ;  /* 0x000000ff77077207 */ /* 0x000fc60000000000 */
[----:B------:R-:W-:Y:S01]  /*22d0*/  IMAD R13, R184, R5, R0 ;  /* 0x00000005b80d7224 */ /* 0x000fe200078e0200 */
[----:B------:R-:W-:Y:S01]  /*22e0*/  SEL R0, R119, RZ, P4 ;  /* 0x000000ff77007207 */ /* 0x000fe20002000000 */
[----:B------:R-:W-:Y:S01]  /*22f0*/  IMAD.IADD R7, R18, 0x1, R7 ;  /* 0x0000000112077824 */ /* 0x000fe200078e0207 */
[----:B------:R-:W-:Y:S01]  /*2300*/  IADD3 R116, P4, R184, R117, RZ ;  /* 0x00000075b8747210 */ /* 0x000fe20007f9e0ff */
[----:B------:R-:W-:Y:S02]  /*2310*/  IMAD.IADD R9, R186, 0x1, R9 ;  /* 0x00000001ba097824 */ /* 0x000fe400078e0209 */
[----:B------:R-:W-:Y:S01]  /*2320*/  IMAD.IADD R8, R187, 0x1, R0 ;  /* 0x00000001bb087824 */ /* 0x000fe200078e0200 */
[----:B------:R-:W-:Y:S01]  /*2330*/  SHF.R.S32.HI R0, RZ, 0x1f, R7 ;  /* 0x0000001fff007819 */ /* 0x000fe20000011407 */
[----:B------:R-:W-:Y:S01]  /*2340*/  IMAD.IADD R101, R101, 0x1, R13 ;  /* 0x0000000165657824 */ /* 0x000fe200078e020d */
[----:B------:R-:W-:Y:S01]  /*2350*/  SHF.R.S32.HI R6, RZ, 0x1f, R9 ;  /* 0x0000001fff067819 */ /* 0x000fe20000011409 */
[----:B------:R-:W-:Y:S01]  /*2360*/  IMAD.IADD R103, R13, 0x1, R103 ;  /* 0x000000010d677824 */ /* 0x000fe200078e0267 */
[----:B------:R-:W-:Y:S01]  /*2370*/  SHF.R.S32.HI R15, RZ, 0x1f, R8 ;  /* 0x0000001fff0f7819 */ /* 0x000fe20000011408 */
[----:B------:R-:W-:Y:S01]  /*2380*/  IMAD.WIDE.U32 R100, R144, R4, R100 ;  /* 0x0000000490647225 */ /* 0x000fe200078e0064 */
[----:B------:R-:W-:-:S02]  /*2390*/  LEA.HI R14, R0, R7, RZ, 0x3 ;  /* 0x00000007000e7211 */ /* 0x000fc400078f18ff */
[----:B------:R-:W-:Y:S01]  /*23a0*/  LEA.HI R0, R0, R7, RZ, 0x6 ;  /* 0x0000000700007211 */ /* 0x000fe200078f30ff */
[----:B------:R-:W-:Y:S01]  /*23b0*/  IMAD.WIDE.U32 R102, R144, R4, R102 ;  /* 0x0000000490667225 */ /* 0x000fe200078e0066 */
[CC--:B------:R-:W-:Y:S02]  /*23c0*/  LEA.HI R12, R15.reuse, R8.reuse, RZ, 0x3 ;  /* 0x000000080f0c7211 */ /* 0x0c0fe400078f18ff */
[----:B------:R-:W-:Y:S01]  /*23d0*/  LEA.HI R15, R15, R8, RZ, 0x6 ;  /* 0x000000080f0f7211 */ /* 0x000fe200078f30ff */
[----:B------:R-:W-:Y:S01]  /*23e0*/  IMAD.SHL.U32 R0, R0, 0x80, RZ ;  /* 0x0000008000007824 */ /* 0x000fe200078e00ff */
[CC--:B------:R-:W-:Y:S01]  /*23f0*/  LEA.HI R13, R6.reuse, R9.reuse, RZ, 0x3 ;  /* 0x00000009060d7211 */ /* 0x0c0fe200078f18ff */
[----:B------:R-:W-:Y:S01]  /*2400*/  IMAD.SHL.U32 R119, R119, 0x2, RZ ;  /* 0x0000000277777824 */ /* 0x000fe200078e00ff */
[----:B------:R-:W-:Y:S01]  /*2410*/  LEA.HI R6, R6, R9, RZ, 0x6 ;  /* 0x0000000906067211 */ /* 0x000fe200078f30ff */
[----:B------:R-:W-:Y:S01]  /*2420*/  IMAD.SHL.U32 R10, R15, 0x80, RZ ;  /* 0x000000800f0a7824 */ /* 0x000fe200078e00ff */
[----:B------:R-:W-:Y:S01]  /*2430*/  LOP3.LUT R7, R196, 0x38, R14, 0xf8, !PT ;  /* 0x00000038c4077812 */ /* 0x000fe200078ef80e */
[----:B------:R-:W-:Y:S01]  /*2440*/  IMAD.X R117, R3, 0x1, R146, P4 ;  /* 0x0000000103757824 */ /* 0x000fe200020e0692 */
[----:B------:R-:W-:Y:S01]  /*2450*/  LOP3.LUT R15, R195, 0x38, R14, 0xf8, !PT ;  /* 0x00000038c30f7812 */ /* 0x000fe200078ef80e */
[----:B------:R-:W-:Y:S01]  /*2460*/  IMAD.SHL.U32 R8, R6, 0x80, RZ ;  /* 0x0000008006087824 */ /* 0x000fe200078e00ff */
[----:B------:R-:W-:-:S02]  /*2470*/  LOP3.LUT R0, R0, 0xffffe000, RZ, 0xc0, !PT ;  /* 0xffffe00000007812 */ /* 0x000fc400078ec0ff */
[----:B------:R-:W-:Y:S02]  /*2480*/  LOP3.LUT R6, R7, R198, RZ, 0x3c, !PT ;  /* 0x000000c607067212 */ /* 0x000fe400078e3cff */
[----:B------:R-:W-:Y:S01]  /*2490*/  LOP3.LUT R15, R15, R232, RZ, 0x3c, !PT ;  /* 0x000000e80f0f7212 */ /* 0x000fe200078e3cff */
[----:B------:R-:W-:Y:S01]  /*24a0*/  IMAD R143, R197, 0x200, R0 ;  /* 0x00000200c58f7824 */ /* 0x000fe200078e0200 */
[----:B------:R-:W-:Y:S02]  /*24b0*/  SHF.R.S32.HI R7, RZ, 0x1f, R144 ;  /* 0x0000001fff077819 */ /* 0x000fe40000011490 */
[----:B------:R-:W-:Y:S01]  /*24c0*/  IADD3 R141, R15, R0, R199 ;  /* 0x000000000f8d7210 */ /* 0x000fe20007ffe0c7 */
[----:B------:R-:W-:Y:S01]  /*24d0*/  IMAD.IADD R143, R143, 0x1, R6 ;  /* 0x000000018f8f7824 */ /* 0x000fe200078e0206 */
[----:B------:R-:W-:Y:S01]  /*24e0*/  LOP3.LUT R21, R196, 0x38, R12, 0xf8, !PT ;  /* 0x00000038c4157812 */ /* 0x000fe200078ef80c */
[C---:B------:R-:W-:Y:S01]  /*24f0*/  IMAD R0, R7.reuse, R28, RZ ;  /* 0x0000001c07007224 */ /* 0x040fe200078e02ff */
[----:B------:R-:W-:Y:S01]  /*2500*/  LOP3.LUT R10, R10, 0xffffe000, RZ, 0xc0, !PT ;  /* 0xffffe0000a0a7812 */ /* 0x000fe200078ec0ff */
[----:B------:R-:W-:Y:S01]  /*2510*/  IMAD R7, R7, R4, RZ ;  /* 0x0000000407077224 */ /* 0x000fe200078e02ff */
[----:B------:R-:W-:-:S02]  /*2520*/  LOP3.LUT R21, R21, R198, RZ, 0x3c, !PT ;  /* 0x000000c615157212 */ /* 0x000fc400078e3cff */
[--C-:B------:R-:W-:Y:S01]  /*2530*/  LOP3.LUT R9, R196, 0x38, R13.reuse, 0xf8, !PT ;  /* 0x00000038c4097812 */ /* 0x100fe200078ef80d */
[----:B------:R-:W-:Y:S01]  /*2540*/  IMAD R140, R197, 0x200, R10 ;  /* 0x00000200c58c7824 */ /* 0x000fe200078e020a */
[C---:B------:R-:W-:Y:S01]  /*2550*/  LOP3.LUT R25, R195.reuse, 0x38, R13, 0xf8, !PT ;  /* 0x00000038c3197812 */ /* 0x040fe200078ef80d */
[----:B------:R-:W-:Y:S01]  /*2560*/  IMAD R7, R144, R5, R7 ;  /* 0x0000000590077224 */ /* 0x000fe200078e0207 */
[----:B------:R-:W-:Y:S01]  /*2570*/  LOP3.LUT R5, R196, 0x18, R18, 0xf8, !PT ;  /* 0x00000018c4057812 */ /* 0x000fe200078ef812 */
[----:B------:R-:W-:Y:S01]  /*2580*/  IMAD.IADD R140, R140, 0x1, R21 ;  /* 0x000000018c8c7824 */ /* 0x000fe200078e0215 */
[----:B------:R-:W-:Y:S01]  /*2590*/  LOP3.LUT R8, R8, 0xffffe000, RZ, 0xc0, !PT ;  /* 0xffffe00008087812 */ /* 0x000fe200078ec0ff */
[----:B------:R-:W-:Y:S01]  /*25a0*/  IMAD R21, R144, R29, R0 ;  /* 0x0000001d90157224 */ /* 0x000fe200078e0200 */
[----:B------:R-:W-:Y:S01]  /*25b0*/  LOP3.LUT R27, R195, 0x38, R12, 0xf8, !PT ;  /* 0x00000038c31b7812 */ /* 0x000fe200078ef80c */
[----:B------:R-:W-:Y:S01]  /*25c0*/  IMAD.SHL.U32 R29, R28, 0x80, RZ ;  /* 0x000000801c1d7824 */ /* 0x000fe200078e00ff */
[-C--:B------:R-:W-:Y:S01]  /*25d0*/  LOP3.LUT R26, R5, R198.reuse, RZ, 0x3c, !PT ;  /* 0x000000c6051a7212 */ /* 0x080fe200078e3cff */
[----:B------:R-:W-:Y:S01]  /*25e0*/  IMAD R142, R197, 0x200, R8 ;  /* 0x00000200c58e7824 */ /* 0x000fe200078e0208 */
[----:B------:R-:W-:Y:S01]  /*25f0*/  SEL R0, RZ, 0x20, P2 ;  /* 0x00000020ff007807 */ /* 0x000fe20001000000 */
[----:B0-----:R-:W-:Y:S01]  /*2600*/  IMAD.IADD R20, R101, 0x1, R7 ;  /* 0x0000000165147824 */ /* 0x001fe200078e0207 */
[----:B------:R-:W-:Y:S01]  /*2610*/  LOP3.LUT R9, R9, R198, RZ, 0x3c, !PT ;  /* 0x000000c609097212 */ /* 0x000fe200078e3cff */
[----:B------:R-:W-:Y:S01]  /*2620*/  IMAD R26, R197, 0x200, R26 ;  /* 0x00000200c51a7824 */ /* 0x000fe200078e021a */
[-C--:B------:R-:W-:Y:S01]  /*2630*/  LOP3.LUT R25, R25, R232.reuse, RZ, 0x3c, !PT ;  /* 0x000000e819197212 */ /* 0x080fe200078e3cff */
[----:B------:R-:W-:Y:S01]  /*2640*/  IMAD.IADD R15, R7, 0x1, R103 ;  /* 0x00000001070f7824 */ /* 0x000fe200078e0267 */
[----:B------:R-:W-:Y:S01]  /*2650*/  LOP3.LUT R27, R27, R232, RZ, 0x3c, !PT ;  /* 0x000000e81b1b7212 */ /* 0x000fe200078e3cff */
[----:B------:R-:W-:Y:S01]  /*2660*/  IMAD.IADD R142, R142, 0x1, R9 ;  /* 0x000000018e8e7824 */ /* 0x000fe200078e0209 */
[----:B------:R-:W-:Y:S01]  /*2670*/  SHF.R.S32.HI R111, RZ, 0x3, R14 ;  /* 0x00000003ff6f7819 */ /* 0x000fe2000001140e */
[----:B------:R-:W-:Y:S01]  /*2680*/  IMAD.SHL.U32 R28, R28, 0x40, RZ ;  /* 0x000000401c1c7824 */ /* 0x000fe200078e00ff */
[----:B------:R-:W-:Y:S01]  /*2690*/  SHF.R.S32.HI R110, RZ, 0x3, R13 ;  /* 0x00000003ff6e7819 */ /* 0x000fe2000001140d */
[----:B------:R-:W-:Y:S01]  /*26a0*/  IMAD.IADD R133, R121, 0x1, R26 ;  /* 0x0000000179857824 */ /* 0x000fe200078e021a */
[----:B------:R-:W-:Y:S01]  /*26b0*/  SHF.R.S32.HI R109, RZ, 0x3, R12 ;  /* 0x00000003ff6d7819 */ /* 0x000fe2000001140c */
[----:B------:R-:W-:Y:S01]  /*26c0*/  IMAD.IADD R5, R95, 0x1, R33 ;  /* 0x000000015f057824 */ /* 0x000fe200078e0221 */
[----:B------:R-:W-:-:S02]  /*26d0*/  LOP3.LUT R14, R14, 0xfffffff8, RZ, 0xc0, !PT ;  /* 0xfffffff80e0e7812 */ /* 0x000fc400078ec0ff */
[----:B------:R-:W-:Y:S02]  /*26e0*/  LOP3.LUT R13, R13, 0xfffffff8, RZ, 0xc0, !PT ;  /* 0xfffffff80d0d7812 */ /* 0x000fe400078ec0ff */
[----:B------:R-:W-:Y:S02]  /*26f0*/  LOP3.LUT R12, R12, 0xfffffff8, RZ, 0xc0, !PT ;  /* 0xfffffff80c0c7812 */ /* 0x000fe400078ec0ff */
[----:B------:R-:W-:Y:S02]  /*2700*/  LOP3.LUT R0, R11, R0, RZ, 0xfc, !PT ;  /* 0x000000000b007212 */ /* 0x000fe400078efcff */
[----:B------:R-:W-:Y:S01]  /*2710*/  IADD3 R139, R25, R8, R199 ;  /* 0x00000008198b7210 */ /* 0x000fe20007ffe0c7 */
[----:B------:R-:W-:Y:S01]  /*2720*/  IMAD.IADD R25, R97, 0x1, R21 ;  /* 0x0000000161197824 */ /* 0x000fe200078e0215 */
[----:B------:R-:W-:Y:S01]  /*2730*/  IADD3 R138, R27, R10, R199 ;  /* 0x0000000a1b8a7210 */ /* 0x000fe20007ffe0c7 */
[----:B------:R-:W-:Y:S01]  /*2740*/  IMAD.SHL.U32 R27, R4, 0x80, RZ ;  /* 0x00000080041b7824 */ /* 0x000fe200078e00ff */
[----:B------:R-:W-:Y:S01]  /*2750*/  LOP3.LUT R11, R11, 0x1, RZ, 0xc0, !PT ;  /* 0x000000010b0b7812 */ /* 0x000fe200078ec0ff */
[----:B------:R-:W-:Y:S01]  /*2760*/  IMAD.IADD R21, R21, 0x1, R99 ;  /* 0x0000000115157824 */ /* 0x000fe200078e0263 */
[----:B------:R-:W-:-:S02]  /*2770*/  SHF.R.S32.HI R108, RZ, 0x1f, R14 ;  /* 0x0000001fff6c7819 */ /* 0x000fc4000001140e */
[----:B------:R-:W-:Y:S02]  /*2780*/  SHF.R.S32.HI R107, RZ, 0x1f, R13 ;  /* 0x0000001fff6b7819 */ /* 0x000fe4000001140d */
[----:B------:R-:W-:Y:S02]  /*2790*/  SHF.R.S32.HI R106, RZ, 0x1f, R12 ;  /* 0x0000001fff6a7819 */ /* 0x000fe4000001140c */
[C---:B------:R-:W-:Y:S02]  /*27a0*/  LOP3.LUT R10, R0.reuse, 0x2, RZ, 0xc0, !PT ;  /* 0x00000002000a7812 */ /* 0x040fe400078ec0ff */
[C---:B------:R-:W-:Y:S02]  /*27b0*/  LOP3.LUT R9, R0.reuse, 0x4, RZ, 0xc0, !PT ;  /* 0x0000000400097812 */ /* 0x040fe400078ec0ff */
[C---:B------:R-:W-:Y:S02]  /*27c0*/  LOP3.LUT R8, R0.reuse, 0x8, RZ, 0xc0, !PT ;  /* 0x0000000800087812 */ /* 0x040fe400078ec0ff */
[----:B------:R-:W-:-:S02]  /*27d0*/  LOP3.LUT R7, R0, 0x10, RZ, 0xc0, !PT ;  /* 0x0000001000077812 */ /* 0x000fc400078ec0ff */
[----:B------:R-:W-:-:S07]  /*27e0*/  LOP3.LUT R6, R0, 0x20, RZ, 0xc0, !PT ;  /* 0x0000002000067812 */ /* 0x000fce00078ec0ff */
.L_x_2808:
        /* <DEDUP_REMOVED lines=20> */
[----:B------:R-:W-:Y:S02]  /*2930*/  LEA.HI.X R45, R3, R115, R4, 0x1, P2 ;  /* 0x00000073032d7211 */ /* 0x000fe400010f0c04 */
[----:B-1----:R-:W-:-:S02]  /*2940*/  ISETP.GE.AND P2, PT, R118, 0x1, PT ;  /* 0x000000017600780c */ /* 0x002fc40003f46270 */
[----:B------:R-:W-:Y:S01]  /*2950*/  LEA.HI.X R41, R0, R115, R2, 0x1, P5 ;  /* 0x0000007300297211 */ /* 0x000fe200028f0c02 */
[----:B------:R-:W-:Y:S02]  /*2960*/  IMAD R0, R17, 0x6000, R26 ;  /* 0x0000600011007824 */ /* 0x000fe400078e021a */
[----:B------:R-:W-:Y:S02]  /*2970*/  IMAD.MOV.U32 R2, RZ, RZ, R32 ;  /* 0x000000ffff027224 */ /* 0x000fe400078e0020 */
        /* <DEDUP_REMOVED lines=9> */
[C---:B------:R-:W-:Y:S02]  /*2a10*/  IMAD R33, R34.reuse, R29, R4 ;  /* 0x0000001d22217224 */ /* 0x040fe400078e0204 */
[----:B------:R-:W-:Y:S02]  /*2a20*/  IMAD R3, R34, R27, R0 ;  /* 0x0000001b22037224 */ /* 0x000fe400078e0200 */
[----:B------:R-:W-:Y:S02]  /*2a30*/  IMAD R4, R2, -0x80, R24 ;  /* 0xffffff8002047824 */ /* 0x000fe400078e0218 */
[----:B------:R-:W-:-:S03]  /*2a40*/  IMAD.WIDE.U32 R82, R27, R32, RZ ;  /* 0x000000201b527225 */ /* 0x000fc600078e00ff */
[----:B------:R-:W-:Y:S01]  /*2a50*/  VIMNMX R4, R4, 0x80, PT ;  /* 0x0000008004047848 */ /* 0x000fe20003fe0100 */
        /* <DEDUP_REMOVED lines=22> */
[----:B0-----:R-:W-:Y:S01]  /*2bc0*/  IADD3 R35, P2, R96, R80, RZ ;  /* 0x0000005060237210 */ /* 0x001fe20007f5e0ff */
[----:B------:R-:W-:Y:S01]  /*2bd0*/  ULDC.64 UR6, c[0x0][0x400] ;  /* 0x0001000000067ab9 */ /* 0x000fe20000000a00 */
[----:B------:R-:W-:Y:S01]  /*2be0*/  CS2R R122, SRZ ;  /* 0x00000000007a7805 */ /* 0x000fe2000001ff00 */
[----:B------:R-:W-:Y:S01]  /*2bf0*/  IMAD.X R34, R0, 0x1, R20, P4 ;  /* 0x0000000100227824 */ /* 0x000fe200020e0614 */
        /* <DEDUP_REMOVED lines=34> */
.L_x_2713:
[----:B------:R-:W-:Y:S05]  /*2e20*/  BSYNC B1 ;  /* 0x0000000000017941 */ /* 0x000fea0003800000 */
.L_x_2712:
        /* <DEDUP_REMOVED lines=26> */
[----:B------:R-:W-:-:S04]  /*2fd0*/  LEA R34, P2, R80, UR6, 0x1 ;  /* 0x0000000650227c11 */ /* 0x000fc8000f8408ff */
[----:B0-----:R-:W-:Y:S02]  /*2fe0*/  LEA.HI.X R35, R80, UR7, R3, 0x1, P2 ;  /* 0x0000000750237c11 */ /* 0x001fe400090f0c03 */
        /* <DEDUP_REMOVED lines=28> */
.L_x_2715:
[----:B------:R-:W-:Y:S05]  /*31b0*/  BSYNC B1 ;  /* 0x0000000000017941 */ /* 0x000fea0003800000 */
.L_x_2714:
[----:B------:R-:W3:Y:S01]  /*31c0*/  LDL R0, [R1+0x24] ;  /* 0x0000240001007983 */ /* 0x000ee20000100800 */
        /* <DEDUP_REMOVED lines=56> */
[----:B------:R-:W-:-:S05]  /*3550*/  IMAD.MOV.U32 R32, RZ, RZ, R48 ;  /* 0x000000ffff207224 */ /* 0x000fca00078e0030 */
[----:B------:R-:W-:Y:S01]  /*3560*/  PRMT R134, R32, 0x7610, R134 ;  /* 0x0000761020867816 */ /* 0x000fe20000000086 */
[----:B------:R-:W-:-:S05]  /*3570*/  IMAD.MOV.U32 R32, RZ, RZ, R53 ;  /* 0x000000ffff207224 */ /* 0x000fca00078e0035 */
[----:B------:R-:W-:Y:S01]  /*3580*/  PRMT R148, R32, 0x7610, R148 ;  /* 0x0000761020947816 */ /* 0x000fe20000000094 */
[----:B------:R-:W-:-:S05]  /*3590*/  IMAD.MOV.U32 R32, RZ, RZ, R61 ;  /* 0x000000ffff207224 */ /* 0x000fca00078e003d */
[----:B------:R-:W-:Y:S02]  /*35a0*/  PRMT R173, R32, 0x7610, R173 ;  /* 0x0000761020ad7816 */ /* 0x000fe400000000ad */
[----:B---3--:R-:W-:Y:S01]  /*35b0*/  R2UR UR4, R0 ;  /* 0x00000000000472ca */ /* 0x008fe200000e0000 */
[----:B------:R-:W-:-:S05]  /*35c0*/  IMAD.MOV.U32 R0, RZ, RZ, R70 ;  /* 0x000000ffff007224 */ /* 0x000fca00078e0046 */
[----:B------:R-:W-:Y:S01]  /*35d0*/  PRMT R179, R0, 0x7610, R179 ;  /* 0x0000761000b37816 */ /* 0x000fe200000000b3 */
[----:B------:R-:W-:-:S05]  /*35e0*/  IMAD.MOV.U32 R0, RZ, RZ, R75 ;  /* 0x000000ffff007224 */ /* 0x000fca00078e004b */
[----:B------:R-:W-:Y:S01]  /*35f0*/  PRMT R181, R0, 0x7610, R181 ;  /* 0x0000761000b57816 */ /* 0x000fe200000000b5 */
[----:B------:R-:W-:Y:S01]  /*3600*/  IMAD.MOV.U32 R0, RZ, RZ, R87 ;  /* 0x000000ffff007224 */ /* 0x000fe200078e0057 */
[----:B------:R-:W-:-:S04]  /*3610*/  UISETP.NE.AND UP0, UPT, UR4, 0x3, UPT ;  /* 0x000000030400788c */ /* 0x000fc8000bf05270 */
[----:B------:R-:W-:Y:S01]  /*3620*/  PRMT R213, R0, 0x7610, R213 ;  /* 0x0000761000d57816 */ /* 0x000fe200000000d5 */
[----:B------:R-:W-:Y:S01]  /*3630*/  IMAD.MOV.U32 R0, RZ, RZ, R69 ;  /* 0x000000ffff007224 */ /* 0x000fe200078e0045 */
[----:B------:R-:W-:-:S04]  /*3640*/  PLOP3.LUT P2, PT, PT, PT, UP0, 0x80, 0x0 ;  /* 0x000000000000781c */ /* 0x000fc80003f4f008 */
[----:B------:R-:W-:Y:S01]  /*3650*/  PRMT R167, R0, 0x7610, R167 ;  /* 0x0000761000a77816 */ /* 0x000fe200000000a7 */
[----:B------:R-:W-:-:S05]  /*3660*/  IMAD.MOV.U32 R0, RZ, RZ, R77 ;  /* 0x000000ffff007224 */ /* 0x000fca00078e004d */
[----:B------:R-:W-:Y:S01]  /*3670*/  PRMT R83, R83, 0x5410, R0 ;  /* 0x0000541053537816 */ /* 0x000fe20000000000 */
[----:B------:R-:W-:-:S03]  /*3680*/  IMAD.MOV.U32 R0, RZ, RZ, R115 ;  /* 0x000000ffff007224 */ /* 0x000fc600078e0073 */
[----:B------:R-:W-:Y:S01]  /*3690*/  PRMT R83, R33, 0x7610, R83 ;  /* 0x0000761021537816 */ /* 0x000fe20000000053 */
[----:B------:R-:W-:Y:S01]  /*36a0*/  IMAD.MOV.U32 R33, RZ, RZ, R60 ;  /* 0x000000ffff217224 */ /* 0x000fe200078e003c */
[----:B------:R-:W-:Y:S01]  /*36b0*/  PRMT R135, R135, 0x5410, R0 ;  /* 0x0000541087877816 */ /* 0x000fe20000000000 */
[----:B------:R-:W-:-:S03]  /*36c0*/  IMAD.MOV.U32 R0, RZ, RZ, R50 ;  /* 0x000000ffff007224 */ /* 0x000fc600078e0032 */
[----:B------:R-:W-:Y:S01]  /*36d0*/  PRMT R135, R3, 0x7610, R135 ;  /* 0x0000761003877816 */ /* 0x000fe20000000087 */
[----:B------:R-:W-:Y:S01]  /*36e0*/  IMAD.MOV.U32 R3, RZ, RZ, R56 ;  /* 0x000000ffff037224 */ /* 0x000fe200078e0038 */
[----:B------:R-:W-:Y:S01]  /*36f0*/  PRMT R136, R0, 0x7610, R136 ;  /* 0x0000761000887816 */ /* 0x000fe20000000088 */
[----:B------:R-:W-:Y:S01]  /*3700*/  IMAD.MOV.U32 R0, RZ, RZ, R58 ;  /* 0x000000ffff007224 */ /* 0x000fe200078e003a */
[----:B------:R-:W-:Y:S02]  /*3710*/  PRMT R172, R33, 0x7610, R172 ;  /* 0x0000761021ac7816 */ /* 0x000fe400000000ac */
[----:B------:R-:W-:Y:S01]  /*3720*/  PRMT R169, R3, 0x7610, R169 ;  /* 0x0000761003a97816 */ /* 0x000fe200000000a9 */
[----:B------:R-:W-:Y:S01]  /*3730*/  IMAD.MOV.U32 R3, RZ, RZ, R64 ;  /* 0x000000ffff037224 */ /* 0x000fe200078e0040 */
[----:B------:R-:W-:Y:S01]  /*3740*/  PRMT R154, R0, 0x7610, R154 ;  /* 0x00007610009a7816 */ /* 0x000fe2000000009a */
[----:B------:R-:W-:-:S03]  /*3750*/  IMAD.MOV.U32 R0, RZ, RZ, R38 ;  /* 0x000000ffff007224 */ /* 0x000fc600078e0026 */
[----:B------:R-:W-:Y:S02]  /*3760*/  PRMT R174, R3, 0x7610, R174 ;  /* 0x0000761003ae7816 */ /* 0x000fe400000000ae */
[----:B------:R-:W-:Y:S01]  /*3770*/  PRMT R82, R0, 0x7610, R82 ;  /* 0x0000761000527816 */ /* 0x000fe20000000052 */
[----:B------:R-:W-:-:S05]  /*3780*/  IMAD.MOV.U32 R0, RZ, RZ, R52 ;  /* 0x000000ffff007224 */ /* 0x000fca00078e0034 */
[----:B------:R-:W-:Y:S01]  /*3790*/  PRMT R145, R0, 0x7610, R145 ;  /* 0x0000761000917816 */ /* 0x000fe20000000091 */
[----:B------:R-:W-:-:S05]  /*37a0*/  IMAD.MOV.U32 R0, RZ, RZ, R57 ;  /* 0x000000ffff007224 */ /* 0x000fca00078e0039 */
[----:B------:R-:W-:Y:S01]  /*37b0*/  PRMT R171, R0, 0x7610, R171 ;  /* 0x0000761000ab7816 */ /* 0x000fe200000000ab */
[----:B------:R-:W-:-:S05]  /*37c0*/  IMAD.MOV.U32 R0, RZ, RZ, R65 ;  /* 0x000000ffff007224 */ /* 0x000fca00078e0041 */
[----:B------:R-:W-:Y:S01]  /*37d0*/  PRMT R175, R0, 0x7610, R175 ;  /* 0x0000761000af7816 */ /* 0x000fe200000000af */
[----:B------:R-:W-:Y:S06]  /*37e0*/  @!P2 BRA `(.L_x_2716) ;  /* 0x000000000004a947 */ /* 0x000fec0003800000 */
[----:B------:R-:W-:Y:S01]  /*37f0*/  BPT.TRAP 0x1 ;  /* 0x000000040000795c */ /* 0x000fe20000300000 */
.L_x_2716:
[----:B------:R-:W-:Y:S01]  /*3800*/  IMAD R3, R17, 0x8, R16 ;  /* 0x0000000811037824 */ /* 0x000fe200078e0210 */
[----:B------:R-:W-:Y:S01]  /*3810*/  SHF.L.U32 R0, R189, 0x1f, RZ ;  /* 0x0000001fbd007819 */ /* 0x000fe200000006ff */
[----:B------:R-:W-:Y:S03]  /*3820*/  BSSY B1, `(.L_x_2717) ;  /* 0x0000003000017945 */ /* 0x000fe60003800000 */
[----:B------:R-:W1:Y:S02]  /*3830*/  SYNCS.PHASECHK.TRANS64.TRYWAIT P5, [R3+URZ+0x34890], R0 ;  /* 0x03489000030075a7 */ /* 0x000e6400080a017f */
[----:B-1----:R-:W-:Y:S05]  /*3840*/  @!P5 BRA `(.L_x_2718) ;  /* 0x0000022c005cd947 */ /* 0x002fea0003800000 */
.L_x_3085:
[----:B------:R-:W-:Y:S05]  /*3850*/  BSYNC B1 ;  /* 0x0000000000017941 */ /* 0x000fea0003800000 */
.L_x_2717:
        /* <DEDUP_REMOVED lines=35> */
[----:B------:R-:W-:Y:S01]  /*3a90*/  F2FP.BF16.F32.PACK_AB R156, R161, R156 ;  /* 0x0000009ca19c723e */ /* 0x000fe200000010ff */
[C---:B------:R-:W-:Y:S02]  /*3aa0*/  FFMA.FTZ R165, R34.reuse, R163, -R165 ;  /* 0x000000a322a57223 */ /* 0x040fe400000108a5 */
[----:B------:R-:W-:Y:S01]  /*3ab0*/  FFMA.FTZ R124, R34, R159, R124 ;  /* 0x0000009f227c7223 */ /* 0x000fe2000001007c */
[C---:B------:R-:W-:Y:S01]  /*3ac0*/  LOP3.LUT R34, R35.reuse, 0xffff0000, RZ, 0xc0, !PT ;  /* 0xffff000023227812 */ /* 0x040fe200078ec0ff */
[C---:B------:R-:W-:Y:S01]  /*3ad0*/  IMAD.U32 R159, R32.reuse, 0x10000, RZ ;  /* 0x00010000209f7824 */ /* 0x040fe200078e00ff */
[----:B------:R-:W-:Y:S01]  /*3ae0*/  LOP3.LUT R32, R32, 0xffff0000, RZ, 0xc0, !PT ;  /* 0xffff000020207812 */ /* 0x000fe200078ec0ff */
[----:B------:R-:W-:Y:S02]  /*3af0*/  IMAD.U32 R35, R35, 0x10000, RZ ;  /* 0x0001000023237824 */ /* 0x000fe400078e00ff */
        /* <DEDUP_REMOVED lines=12> */
.L_x_2724:
[----:B------:R-:W-:Y:S05]  /*3bc0*/  BSYNC B3 ;  /* 0x0000000000037941 */ /* 0x000fea0003800000 */
.L_x_2723:
[----:B--2---:R2:W-:Y:S02]  /*3bd0*/  STG.E.128 desc[UR60][R44.64], R32 ;  /* 0x000000202c007986 */ /* 0x0045e4000c101d3c */
.L_x_2722:
[----:B------:R-:W-:Y:S05]  /*3be0*/  BSYNC B2 ;  /* 0x0000000000027941 */ /* 0x000fea0003800000 */
.L_x_2721:
        /* <DEDUP_REMOVED lines=52> */
.L_x_2728:
[----:B------:R-:W-:Y:S05]  /*3f30*/  BSYNC B3 ;  /* 0x0000000000037941 */ /* 0x000fea0003800000 */
.L_x_2727:
[----:B--2---:R3:W-:Y:S02]  /*3f40*/  STG.E.128 desc[UR60][R44.64+0x40], R32 ;  /* 0x000040202c007986 */ /* 0x0047e4000c101d3c */
.L_x_2726:
[----:B------:R-:W-:Y:S05]  /*3f50*/  BSYNC B2 ;  /* 0x0000000000027941 */ /* 0x000fea0003800000 */
.L_x_2725:
        /* <DEDUP_REMOVED lines=52> */
.L_x_2732:
[----:B------:R-:W-:Y:S05]  /*42a0*/  BSYNC B3 ;  /* 0x0000000000037941 */ /* 0x000fea0003800000 */
.L_x_2731:
[----:B--2---:R4:W-:Y:S02]  /*42b0*/  STG.E.128 desc[UR60][R44.64+0x80], R32 ;  /* 0x000080202c007986 */ /* 0x0049e4000c101d3c */
.L_x_2730:
[----:B------:R-:W-:Y:S05]  /*42c0*/  BSYNC B2 ;  /* 0x0000000000027941 */ /* 0x000fea0003800000 */
.L_x_2729:
        /* <DEDUP_REMOVED lines=52> */
.L_x_2736:
[----:B------:R-:W-:Y:S05]  /*4610*/  BSYNC B3 ;  /* 0x0000000000037941 */ /* 0x000fea0003800000 */
.L_x_2735:
[----:B--2---:R0:W-:Y:S02]  /*4620*/  STG.E.128 desc[UR60][R44.64+0xc0], R32 ;  /* 0x0000c0202c007986 */ /* 0x0041e4000c101d3c */
.L_x_2734:
[----:B------:R-:W-:Y:S05]  /*4630*/  BSYNC B2 ;  /* 0x0000000000027941 */ /* 0x000fea0003800000 */
.L_x_2733:
        /* <DEDUP_REMOVED lines=10> */
[----:B------:R-:W-:Y:S02]  /*46e0*/  SHF.R.U32.HI R73, RZ, 0x10, R73 ;  /* 0x00000010ff497819 */ /* 0x000fe40000011649 */
[----:B------:R-:W-:Y:S02]  /*46f0*/  PRMT R177, R177, 0x5410, R72 ;  /* 0x00005410b1b17816 */ /* 0x000fe40000000048 */
[----:B------:R-:W-:Y:S01]  /*4700*/  PRMT R179, R179, 0x5410, R74 ;  /* 0x00005410b3b37816 */ /* 0x000fe2000000004a */
[----:B------:R-:W-:Y:S01]  /*4710*/  IMAD.U32 R74, R33, 0x10000, RZ ;  /* 0x00010000214a7824 */ /* 0x000fe200078e00ff */
[----:B------:R-:W-:-:S02]  /*4720*/  SHF.R.U32.HI R75, RZ, 0x10, R71 ;  /* 0x00000010ff4b7819 */ /* 0x000fc40000011647 */
[----:B------:R-:W-:Y:S02]  /*4730*/  PRMT R176, R176, 0x5410, R73 ;  /* 0x00005410b0b07816 */ /* 0x000fe40000000049 */
[----:B------:R-:W-:Y:S01]  /*4740*/  LOP3.LUT R76, R33, 0xffff0000, RZ, 0xc0, !PT ;  /* 0xffff0000214c7812 */ /* 0x000fe200078ec0ff */
        /* <DEDUP_REMOVED lines=8> */
[----:B------:R-:W-:Y:S01]  /*47d0*/  FMUL.FTZ R76, R76, R73 ;  /* 0x000000494c4c7220 */ /* 0x000fe20000410000 */
[----:B------:R-:W-:Y:S01]  /*47e0*/  LOP3.LUT R34, R35, 0xffff0000, RZ, 0xc0, !PT ;  /* 0xffff000023227812 */ /* 0x000fe200078ec0ff */
[----:B------:R-:W-:-:S02]  /*47f0*/  IMAD.U32 R75, R178, 0x10000, RZ ;  /* 0x00010000b24b7824 */ /* 0x000fc400078e00ff */
[C---:B------:R-:W-:Y:S01]  /*4800*/  FFMA.FTZ R73, R74.reuse, R73, -R79 ;  /* 0x000000494a497223 */ /* 0x040fe2000001084f */
[CC--:B------:R-:W-:Y:S01]  /*4810*/  FMUL.FTZ R85, R71.reuse, R72.reuse ;  /* 0x0000004847557220 */ /* 0x0c0fe20000410000 */
[----:B------:R-:W-:Y:S01]  /*4820*/  FFMA.FTZ R74, R74, R77, R76 ;  /* 0x0000004d4a4a7223 */ /* 0x000fe2000001004c */
[-C--:B------:R-:W-:Y:S01]  /*4830*/  FMUL.FTZ R77, R71, R75.reuse ;  /* 0x0000004b474d7220 */ /* 0x080fe20000410000 */
[----:B------:R-:W-:Y:S01]  /*4840*/  LOP3.LUT R176, R176, 0xffff0000, RZ, 0xc0, !PT ;  /* 0xffff0000b0b07812 */ /* 0x000fe200078ec0ff */
[----:B------:R-:W-:Y:S01]  /*4850*/  FFMA.FTZ R71, R70, R75, -R85 ;  /* 0x0000004b46477223 */ /* 0x000fe20000010855 */
[----:B------:R-:W-:Y:S01]  /*4860*/  LOP3.LUT R178, R178, 0xffff0000, RZ, 0xc0, !PT ;  /* 0xffff0000b2b27812 */ /* 0x000fe200078ec0ff */
[----:B------:R-:W-:Y:S01]  /*4870*/  IMAD.U32 R179, R179, 0x10000, RZ ;  /* 0x00010000b3b37824 */ /* 0x000fe200078e00ff */
[----:B------:R-:W-:Y:S01]  /*4880*/  LOP3.LUT R32, R32, 0xffff0000, RZ, 0xc0, !PT ;  /* 0xffff000020207812 */ /* 0x000fe200078ec0ff */
[----:B------:R-:W-:Y:S01]  /*4890*/  FFMA.FTZ R70, R70, R72, R77 ;  /* 0x0000004846467223 */ /* 0x000fe2000001004d */
[C---:B------:R-:W-:Y:S01]  /*48a0*/  FMUL.FTZ R72, R34.reuse, R176 ;  /* 0x000000b022487220 */ /* 0x040fe20000410000 */
[----:B------:R-:W-:Y:S01]  /*48b0*/  FMUL.FTZ R75, R34, R178 ;  /* 0x000000b2224b7220 */ /* 0x000fe20000410000 */
[----:B------:R-:W-:-:S02]  /*48c0*/  IMAD.U32 R35, R35, 0x10000, RZ ;  /* 0x0001000023237824 */ /* 0x000fc400078e00ff */
[C---:B------:R-:W-:Y:S01]  /*48d0*/  FMUL.FTZ R34, R32.reuse, R177 ;  /* 0x000000b120227220 */ /* 0x040fe20000410000 */
        /* <DEDUP_REMOVED lines=9> */
[----:B------:R-:W-:Y:S01]  /*4970*/  F2FP.BF16.F32.PACK_AB R35, R75, R72 ;  /* 0x000000484b23723e */ /* 0x000fe200000010ff */
[----:B------:R-:W-:-:S07]  /*4980*/  IMAD.MOV.U32 R34, RZ, RZ, R70 ;  /* 0x000000ffff227224 */ /* 0x000fce00078e0046 */
.L_x_2740:
[----:B------:R-:W-:Y:S05]  /*4990*/  BSYNC B3 ;  /* 0x0000000000037941 */ /* 0x000fea0003800000 */
.L_x_2739:
[----:B--2---:R0:W-:Y:S02]  /*49a0*/  STG.E.128 desc[UR60][R44.64+0x100], R32 ;  /* 0x000100202c007986 */ /* 0x0041e4000c101d3c */
.L_x_2738:
[----:B------:R-:W-:Y:S05]  /*49b0*/  BSYNC B2 ;  /* 0x0000000000027941 */ /* 0x000fea0003800000 */
.L_x_2737:
[----:B------:R-:W-:-:S13]  /*49c0*/  ISETP.NE.AND P3, PT, R6, RZ, PT ;  /* 0x000000ff0600720c */ /* 0x000fda0003f65270 */
        /* <DEDUP_REMOVED lines=8> */
[--C-:B------:R-:W-:Y:S02]  /*4a50*/  SHF.R.U64 R67, R68, 0x10, R69.reuse ;  /* 0x0000001044437819 */ /* 0x100fe40000001245 */
[----:B------:R-:W-:Y:S01]  /*4a60*/  SHF.R.U32.HI R70, RZ, 0x10, R69 ;  /* 0x00000010ff467819 */ /* 0x000fe20000011645 */
[----:B------:R-:W-:Y:S01]  /*4a70*/  IMAD.U32 R69, R33, 0x10000, RZ ;  /* 0x0001000021457824 */ /* 0x000fe200078e00ff */
[----:B------:R-:W-:Y:S02]  /*4a80*/  PRMT R164, R164, 0x5410, R67 ;  /* 0x00005410a4a47816 */ /* 0x000fe40000000043 */
[----:B------:R-:W-:-:S02]  /*4a90*/  PRMT R157, R157, 0x5410, R72 ;  /* 0x000054109d9d7816 */ /* 0x000fc40000000048 */
[----:B------:R-:W-:Y:S02]  /*4aa0*/  PRMT R167, R167, 0x5410, R70 ;  /* 0x00005410a7a77816 */ /* 0x000fe40000000046 */
[----:B------:R-:W-:Y:S01]  /*4ab0*/  LOP3.LUT R67, R33, 0xffff0000, RZ, 0xc0, !PT ;  /* 0xffff000021437812 */ /* 0x000fe200078ec0ff */
[----:B------:R-:W-:Y:S01]  /*4ac0*/  IMAD.U32 R33, R32, 0x10000, RZ ;  /* 0x0001000020217824 */ /* 0x000fe200078e00ff */
[C---:B------:R-:W-:Y:S01]  /*4ad0*/  LOP3.LUT R72, R164.reuse, 0xffff0000, RZ, 0xc0, !PT ;  /* 0xffff0000a4487812 */ /* 0x040fe200078ec0ff */
[----:B------:R-:W-:Y:S01]  /*4ae0*/  IMAD.U32 R73, R167, 0x10000, RZ ;  /* 0x00010000a7497824 */ /* 0x000fe200078e00ff */
[----:B------:R-:W-:Y:S01]  /*4af0*/  LOP3.LUT R70, R157, 0xffff0000, RZ, 0xc0, !PT ;  /* 0xffff00009d467812 */ /* 0x000fe200078ec0ff */
[----:B------:R-:W-:Y:S01]  /*4b00*/  IMAD.U32 R164, R164, 0x10000, RZ ;  /* 0x00010000a4a47824 */ /* 0x000fe200078e00ff */
[----:B------:R-:W-:Y:S01]  /*4b10*/  PRMT R158, R158, 0x5410, R71 ;  /* 0x000054109e9e7816 */ /* 0x000fe20000000047 */
[C---:B------:R-:W-:Y:S01]  /*4b20*/  FMUL.FTZ R74, R67.reuse, R72 ;  /* 0x00000048434a7220 */ /* 0x040fe20000410000 */
        /* <DEDUP_REMOVED lines=10> */
[----:B------:R-:W-:Y:S01]  /*4bd0*/  FMUL.FTZ R75, R68, R71 ;  /* 0x00000047444b7220 */ /* 0x000fe20000410000 */
[----:B------:R-:W-:-:S02]  /*4be0*/  IMAD.U32 R68, R157, 0x10000, RZ ;  /* 0x000100009d447824 */ /* 0x000fc400078e00ff */
[C---:B------:R-:W-:Y:S01]  /*4bf0*/  FMUL.FTZ R70, R34.reuse, R167 ;  /* 0x000000a722467220 */ /* 0x040fe20000410000 */
[----:B------:R-:W-:Y:S01]  /*4c00*/  FMUL.FTZ R72, R34, R158 ;  /* 0x0000009e22487220 */ /* 0x000fe20000410000 */
[C---:B------:R-:W-:Y:S01]  /*4c10*/  FFMA.FTZ R77, R66.reuse, R71, -R77 ;  /* 0x00000047424d7223 */ /* 0x040fe2000001084d */
[----:B------:R-:W-:Y:S01]  /*4c20*/  FMUL.FTZ R34, R67, R164 ;  /* 0x000000a443227220 */ /* 0x000fe20000410000 */
[----:B------:R-:W-:Y:S02]  /*4c30*/  IMAD.U32 R35, R35, 0x10000, RZ ;  /* 0x0001000023237824 */ /* 0x000fe400078e00ff */
[----:B------:R-:W-:Y:S01]  /*4c40*/  FFMA.FTZ R66, R66, R73, R75 ;  /* 0x0000004942427223 */ /* 0x000fe2000001004b */
[-C--:B------:R-:W-:Y:S01]  /*4c50*/  FMUL.FTZ R67, R67, R68.reuse ;  /* 0x0000004443437220 */ /* 0x080fe20000410000 */
        /* <DEDUP_REMOVED lines=9> */
.L_x_2742:
[----:B------:R-:W-:Y:S05]  /*4cf0*/  BSYNC B2 ;  /* 0x0000000000027941 */ /* 0x000fea0003800000 */
.L_x_2741:
[----:B--2---:R0:W-:Y:S02]  /*4d00*/  STG.E.128 desc[UR60][R44.64+0x140], R32 ;  /* 0x000140202c007986 */ /* 0x0041e4000c101d3c */
.L_x_2720:
[----:B------:R-:W-:Y:S05]  /*4d10*/  BSYNC B1 ;  /* 0x0000000000017941 */ /* 0x000fea0003800000 */
.L_x_2719:
        /* <DEDUP_REMOVED lines=13> */
[----:B------:R-:W-:Y:S02]  /*4df0*/  PRMT R168, R168, 0x5410, R69 ;  /* 0x00005410a8a87816 */ /* 0x000fe40000000045 */
[----:B------:R-:W-:-:S02]  /*4e00*/  SHF.R.U32.HI R67, RZ, 0x10, R63 ;  /* 0x00000010ff437819 */ /* 0x000fc4000001163f */
[----:B------:R-:W-:Y:S02]  /*4e10*/  PRMT R175, R175, 0x5410, R64 ;  /* 0x00005410afaf7816 */ /* 0x000fe40000000040 */
[----:B------:R-:W-:Y:S02]  /*4e20*/  LOP3.LUT R45, R33, 0xffff0000, RZ, 0xc0, !PT ;  /* 0xffff0000212d7812 */ /* 0x000fe400078ec0ff */
[C---:B------:R-:W-:Y:S01]  /*4e30*/  LOP3.LUT R66, R174.reuse, 0xffff0000, RZ, 0xc0, !PT ;  /* 0xffff0000ae427812 */ /* 0x040fe200078ec0ff */
[----:B------:R-:W-:Y:S01]  /*4e40*/  IMAD.U32 R174, R174, 0x10000, RZ ;  /* 0x00010000aeae7824 */ /* 0x000fe200078e00ff */
[C---:B------:R-:W-:Y:S01]  /*4e50*/  LOP3.LUT R64, R168.reuse, 0xffff0000, RZ, 0xc0, !PT ;  /* 0xffff0000a8407812 */ /* 0x040fe200078ec0ff */
[----:B------:R-:W-:Y:S01]  /*4e60*/  IMAD.U32 R168, R168, 0x10000, RZ ;  /* 0x00010000a8a87824 */ /* 0x000fe200078e00ff */
[----:B------:R-:W-:Y:S01]  /*4e70*/  PRMT R170, R170, 0x5410, R67 ;  /* 0x00005410aaaa7816 */ /* 0x000fe20000000043 */
[----:B------:R-:W-:Y:S01]  /*4e80*/  FMUL.FTZ R68, R45, R66 ;  /* 0x000000422d447220 */ /* 0x000fe20000410000 */
[----:B------:R-:W-:Y:S01]  /*4e90*/  LOP3.LUT R63, R34, 0xffff0000, RZ, 0xc0, !PT ;  /* 0xffff0000223f7812 */ /* 0x000fe200078ec0ff */
[C---:B------:R-:W-:Y:S01]  /*4ea0*/  IMAD.U32 R34, R35.reuse, 0x10000, RZ ;  /* 0x0001000023227824 */ /* 0x040fe200078e00ff */
[----:B------:R-:W-:Y:S01]  /*4eb0*/  LOP3.LUT R44, R35, 0xffff0000, RZ, 0xc0, !PT ;  /* 0xffff0000232c7812 */ /* 0x000fe200078ec0ff */
[----:B------:R-:W-:-:S02]  /*4ec0*/  IMAD.U32 R35, R33, 0x10000, RZ ;  /* 0x0001000021237824 */ /* 0x000fc400078e00ff */
[-C--:B------:R-:W-:Y:S01]  /*4ed0*/  FMUL.FTZ R45, R45, R64.reuse ;  /* 0x000000402d2d7220 */ /* 0x080fe20000410000 */
[C---:B------:R-:W-:Y:S01]  /*4ee0*/  IMAD.U32 R67, R175.reuse, 0x10000, RZ ;  /* 0x00010000af437824 */ /* 0x040fe200078e00ff */
[----:B------:R-:W-:Y:S01]  /*4ef0*/  LOP3.LUT R175, R175, 0xffff0000, RZ, 0xc0, !PT ;  /* 0xffff0000afaf7812 */ /* 0x000fe200078ec0ff */
[----:B------:R-:W-:Y:S02]  /*4f00*/  IMAD.U32 R65, R170, 0x10000, RZ ;  /* 0x00010000aa417824 */ /* 0x000fe400078e00ff */
[----:B------:R-:W-:Y:S01]  /*4f10*/  FFMA.FTZ R68, R35, R64, -R68 ;  /* 0x0000004023447223 */ /* 0x000fe20000010844 */
[----:B------:R-:W-:Y:S01]  /*4f20*/  FMUL.FTZ R71, R63, R67 ;  /* 0x000000433f477220 */ /* 0x000fe20000410000 */
[----:B------:R-:W-:Y:S01]  /*4f30*/  FFMA.FTZ R69, R35, R66, R45 ;  /* 0x0000004223457223 */ /* 0x000fe2000001002d */
[----:B------:R-:W-:Y:S02]  /*4f40*/  IMAD.U32 R33, R32, 0x10000, RZ ;  /* 0x0001000020217824 */ /* 0x000fe400078e00ff */
[-C--:B------:R-:W-:Y:S01]  /*4f50*/  FMUL.FTZ R63, R63, R65.reuse ;  /* 0x000000413f3f7220 */ /* 0x080fe20000410000 */
[----:B------:R-:W-:Y:S01]  /*4f60*/  LOP3.LUT R35, R170, 0xffff0000, RZ, 0xc0, !PT ;  /* 0xffff0000aa237812 */ /* 0x000fe200078ec0ff */
[----:B------:R-:W-:Y:S01]  /*4f70*/  FFMA.FTZ R71, R62, R65, -R71 ;  /* 0x000000413e477223 */ /* 0x000fe20000010847 */
[----:B------:R-:W-:Y:S01]  /*4f80*/  LOP3.LUT R32, R32, 0xffff0000, RZ, 0xc0, !PT ;  /* 0xffff000020207812 */ /* 0x000fe200078ec0ff */
[----:B------:R-:W-:Y:S01]  /*4f90*/  FFMA.FTZ R62, R62, R67, R63 ;  /* 0x000000433e3e7223 */ /* 0x000fe2000001003f */
[C---:B------:R-:W-:Y:S01]  /*4fa0*/  FMUL.FTZ R63, R44.reuse, R175 ;  /* 0x000000af2c3f7220 */ /* 0x040fe20000410000 */
[----:B------:R-:W-:-:S02]  /*4fb0*/  FMUL.FTZ R64, R44, R35 ;  /* 0x000000232c407220 */ /* 0x000fc40000410000 */
[C---:B------:R-:W-:Y:S01]  /*4fc0*/  FMUL.FTZ R44, R32.reuse, R174 ;  /* 0x000000ae202c7220 */ /* 0x040fe20000410000 */
[-C--:B------:R-:W-:Y:S01]  /*4fd0*/  FMUL.FTZ R45, R32, R168.reuse ;  /* 0x000000a8202d7220 */ /* 0x080fe20000410000 */
[C---:B------:R-:W-:Y:S01]  /*4fe0*/  FFMA.FTZ R63, R34.reuse, R35, -R63 ;  /* 0x00000023223f7223 */ /* 0x040fe2000001083f */
[----:B------:R-:W-:Y:S01]  /*4ff0*/  FFMA.FTZ R64, R34, R175, R64 ;  /* 0x000000af22407223 */ /* 0x000fe20000010040 */
[C---:B------:R-:W-:Y:S01]  /*5000*/  FFMA.FTZ R44, R33.reuse, R168, -R44 ;  /* 0x000000a8212c7223 */ /* 0x040fe2000001082c */
[----:B------:R-:W-:Y:S01]  /*5010*/  FFMA.FTZ R45, R33, R174, R45 ;  /* 0x000000ae212d7223 */ /* 0x000fe2000001002d */
[----:B------:R-:W-:Y:S02]  /*5020*/  F2FP.BF16.F32.PACK_AB R33, R69, R68 ;  /* 0x000000444521723e */ /* 0x000fe400000010ff */
[----:B------:R-:W-:Y:S02]  /*5030*/  F2FP.BF16.F32.PACK_AB R35, R64, R63 ;  /* 0x0000003f4023723e */ /* 0x000fe400000010ff */
[----:B------:R-:W-:-:S02]  /*5040*/  F2FP.BF16.F32.PACK_AB R34, R62, R71 ;  /* 0x000000473e22723e */ /* 0x000fc400000010ff */
[----:B------:R-:W-:-:S07]  /*5050*/  F2FP.BF16.F32.PACK_AB R32, R45, R44 ;  /* 0x0000002c2d20723e */ /* 0x000fce00000010ff */
.L_x_2747:
[----:B------:R-:W-:Y:S05]  /*5060*/  BSYNC B2 ;  /* 0x0000000000027941 */ /* 0x000fea0003800000 */
.L_x_2746:
[----:B--2---:R0:W-:Y:S02]  /*5070*/  STG.E.128 desc[UR60][R40.64], R32 ;  /* 0x0000002028007986 */ /* 0x0041e4000c101d3c */
.L_x_2745:
[----:B------:R-:W-:Y:S05]  /*5080*/  BSYNC B1 ;  /* 0x0000000000017941 */ /* 0x000fea0003800000 */
.L_x_2744:
        /* <DEDUP_REMOVED lines=53> */
.L_x_2751:
[----:B------:R-:W-:Y:S05]  /*53e0*/  BSYNC B2 ;  /* 0x0000000000027941 */ /* 0x000fea0003800000 */
.L_x_2750:
[----:B--2---:R0:W-:Y:S02]  /*53f0*/  STG.E.128 desc[UR60][R40.64+0x40], R32 ;  /* 0x0000402028007986 */ /* 0x0041e4000c101d3c */
.L_x_2749:
[----:B------:R-:W-:Y:S05]  /*5400*/  BSYNC B1 ;  /* 0x0000000000017941 */ /* 0x000fea0003800000 */
.L_x_2748:
        /* <DEDUP_REMOVED lines=33> */
[----:B------:R-:W-:Y:S01]  /*5620*/  IMAD.U32 R152, R152, 0x10000, RZ ;  /* 0x0001000098987824 */ /* 0x000fe200078e00ff */
[----:B------:R-:W-:Y:S01]  /*5630*/  LOP3.LUT R153, R153, 0xffff0000, RZ, 0xc0, !PT ;  /* 0xffff000099997812 */ /* 0x000fe200078ec0ff */
[C---:B------:R-:W-:Y:S01]  /*5640*/  FFMA.FTZ R61, R34.reuse, R56, -R61 ;  /* 0x00000038223d7223 */ /* 0x040fe2000001083d */
[----:B------:R-:W-:Y:S01]  /*5650*/  FFMA.FTZ R58, R34, R58, R35 ;  /* 0x0000003a223a7223 */ /* 0x000fe20000010023 */
[----:B------:R-:W-:Y:S01]  /*5660*/  FFMA.FTZ R63, R44, R57, -R63 ;  /* 0x000000392c3f7223 */ /* 0x000fe2000001083f */
[----:B------:R-:W-:Y:S01]  /*5670*/  FMUL.FTZ R34, R32, R169 ;  /* 0x000000a920227220 */ /* 0x000fe20000410000 */
[----:B------:R-:W-:Y:S01]  /*5680*/  FFMA.FTZ R44, R44, R59, R45 ;  /* 0x0000003b2c2c7223 */ /* 0x000fe2000001002d */
        /* <DEDUP_REMOVED lines=13> */
.L_x_2755:
[----:B------:R-:W-:Y:S05]  /*5760*/  BSYNC B2 ;  /* 0x0000000000027941 */ /* 0x000fea0003800000 */
.L_x_2754:
[----:B--2---:R0:W-:Y:S02]  /*5770*/  STG.E.128 desc[UR60][R40.64+0x80], R32 ;  /* 0x0000802028007986 */ /* 0x0041e4000c101d3c */
.L_x_2753:
[----:B------:R-:W-:Y:S05]  /*5780*/  BSYNC B1 ;  /* 0x0000000000017941 */ /* 0x000fea0003800000 */
.L_x_2752:
        /* <DEDUP_REMOVED lines=53> */
.L_x_2759:
[----:B------:R-:W-:Y:S05]  /*5ae0*/  BSYNC B2 ;  /* 0x0000000000027941 */ /* 0x000fea0003800000 */
.L_x_2758:
[----:B--2---:R0:W-:Y:S02]  /*5af0*/  STG.E.128 desc[UR60][R40.64+0xc0], R32 ;  /* 0x0000c02028007986 */ /* 0x0041e4000c101d3c */
.L_x_2757:
[----:B------:R-:W-:Y:S05]  /*5b00*/  BSYNC B1 ;  /* 0x0000000000017941 */ /* 0x000fea0003800000 */
.L_x_2756:
        /* <DEDUP_REMOVED lines=9> */
[----:B------:R-:W-:Y:S01]  /*5ba0*/  SHF.R.U32.HI R51, RZ, 0x10, R47 ;  /* 0x00000010ff337819 */ /* 0x000fe2000001162f */
[----:B------:R-:W-:Y:S01]  /*5bb0*/  IMAD.U32 R45, R35, 0x10000, RZ ;  /* 0x00010000232d7824 */ /* 0x000fe200078e00ff */
[--C-:B------:R-:W-:Y:S02]  /*5bc0*/  SHF.R.U64 R47, R48, 0x10, R49.reuse ;  /* 0x00000010302f7819 */ /* 0x100fe40000001231 */
[----:B------:R-:W-:Y:S02]  /*5bd0*/  SHF.R.U32.HI R48, RZ, 0x10, R49 ;  /* 0x00000010ff307819 */ /* 0x000fe40000011631 */
[----:B------:R-:W-:Y:S02]  /*5be0*/  PRMT R130, R130, 0x5410, R51 ;  /* 0x0000541082827816 */ /* 0x000fe40000000033 */
[----:B------:R-:W-:-:S02]  /*5bf0*/  PRMT R135, R135, 0x5410, R48 ;  /* 0x0000541087877816 */ /* 0x000fc40000000030 */
[----:B------:R-:W-:Y:S01]  /*5c00*/  LOP3.LUT R44, R34, 0xffff0000, RZ, 0xc0, !PT ;  /* 0xffff0000222c7812 */ /* 0x000fe200078ec0ff */
[----:B------:R-:W-:Y:S01]  /*5c10*/  IMAD.U32 R48, R130, 0x10000, RZ ;  /* 0x0001000082307824 */ /* 0x000fe200078e00ff */
[----:B------:R-:W-:Y:S01]  /*5c20*/  PRMT R131, R131, 0x5410, R50 ;  /* 0x0000541083837816 */ /* 0x000fe20000000032 */
[----:B------:R-:W-:Y:S01]  /*5c30*/  IMAD.U32 R50, R135, 0x10000, RZ ;  /* 0x0001000087327824 */ /* 0x000fe200078e00ff */
[----:B------:R-:W-:Y:S01]  /*5c40*/  PRMT R134, R134, 0x5410, R47 ;  /* 0x0000541086867816 */ /* 0x000fe2000000002f */
        /* <DEDUP_REMOVED lines=12> */
[C---:B------:R-:W-:Y:S01]  /*5d10*/  FMUL.FTZ R51, R35.reuse, R49 ;  /* 0x0000003123337220 */ /* 0x040fe20000410000 */
[----:B------:R-:W-:Y:S01]  /*5d20*/  FMUL.FTZ R52, R35, R47 ;  /* 0x0000002f23347220 */ /* 0x000fe20000410000 */
[----:B------:R-:W-:Y:S01]  /*5d30*/  LOP3.LUT R32, R32, 0xffff0000, RZ, 0xc0, !PT ;  /* 0xffff000020207812 */ /* 0x000fe200078ec0ff */
[----:B------:R-:W-:Y:S01]  /*5d40*/  FMUL.FTZ R44, R46, R135 ;  /* 0x000000872e2c7220 */ /* 0x000fe20000410000 */
[----:B------:R-:W-:-:S02]  /*5d50*/  IMAD.U32 R134, R134, 0x10000, RZ ;  /* 0x0001000086867824 */ /* 0x000fc400078e00ff */
[-C--:B------:R-:W-:Y:S01]  /*5d60*/  FMUL.FTZ R46, R46, R130.reuse ;  /* 0x000000822e2e7220 */ /* 0x080fe20000410000 */
[----:B------:R-:W-:Y:S02]  /*5d70*/  IMAD.U32 R131, R131, 0x10000, RZ ;  /* 0x0001000083837824 */ /* 0x000fe400078e00ff */
[C---:B------:R-:W-:Y:S01]  /*5d80*/  FFMA.FTZ R51, R34.reuse, R47, -R51 ;  /* 0x0000002f22337223 */ /* 0x040fe20000010833 */
[----:B------:R-:W-:Y:S01]  /*5d90*/  FFMA.FTZ R52, R34, R49, R52 ;  /* 0x0000003122347223 */ /* 0x000fe20000010034 */
[C---:B------:R-:W-:Y:S01]  /*5da0*/  FFMA.FTZ R44, R45.reuse, R130, -R44 ;  /* 0x000000822d2c7223 */ /* 0x040fe2000001082c */
        /* <DEDUP_REMOVED lines=11> */
.L_x_2763:
[----:B------:R-:W-:Y:S05]  /*5e60*/  BSYNC B2 ;  /* 0x0000000000027941 */ /* 0x000fea0003800000 */
.L_x_2762:
[----:B--2---:R0:W-:Y:S02]  /*5e70*/  STG.E.128 desc[UR60][R40.64+0x100], R32 ;  /* 0x0001002028007986 */ /* 0x0041e4000c101d3c */
.L_x_2761:
[----:B------:R-:W-:Y:S05]  /*5e80*/  BSYNC B1 ;  /* 0x0000000000017941 */ /* 0x000fea0003800000 */
.L_x_2760:
        /* <DEDUP_REMOVED lines=52> */
.L_x_2765:
[----:B------:R-:W-:Y:S05]  /*61d0*/  BSYNC B1 ;  /* 0x0000000000017941 */ /* 0x000fea0003800000 */
.L_x_2764:
[----:B--2---:R0:W-:Y:S01]  /*61e0*/  STG.E.128 desc[UR60][R40.64+0x140], R32 ;  /* 0x0001402028007986 */ /* 0x0041e2000c101d3c */
[----:B------:R-:W-:Y:S05]  /*61f0*/  BRA `(.L_x_2743) ;  /* 0x00000040007c7947 */ /* 0x000fea0003800000 */
.L_x_2711:
        /* <DEDUP_REMOVED lines=47> */
.L_x_2767:
[----:B------:R-:W-:Y:S05]  /*64f0*/  BSYNC B1 ;  /* 0x0000000000017941 */ /* 0x000fea0003800000 */
.L_x_2766:
        /* <DEDUP_REMOVED lines=47> */
.L_x_2769:
[----:B------:R-:W-:Y:S05]  /*67f0*/  BSYNC B1 ;  /* 0x0000000000017941 */ /* 0x000fea0003800000 */
.L_x_2768:
[----:B------:R-:W2:Y:S01]  /*6800*/  LDL R0, [R1+0x24] ;  /* 0x0000240001007983 */ /* 0x000ea20000100800 */
[----:B------:R-:W-:Y:S01]  /*6810*/  IMAD.MOV.U32 R3, RZ, RZ, R33 ;  /* 0x000000ffff037224 */ /* 0x000fe200078e0021 */
[----:B------:R-:W-:Y:S01]  /*6820*/  PRMT R174, R174, 0x5410, R85 ;  /* 0x00005410aeae7816 */ /* 0x000fe20000000055 */
[----:B0-----:R-:W-:Y:S02]  /*6830*/  IMAD.MOV.U32 R80, RZ, RZ, R38 ;  /* 0x000000ffff507224 */ /* 0x001fe400078e0026 */
        /* <DEDUP_REMOVED lines=16> */
[----:B------:R-:W-:-:S03]  /*6940*/  IMAD.MOV.U32 R80, RZ, RZ, R45 ;  /* 0x000000ffff507224 */ /* 0x000fc600078e002d */
[----:B------:R-:W-:Y:S01]  /*6950*/  PRMT R172, R172, 0x5410, R3 ;  /* 0x00005410acac7816 */ /* 0x000fe20000000003 */
[----:B------:R-:W-:-:S05]  /*6960*/  IMAD.MOV.U32 R3, RZ, RZ, R48 ;  /* 0x000000ffff037224 */ /* 0x000fca00078e0030 */
[----:B------:R-:W-:Y:S01]  /*6970*/  PRMT R177, R177, 0x5410, R3 ;  /* 0x00005410b1b17816 */ /* 0x000fe20000000003 */
[----:B------:R-:W-:-:S05]  /*6980*/  IMAD.MOV.U32 R3, RZ, RZ, R52 ;  /* 0x000000ffff037224 */ /* 0x000fca00078e0034 */
[----:B------:R-:W-:Y:S01]  /*6990*/  PRMT R179, R3, 0x7610, R179 ;  /* 0x0000761003b37816 */ /* 0x000fe200000000b3 */
[----:B-----5:R-:W-:Y:S01]  /*69a0*/  IMAD.MOV.U32 R3, RZ, RZ, R56 ;  /* 0x000000ffff037224 */ /* 0x020fe200078e0038 */
[----:B--2---:R-:W-:Y:S01]  /*69b0*/  R2UR UR4, R0 ;  /* 0x00000000000472ca */ /* 0x004fe200000e0000 */
[----:B------:R-:W-:-:S05]  /*69c0*/  IMAD.MOV.U32 R0, RZ, RZ, R32 ;  /* 0x000000ffff007224 */ /* 0x000fca00078e0020 */
[----:B------:R-:W-:Y:S01]  /*69d0*/  PRMT R174, R0, 0x7610, R174 ;  /* 0x0000761000ae7816 */ /* 0x000fe200000000ae */
[----:B------:R-:W-:-:S05]  /*69e0*/  IMAD.MOV.U32 R0, RZ, RZ, R39 ;  /* 0x000000ffff007224 */ /* 0x000fca00078e0027 */
[----:B------:R-:W-:Y:S01]  /*69f0*/  PRMT R175, R0, 0x7610, R175 ;  /* 0x0000761000af7816 */ /* 0x000fe200000000af */
[----:B------:R-:W-:Y:S01]  /*6a00*/  IMAD.MOV.U32 R0, RZ, RZ, R43 ;  /* 0x000000ffff007224 */ /* 0x000fe200078e002b */
[----:B------:R-:W-:Y:S02]  /*6a10*/  UISETP.NE.AND UP0, UPT, UR4, 0x3, UPT ;  /* 0x000000030400788c */ /* 0x000fe4000bf05270 */
[----:B------:R-:W-:Y:S01]  /*6a20*/  PRMT R175, R175, 0x5410, R81 ;  /* 0x00005410afaf7816 */ /* 0x000fe20000000051 */
[----:B------:R-:W-:Y:S01]  /*6a30*/  IMAD.MOV.U32 R81, RZ, RZ, R54 ;  /* 0x000000ffff517224 */ /* 0x000fe200078e0036 */
[----:B------:R-:W-:Y:S01]  /*6a40*/  PRMT R180, R180, 0x5410, R0 ;  /* 0x00005410b4b47816 */ /* 0x000fe20000000000 */
[----:B------:R-:W-:Y:S01]  /*6a50*/  IMAD.MOV.U32 R0, RZ, RZ, R47 ;  /* 0x000000ffff007224 */ /* 0x000fe200078e002f */
[----:B------:R-:W-:Y:S02]  /*6a60*/  PLOP3.LUT P2, PT, PT, PT, UP0, 0x80, 0x0 ;  /* 0x000000000000781c */ /* 0x000fe40003f4f008 */
        /* <DEDUP_REMOVED lines=25> */
[----:B------:R-:W-:-:S03]  /*6c00*/  IMAD.MOV.U32 R0, RZ, RZ, R70 ;  /* 0x000000ffff007224 */ /* 0x000fc600078e0046 */
        /* <DEDUP_REMOVED lines=16> */
[----:B------:R-:W-:-:S03]  /*6d10*/  IMAD.MOV.U32 R3, RZ, RZ, R72 ;  /* 0x000000ffff037224 */ /* 0x000fc600078e0048 */
[----:B------:R-:W-:Y:S01]  /*6d20*/  PRMT R165, R165, 0x5410, R80 ;  /* 0x00005410a5a57816 */ /* 0x000fe20000000050 */
        /* <DEDUP_REMOVED lines=8> */
.L_x_2770:
[----:B------:R-:W-:Y:S01]  /*6db0*/  IMAD R3, R17, 0x8, R16 ;  /* 0x0000000811037824 */ /* 0x000fe200078e0210 */
[----:B------:R-:W-:Y:S01]  /*6dc0*/  SHF.L.U32 R0, R189, 0x1f, RZ ;  /* 0x0000001fbd007819 */ /* 0x000fe200000006ff */
[----:B------:R-:W0:Y:S01]  /*6dd0*/  LDC R145, c[0x0][0x2f4] ;  /* 0x0000bd00ff917b82 */ /* 0x000e220000000800 */
[----:B------:R-:W-:Y:S02]  /*6de0*/  BSSY B1, `(.L_x_2771) ;  /* 0x0000004000017945 */ /* 0x000fe40003800000 */
[----:B------:R-:W1:Y:S05]  /*6df0*/  SYNCS.PHASECHK.TRANS64.TRYWAIT P5, [R3+URZ+0x34890], R0 ;  /* 0x03489000030075a7 */ /* 0x000e6a00080a017f */
[----:B------:R-:W2:Y:S01]  /*6e00*/  LDC.64 R122, c[0x0][0x300] ;  /* 0x0000c000ff7a7b82 */ /* 0x000ea20000000a00 */
[----:B-1----:R-:W-:Y:S05]  /*6e10*/  @!P5 BRA `(.L_x_2772) ;  /* 0x000001f400fcd947 */ /* 0x002fea0003800000 */
.L_x_3086:
[----:B------:R-:W-:Y:S05]  /*6e20*/  BSYNC B1 ;  /* 0x0000000000017941 */ /* 0x000fea0003800000 */
.L_x_2771:
        /* <DEDUP_REMOVED lines=44> */
[----:B0-----:R-:W-:Y:S01]  /*70f0*/  IMAD.U32 R163, R85, 0x10000, RZ ;  /* 0x0001000055a37824 */ /* 0x001fe200078e00ff */
[----:B------:R-:W-:Y:S02]  /*7100*/  SHF.R.U32.HI R41, RZ, 0x10, R41 ;  /* 0x00000010ff297819 */ /* 0x000fe40000011629 */
[--C-:B------:R-:W-:Y:S02]  /*7110*/  SHF.R.U64 R40, R42, 0x10, R43.reuse ;  /* 0x000000102a287819 */ /* 0x100fe4000000122b */
[----:B------:R-:W-:Y:S02]  /*7120*/  SHF.R.U32.HI R160, RZ, 0x10, R43 ;  /* 0x00000010ffa07819 */ /* 0x000fe4000001162b */
[----:B------:R-:W-:Y:S02]  /*7130*/  SHF.R.U32.HI R43, RZ, 0x10, R53 ;  /* 0x00000010ff2b7819 */ /* 0x000fe40000011635 */
[----:B------:R-:W-:-:S02]  /*7140*/  PRMT R42, R159, 0x5410, R41 ;  /* 0x000054109f2a7816 */ /* 0x000fc40000000029 */
[----:B------:R-:W-:Y:S01]  /*7150*/  PRMT R41, R162, 0x5410, R43 ;  /* 0x00005410a2297816 */ /* 0x000fe2000000002b */
[----:B--2---:R-:W-:Y:S01]  /*7160*/  IMAD.U32 R43, R81, 0x10000, RZ ;  /* 0x00010000512b7824 */ /* 0x004fe200078e00ff */
[----:B------:R-:W-:Y:S01]  /*7170*/  SHF.R.U64 R53, R52, 0x10, R53 ;  /* 0x0000001034357819 */ /* 0x000fe20000001235 */
[C---:B------:R-:W-:Y:S01]  /*7180*/  IMAD.U32 R159, R42.reuse, 0x10000, RZ ;  /* 0x000100002a9f7824 */ /* 0x040fe200078e00ff */
[----:B------:R-:W-:Y:S01]  /*7190*/  LOP3.LUT R42, R42, 0xffff0000, RZ, 0xc0, !PT ;  /* 0xffff00002a2a7812 */ /* 0x000fe200078ec0ff */
[----:B------:R-:W-:Y:S01]  /*71a0*/  IMAD.U32 R162, R41, 0x10000, RZ ;  /* 0x0001000029a27824 */ /* 0x000fe200078e00ff */
[----:B------:R-:W-:Y:S02]  /*71b0*/  SHF.R.U32.HI R52, RZ, 0x10, R55 ;  /* 0x00000010ff347819 */ /* 0x000fe40000011637 */
[----:B------:R-:W-:Y:S01]  /*71c0*/  PRMT R53, R179, 0x5410, R53 ;  /* 0x00005410b3357816 */ /* 0x000fe20000000035 */
[C---:B------:R-:W-:Y:S01]  /*71d0*/  FMUL.FTZ R164, R163.reuse, R162 ;  /* 0x000000a2a3a47220 */ /* 0x040fe20000410000 */
[----:B------:R-:W-:Y:S01]  /*71e0*/  FMUL.FTZ R163, R163, R159 ;  /* 0x0000009fa3a37220 */ /* 0x000fe20000410000 */
[----:B------:R-:W-:-:S02]  /*71f0*/  PRMT R52, R183, 0x5432, R52 ;  /* 0x00005432b7347816 */ /* 0x000fc40000000034 */
[C---:B------:R-:W-:Y:S01]  /*7200*/  FFMA.FTZ R159, R43.reuse, R159, -R164 ;  /* 0x0000009f2b9f7223 */ /* 0x040fe200000108a4 */
[----:B------:R-:W-:Y:S01]  /*7210*/  FFMA.FTZ R43, R43, R162, R163 ;  /* 0x000000a22b2b7223 */ /* 0x000fe200000100a3 */
[----:B------:R-:W-:Y:S02]  /*7220*/  LOP3.LUT R162, R41, 0xffff0000, RZ, 0xc0, !PT ;  /* 0xffff000029a27812 */ /* 0x000fe400078ec0ff */
[----:B------:R-:W-:Y:S02]  /*7230*/  LOP3.LUT R163, R85, 0xffff0000, RZ, 0xc0, !PT ;  /* 0xffff000055a37812 */ /* 0x000fe400078ec0ff */
[----:B------:R-:W-:Y:S02]  /*7240*/  LOP3.LUT R41, R81, 0xffff0000, RZ, 0xc0, !PT ;  /* 0xffff000051297812 */ /* 0x000fe400078ec0ff */
[----:B------:R-:W-:Y:S01]  /*7250*/  PRMT R161, R177, 0x5410, R161 ;  /* 0x00005410b1a17816 */ /* 0x000fe200000000a1 */
[C---:B------:R-:W-:Y:S01]  /*7260*/  FMUL.FTZ R85, R163.reuse, R162 ;  /* 0x000000a2a3557220 */ /* 0x040fe20000410000 */
[-C--:B------:R-:W-:Y:S01]  /*7270*/  FMUL.FTZ R81, R163, R42.reuse ;  /* 0x0000002aa3517220 */ /* 0x080fe20000410000 */
[----:B------:R-:W-:Y:S01]  /*7280*/  IMAD.U32 R163, R87, 0x10000, RZ ;  /* 0x0001000057a37824 */ /* 0x000fe200078e00ff */
[----:B------:R-:W-:Y:S01]  /*7290*/  SHF.R.U64 R54, R54, 0x10, R55 ;  /* 0x0000001036367819 */ /* 0x000fe20000001237 */
[C---:B------:R-:W-:Y:S01]  /*72a0*/  FFMA.FTZ R42, R41.reuse, R42, -R85 ;  /* 0x0000002a292a7223 */ /* 0x040fe20000010855 */
[----:B------:R-:W-:Y:S01]  /*72b0*/  FFMA.FTZ R41, R41, R162, R81 ;  /* 0x000000a229297223 */ /* 0x000fe20000010051 */
[----:B------:R-:W-:Y:S01]  /*72c0*/  PRMT R81, R180, 0x5432, R160 ;  /* 0x00005432b4517816 */ /* 0x000fe200000000a0 */
[----:B------:R-:W-:Y:S01]  /*72d0*/  IMAD.U32 R162, R52, 0x10000, RZ ;  /* 0x0001000034a27824 */ /* 0x000fe200078e00ff */
[----:B------:R-:W-:Y:S01]  /*72e0*/  LOP3.LUT R55, R53, 0xffff0000, RZ, 0xc0, !PT ;  /* 0xffff000035377812 */ /* 0x000fe200078ec0ff */
[----:B------:R-:W-:Y:S01]  /*72f0*/  IMAD.U32 R85, R83, 0x10000, RZ ;  /* 0x0001000053557824 */ /* 0x000fe200078e00ff */
[----:B------:R-:W-:Y:S01]  /*7300*/  PRMT R54, R182, 0x5432, R54 ;  /* 0x00005432b6367816 */ /* 0x000fe20000000036 */
[----:B------:R-:W-:-:S02]  /*7310*/  IMAD.U32 R160, R81, 0x10000, RZ ;  /* 0x0001000051a07824 */ /* 0x000fc400078e00ff */
[----:B------:R-:W-:Y:S01]  /*7320*/  FMUL.FTZ R164, R163, R162 ;  /* 0x000000a2a3a47220 */ /* 0x000fe20000410000 */
[----:B------:R-:W-:Y:S01]  /*7330*/  LOP3.LUT R81, R81, 0xffff0000, RZ, 0xc0, !PT ;  /* 0xffff000051517812 */ /* 0x000fe200078ec0ff */
[-C--:B------:R-:W-:Y:S02]  /*7340*/  FMUL.FTZ R163, R163, R160.reuse ;  /* 0x000000a0a3a37220 */ /* 0x080fe40000410000 */
[----:B------:R-:W-:Y:S01]  /*7350*/  FFMA.FTZ R160, R85, R160, -R164 ;  /* 0x000000a055a07223 */ /* 0x000fe200000108a4 */
[----:B------:R-:W-:Y:S01]  /*7360*/  PRMT R40, R179, 0x5432, R40 ;  /* 0x00005432b3287816 */ /* 0x000fe20000000028 */
[----:B------:R-:W-:Y:S01]  /*7370*/  FFMA.FTZ R85, R85, R162, R163 ;  /* 0x000000a255557223 */ /* 0x000fe200000100a3 */
[----:B------:R-:W-:Y:S02]  /*7380*/  LOP3.LUT R162, R52, 0xffff0000, RZ, 0xc0, !PT ;  /* 0xffff000034a27812 */ /* 0x000fe400078ec0ff */
[----:B------:R-:W-:Y:S02]  /*7390*/  LOP3.LUT R163, R87, 0xffff0000, RZ, 0xc0, !PT ;  /* 0xffff000057a37812 */ /* 0x000fe400078ec0ff */
[----:B------:R-:W-:-:S02]  /*73a0*/  LOP3.LUT R52, R83, 0xffff0000, RZ, 0xc0, !PT ;  /* 0xffff000053347812 */ /* 0x000fc400078ec0ff */
[----:B------:R-:W-:Y:S01]  /*73b0*/  F2FP.BF16.F32.PACK_AB R42, R42, R159 ;  /* 0x0000009f2a2a723e */ /* 0x000fe200000010ff */
[CC--:B------:R-:W-:Y:S01]  /*73c0*/  FMUL.FTZ R87, R163.reuse, R162.reuse ;  /* 0x000000a2a3577220 */ /* 0x0c0fe20000410000 */
        /* <DEDUP_REMOVED lines=12> */
[-C--:B------:R-:W-:Y:S01]  /*7490*/  FMUL.FTZ R162, R162, R163.reuse ;  /* 0x000000a3a2a27220 */ /* 0x080fe20000410000 */
[C---:B------:R-:W-:Y:S01]  /*74a0*/  IMAD.U32 R161, R86.reuse, 0x10000, RZ ;  /* 0x0001000056a17824 */ /* 0x040fe200078e00ff */
[----:B------:R-:W-:Y:S01]  /*74b0*/  LOP3.LUT R86, R86, 0xffff0000, RZ, 0xc0, !PT ;  /* 0xffff000056567812 */ /* 0x000fe200078ec0ff */
[C---:B------:R-:W-:Y:S01]  /*74c0*/  FFMA.FTZ R164, R83.reuse, R163, -R164 ;  /* 0x000000a353a47223 */ /* 0x040fe200000108a4 */
[----:B------:R-:W-:Y:S01]  /*74d0*/  FFMA.FTZ R162, R83, R87, R162 ;  /* 0x0000005753a27223 */ /* 0x000fe200000100a2 */
[C---:B------:R-:W-:Y:S01]  /*74e0*/  FMUL.FTZ R83, R84.reuse, R55 ;  /* 0x0000003754537220 */ /* 0x040fe20000410000 */
[----:B------:R-:W-:Y:S01]  /*74f0*/  FMUL.FTZ R84, R84, R53 ;  /* 0x0000003554547220 */ /* 0x000fe20000410000 */
[----:B------:R-:W-:Y:S01]  /*7500*/  F2FP.BF16.F32.PACK_AB R160, R81, R160 ;  /* 0x000000a051a0723e */ /* 0x000fe200000010ff */
[----:B------:R-:W-:-:S02]  /*7510*/  IMAD.MOV.U32 R81, RZ, RZ, R42 ;  /* 0x000000ffff517224 */ /* 0x000fc400078e002a */
[C---:B------:R-:W-:Y:S01]  /*7520*/  FFMA.FTZ R53, R80.reuse, R53, -R83 ;  /* 0x0000003550357223 */ /* 0x040fe20000010853 */
[----:B------:R-:W-:Y:S01]  /*7530*/  FFMA.FTZ R55, R80, R55, R84 ;  /* 0x0000003750377223 */ /* 0x000fe20000010054 */
[C---:B------:R-:W-:Y:S01]  /*7540*/  IMAD.U32 R83, R54.reuse, 0x10000, RZ ;  /* 0x0001000036537824 */ /* 0x040fe200078e00ff */
[----:B------:R-:W-:Y:S01]  /*7550*/  LOP3.LUT R54, R54, 0xffff0000, RZ, 0xc0, !PT ;  /* 0xffff000036367812 */ /* 0x000fe200078ec0ff */
[C---:B------:R-:W-:Y:S01]  /*7560*/  IMAD.U32 R84, R40.reuse, 0x10000, RZ ;  /* 0x0001000028547824 */ /* 0x040fe200078e00ff */
[----:B------:R-:W-:Y:S01]  /*7570*/  LOP3.LUT R40, R40, 0xffff0000, RZ, 0xc0, !PT ;  /* 0xffff000028287812 */ /* 0x000fe200078ec0ff */
[C---:B------:R-:W-:Y:S01]  /*7580*/  FMUL.FTZ R87, R161.reuse, R83 ;  /* 0x00000053a1577220 */ /* 0x040fe20000410000 */
[C---:B------:R-:W-:Y:S02]  /*7590*/  IMAD.U32 R80, R82.reuse, 0x10000, RZ ;  /* 0x0001000052507824 */ /* 0x040fe400078e00ff */
[-C--:B------:R-:W-:Y:S01]  /*75a0*/  FMUL.FTZ R161, R161, R84.reuse ;  /* 0x00000054a1a17220 */ /* 0x080fe20000410000 */
[----:B------:R-:W-:Y:S01]  /*75b0*/  LOP3.LUT R82, R82, 0xffff0000, RZ, 0xc0, !PT ;  /* 0xffff000052527812 */ /* 0x000fe200078ec0ff */
[----:B------:R-:W-:-:S02]  /*75c0*/  FFMA.FTZ R87, R80, R84, -R87 ;  /* 0x0000005450577223 */ /* 0x000fc40000010857 */
[----:B------:R-:W-:Y:S01]  /*75d0*/  FFMA.FTZ R161, R80, R83, R161 ;  /* 0x0000005350a17223 */ /* 0x000fe200000100a1 */
[C---:B------:R-:W-:Y:S01]  /*75e0*/  FMUL.FTZ R80, R86.reuse, R54 ;  /* 0x0000003656507220 */ /* 0x040fe20000410000 */
[-C--:B------:R-:W-:Y:S01]  /*75f0*/  FMUL.FTZ R86, R86, R40.reuse ;  /* 0x0000002856567220 */ /* 0x080fe20000410000 */
        /* <DEDUP_REMOVED lines=10> */
[----:B------:R-:W-:Y:S02]  /*76a0*/  IMAD.MOV.U32 R84, RZ, RZ, R55 ;  /* 0x000000ffff547224 */ /* 0x000fe400078e0037 */
[----:B------:R-:W-:Y:S02]  /*76b0*/  IMAD.MOV.U32 R82, RZ, RZ, R87 ;  /* 0x000000ffff527224 */ /* 0x000fe400078e0057 */
[----:B------:R-:W-:-:S07]  /*76c0*/  IMAD.MOV.U32 R87, RZ, RZ, R52 ;  /* 0x000000ffff577224 */ /* 0x000fce00078e0034 */
.L_x_2778:
[----:B------:R-:W-:Y:S05]  /*76d0*/  BSYNC B3 ;  /* 0x0000000000037941 */ /* 0x000fea0003800000 */
.L_x_2777:
[----:B--2---:R2:W-:Y:S04]  /*76e0*/  STG.E.128 desc[UR60][R134.64], R80 ;  /* 0x0000005086007986 */ /* 0x0045e8000c101d3c */
[----:B0-----:R2:W-:Y:S02]  /*76f0*/  @!P4 STG.E.128 desc[UR60][R136.64], R84 ;  /* 0x000000548800c986 */ /* 0x0015e4000c101d3c */
.L_x_2776:
[----:B------:R-:W-:Y:S05]  /*7700*/  BSYNC B2 ;  /* 0x0000000000027941 */ /* 0x000fea0003800000 */
.L_x_2775:
        /* <DEDUP_REMOVED lines=47> */
[----:B------:R-:W-:Y:S01]  /*7a00*/  SHF.R.U64 R50, R50, 0x10, R51 ;  /* 0x0000001032327819 */ /* 0x000fe20000001233 */
[-C--:B------:R-:W-:Y:S01]  /*7a10*/  FMUL.FTZ R135, R135, R87.reuse ;  /* 0x0000005787877220 */ /* 0x080fe20000410000 */
[----:B------:R-:W-:Y:S01]  /*7a20*/  PRMT R48, R177, 0x5432, R48 ;  /* 0x00005432b1307816 */ /* 0x000fe20000000030 */
[----:B------:R-:W-:Y:S01]  /*7a30*/  FFMA.FTZ R87, R86, R87, -R136 ;  /* 0x0000005756577223 */ /* 0x000fe20000010888 */
[----:B------:R-:W-:-:S02]  /*7a40*/  IMAD.U32 R136, R55, 0x10000, RZ ;  /* 0x0001000037887824 */ /* 0x000fc400078e00ff */
[----:B------:R-:W-:Y:S01]  /*7a50*/  FFMA.FTZ R86, R86, R134, R135 ;  /* 0x0000008656567223 */ /* 0x000fe20000010087 */
[----:B------:R-:W-:Y:S02]  /*7a60*/  LOP3.LUT R134, R85, 0xffff0000, RZ, 0xc0, !PT ;  /* 0xffff000055867812 */ /* 0x000fe400078ec0ff */
[----:B------:R-:W-:Y:S02]  /*7a70*/  LOP3.LUT R85, R84, 0xffff0000, RZ, 0xc0, !PT ;  /* 0xffff000054557812 */ /* 0x000fe400078ec0ff */
[----:B------:R-:W-:Y:S02]  /*7a80*/  LOP3.LUT R55, R55, 0xffff0000, RZ, 0xc0, !PT ;  /* 0xffff000037377812 */ /* 0x000fe400078ec0ff */
[----:B------:R-:W-:Y:S01]  /*7a90*/  SHF.R.U64 R38, R38, 0x10, R39 ;  /* 0x0000001026267819 */ /* 0x000fe20000001227 */
[C---:B------:R-:W-:Y:S01]  /*7aa0*/  FMUL.FTZ R84, R53.reuse, R85 ;  /* 0x0000005535547220 */ /* 0x040fe20000410000 */
[----:B------:R-:W-:Y:S01]  /*7ab0*/  FMUL.FTZ R53, R53, R134 ;  /* 0x0000008635357220 */ /* 0x000fe20000410000 */
[----:B------:R-:W-:-:S02]  /*7ac0*/  PRMT R50, R175, 0x5432, R50 ;  /* 0x00005432af327816 */ /* 0x000fc40000000032 */
[C---:B------:R-:W-:Y:S01]  /*7ad0*/  FFMA.FTZ R84, R41.reuse, R134, -R84 ;  /* 0x0000008629547223 */ /* 0x040fe20000010854 */
[----:B------:R-:W-:Y:S01]  /*7ae0*/  FFMA.FTZ R41, R41, R85, R53 ;  /* 0x0000005529297223 */ /* 0x000fe20000010035 */
[----:B------:R-:W-:Y:S01]  /*7af0*/  SHF.R.U32.HI R53, RZ, 0x10, R51 ;  /* 0x00000010ff357819 */ /* 0x000fe20000011633 */
[----:B------:R-:W-:Y:S01]  /*7b00*/  IMAD.U32 R134, R43, 0x10000, RZ ;  /* 0x000100002b867824 */ /* 0x000fe200078e00ff */
[----:B------:R-:W-:Y:S01]  /*7b10*/  SHF.R.U32.HI R85, RZ, 0x10, R39 ;  /* 0x00000010ff557819 */ /* 0x000fe20000011627 */
[----:B------:R-:W-:Y:S01]  /*7b20*/  IMAD.U32 R39, R42, 0x10000, RZ ;  /* 0x000100002a277824 */ /* 0x000fe200078e00ff */
[----:B------:R-:W-:Y:S02]  /*7b30*/  PRMT R53, R178, 0x5410, R53 ;  /* 0x00005410b2357816 */ /* 0x000fe40000000035 */
[----:B------:R-:W-:Y:S02]  /*7b40*/  PRMT R85, R175, 0x5410, R85 ;  /* 0x00005410af557816 */ /* 0x000fe40000000055 */
[----:B------:R-:W-:Y:S01]  /*7b50*/  PRMT R38, R176, 0x5432, R38 ;  /* 0x00005432b0267816 */ /* 0x000fe20000000026 */
[C---:B------:R-:W-:Y:S01]  /*7b60*/  IMAD.U32 R135, R53.reuse, 0x10000, RZ ;  /* 0x0001000035877824 */ /* 0x040fe200078e00ff */
[----:B------:R-:W-:Y:S01]  /*7b70*/  LOP3.LUT R53, R53, 0xffff0000, RZ, 0xc0, !PT ;  /* 0xffff000035357812 */ /* 0x000fe200078ec0ff */
[----:B------:R-:W-:Y:S01]  /*7b80*/  IMAD.U32 R137, R85, 0x10000, RZ ;  /* 0x0001000055897824 */ /* 0x000fe200078e00ff */
[----:B------:R-:W-:Y:S01]  /*7b90*/  F2FP.BF16.F32.PACK_AB R84, R84, R87 ;  /* 0x000000575454723e */ /* 0x000fe200000010ff */
[C---:B------:R-:W-:Y:S01]  /*7ba0*/  FMUL.FTZ R159, R136.reuse, R135 ;  /* 0x00000087889f7220 */ /* 0x040fe20000410000 */
[----:B------:R-:W-:Y:S01]  /*7bb0*/  F2FP.BF16.F32.PACK_AB R86, R41, R86 ;  /* 0x000000562956723e */ /* 0x000fe200000010ff */
[----:B------:R-:W-:Y:S01]  /*7bc0*/  FMUL.FTZ R136, R136, R137 ;  /* 0x0000008988887220 */ /* 0x000fe20000410000 */
[----:B------:R-:W-:Y:S01]  /*7bd0*/  FMUL.FTZ R49, R55, R53 ;  /* 0x0000003537317220 */ /* 0x000fe20000410000 */
[----:B------:R-:W-:Y:S01]  /*7be0*/  FFMA.FTZ R137, R134, R137, -R159 ;  /* 0x0000008986897223 */ /* 0x000fe2000001089f */
[----:B------:R-:W-:-:S02]  /*7bf0*/  IMAD.MOV.U32 R41, RZ, RZ, R84 ;  /* 0x000000ffff297224 */ /* 0x000fc400078e0054 */
[----:B------:R-:W-:Y:S01]  /*7c00*/  FFMA.FTZ R136, R134, R135, R136 ;  /* 0x0000008786887223 */ /* 0x000fe20000010088 */
[----:B------:R-:W-:Y:S02]  /*7c10*/  SHF.R.U64 R134, R36, 0x10, R37 ;  /* 0x0000001024867819 */ /* 0x000fe40000001225 */
[----:B------:R-:W-:Y:S02]  /*7c20*/  LOP3.LUT R37, R85, 0xffff0000, RZ, 0xc0, !PT ;  /* 0xffff000055257812 */ /* 0x000fe400078ec0ff */
[----:B------:R-:W-:-:S03]  /*7c30*/  LOP3.LUT R36, R43, 0xffff0000, RZ, 0xc0, !PT ;  /* 0xffff00002b247812 */ /* 0x000fc600078ec0ff */
[-C--:B------:R-:W-:Y:S02]  /*7c40*/  FMUL.FTZ R43, R55, R37.reuse ;  /* 0x00000025372b7220 */ /* 0x080fe40000410000 */
[----:B------:R-:W-:Y:S01]  /*7c50*/  FFMA.FTZ R37, R36, R37, -R49 ;  /* 0x0000002524257223 */ /* 0x000fe20000010831 */
[----:B------:R-:W-:Y:S02]  /*7c60*/  IMAD.U32 R49, R40, 0x10000, RZ ;  /* 0x0001000028317824 */ /* 0x000fe400078e00ff */
[----:B------:R-:W-:Y:S01]  /*7c70*/  FFMA.FTZ R36, R36, R53, R43 ;  /* 0x0000003524247223 */ /* 0x000fe2000001002b */
[----:B------:R-:W-:Y:S01]  /*7c80*/  PRMT R43, R178, 0x5432, R134 ;  /* 0x00005432b22b7816 */ /* 0x000fe20000000086 */
[C---:B------:R-:W-:Y:S01]  /*7c90*/  IMAD.U32 R134, R52.reuse, 0x10000, RZ ;  /* 0x0001000034867824 */ /* 0x040fe200078e00ff */
[----:B------:R-:W-:Y:S01]  /*7ca0*/  LOP3.LUT R52, R52, 0xffff0000, RZ, 0xc0, !PT ;  /* 0xffff000034347812 */ /* 0x000fe200078ec0ff */
[C---:B------:R-:W-:Y:S01]  /*7cb0*/  IMAD.U32 R53, R48.reuse, 0x10000, RZ ;  /* 0x0001000030357824 */ /* 0x040fe200078e00ff */
[----:B------:R-:W-:Y:S01]  /*7cc0*/  LOP3.LUT R48, R48, 0xffff0000, RZ, 0xc0, !PT ;  /* 0xffff000030307812 */ /* 0x000fe200078ec0ff */
[C---:B------:R-:W-:Y:S01]  /*7cd0*/  IMAD.U32 R55, R43.reuse, 0x10000, RZ ;  /* 0x000100002b377824 */ /* 0x040fe200078e00ff */
[----:B------:R-:W-:Y:S01]  /*7ce0*/  LOP3.LUT R40, R40, 0xffff0000, RZ, 0xc0, !PT ;  /* 0xffff000028287812 */ /* 0x000fe200078ec0ff */
[C---:B------:R-:W-:Y:S01]  /*7cf0*/  FMUL.FTZ R85, R134.reuse, R53 ;  /* 0x0000003586557220 */ /* 0x040fe20000410000 */
[----:B------:R-:W-:Y:S01]  /*7d00*/  LOP3.LUT R43, R43, 0xffff0000, RZ, 0xc0, !PT ;  /* 0xffff00002b2b7812 */ /* 0x000fe200078ec0ff */
[-C--:B------:R-:W-:Y:S01]  /*7d10*/  FMUL.FTZ R134, R134, R55.reuse ;  /* 0x0000003786867220 */ /* 0x080fe20000410000 */
[-C--:B------:R-:W-:Y:S01]  /*7d20*/  FMUL.FTZ R51, R52, R48.reuse ;  /* 0x0000003034337220 */ /* 0x080fe20000410000 */
[----:B------:R-:W-:Y:S01]  /*7d30*/  FFMA.FTZ R85, R49, R55, -R85 ;  /* 0x0000003731557223 */ /* 0x000fe20000010855 */
[----:B------:R-:W-:Y:S01]  /*7d40*/  F2FP.BF16.F32.PACK_AB R37, R37, R137 ;  /* 0x000000892525723e */ /* 0x000fe200000010ff */
[----:B------:R-:W-:Y:S01]  /*7d50*/  FFMA.FTZ R134, R49, R53, R134 ;  /* 0x0000003531867223 */ /* 0x000fe20000010086 */
[----:B------:R-:W-:Y:S01]  /*7d60*/  LOP3.LUT R49, R42, 0xffff0000, RZ, 0xc0, !PT ;  /* 0xffff00002a317812 */ /* 0x000fe200078ec0ff */
[-C--:B------:R-:W-:Y:S01]  /*7d70*/  FMUL.FTZ R52, R52, R43.reuse ;  /* 0x0000002b34347220 */ /* 0x080fe20000410000 */
[----:B------:R-:W-:Y:S01]  /*7d80*/  FFMA.FTZ R51, R40, R43, -R51 ;  /* 0x0000002b28337223 */ /* 0x000fe20000010833 */
[C---:B------:R-:W-:Y:S01]  /*7d90*/  IMAD.U32 R42, R54.reuse, 0x10000, RZ ;  /* 0x00010000362a7824 */ /* 0x040fe200078e00ff */
        /* <DEDUP_REMOVED lines=23> */
.L_x_2782:
[----:B------:R-:W-:Y:S05]  /*7f10*/  BSYNC B3 ;  /* 0x0000000000037941 */ /* 0x000fea0003800000 */
.L_x_2781:
[----:B0-----:R0:W-:Y:S04]  /*7f20*/  STG.E.128 desc[UR60][R80.64], R40 ;  /* 0x0000002850007986 */ /* 0x0011e8000c101d3c */
[----:B--2---:R0:W-:Y:S02]  /*7f30*/  @!P4 STG.E.128 desc[UR60][R82.64], R52 ;  /* 0x000000345200c986 */ /* 0x0041e4000c101d3c */
.L_x_2780:
[----:B------:R-:W-:Y:S05]  /*7f40*/  BSYNC B2 ;  /* 0x0000000000027941 */ /* 0x000fea0003800000 */
.L_x_2779:
        /* <DEDUP_REMOVED lines=13> */
[--C-:B0-----:R-:W-:Y:S02]  /*8020*/  @!P4 SHF.R.S32.HI R40, RZ, 0x1f, R37.reuse ;  /* 0x0000001fff28c819 */ /* 0x101fe40000011425 */
[--C-:B------:R-:W-:Y:S02]  /*8030*/  @!P4 IADD3 R130, P5, P6, R92, R130, R37.reuse ;  /* 0x000000825c82c210 */ /* 0x100fe40007ebe025 */
[----:B------:R-:W-:Y:S02]  /*8040*/  LOP3.LUT R37, R196, 0x38, R37, 0xf8, !PT ;  /* 0x00000038c4257812 */ /* 0x000fe400078ef825 */
[----:B------:R-:W-:Y:S02]  /*8050*/  @!P4 IADD3.X R40, R89, R157, R40, P5, P6 ;  /* 0x0000009d5928c210 */ /* 0x000fe40002fec428 */
[----:B------:R-:W-:Y:S02]  /*8060*/  LEA R48, P5, R39, R114, 0x1 ;  /* 0x0000007227307211 */ /* 0x000fe400078a08ff */
[----:B------:R-:W-:-:S02]  /*8070*/  LOP3.LUT R37, R37, R198, RZ, 0x3c, !PT ;  /* 0x000000c625257212 */ /* 0x000fc400078e3cff */
[-C--:B------:R-:W-:Y:S02]  /*8080*/  LEA.HI.X R49, R39, R115.reuse, R38, 0x1, P5 ;  /* 0x0000007327317211 */ /* 0x080fe400028f0c26 */
[----:B------:R-:W-:Y:S02]  /*8090*/  SHF.R.S32.HI R39, RZ, 0x1f, R36 ;  /* 0x0000001fff277819 */ /* 0x000fe40000011424 */
[C---:B------:R-:W-:Y:S02]  /*80a0*/  @!P4 LEA R50, P5, R130.reuse, R114, 0x1 ;  /* 0x000000728232c211 */ /* 0x040fe400078a08ff */
        /* <DEDUP_REMOVED lines=66> */
[----:B------:R-:W-:Y:S01]  /*84d0*/  FMUL.FTZ R32, R41, R47 ;  /* 0x0000002f29207220 */ /* 0x000fe20000410000 */
[----:B------:R-:W-:Y:S01]  /*84e0*/  LOP3.LUT R35, R35, 0xffff0000, RZ, 0xc0, !PT ;  /* 0xffff000023237812 */ /* 0x000fe200078ec0ff */
[----:B------:R-:W-:Y:S02]  /*84f0*/  IMAD.U32 R37, R36, 0x10000, RZ ;  /* 0x0001000024257824 */ /* 0x000fe400078e00ff */
[----:B------:R-:W-:Y:S01]  /*8500*/  FMUL.FTZ R41, R41, R44 ;  /* 0x0000002c29297220 */ /* 0x000fe20000410000 */
[----:B------:R-:W-:Y:S01]  /*8510*/  PRMT R34, R174, 0x5432, R34 ;  /* 0x00005432ae227816 */ /* 0x000fe20000000022 */
[----:B------:R-:W-:Y:S01]  /*8520*/  FFMA.FTZ R43, R39, R46, R43 ;  /* 0x0000002e272b7223 */ /* 0x000fe2000001002b */
[----:B------:R-:W-:Y:S01]  /*8530*/  LOP3.LUT R36, R36, 0xffff0000, RZ, 0xc0, !PT ;  /* 0xffff000024247812 */ /* 0x000fe200078ec0ff */
[----:B------:R-:W-:Y:S01]  /*8540*/  FMUL.FTZ R39, R40, R35 ;  /* 0x0000002328277220 */ /* 0x000fe20000410000 */
[C---:B------:R-:W-:Y:S01]  /*8550*/  FFMA.FTZ R32, R37.reuse, R44, -R32 ;  /* 0x0000002c25207223 */ /* 0x040fe20000010820 */
[----:B------:R-:W-:Y:S01]  /*8560*/  FFMA.FTZ R41, R37, R47, R41 ;  /* 0x0000002f25297223 */ /* 0x000fe20000010029 */
[----:B------:R-:W-:Y:S01]  /*8570*/  LOP3.LUT R42, R42, 0xffff0000, RZ, 0xc0, !PT ;  /* 0xffff00002a2a7812 */ /* 0x000fe200078ec0ff */
[----:B------:R-:W-:Y:S01]  /*8580*/  FFMA.FTZ R82, R81, R85, R82 ;  /* 0x0000005551527223 */ /* 0x000fe20000010052 */
[----:B------:R-:W-:Y:S01]  /*8590*/  FMUL.FTZ R37, R40, R52 ;  /* 0x0000003428257220 */ /* 0x000fe20000410000 */
[C---:B------:R-:W-:Y:S01]  /*85a0*/  LOP3.LUT R47, R172.reuse, 0xffff0000, RZ, 0xc0, !PT ;  /* 0xffff0000ac2f7812 */ /* 0x040fe200078ec0ff */
[----:B------:R-:W-:Y:S01]  /*85b0*/  IMAD.U32 R40, R172, 0x10000, RZ ;  /* 0x00010000ac287824 */ /* 0x000fe200078e00ff */
[C---:B------:R-:W-:Y:S01]  /*85c0*/  LOP3.LUT R81, R34.reuse, 0xffff0000, RZ, 0xc0, !PT ;  /* 0xffff000022517812 */ /* 0x040fe200078ec0ff */
[----:B------:R-:W-:-:S02]  /*85d0*/  IMAD.U32 R44, R34, 0x10000, RZ ;  /* 0x00010000222c7824 */ /* 0x000fc400078e00ff */
[C---:B------:R-:W-:Y:S01]  /*85e0*/  FFMA.FTZ R39, R36.reuse, R52, -R39 ;  /* 0x0000003424277223 */ /* 0x040fe20000010827 */
[----:B------:R-:W-:Y:S01]  /*85f0*/  FFMA.FTZ R36, R36, R35, R37 ;  /* 0x0000002324247223 */ /* 0x000fe20000010025 */
[----:B------:R-:W-:Y:S01]  /*8600*/  LOP3.LUT R38, R38, 0xffff0000, RZ, 0xc0, !PT ;  /* 0xffff000026267812 */ /* 0x000fe200078ec0ff */
[C---:B------:R-:W-:Y:S01]  /*8610*/  FMUL.FTZ R35, R83.reuse, R40 ;  /* 0x0000002853237220 */ /* 0x040fe20000410000 */
[C---:B------:R-:W-:Y:S01]  /*8620*/  FMUL.FTZ R37, R42.reuse, R47 ;  /* 0x0000002f2a257220 */ /* 0x040fe20000410000 */
        /* <DEDUP_REMOVED lines=17> */
.L_x_2784:
[----:B------:R-:W-:Y:S05]  /*8740*/  BSYNC B2 ;  /* 0x0000000000027941 */ /* 0x000fea0003800000 */
.L_x_2783:
[----:B0-----:R4:W-:Y:S04]  /*8750*/  STG.E.128 desc[UR60][R48.64], R36 ;  /* 0x0000002430007986 */ /* 0x0019e8000c101d3c */
[----:B---3--:R4:W-:Y:S02]  /*8760*/  @!P4 STG.E.128 desc[UR60][R50.64], R40 ;  /* 0x000000283200c986 */ /* 0x0089e4000c101d3c */
.L_x_2774:
[----:B------:R-:W-:Y:S05]  /*8770*/  BSYNC B1 ;  /* 0x0000000000017941 */ /* 0x000fea0003800000 */
.L_x_2773:
        /* <DEDUP_REMOVED lines=18> */
[----:B------:R-:W-:-:S03]  /*88a0*/  ISETP.GE.AND P3, PT, R33, R145, PT ;  /* 0x000000912100720c */ /* 0x000fc60003f66270 */
[----:B------:R-:W-:-:S05]  /*88b0*/  IMAD.SHL.U32 R35, R35, 0x400, RZ ;  /* 0x0000040023237824 */ /* 0x000fca00078e00ff */
[----:B------:R-:W-:-:S05]  /*88c0*/  LOP3.LUT R35, R35, 0x7fffe000, RZ, 0xc0, !PT ;  /* 0x7fffe00023237812 */ /* 0x000fca00078ec0ff */
[--C-:B------:R-:W-:Y:S02]  /*88d0*/  @!P3 SHF.R.S32.HI R37, RZ, 0x1f, R33.reuse ;  /* 0x0000001fff25b819 */ /* 0x100fe40000011421 */
[--C-:B------:R-:W-:Y:S02]  /*88e0*/  @!P3 IADD3 R34, P4, P5, R92, R124, R33.reuse ;  /* 0x0000007c5c22b210 */ /* 0x100fe40007d9e021 */
[----:B------:R-:W-:Y:S02]  /*88f0*/  LOP3.LUT R33, R195, 0x38, R33, 0xf8, !PT ;  /* 0x00000038c3217812 */ /* 0x000fe400078ef821 */
[----:B------:R-:W-:Y:S02]  /*8900*/  @!P3 IADD3.X R37, R89, R44, R37, P4, P5 ;  /* 0x0000002c5925b210 */ /* 0x000fe400027ea425 */
[----:B------:R-:W-:Y:S01]  /*8910*/  LOP3.LUT R32, R33, R232, RZ, 0x3c, !PT ;  /* 0x000000e821207212 */ /* 0x000fe200078e3cff */
[----:B------:R-:W-:Y:S01]  /*8920*/  IMAD R33, R17, 0x6000, R141 ;  /* 0x0000600011217824 */ /* 0x000fe200078e028d */
[----:B0-----:R-:W-:-:S02]  /*8930*/  LEA R40, P4, R36, R114, 0x1 ;  /* 0x0000007224287211 */ /* 0x001fc400078808ff */
[----:B------:R-:W-:Y:S01]  /*8940*/  IADD3 R32, R32, R35, R199 ;  /* 0x0000002320207210 */ /* 0x000fe20007ffe0c7 */
[----:B------:R-:W-:Y:S01]  /*8950*/  IMAD R33, R33, 0x2, R16 ;  /* 0x0000000221217824 */ /* 0x000fe200078e0210 */
[----:B------:R-:W-:Y:S02]  /*8960*/  LEA.HI.X R41, R36, R115, R38, 0x1, P4 ;  /* 0x0000007324297211 */ /* 0x000fe400020f0c26 */
[----:B------:R-:W-:Y:S01]  /*8970*/  @!P3 LEA R42, P4, R34, R114, 0x1 ;  /* 0x00000072222ab211 */ /* 0x000fe200078808ff */
[----:B------:R-:W-:-:S03]  /*8980*/  IMAD R35, R17, 0x6000, R32 ;  /* 0x0000600011237824 */ /* 0x000fc600078e0220 */
[----:B------:R-:W-:Y:S01]  /*8990*/  @!P3 LEA.HI.X R43, R34, R115, R37, 0x1, P4 ;  /* 0x00000073222bb211 */ /* 0x000fe200020f0c25 */
[----:B------:R-:W-:Y:S01]  /*89a0*/  IMAD R36, R35, 0x2, R16 ;  /* 0x0000000223247824 */ /* 0x000fe200078e0210 */
[----:B------:R-:W-:Y:S01]  /*89b0*/  ISETP.GE.AND P4, PT, R18, R118, PT ;  /* 0x000000761200720c */ /* 0x000fe20003f86270 */
[----:B------:R-:W0:Y:S04]  /*89c0*/  LDS.128 R32, [R33+0x1c400] ;  /* 0x01c4000021207984 */ /* 0x000e280000000c00 */
[----:B------:R-:W2:Y:S08]  /*89d0*/  LDS.128 R36, [R36+0x1c400] ;  /* 0x01c4000024247984 */ /* 0x000eb00000000c00 */
        /* <DEDUP_REMOVED lines=32> */
[----:B------:R-:W-:Y:S01]  /*8be0*/  FFMA.FTZ R49, R49, R76, R84 ;  /* 0x0000004c31317223 */ /* 0x000fe20000010054 */
[-C--:B------:R-:W-:Y:S01]  /*8bf0*/  FMUL.FTZ R81, R52, R65.reuse ;  /* 0x0000004134517220 */ /* 0x080fe20000410000 */
[----:B------:R-:W-:Y:S01]  /*8c00*/  FFMA.FTZ R52, R50, R65, -R79 ;  /* 0x0000004132347223 */ /* 0x000fe2000001084f */
[----:B------:R-:W-:Y:S01]  /*8c10*/  LOP3.LUT R76, R78, 0xffff0000, RZ, 0xc0, !PT ;  /* 0xffff00004e4c7812 */ /* 0x000fe200078ec0ff */
[C---:B------:R-:W-:Y:S01]  /*8c20*/  FMUL.FTZ R65, R64.reuse, R67 ;  /* 0x0000004340417220 */ /* 0x040fe20000410000 */
[----:B------:R-:W-:Y:S01]  /*8c30*/  LOP3.LUT R39, R39, 0xffff0000, RZ, 0xc0, !PT ;  /* 0xffff000027277812 */ /* 0x000fe200078ec0ff */
[-C--:B------:R-:W-:Y:S01]  /*8c40*/  FMUL.FTZ R78, R64, R51.reuse ;  /* 0x00000033404e7220 */ /* 0x080fe20000410000 */
[----:B------:R-:W-:Y:S01]  /*8c50*/  LOP3.LUT R64, R66, 0xffff0000, RZ, 0xc0, !PT ;  /* 0xffff000042407812 */ /* 0x000fe200078ec0ff */
[----:B------:R-:W-:Y:S01]  /*8c60*/  FFMA.FTZ R51, R54, R51, -R65 ;  /* 0x0000003336337223 */ /* 0x000fe20000010841 */
[----:B------:R-:W-:Y:S01]  /*8c70*/  PRMT R45, R168, 0x5410, R45 ;  /* 0x00005410a82d7816 */ /* 0x000fe2000000002d */
[----:B------:R-:W-:Y:S01]  /*8c80*/  FFMA.FTZ R54, R54, R67, R78 ;  /* 0x0000004336367223 */ /* 0x000fe2000001004e */
[----:B------:R-:W-:Y:S01]  /*8c90*/  LOP3.LUT R35, R35, 0xffff0000, RZ, 0xc0, !PT ;  /* 0xffff000023237812 */ /* 0x000fe200078ec0ff */
[----:B------:R-:W-:Y:S01]  /*8ca0*/  FMUL.FTZ R80, R39, R76 ;  /* 0x0000004c27507220 */ /* 0x000fe20000410000 */
[----:B------:R-:W-:-:S02]  /*8cb0*/  IMAD.U32 R78, R170, 0x10000, RZ ;  /* 0x00010000aa4e7824 */ /* 0x000fc400078e00ff */
[-C--:B------:R-:W-:Y:S01]  /*8cc0*/  FMUL.FTZ R82, R39, R64.reuse ;  /* 0x0000004027527220 */ /* 0x080fe20000410000 */
[----:B------:R-:W-:Y:S01]  /*8cd0*/  LOP3.LUT R36, R36, 0xffff0000, RZ, 0xc0, !PT ;  /* 0xffff000024247812 */ /* 0x000fe200078ec0ff */
[----:B------:R-:W-:Y:S01]  /*8ce0*/  IMAD.U32 R66, R45, 0x10000, RZ ;  /* 0x000100002d427824 */ /* 0x000fe200078e00ff */
[----:B------:R-:W-:Y:S01]  /*8cf0*/  LOP3.LUT R39, R170, 0xffff0000, RZ, 0xc0, !PT ;  /* 0xffff0000aa277812 */ /* 0x000fe200078ec0ff */
[----:B------:R-:W-:Y:S01]  /*8d00*/  FFMA.FTZ R64, R35, R64, -R80 ;  /* 0x0000004023407223 */ /* 0x000fe20000010850 */
[C---:B------:R-:W-:Y:S02]  /*8d10*/  IMAD.U32 R33, R32.reuse, 0x10000, RZ ;  /* 0x0001000020217824 */ /* 0x040fe400078e00ff */
[C---:B------:R-:W-:Y:S01]  /*8d20*/  FMUL.FTZ R80, R37.reuse, R78 ;  /* 0x0000004e25507220 */ /* 0x040fe20000410000 */
[----:B------:R-:W-:Y:S01]  /*8d30*/  LOP3.LUT R32, R32, 0xffff0000, RZ, 0xc0, !PT ;  /* 0xffff000020207812 */ /* 0x000fe200078ec0ff */
[-C--:B------:R-:W-:Y:S01]  /*8d40*/  FMUL.FTZ R65, R37, R66.reuse ;  /* 0x0000004225417220 */ /* 0x080fe20000410000 */
[----:B------:R-:W-:Y:S01]  /*8d50*/  LOP3.LUT R45, R45, 0xffff0000, RZ, 0xc0, !PT ;  /* 0xffff00002d2d7812 */ /* 0x000fe200078ec0ff */
[----:B------:R-:W-:Y:S01]  /*8d60*/  FMUL.FTZ R67, R36, R39 ;  /* 0x0000002724437220 */ /* 0x000fe20000410000 */
[----:B------:R-:W-:Y:S01]  /*8d70*/  PRMT R48, R169, 0x5410, R48 ;  /* 0x00005410a9307816 */ /* 0x000fe20000000030 */
[C---:B------:R-:W-:Y:S01]  /*8d80*/  FFMA.FTZ R37, R33.reuse, R66, -R80 ;  /* 0x0000004221257223 */ /* 0x040fe20000010850 */
[----:B------:R-:W-:Y:S01]  /*8d90*/  FFMA.FTZ R33, R33, R78, R65 ;  /* 0x0000004e21217223 */ /* 0x000fe20000010041 */
[----:B------:R-:W-:Y:S01]  /*8da0*/  LOP3.LUT R55, R34, 0xffff0000, RZ, 0xc0, !PT ;  /* 0xffff000022377812 */ /* 0x000fe200078ec0ff */
[-C--:B------:R-:W-:Y:S01]  /*8db0*/  FMUL.FTZ R65, R36, R45.reuse ;  /* 0x0000002d24417220 */ /* 0x080fe20000410000 */
[----:B------:R-:W-:Y:S01]  /*8dc0*/  PRMT R46, R167, 0x5410, R46 ;  /* 0x00005410a72e7816 */ /* 0x000fe2000000002e */
[----:B------:R-:W-:Y:S01]  /*8dd0*/  FFMA.FTZ R66, R32, R45, -R67 ;  /* 0x0000002d20427223 */ /* 0x000fe20000010843 */
[C---:B------:R-:W-:Y:S01]  /*8de0*/  IMAD.U32 R34, R38.reuse, 0x10000, RZ ;  /* 0x0001000026227824 */ /* 0x040fe200078e00ff */
[----:B------:R-:W-:Y:S01]  /*8df0*/  LOP3.LUT R38, R38, 0xffff0000, RZ, 0xc0, !PT ;  /* 0xffff000026267812 */ /* 0x000fe200078ec0ff */
[C---:B------:R-:W-:Y:S01]  /*8e00*/  IMAD.U32 R45, R48.reuse, 0x10000, RZ ;  /* 0x00010000302d7824 */ /* 0x040fe200078e00ff */
[----:B------:R-:W-:Y:S01]  /*8e10*/  LOP3.LUT R48, R48, 0xffff0000, RZ, 0xc0, !PT ;  /* 0xffff000030307812 */ /* 0x000fe200078ec0ff */
[----:B------:R-:W-:-:S02]  /*8e20*/  IMAD.U32 R36, R46, 0x10000, RZ ;  /* 0x000100002e247824 */ /* 0x000fc400078e00ff */
[----:B------:R-:W-:Y:S01]  /*8e30*/  FFMA.FTZ R35, R35, R76, R82 ;  /* 0x0000004c23237223 */ /* 0x000fe20000010052 */
[----:B------:R-:W-:Y:S01]  /*8e40*/  LOP3.LUT R46, R46, 0xffff0000, RZ, 0xc0, !PT ;  /* 0xffff00002e2e7812 */ /* 0x000fe200078ec0ff */
[----:B------:R-:W-:Y:S01]  /*8e50*/  FMUL.FTZ R76, R34, R45 ;  /* 0x0000002d224c7220 */ /* 0x000fe20000410000 */
[----:B------:R-:W-:Y:S01]  /*8e60*/  FMUL.FTZ R78, R38, R48 ;  /* 0x00000030264e7220 */ /* 0x000fe20000410000 */
[----:B------:R-:W-:Y:S01]  /*8e70*/  FFMA.FTZ R50, R50, R77, R81 ;  /* 0x0000004d32327223 */ /* 0x000fe20000010051 */
[----:B------:R-:W-:Y:S01]  /*8e80*/  FFMA.FTZ R32, R32, R39, R65 ;  /* 0x0000002720207223 */ /* 0x000fe20000010041 */
        /* <DEDUP_REMOVED lines=20> */
.L_x_2788:
[----:B------:R-:W-:Y:S05]  /*8fd0*/  BSYNC B2 ;  /* 0x0000000000027941 */ /* 0x000fea0003800000 */
.L_x_2787:
[----:B0-----:R3:W-:Y:S04]  /*8fe0*/  STG.E.128 desc[UR60][R40.64], R32 ;  /* 0x0000002028007986 */ /* 0x0017e8000c101d3c */
[----:B--2---:R3:W-:Y:S02]  /*8ff0*/  @!P3 STG.E.128 desc[UR60][R42.64], R36 ;  /* 0x000000242a00b986 */ /* 0x0047e4000c101d3c */
.L_x_2786:
[----:B------:R-:W-:Y:S05]  /*9000*/  BSYNC B1 ;  /* 0x0000000000017941 */ /* 0x000fea0003800000 */
.L_x_2785:
        /* <DEDUP_REMOVED lines=40> */
[----:B------:R-:W-:Y:S01]  /*9290*/  SHF.R.U64 R67, R62, 0x10, R63 ;  /* 0x000000103e437819 */ /* 0x000fe2000000123f */
[----:B------:R-:W-:Y:S01]  /*92a0*/  IMAD.U32 R54, R35, 0x10000, RZ ;  /* 0x0001000023367824 */ /* 0x000fe200078e00ff */
[----:B------:R-:W-:Y:S01]  /*92b0*/  SHF.R.U64 R49, R72, 0x10, R73 ;  /* 0x0000001048317819 */ /* 0x000fe20000001249 */
[----:B------:R-:W-:Y:S01]  /*92c0*/  IMAD.U32 R46, R36, 0x10000, RZ ;  /* 0x00010000242e7824 */ /* 0x000fe200078e00ff */
[----:B------:R-:W-:Y:S01]  /*92d0*/  PRMT R52, R158, 0x5410, R79 ;  /* 0x000054109e347816 */ /* 0x000fe2000000004f */
[----:B------:R-:W-:Y:S01]  /*92e0*/  IMAD.U32 R45, R32, 0x10000, RZ ;  /* 0x00010000202d7824 */ /* 0x000fe200078e00ff */
[----:B------:R-:W-:-:S02]  /*92f0*/  PRMT R61, R166, 0x5432, R61 ;  /* 0x00005432a63d7816 */ /* 0x000fc4000000003d */
[----:B------:R-:W-:Y:S02]  /*9300*/  SHF.R.U64 R62, R74, 0x10, R75 ;  /* 0x000000104a3e7819 */ /* 0x000fe4000000124b */
[----:B------:R-:W-:Y:S02]  /*9310*/  PRMT R158, R158, 0x5432, R77 ;  /* 0x000054329e9e7816 */ /* 0x000fe4000000004d */
[----:B------:R-:W-:Y:S02]  /*9320*/  SHF.R.U32.HI R74, RZ, 0x10, R75 ;  /* 0x00000010ff4a7819 */ /* 0x000fe4000001164b */
[----:B------:R-:W-:Y:S01]  /*9330*/  SHF.R.U32.HI R65, RZ, 0x10, R63 ;  /* 0x00000010ff417819 */ /* 0x000fe2000001163f */
[----:B------:R-:W-:Y:S01]  /*9340*/  IMAD.U32 R63, R61, 0x10000, RZ ;  /* 0x000100003d3f7824 */ /* 0x000fe200078e00ff */
[----:B------:R-:W-:Y:S02]  /*9350*/  PRMT R166, R166, 0x5410, R49 ;  /* 0x00005410a6a67816 */ /* 0x000fe40000000031 */
[----:B------:R-:W-:-:S02]  /*9360*/  LOP3.LUT R50, R37, 0xffff0000, RZ, 0xc0, !PT ;  /* 0xffff000025327812 */ /* 0x000fc400078ec0ff */
[----:B------:R-:W-:Y:S01]  /*9370*/  LOP3.LUT R51, R39, 0xffff0000, RZ, 0xc0, !PT ;  /* 0xffff000027337812 */ /* 0x000fe200078ec0ff */
[----:B------:R-:W-:Y:S01]  /*9380*/  IMAD.U32 R39, R158, 0x10000, RZ ;  /* 0x000100009e277824 */ /* 0x000fe200078e00ff */
[C---:B------:R-:W-:Y:S02]  /*9390*/  PRMT R49, R165.reuse, 0x5410, R62 ;  /* 0x00005410a5317816 */ /* 0x040fe4000000003e */
[----:B------:R-:W-:Y:S01]  /*93a0*/  PRMT R37, R156, 0x5410, R67 ;  /* 0x000054109c257816 */ /* 0x000fe20000000043 */
[----:B------:R-:W-:Y:S01]  /*93b0*/  FMUL.FTZ R67, R60, R39 ;  /* 0x000000273c437220 */ /* 0x000fe20000410000 */
[----:B------:R-:W-:Y:S02]  /*93c0*/  PRMT R165, R165, 0x5432, R74 ;  /* 0x00005432a5a57816 */ /* 0x000fe4000000004a */
[----:B------:R-:W-:Y:S01]  /*93d0*/  PRMT R156, R156, 0x5432, R65 ;  /* 0x000054329c9c7816 */ /* 0x000fe20000000041 */
[----:B------:R-:W-:Y:S01]  /*93e0*/  FMUL.FTZ R65, R60, R63 ;  /* 0x0000003f3c417220 */ /* 0x000fe20000410000 */
[----:B------:R-:W-:Y:S01]  /*93f0*/  LOP3.LUT R61, R61, 0xffff0000, RZ, 0xc0, !PT ;  /* 0xffff00003d3d7812 */ /* 0x000fe200078ec0ff */
[----:B------:R-:W-:Y:S01]  /*9400*/  IMAD.U32 R62, R165, 0x10000, RZ ;  /* 0x00010000a53e7824 */ /* 0x000fe200078e00ff */
[----:B------:R-:W-:Y:S01]  /*9410*/  LOP3.LUT R158, R158, 0xffff0000, RZ, 0xc0, !PT ;  /* 0xffff00009e9e7812 */ /* 0x000fe200078ec0ff */
[----:B------:R-:W-:Y:S01]  /*9420*/  IMAD.U32 R60, R156, 0x10000, RZ ;  /* 0x000100009c3c7824 */ /* 0x000fe200078e00ff */
[----:B------:R-:W-:Y:S01]  /*9430*/  LOP3.LUT R53, R33, 0xffff0000, RZ, 0xc0, !PT ;  /* 0xffff000021357812 */ /* 0x000fe200078ec0ff */
[----:B------:R-:W-:Y:S01]  /*9440*/  FFMA.FTZ R39, R48, R39, -R65 ;  /* 0x0000002730277223 */ /* 0x000fe20000010841 */
[----:B------:R-:W-:Y:S01]  /*9450*/  FMUL.FTZ R64, R50, R61 ;  /* 0x0000003d32407220 */ /* 0x000fe20000410000 */
[----:B------:R-:W-:Y:S01]  /*9460*/  FFMA.FTZ R48, R48, R63, R67 ;  /* 0x0000003f30307223 */ /* 0x000fe20000010043 */
[C---:B------:R-:W-:Y:S01]  /*9470*/  FMUL.FTZ R63, R55.reuse, R62 ;  /* 0x0000003e373f7220 */ /* 0x040fe20000410000 */
[----:B------:R-:W-:Y:S01]  /*9480*/  FMUL.FTZ R66, R50, R158 ;  /* 0x0000009e32427220 */ /* 0x000fe20000410000 */
[----:B------:R-:W-:Y:S01]  /*9490*/  FMUL.FTZ R55, R55, R60 ;  /* 0x0000003c37377220 */ /* 0x000fe20000410000 */
[----:B------:R-:W-:Y:S01]  /*94a0*/  FFMA.FTZ R50, R53, R158, -R64 ;  /* 0x0000009e35327223 */ /* 0x000fe20000010840 */
[----:B------:R-:W-:Y:S01]  /*94b0*/  LOP3.LUT R64, R165, 0xffff0000, RZ, 0xc0, !PT ;  /* 0xffff0000a5407812 */ /* 0x000fe200078ec0ff */
[----:B------:R-:W-:Y:S01]  /*94c0*/  FFMA.FTZ R63, R54, R60, -R63 ;  /* 0x0000003c363f7223 */ /* 0x000fe2000001083f */
[----:B------:R-:W-:Y:S01]  /*94d0*/  LOP3.LUT R156, R156, 0xffff0000, RZ, 0xc0, !PT ;  /* 0xffff00009c9c7812 */ /* 0x000fe200078ec0ff */
[----:B------:R-:W-:Y:S01]  /*94e0*/  FFMA.FTZ R62, R54, R62, R55 ;  /* 0x0000003e363e7223 */ /* 0x000fe20000010037 */
[----:B------:R-:W-:-:S02]  /*94f0*/  IMAD.U32 R55, R166, 0x10000, RZ ;  /* 0x00010000a6377824 */ /* 0x000fc400078e00ff */
[----:B------:R-:W-:Y:S01]  /*9500*/  FFMA.FTZ R53, R53, R61, R66 ;  /* 0x0000003d35357223 */ /* 0x000fe20000010042 */
[C---:B------:R-:W-:Y:S02]  /*9510*/  IMAD.U32 R54, R52.reuse, 0x10000, RZ ;  /* 0x0001000034367824 */ /* 0x040fe400078e00ff */
[C---:B------:R-:W-:Y:S01]  /*9520*/  FMUL.FTZ R60, R51.reuse, R64 ;  /* 0x00000040333c7220 */ /* 0x040fe20000410000 */
[----:B------:R-:W-:Y:S01]  /*9530*/  FMUL.FTZ R66, R51, R156 ;  /* 0x0000009c33427220 */ /* 0x000fe20000410000 */
[----:B------:R-:W-:Y:S01]  /*9540*/  LOP3.LUT R51, R52, 0xffff0000, RZ, 0xc0, !PT ;  /* 0xffff000034337812 */ /* 0x000fe200078ec0ff */
[CC--:B------:R-:W-:Y:S01]  /*9550*/  FMUL.FTZ R52, R46.reuse, R55.reuse ;  /* 0x000000372e347220 */ /* 0x0c0fe20000410000 */
[----:B------:R-:W-:Y:S01]  /*9560*/  LOP3.LUT R47, R35, 0xffff0000, RZ, 0xc0, !PT ;  /* 0xffff0000232f7812 */ /* 0x000fe200078ec0ff */
[-C--:B------:R-:W-:Y:S01]  /*9570*/  FMUL.FTZ R46, R46, R54.reuse ;  /* 0x000000362e2e7220 */ /* 0x080fe20000410000 */
[----:B------:R-:W-:Y:S01]  /*9580*/  LOP3.LUT R36, R36, 0xffff0000, RZ, 0xc0, !PT ;  /* 0xffff000024247812 */ /* 0x000fe200078ec0ff */
[----:B------:R-:W-:Y:S01]  /*9590*/  IMAD.U32 R33, R34, 0x10000, RZ ;  /* 0x0001000022217824 */ /* 0x000fe200078e00ff */
[----:B------:R-:W-:Y:S01]  /*95a0*/  LOP3.LUT R61, R166, 0xffff0000, RZ, 0xc0, !PT ;  /* 0xffff0000a63d7812 */ /* 0x000fe200078ec0ff */
[C---:B------:R-:W-:Y:S01]  /*95b0*/  FFMA.FTZ R52, R45.reuse, R54, -R52 ;  /* 0x000000362d347223 */ /* 0x040fe20000010834 */
[----:B------:R-:W-:Y:S01]  /*95c0*/  LOP3.LUT R35, R34, 0xffff0000, RZ, 0xc0, !PT ;  /* 0xffff000022237812 */ /* 0x000fe200078ec0ff */
[----:B------:R-:W-:Y:S01]  /*95d0*/  FFMA.FTZ R46, R45, R55, R46 ;  /* 0x000000372d2e7223 */ /* 0x000fe2000001002e */
[----:B------:R-:W-:Y:S01]  /*95e0*/  LOP3.LUT R32, R32, 0xffff0000, RZ, 0xc0, !PT ;  /* 0xffff000020207812 */ /* 0x000fe200078ec0ff */
[----:B------:R-:W-:-:S02]  /*95f0*/  IMAD.U32 R34, R38, 0x10000, RZ ;  /* 0x0001000026227824 */ /* 0x000fc400078e00ff */
        /* <DEDUP_REMOVED lines=32> */
.L_x_2792:
[----:B------:R-:W-:Y:S05]  /*9800*/  BSYNC B2 ;  /* 0x0000000000027941 */ /* 0x000fea0003800000 */
.L_x_2791:
[----:B0-----:R0:W-:Y:S04]  /*9810*/  STG.E.128 desc[UR60][R40.64], R32 ;  /* 0x0000002028007986 */ /* 0x0011e8000c101d3c */
[----:B--2---:R0:W-:Y:S02]  /*9820*/  @!P3 STG.E.128 desc[UR60][R42.64], R36 ;  /* 0x000000242a00b986 */ /* 0x0041e4000c101d3c */
.L_x_2790:
[----:B------:R-:W-:Y:S05]  /*9830*/  BSYNC B1 ;  /* 0x0000000000017941 */ /* 0x000fea0003800000 */
.L_x_2789:
        /* <DEDUP_REMOVED lines=12> */
[C---:B------:R-:W-:Y:S02]  /*9900*/  LEA R40, P3, R41.reuse, R114, 0x1 ;  /* 0x0000007229287211 */ /* 0x040fe400078608ff */
        /* <DEDUP_REMOVED lines=27> */
[----:B------:R-:W-:Y:S02]  /*9ac0*/  PRMT R153, R153, 0x5432, R56 ;  /* 0x0000543299997816 */ /* 0x000fe40000000038 */
[----:B------:R-:W-:Y:S01]  /*9ad0*/  SHF.R.U64 R57, R70, 0x10, R71 ;  /* 0x0000001046397819 */ /* 0x000fe20000001247 */
[----:B------:R-:W-:Y:S01]  /*9ae0*/  IMAD.U32 R56, R55, 0x10000, RZ ;  /* 0x0001000037387824 */ /* 0x000fe200078e00ff */
[----:B------:R-:W-:Y:S02]  /*9af0*/  SHF.R.U64 R53, R58, 0x10, R59 ;  /* 0x000000103a357819 */ /* 0x000fe4000000123b */
[----:B------:R-:W-:Y:S01]  /*9b00*/  SHF.R.U32.HI R71, RZ, 0x10, R71 ;  /* 0x00000010ff477819 */ /* 0x000fe20000011647 */
[----:B------:R-:W-:Y:S01]  /*9b10*/  FMUL.FTZ R58, R49, R56 ;  /* 0x00000038313a7220 */ /* 0x000fe20000410000 */
[----:B------:R-:W-:Y:S01]  /*9b20*/  PRMT R155, R155, 0x5410, R54 ;  /* 0x000054109b9b7816 */ /* 0x000fe20000000036 */
[----:B------:R-:W-:Y:S01]  /*9b30*/  IMAD.U32 R54, R153, 0x10000, RZ ;  /* 0x0001000099367824 */ /* 0x000fe200078e00ff */
[----:B------:R-:W-:-:S02]  /*9b40*/  SHF.R.U32.HI R59, RZ, 0x10, R59 ;  /* 0x00000010ff3b7819 */ /* 0x000fc4000001163b */
[----:B------:R-:W-:Y:S01]  /*9b50*/  PRMT R57, R154, 0x5410, R57 ;  /* 0x000054109a397816 */ /* 0x000fe20000000039 */
[-C--:B------:R-:W-:Y:S01]  /*9b60*/  FMUL.FTZ R60, R49, R54.reuse ;  /* 0x00000036313c7220 */ /* 0x080fe20000410000 */
[----:B------:R-:W-:Y:S01]  /*9b70*/  LOP3.LUT R50, R37, 0xffff0000, RZ, 0xc0, !PT ;  /* 0xffff000025327812 */ /* 0x000fe200078ec0ff */
[C---:B------:R-:W-:Y:S01]  /*9b80*/  FFMA.FTZ R49, R45.reuse, R54, -R58 ;  /* 0x000000362d317223 */ /* 0x040fe2000001083a */
[----:B------:R-:W-:Y:S01]  /*9b90*/  PRMT R53, R152, 0x5410, R53 ;  /* 0x0000541098357816 */ /* 0x000fe20000000035 */
[----:B------:R-:W-:Y:S01]  /*9ba0*/  FFMA.FTZ R60, R45, R56, R60 ;  /* 0x000000382d3c7223 */ /* 0x000fe2000001003c */
[----:B------:R-:W-:Y:S01]  /*9bb0*/  PRMT R154, R154, 0x5432, R71 ;  /* 0x000054329a9a7816 */ /* 0x000fe20000000047 */
[----:B------:R-:W-:Y:S01]  /*9bc0*/  IMAD.U32 R37, R35, 0x10000, RZ ;  /* 0x0001000023257824 */ /* 0x000fe200078e00ff */
[----:B------:R-:W-:Y:S02]  /*9bd0*/  LOP3.LUT R55, R55, 0xffff0000, RZ, 0xc0, !PT ;  /* 0xffff000037377812 */ /* 0x000fe400078ec0ff */
[----:B------:R-:W-:Y:S01]  /*9be0*/  PRMT R152, R152, 0x5432, R59 ;  /* 0x0000543298987816 */ /* 0x000fe2000000003b */
[----:B------:R-:W-:Y:S01]  /*9bf0*/  IMAD.U32 R58, R154, 0x10000, RZ ;  /* 0x000100009a3a7824 */ /* 0x000fe200078e00ff */
[----:B------:R-:W-:Y:S01]  /*9c00*/  LOP3.LUT R153, R153, 0xffff0000, RZ, 0xc0, !PT ;  /* 0xffff000099997812 */ /* 0x000fe200078ec0ff */
[----:B------:R-:W-:Y:S01]  /*9c10*/  FMUL.FTZ R59, R50, R55 ;  /* 0x00000037323b7220 */ /* 0x000fe20000410000 */
[----:B------:R-:W-:Y:S01]  /*9c20*/  LOP3.LUT R46, R33, 0xffff0000, RZ, 0xc0, !PT ;  /* 0xffff0000212e7812 */ /* 0x000fe200078ec0ff */
[----:B------:R-:W-:Y:S01]  /*9c30*/  IMAD.U32 R54, R152, 0x10000, RZ ;  /* 0x0001000098367824 */ /* 0x000fe200078e00ff */
[----:B------:R-:W-:Y:S01]  /*9c40*/  LOP3.LUT R39, R39, 0xffff0000, RZ, 0xc0, !PT ;  /* 0xffff000027277812 */ /* 0x000fe200078ec0ff */
[-C--:B------:R-:W-:Y:S01]  /*9c50*/  FMUL.FTZ R45, R50, R153.reuse ;  /* 0x00000099322d7220 */ /* 0x080fe20000410000 */
[----:B------:R-:W-:Y:S01]  /*9c60*/  LOP3.LUT R154, R154, 0xffff0000, RZ, 0xc0, !PT ;  /* 0xffff00009a9a7812 */ /* 0x000fe200078ec0ff */
[----:B------:R-:W-:Y:S01]  /*9c70*/  FFMA.FTZ R56, R46, R153, -R59 ;  /* 0x000000992e387223 */ /* 0x000fe2000001083b */
[C---:B------:R-:W-:Y:S01]  /*9c80*/  FMUL.FTZ R50, R51.reuse, R58 ;  /* 0x0000003a33327220 */ /* 0x040fe20000410000 */
[----:B------:R-:W-:Y:S01]  /*9c90*/  LOP3.LUT R152, R152, 0xffff0000, RZ, 0xc0, !PT ;  /* 0xffff000098987812 */ /* 0x000fe200078ec0ff */
[----:B------:R-:W-:Y:S01]  /*9ca0*/  FMUL.FTZ R59, R51, R54 ;  /* 0x00000036333b7220 */ /* 0x000fe20000410000 */
[----:B------:R-:W-:Y:S01]  /*9cb0*/  LOP3.LUT R47, R35, 0xffff0000, RZ, 0xc0, !PT ;  /* 0xffff0000232f7812 */ /* 0x000fe200078ec0ff */
[----:B------:R-:W-:Y:S01]  /*9cc0*/  FFMA.FTZ R55, R46, R55, R45 ;  /* 0x000000372e377223 */ /* 0x000fe2000001002d */
[----:B------:R-:W-:Y:S01]  /*9cd0*/  FMUL.FTZ R46, R39, R154 ;  /* 0x0000009a272e7220 */ /* 0x000fe20000410000 */
[----:B------:R-:W-:-:S02]  /*9ce0*/  IMAD.U32 R45, R155, 0x10000, RZ ;  /* 0x000100009b2d7824 */ /* 0x000fc400078e00ff */
[C---:B------:R-:W-:Y:S01]  /*9cf0*/  FFMA.FTZ R51, R37.reuse, R54, -R50 ;  /* 0x0000003625337223 */ /* 0x040fe20000010832 */
[----:B------:R-:W-:Y:S01]  /*9d00*/  FFMA.FTZ R59, R37, R58, R59 ;  /* 0x0000003a253b7223 */ /* 0x000fe2000001003b */
[-C--:B------:R-:W-:Y:S01]  /*9d10*/  FMUL.FTZ R50, R39, R152.reuse ;  /* 0x0000009827327220 */ /* 0x080fe20000410000 */
[----:B------:R-:W-:Y:S02]  /*9d20*/  IMAD.U32 R37, R52, 0x10000, RZ ;  /* 0x0001000034257824 */ /* 0x000fe400078e00ff */
[----:B------:R-:W-:Y:S01]  /*9d30*/  FFMA.FTZ R152, R47, R152, -R46 ;  /* 0x000000982f987223 */ /* 0x000fe2000001082e */
[----:B------:R-:W-:Y:S01]  /*9d40*/  LOP3.LUT R36, R36, 0xffff0000, RZ, 0xc0, !PT ;  /* 0xffff000024247812 */ /* 0x000fe200078ec0ff */
[C---:B------:R-:W-:Y:S01]  /*9d50*/  FMUL.FTZ R46, R48.reuse, R45 ;  /* 0x0000002d302e7220 */ /* 0x040fe20000410000 */
[----:B------:R-:W-:Y:S01]  /*9d60*/  LOP3.LUT R155, R155, 0xffff0000, RZ, 0xc0, !PT ;  /* 0xffff00009b9b7812 */ /* 0x000fe200078ec0ff */
[-C--:B------:R-:W-:Y:S01]  /*9d70*/  FMUL.FTZ R48, R48, R37.reuse ;  /* 0x0000002530307220 */ /* 0x080fe20000410000 */
[----:B------:R-:W-:Y:S01]  /*9d80*/  LOP3.LUT R52, R52, 0xffff0000, RZ, 0xc0, !PT ;  /* 0xffff000034347812 */ /* 0x000fe200078ec0ff */
[----:B------:R-:W-:Y:S01]  /*9d90*/  FFMA.FTZ R154, R47, R154, R50 ;  /* 0x0000009a2f9a7223 */ /* 0x000fe20000010032 */
[----:B------:R-:W-:Y:S01]  /*9da0*/  LOP3.LUT R33, R32, 0xffff0000, RZ, 0xc0, !PT ;  /* 0xffff000020217812 */ /* 0x000fe200078ec0ff */
[----:B------:R-:W-:Y:S01]  /*9db0*/  FFMA.FTZ R46, R43, R37, -R46 ;  /* 0x000000252b2e7223 */ /* 0x000fe2000001082e */
[----:B------:R-:W-:-:S02]  /*9dc0*/  IMAD.U32 R35, R38, 0x10000, RZ ;  /* 0x0001000026237824 */ /* 0x000fc400078e00ff */
[C---:B------:R-:W-:Y:S01]  /*9dd0*/  FMUL.FTZ R50, R36.reuse, R155 ;  /* 0x0000009b24327220 */ /* 0x040fe20000410000 */
[-C--:B------:R-:W-:Y:S01]  /*9de0*/  FMUL.FTZ R54, R36, R52.reuse ;  /* 0x0000003424367220 */ /* 0x080fe20000410000 */
[----:B------:R-:W-:Y:S01]  /*9df0*/  IMAD.U32 R37, R57, 0x10000, RZ ;  /* 0x0001000039257824 */ /* 0x000fe200078e00ff */
[----:B------:R-:W-:Y:S01]  /*9e00*/  LOP3.LUT R38, R38, 0xffff0000, RZ, 0xc0, !PT ;  /* 0xffff000026267812 */ /* 0x000fe200078ec0ff */
[----:B------:R-:W-:Y:S01]  /*9e10*/  IMAD.U32 R36, R53, 0x10000, RZ ;  /* 0x0001000035247824 */ /* 0x000fe200078e00ff */
[----:B------:R-:W-:Y:S01]  /*9e20*/  LOP3.LUT R57, R57, 0xffff0000, RZ, 0xc0, !PT ;  /* 0xffff000039397812 */ /* 0x000fe200078ec0ff */
[C---:B------:R-:W-:Y:S01]  /*9e30*/  IMAD.U32 R32, R34.reuse, 0x10000, RZ ;  /* 0x0001000022207824 */ /* 0x040fe200078e00ff */
[----:B------:R-:W-:Y:S01]  /*9e40*/  LOP3.LUT R53, R53, 0xffff0000, RZ, 0xc0, !PT ;  /* 0xffff000035357812 */ /* 0x000fe200078ec0ff */
[----:B------:R-:W-:Y:S01]  /*9e50*/  FFMA.FTZ R48, R43, R45, R48 ;  /* 0x0000002d2b307223 */ /* 0x000fe20000010030 */
[----:B------:R-:W-:Y:S01]  /*9e60*/  FFMA.FTZ R39, R33, R52, -R50 ;  /* 0x0000003421277223 */ /* 0x000fe20000010832 */
[----:B------:R-:W-:Y:S01]  /*9e70*/  LOP3.LUT R34, R34, 0xffff0000, RZ, 0xc0, !PT ;  /* 0xffff000022227812 */ /* 0x000fe200078ec0ff */
[C---:B------:R-:W-:Y:S01]  /*9e80*/  FMUL.FTZ R43, R35.reuse, R37 ;  /* 0x00000025232b7220 */ /* 0x040fe20000410000 */
[-C--:B------:R-:W-:Y:S01]  /*9e90*/  FMUL.FTZ R50, R35, R36.reuse ;  /* 0x0000002423327220 */ /* 0x080fe20000410000 */
[C---:B------:R-:W-:Y:S01]  /*9ea0*/  FMUL.FTZ R35, R38.reuse, R57 ;  /* 0x0000003926237220 */ /* 0x040fe20000410000 */
[----:B------:R-:W-:Y:S01]  /*9eb0*/  FMUL.FTZ R38, R38, R53 ;  /* 0x0000003526267220 */ /* 0x000fe20000410000 */
[C---:B------:R-:W-:Y:S01]  /*9ec0*/  FFMA.FTZ R43, R32.reuse, R36, -R43 ;  /* 0x00000024202b7223 */ /* 0x040fe2000001082b */
[----:B------:R-:W-:Y:S01]  /*9ed0*/  FFMA.FTZ R50, R32, R37, R50 ;  /* 0x0000002520327223 */ /* 0x000fe20000010032 */
[----:B------:R-:W-:Y:S01]  /*9ee0*/  FFMA.FTZ R33, R33, R155, R54 ;  /* 0x0000009b21217223 */ /* 0x000fe20000010036 */
[C---:B------:R-:W-:Y:S01]  /*9ef0*/  FFMA.FTZ R32, R34.reuse, R53, -R35 ;  /* 0x0000003522207223 */ /* 0x040fe20000010823 */
[----:B------:R-:W-:Y:S01]  /*9f00*/  FFMA.FTZ R57, R34, R57, R38 ;  /* 0x0000003922397223 */ /* 0x000fe20000010026 */
[----:B------:R-:W-:-:S02]  /*9f10*/  F2FP.BF16.F32.PACK_AB R49, R56, R49 ;  /* 0x000000313831723e */ /* 0x000fc400000010ff */
        /* <DEDUP_REMOVED lines=8> */
[----:B------:R-:W-:-:S02]  /*9fa0*/  F2FP.BF16.F32.PACK_AB R37, R55, R60 ;  /* 0x0000003c3725723e */ /* 0x000fc400000010ff */
[----:B------:R-:W-:-:S07]  /*9fb0*/  F2FP.BF16.F32.PACK_AB R38, R57, R50 ;  /* 0x000000323926723e */ /* 0x000fce00000010ff */
.L_x_2794:
[----:B------:R-:W-:Y:S05]  /*9fc0*/  BSYNC B1 ;  /* 0x0000000000017941 */ /* 0x000fea0003800000 */
.L_x_2793:
        /* <DEDUP_REMOVED lines=10> */
.L_x_2710:
[----:B------:R-:W2:Y:S02]  /*a070*/  LDL R32, [R1+0x24] ;  /* 0x0000240001207983 */ /* 0x000ea40000100800 */
[----:B--2---:R-:W-:-:S13]  /*a080*/  R2UR UR4, R32 ;  /* 0x00000000200472ca */ /* 0x004fda00000e0000 */
[----:B------:R-:W-:-:S06]  /*a090*/  UISETP.NE.AND UP0, UPT, UR4, 0x3, UPT ;  /* 0x000000030400788c */ /* 0x000fcc000bf05270 */
[----:B------:R-:W-:-:S13]  /*a0a0*/  PLOP3.LUT P2, PT, PT, PT, UP0, 0x80, 0x0 ;  /* 0x000000000000781c */ /* 0x000fda0003f4f008 */
[----:B------:R-:W-:Y:S05]  /*a0b0*/  @!P2 BRA `(.L_x_2795) ;  /* 0x000000000004a947 */ /* 0x000fea0003800000 */
[----:B------:R-:W-:Y:S01]  /*a0c0*/  BPT.TRAP 0x1 ;  /* 0x000000040000795c */ /* 0x000fe20000300000 */
.L_x_2795:
        /* <DEDUP_REMOVED lines=8> */
.L_x_3087:
[----:B------:R-:W-:Y:S05]  /*a150*/  BSYNC B1 ;  /* 0x0000000000017941 */ /* 0x000fea0003800000 */
.L_x_2796:
        /* <DEDUP_REMOVED lines=20> */
.L_x_2799:
[----:B------:R-:W-:Y:S05]  /*a2a0*/  BSYNC B1 ;  /* 0x0000000000017941 */ /* 0x000fea0003800000 */
.L_x_2798:
        /* <DEDUP_REMOVED lines=20> */
.L_x_2743:
[----:B------:R-:W-:Y:S05]  /*a3f0*/  BSYNC B0 ;  /* 0x0000000000007941 */ /* 0x000fea0003800000 */
.L_x_2709:
        /* <DEDUP_REMOVED lines=17> */
.L_x_2801:
[----:B------:R-:W-:Y:S05]  /*a510*/  BSYNC B0 ;  /* 0x0000000000007941 */ /* 0x000fea0003800000 */
.L_x_2800:
[----:B------:R-:W2:Y:S01]  /*a520*/  SYNCS.PHASECHK.TRANS64.TRYWAIT P4, [R3+URZ+0x348b0], R0 ;  /* 0x0348b000030075a7 */ /* 0x000ea2000808017f */
[----:B0-----:R-:W-:Y:S01]  /*a530*/  IMAD R32, R17, 0x4000, R26 ;  /* 0x0000400011207824 */ /* 0x001fe200078e021a */
[----:B------:R-:W-:Y:S01]  /*a540*/  ULDC.64 UR56, c[0x0][0x328] ;  /* 0x0000ca0000387ab9 */ /* 0x000fe20000000a00 */
[----:B------:R-:W-:Y:S01]  /*a550*/  ULDC.64 UR58, c[0x0][0x318] ;  /* 0x0000c600003a7ab9 */ /* 0x000fe20000000a00 */
[----:B------:R-:W-:Y:S01]  /*a560*/  BSSY B0, `(.L_x_2802) ;  /* 0x0000004000007945 */ /* 0x000fe20003800000 */
[----:B------:R-:W-:Y:S01]  /*a570*/  ISETP.GE.AND P2, PT, R184, R4, PT ;  /* 0x00000004b800720c */ /* 0x000fe20003f46270 */
[----:B------:R-:W-:Y:S02]  /*a580*/  IMAD.IADD R33, R121, 0x1, R32 ;  /* 0x0000000179217824 */ /* 0x000fe400078e0220 */
[----:B--2---:R-:W-:Y:S10]  /*a590*/  @!P4 BRA `(.L_x_2803) ;  /* 0x000001c00044c947 */ /* 0x004ff40003800000 */
.L_x_3088:
[----:B------:R-:W-:Y:S05]  /*a5a0*/  BSYNC B0 ;  /* 0x0000000000007941 */ /* 0x000fea0003800000 */
.L_x_2802:
[----:B------:R-:W-:Y:S01]  /*a5b0*/  BSSY B0, `(.L_x_2804) ;  /* 0x000001a000007945 */ /* 0x000fe20003800000 */
[----:B01----:R-:W-:Y:S02]  /*a5c0*/  IMAD R0, R32, 0x2, R112 ;  /* 0x0000000220007824 */ /* 0x003fe400078e0270 */
[----:B------:R-:W-:-:S04]  /*a5d0*/  IMAD.WIDE R40, R2, 0x80, R116 ;  /* 0x0000008002287825 */ /* 0x000fc800078e0274 */
[----:B------:R-:W-:Y:S01]  /*a5e0*/  IMAD R44, R33, 0x2, R112 ;  /* 0x00000002212c7824 */ /* 0x000fe200078e0270 */
[----:B------:R-:W-:Y:S06]  /*a5f0*/  @P2 BRA `(.L_x_2805) ;  /* 0x0000000000542947 */ /* 0x000fec0003800000 */
[----:B------:R-:W-:Y:S01]  /*a600*/  IMAD R35, R41, UR56, RZ ;  /* 0x0000003829237c24 */ /* 0x000fe2000f8e02ff */
[----:B------:R-:W-:Y:S01]  /*a610*/  ULDC UR4, c[0x0][0x320] ;  /* 0x0000c80000047ab9 */ /* 0x000fe20000000800 */
[----:B------:R-:W-:Y:S01]  /*a620*/  IMAD.MOV.U32 R32, RZ, RZ, R94 ;  /* 0x000000ffff207224 */ /* 0x000fe200078e005e */
[----:B------:R-:W-:Y:S01]  /*a630*/  ISETP.GE.AND P4, PT, R18, UR4, PT ;  /* 0x0000000412007c0c */ /* 0x000fe2000bf86270 */
        /* <DEDUP_REMOVED lines=17> */
.L_x_2805:
[----:B------:R-:W-:Y:S05]  /*a750*/  BSYNC B0 ;  /* 0x0000000000007941 */ /* 0x000fea0003800000 */
.L_x_2804:
[----:B------:R-:W-:Y:S01]  /*a760*/  ISETP.GE.AND P2, PT, R214, R4, PT ;  /* 0x00000004d600720c */ /* 0x000fe20003f46270 */
[----:B------:R-:W-:-:S12]  /*a770*/  BSSY B0, `(.L_x_2806) ;  /* 0x0000018000007945 */ /* 0x000fd80003800000 */
[----:B------:R-:W-:Y:S05]  /*a780*/  @P2 BRA `(.L_x_2807) ;  /* 0x0000000000582947 */ /* 0x000fea0003800000 */
[----:B0-----:R-:W-:Y:S01]  /*a790*/  IADD3 R35, P2, R40, 0x40, RZ ;  /* 0x0000004028237810 */ /* 0x001fe20007f5e0ff */
[----:B------:R-:W-:Y:S01]  /*a7a0*/  IMAD.MOV.U32 R4, RZ, RZ, R94 ;  /* 0x000000ffff047224 */ /* 0x000fe200078e005e */
[----:B------:R-:W-:Y:S02]  /*a7b0*/  ULDC UR4, c[0x0][0x320] ;  /* 0x0000c80000047ab9 */ /* 0x000fe40000000800 */
[----:B------:R-:W-:Y:S01]  /*a7c0*/  ISETP.GE.AND P4, PT, R18, UR4, PT ;  /* 0x0000000412007c0c */ /* 0x000fe2000bf86270 */
        /* <DEDUP_REMOVED lines=18> */
.L_x_2807:
[----:B------:R-:W-:Y:S05]  /*a8f0*/  BSYNC B0 ;  /* 0x0000000000007941 */ /* 0x000fea0003800000 */
.L_x_2806:
        /* <DEDUP_REMOVED lines=19> */
.L_x_2704:
[----:B------:R-:W1:Y:S01]  /*aa30*/  LDC R0, c[0x0][0x448] ;  /* 0x00011200ff007b82 */ /* 0x000e620000000800 */
[----:B------:R-:W-:Y:S01]  /*aa40*/  BSSY B0, `(.L_x_2809) ;  /* 0x0000036000007945 */ /* 0x000fe20003800000 */
[----:B------:R-:W-:Y:S02]  /*aa50*/  CS2R R88, SRZ ;  /* 0x0000000000587805 */ /* 0x000fe4000001ff00 */
[----:B------:R-:W-:Y:S02]  /*aa60*/  CS2R R86, SRZ ;  /* 0x0000000000567805 */ /* 0x000fe4000001ff00 */
[----:B------:R-:W-:Y:S02]  /*aa70*/  CS2R R84, SRZ ;  /* 0x0000000000547805 */ /* 0x000fe4000001ff00 */
[----:B------:R-:W-:Y:S02]  /*aa80*/  CS2R R82, SRZ ;  /* 0x0000000000527805 */ /* 0x000fe4000001ff00 */
[----:B------:R-:W-:Y:S01]  /*aa90*/  CS2R R80, SRZ ;  /* 0x0000000000507805 */ /* 0x000fe2000001ff00 */
[----:B0-2---:R-:W-:Y:S01]  /*aaa0*/  IMAD.MOV.U32 R39, RZ, RZ, RZ ;  /* 0x000000ffff277224 */ /* 0x005fe200078e00ff */
[----:B------:R-:W-:Y:S01]  /*aab0*/  CS2R R76, SRZ ;  /* 0x00000000004c7805 */ /* 0x000fe2000001ff00 */
[----:B------:R-:W-:Y:S01]  /*aac0*/  IMAD.MOV.U32 R78, RZ, RZ, RZ ;  /* 0x000000ffff4e7224 */ /* 0x000fe200078e00ff */
[----:B------:R-:W-:Y:S01]  /*aad0*/  CS2R R36, SRZ ;  /* 0x0000000000247805 */ /* 0x000fe2000001ff00 */
[----:B------:R-:W-:Y:S01]  /*aae0*/  IMAD.MOV.U32 R74, RZ, RZ, RZ ;  /* 0x000000ffff4a7224 */ /* 0x000fe200078e00ff */
[----:B------:R-:W-:-:S02]  /*aaf0*/  CS2R R72, SRZ ;  /* 0x0000000000487805 */ /* 0x000fc4000001ff00 */
[----:B------:R-:W-:Y:S01]  /*ab00*/  CS2R R34, SRZ ;  /* 0x0000000000227805 */ /* 0x000fe2000001ff00 */
[----:B------:R-:W-:Y:S01]  /*ab10*/  IMAD.MOV.U32 R70, RZ, RZ, RZ ;  /* 0x000000ffff467224 */ /* 0x000fe200078e00ff */
        /* <DEDUP_REMOVED lines=20> */
[----:B------:R-:W-:Y:S01]  /*ac60*/  IMAD.MOV.U32 R95, RZ, RZ, RZ ;  /* 0x000000ffff5f7224 */ /* 0x000fe200078e00ff */
[----:B------:R-:W0:Y:S01]  /*ac70*/  @P0 LDC R3, c[0x0][0x44c] ;  /* 0x00011300ff030b82 */ /* 0x000e220000000800 */
[----:B------:R-:W-:Y:S02]  /*ac80*/  IMAD.MOV.U32 R28, RZ, RZ, RZ ;  /* 0x000000ffff1c7224 */ /* 0x000fe400078e00ff */
[----:B------:R-:W-:Y:S02]  /*ac90*/  IMAD.MOV.U32 R97, RZ, RZ, RZ ;  /* 0x000000ffff617224 */ /* 0x000fe400078e00ff */
[----:B------:R-:W-:Y:S02]  /*aca0*/  IMAD.MOV.U32 R10, RZ, RZ, RZ ;  /* 0x000000ffff0a7224 */ /* 0x000fe400078e00ff */
[----:B------:R-:W-:Y:S01]  /*acb0*/  IMAD.MOV.U32 R99, RZ, RZ, RZ ;  /* 0x000000ffff637224 */ /* 0x000fe200078e00ff */
[----:B------:R-:W1:Y:S01]  /*acc0*/  @P0 LDC R2, c[0x0][0x450] ;  /* 0x00011400ff020b82 */ /* 0x000e620000000800 */
[----:B0-----:R-:W-:-:S05]  /*acd0*/  @P0 IMAD.HI.U32 R3, R0, R3, RZ ;  /* 0x0000000300030227 */ /* 0x001fca00078e00ff */
[----:B-1----:R-:W-:Y:S02]  /*ace0*/  @P0 SHF.R.U32.HI R0, RZ, R2, R3 ;  /* 0x00000002ff000219 */ /* 0x002fe40000011603 */
[----:B------:R-:W-:-:S03]  /*acf0*/  PLOP3.LUT P0, PT, PT, PT, PT, 0x80, 0x0 ;  /* 0x000000000000781c */ /* 0x000fc60003f0f070 */
[----:B------:R-:W-:-:S05]  /*ad00*/  IMAD.IADD R0, R149, 0x1, R0 ;  /* 0x0000000195007824 */ /* 0x000fca00078e0200 */
[----:B------:R-:W-:-:S04]  /*ad10*/  SHF.R.S32.HI R3, RZ, 0x1f, R0 ;  /* 0x0000001fff037819 */ /* 0x000fc80000011400 */
[----:B------:R-:W-:Y:S01]  /*ad20*/  LEA.HI R3, R3, R0, RZ, 0x7 ;  /* 0x0000000003037211 */ /* 0x000fe200078f38ff */
[----:B------:R-:W-:-:S03]  /*ad30*/  IMAD.MOV.U32 R0, RZ, RZ, RZ ;  /* 0x000000ffff007224 */ /* 0x000fc600078e00ff */
[----:B------:R-:W-:-:S04]  /*ad40*/  SHF.R.S32.HI R3, RZ, 0x7, R3 ;  /* 0x00000007ff037819 */ /* 0x000fc80000011403 */
[----:B------:R-:W-:-:S04]  /*ad50*/  VIMNMX R150, R150, R3, PT ;  /* 0x0000000396967248 */ /* 0x000fc80003fe0100 */
[----:B------:R-:W-:Y:S01]  /*ad60*/  ISETP.GE.AND P1, PT, R150, 0x1, PT ;  /* 0x000000019600780c */ /* 0x000fe20003f26270 */
[----:B------:R-:W-:-:S12]  /*ad70*/  @P2 BRA `(.L_x_2810) ;  /* 0x0000000000082947 */ /* 0x000fd80003800000 */
[----:B------:R-:W0:Y:S02]  /*ad80*/  FENCE.VIEW.ASYNC.G ;  /* 0x00000000000073c6 */ /* 0x000e240000000100 */
[----:B0-----:R-:W-:Y:S06]  /*ad90*/  BAR.ARV 0xc, 0x180 ;  /* 0x0306000000007b1d */ /* 0x001fec0000002000 */
.L_x_2810:
[----:B------:R-:W-:Y:S05]  /*ada0*/  BSYNC B0 ;  /* 0x0000000000007941 */ /* 0x000fea0003800000 */
.L_x_2809:
[----:B------:R-:W-:Y:S02]  /*adb0*/  IMAD.MOV.U32 R20, RZ, RZ, RZ ;  /* 0x000000ffff147224 */ /* 0x000fe400078e00ff */
[----:B------:R-:W-:Y:S01]  /*adc0*/  IMAD.MOV.U32 R11, RZ, RZ, RZ ;  /* 0x000000ffff0b7224 */ /* 0x000fe200078e00ff */
[----:B------:R-:W-:Y:S06]  /*add0*/  @!P1 BRA `(.L_x_2811) ;  /* 0x0000011800dc9947 */ /* 0x000fec0003800000 */
[----:B------:R-:W2:Y:S04]  /*ade0*/  LDL R2, [R1+0x40] ;  /* 0x0000400001027983 */ /* 0x000ea80000100800 */
[----:B------:R-:W0:Y:S01]  /*adf0*/  SHFL.IDX PT, R0, R233, RZ, 0x1f ;  /* 0x00001fffe9007589 */ /* 0x000e2200000e0000 */
[----:B--2---:R-:W-:Y:S02]  /*ae00*/  R2UR UR4, R2 ;  /* 0x00000000020472ca */ /* 0x004fe400000e0000 */
        /* <DEDUP_REMOVED lines=26> */
.L_x_2812:
        /* <DEDUP_REMOVED lines=12> */
.L_x_2816:
[----:B-1----:R1:W2:Y:S02]  /*b070*/  SYNCS.PHASECHK.TRANS64.TRYWAIT P0, [R16+URZ+0x34800], R3 ;  /* 0x03480003100075a7 */ /* 0x0022a4000800017f */
[----:B--2---:R-:W-:Y:S05]  /*b080*/  @!P0 NANOSLEEP.SYNCS 0x989680 ;  /* 0x009896800000895d */ /* 0x004fea0003900000 */
[----:B------:R-:W2:Y:S02]  /*b090*/  @!P0 SYNCS.PHASECHK.TRANS64 P0, [R16+URZ+0x34800], R3 ;  /* 0x03480003100085a7 */ /* 0x000ea4000800007f */
[----:B--2---:R-:W-:Y:S05]  /*b0a0*/  @!P0 BRA `(.L_x_2816) ;  /* 0xfffffffc00f08947 */ /* 0x004fea000383ffff */
.L_x_2815:
[----:B------:R-:W-:Y:S05]  /*b0b0*/  BSYNC B0 ;  /* 0x0000000000007941 */ /* 0x000fea0003800000 */
.L_x_2814:
[----:B------:R-:W-:Y:S05]  /*b0c0*/  BRA `(.L_x_2817) ;  /* 0x00000074000c7947 */ /* 0x000fea0003800000 */
.L_x_2813:
[----:B------:R-:W-:Y:S01]  /*b0d0*/  ISETP.NE.AND P0, PT, R24, RZ, PT ;  /* 0x000000ff1800720c */ /* 0x000fe20003f05270 */
[----:B------:R-:W-:Y:S01]  /*b0e0*/  ULDC.64 UR4, c[0x0][0x3f8] ;  /* 0x0000fe0000047ab9 */ /* 0x000fe20000000a00 */
[----:B-----5:R-:W-:Y:S01]  /*b0f0*/  SHF.R.S32.HI R0, RZ, 0x1f, R144 ;  /* 0x0000001fff007819 */ /* 0x020fe20000011490 */
[----:B------:R-:W-:Y:S01]  /*b100*/  ULDC.64 UR6, c[0x0][0x408] ;  /* 0x0001020000067ab9 */ /* 0x000fe20000000a00 */
[----:B------:R-:W-:-:S04]  /*b110*/  IMAD.WIDE.U32 R24, R144, UR4, RZ ;  /* 0x0000000490187c25 */ /* 0x000fc8000f8e00ff */
[C---:B------:R-:W-:Y:S02]  /*b120*/  IMAD R3, R0.reuse, UR4, RZ ;  /* 0x0000000400037c24 */ /* 0x040fe4000f8e02ff */
[----:B------:R-:W-:Y:S02]  /*b130*/  IMAD R5, R0, UR6, RZ ;  /* 0x0000000600057c24 */ /* 0x000fe4000f8e02ff */
[C---:B------:R-:W-:Y:S02]  /*b140*/  IMAD R3, R144.reuse, UR5, R3 ;  /* 0x0000000590037c24 */ /* 0x040fe4000f8e0203 */
[C---:B------:R-:W-:Y:S02]  /*b150*/  IMAD R5, R144.reuse, UR7, R5 ;  /* 0x0000000790057c24 */ /* 0x040fe4000f8e0205 */
[----:B------:R-:W-:-:S04]  /*b160*/  IMAD.WIDE.U32 R144, R144, UR6, RZ ;  /* 0x0000000690907c25 */ /* 0x000fc8000f8e00ff */
        /* <DEDUP_REMOVED lines=19> */
.L_x_2818:
        /* <DEDUP_REMOVED lines=39> */
.L_x_3094:
        /* <DEDUP_REMOVED lines=20> */
[----:B------:R-:W-:Y:S02]  /*b650*/  ISETP.GE.AND P2, PT, R191, UR4, PT ;  /* 0x00000004bf007c0c */ /* 0x000fe4000bf46270 */
        /* <DEDUP_REMOVED lines=61> */
.L_x_2823:
[----:B------:R-:W-:Y:S05]  /*ba30*/  BSYNC B1 ;  /* 0x0000000000017941 */ /* 0x000fea0003800000 */
.L_x_2822:
        /* <DEDUP_REMOVED lines=55> */
.L_x_3100:
        /* <DEDUP_REMOVED lines=12> */
[----:B------:R-:W-:Y:S01]  /*be70*/  IMAD R7, R197, 0x200, R6 ;  /* 0x00000200c5077824 */ /* 0x000fe200078e0206 */
        /* <DEDUP_REMOVED lines=72> */
.L_x_2826:
[----:B------:R-:W-:Y:S05]  /*c300*/  BSYNC B1 ;  /* 0x0000000000017941 */ /* 0x000fea0003800000 */
.L_x_2825:
[----:B--2---:R-:W-:Y:S01]  /*c310*/  LEA.HI R3, R212, R212, RZ, 0x1 ;  /* 0x000000d4d4037211 */ /* 0x004fe200078f08ff */
[C---:B-1----:R-:W-:Y:S01]  /*c320*/  VIADD R5, R62.reuse, 0x10400 ;  /* 0x000104003e057836 */ /* 0x042fe20000000000 */
[----:B------:R-:W-:Y:S01]  /*c330*/  VIADDMNMX R81, R81, -R200, 0x80, PT ;  /* 0x0000008051517446 */ /* 0x000fe200038009c8 */
[----:B---3--:R-:W-:Y:S01]  /*c340*/  VIADD R0, R62, 0x10440 ;  /* 0x000104403e007836 */ /* 0x008fe20000000000 */
[----:B------:R-:W-:Y:S01]  /*c350*/  LOP3.LUT R3, R3, 0xfffffffe, RZ, 0xc0, !PT ;  /* 0xfffffffe03037812 */ /* 0x000fe200078ec0ff */
[----:B------:R-:W-:Y:S01]  /*c360*/  @P0 VIADD R0, R5, 0xffffffc0 ;  /* 0xffffffc005000836 */ /* 0x000fe20000000000 */
[----:B------:R-:W-:Y:S01]  /*c370*/  BSSY B1, `(.L_x_2827) ;  /* 0x0000034000017945 */ /* 0x000fe20003800000 */
[----:B-----5:R-:W-:Y:S01]  /*c380*/  IMAD.MOV.U32 R5, RZ, RZ, R36 ;  /* 0x000000ffff057224 */ /* 0x020fe200078e0024 */
[----:B------:R-:W-:Y:S01]  /*c390*/  ISETP.GE.AND P1, PT, R184, R81, PT ;  /* 0x00000051b800720c */ /* 0x000fe20003f26270 */
[----:B------:R-:W-:Y:S02]  /*c3a0*/  IMAD.IADD R3, R212, 0x1, -R3 ;  /* 0x00000001d4037824 */ /* 0x000fe400078e0a03 */
[----:B0-----:R-:W-:Y:S01]  /*c3b0*/  IMAD.MOV.U32 R4, RZ, RZ, R30 ;  /* 0x000000ffff047224 */ /* 0x001fe200078e001e */
        /* <DEDUP_REMOVED lines=47> */
.L_x_3101:
[----:B------:R-:W-:Y:S05]  /*c6b0*/  BSYNC B1 ;  /* 0x0000000000017941 */ /* 0x000fea0003800000 */
.L_x_2827:
        /* <DEDUP_REMOVED lines=26> */
[----:B------:R-:W-:Y:S02]  /*c860*/  LOP3.LUT R108, R111, 0xffff0000, RZ, 0xc0, !PT ;  /* 0xffff00006f6c7812 */ /* 0x000fe400078ec0ff */
[C---:B0-----:R-:W-:Y:S01]  /*c870*/  LOP3.LUT R59, R6.reuse, 0xffff0000, RZ, 0xc0, !PT ;  /* 0xffff0000063b7812 */ /* 0x041fe200078ec0ff */
[----:B------:R-:W-:Y:S01]  /*c880*/  IMAD.U32 R58, R6, 0x10000, RZ ;  /* 0x00010000063a7824 */ /* 0x000fe200078e00ff */
[C---:B------:R-:W-:Y:S01]  /*c890*/  LOP3.LUT R61, R7.reuse, 0xffff0000, RZ, 0xc0, !PT ;  /* 0xffff0000073d7812 */ /* 0x040fe200078ec0ff */
[----:B------:R-:W-:-:S02]  /*c8a0*/  IMAD.U32 R60, R7, 0x10000, RZ ;  /* 0x00010000073c7824 */ /* 0x000fc400078e00ff */
[CC--:B------:R-:W-:Y:S01]  /*c8b0*/  FMUL.FTZ R115, R59.reuse, R112.reuse ;  /* 0x000000703b737220 */ /* 0x0c0fe20000410000 */
[-C--:B------:R-:W-:Y:S01]  /*c8c0*/  FMUL.FTZ R59, R59, R107.reuse ;  /* 0x0000006b3b3b7220 */ /* 0x080fe20000410000 */
[C---:B------:R-:W-:Y:S01]  /*c8d0*/  IMAD.U32 R6, R4.reuse, 0x10000, RZ ;  /* 0x0001000004067824 */ /* 0x040fe200078e00ff */
[----:B------:R-:W-:Y:S01]  /*c8e0*/  LOP3.LUT R4, R4, 0xffff0000, RZ, 0xc0, !PT ;  /* 0xffff000004047812 */ /* 0x000fe200078ec0ff */
[C---:B------:R-:W-:Y:S02]  /*c8f0*/  IMAD.U32 R7, R5.reuse, 0x10000, RZ ;  /* 0x0001000005077824 */ /* 0x040fe400078e00ff */
[C---:B------:R-:W-:Y:S01]  /*c900*/  FFMA.FTZ R115, R58.reuse, R107, -R115 ;  /* 0x0000006b3a737223 */ /* 0x040fe20000010873 */
[----:B------:R-:W-:Y:S01]  /*c910*/  FFMA.FTZ R112, R58, R112, R59 ;  /* 0x000000703a707223 */ /* 0x000fe2000001003b */
[----:B------:R-:W-:Y:S01]  /*c920*/  LOP3.LUT R5, R5, 0xffff0000, RZ, 0xc0, !PT ;  /* 0xffff000005057812 */ /* 0x000fe200078ec0ff */
[C---:B------:R-:W-:Y:S01]  /*c930*/  FMUL.FTZ R117, R61.reuse, R113 ;  /* 0x000000713d757220 */ /* 0x040fe20000410000 */
[----:B------:R-:W-:Y:S01]  /*c940*/  FMUL.FTZ R107, R61, R110 ;  /* 0x0000006e3d6b7220 */ /* 0x000fe20000410000 */
[----:B------:R-:W-:Y:S01]  /*c950*/  LOP3.LUT R58, R109, 0xffff0000, RZ, 0xc0, !PT ;  /* 0xffff00006d3a7812 */ /* 0x000fe200078ec0ff */
[----:B------:R-:W-:-:S02]  /*c960*/  IMAD.U32 R61, R111, 0x10000, RZ ;  /* 0x000100006f3d7824 */ /* 0x000fc400078e00ff */
[C---:B------:R-:W-:Y:S01]  /*c970*/  FFMA.FTZ R117, R60.reuse, R110, -R117 ;  /* 0x0000006e3c757223 */ /* 0x040fe20000010875 */
[----:B------:R-:W-:Y:S02]  /*c980*/  IMAD.U32 R59, R109, 0x10000, RZ ;  /* 0x000100006d3b7824 */ /* 0x000fe400078e00ff */
        /* <DEDUP_REMOVED lines=12> */
[----:B------:R-:W-:-:S05]  /*ca50*/  F2FP.BF16.F32.PACK_AB R5, R108, R5 ;  /* 0x000000056c05723e */ /* 0x000fca00000010ff */
[----:B------:R0:W-:Y:S02]  /*ca60*/  STS.128 [R62+0x10400], R4 ;  /* 0x010400043e007388 */ /* 0x0001e40000000c00 */
.L_x_2832:
[----:B------:R-:W-:Y:S05]  /*ca70*/  BSYNC B2 ;  /* 0x0000000000027941 */ /* 0x000fea0003800000 */
.L_x_2831:
[----:B------:R-:W-:Y:S04]  /*ca80*/  BSSY B2, `(.L_x_2833) ;  /* 0x0000030000027945 */ /* 0x000fe80003800000 */
[----:B------:R-:W-:Y:S05]  /*ca90*/  @P1 BRA `(.L_x_2834) ;  /* 0x0000000000b81947 */ /* 0x000fea0003800000 */
[----:B0-----:R-:W0:Y:S01]  /*caa0*/  LDS.128 R4, [R0] ;  /* 0x0000000000047984 */ /* 0x001e220000000c00 */
        /* <DEDUP_REMOVED lines=45> */
.L_x_2834:
[----:B------:R-:W-:Y:S05]  /*cd80*/  BSYNC B2 ;  /* 0x0000000000027941 */ /* 0x000fea0003800000 */
.L_x_2833:
[----:B------:R-:W-:Y:S04]  /*cd90*/  BSSY B2, `(.L_x_2835) ;  /* 0x0000030000027945 */ /* 0x000fe80003800000 */
[----:B------:R-:W-:Y:S05]  /*cda0*/  @P2 BRA `(.L_x_2836) ;  /* 0x0000000000b82947 */ /* 0x000fea0003800000 */
[----:B01----:R-:W0:Y:S01]  /*cdb0*/  LDS.128 R4, [R62+0x14400] ;  /* 0x014400003e047984 */ /* 0x003e220000000c00 */
        /* <DEDUP_REMOVED lines=45> */
.L_x_2836:
[----:B------:R-:W-:Y:S05]  /*d090*/  BSYNC B2 ;  /* 0x0000000000027941 */ /* 0x000fea0003800000 */
.L_x_2835:
[----:B------:R-:W-:Y:S04]  /*d0a0*/  BSSY B2, `(.L_x_2837) ;  /* 0x0000030000027945 */ /* 0x000fe80003800000 */
[----:B------:R-:W-:Y:S05]  /*d0b0*/  @P3 BRA `(.L_x_2838) ;  /* 0x0000000000b83947 */ /* 0x000fea0003800000 */
[----:B012---:R-:W0:Y:S01]  /*d0c0*/  LDS.128 R4, [R0+0x4000] ;  /* 0x0040000000047984 */ /* 0x007e220000000c00 */
        /* <DEDUP_REMOVED lines=45> */
.L_x_2838:
[----:B------:R-:W-:Y:S05]  /*d3a0*/  BSYNC B2 ;  /* 0x0000000000027941 */ /* 0x000fea0003800000 */
.L_x_2837:
        /* <DEDUP_REMOVED lines=23> */
[C---:B------:R-:W-:Y:S01]  /*d520*/  FFMA.FTZ R51, R40.reuse, R47, R50 ;  /* 0x0000002f28337223 */ /* 0x040fe20000010032 */
[----:B------:R-:W-:Y:S01]  /*d530*/  FMUL.FTZ R47, R43, R84 ;  /* 0x000000542b2f7220 */ /* 0x000fe20000410000 */
[C---:B------:R-:W-:Y:S02]  /*d540*/  IMAD.U32 R7, R5.reuse, 0x10000, RZ ;  /* 0x0001000005077824 */ /* 0x040fe400078e00ff */
[----:B------:R-:W-:Y:S01]  /*d550*/  FFMA.FTZ R48, R40, R46, -R49 ;  /* 0x0000002e28307223 */ /* 0x000fe20000010831 */
[----:B------:R-:W-:Y:S01]  /*d560*/  IMAD.U32 R43, R80, 0x10000, RZ ;  /* 0x00010000502b7824 */ /* 0x000fe200078e00ff */
[----:B------:R-:W-:Y:S01]  /*d570*/  LOP3.LUT R4, R4, 0xffff0000, RZ, 0xc0, !PT ;  /* 0xffff000004047812 */ /* 0x000fe200078ec0ff */
[----:B------:R-:W-:Y:S01]  /*d580*/  FFMA.FTZ R84, R42, R84, -R41 ;  /* 0x000000542a547223 */ /* 0x000fe20000010829 */
[----:B------:R-:W-:Y:S01]  /*d590*/  LOP3.LUT R5, R5, 0xffff0000, RZ, 0xc0, !PT ;  /* 0xffff000005057812 */ /* 0x000fe200078ec0ff */
[C---:B------:R-:W-:Y:S01]  /*d5a0*/  IMAD.U32 R41, R83.reuse, 0x10000, RZ ;  /* 0x0001000053297824 */ /* 0x040fe200078e00ff */
        /* <DEDUP_REMOVED lines=16> */
.L_x_2840:
[----:B------:R-:W-:Y:S05]  /*d6b0*/  BSYNC B2 ;  /* 0x0000000000027941 */ /* 0x000fea0003800000 */
.L_x_2839:
[----:B------:R-:W-:Y:S05]  /*d6c0*/  @P5 BRA `(.L_x_2830) ;  /* 0x0000000000b85947 */ /* 0x000fea0003800000 */
[----:B01234-:R-:W0:Y:S01]  /*d6d0*/  LDS.128 R4, [R0+0x8000] ;  /* 0x0080000000047984 */ /* 0x01fe220000000c00 */
        /* <DEDUP_REMOVED lines=45> */
.L_x_2830:
[----:B------:R-:W-:Y:S05]  /*d9b0*/  BSYNC B1 ;  /* 0x0000000000017941 */ /* 0x000fea0003800000 */
.L_x_2829:
        /* <DEDUP_REMOVED lines=57> */
.L_x_2843:
[----:B------:R-:W-:Y:S05]  /*dd50*/  BSYNC B1 ;  /* 0x0000000000017941 */ /* 0x000fea0003800000 */
.L_x_2842:
        /* <DEDUP_REMOVED lines=48> */
.L_x_2845:
[----:B------:R-:W-:Y:S05]  /*e060*/  BSYNC B1 ;  /* 0x0000000000017941 */ /* 0x000fea0003800000 */
.L_x_2844:
        /* <DEDUP_REMOVED lines=20> */
[----:B------:R-:W-:Y:S01]  /*e1b0*/  FMUL.FTZ R33, R27, R31 ;  /* 0x0000001f1b217220 */ /* 0x000fe20000410000 */
        /* <DEDUP_REMOVED lines=27> */
.L_x_2847:
[----:B------:R-:W-:Y:S05]  /*e370*/  BSYNC B1 ;  /* 0x0000000000017941 */ /* 0x000fea0003800000 */
.L_x_2846:
        /* <DEDUP_REMOVED lines=48> */
.L_x_2849:
[----:B------:R-:W-:Y:S05]  /*e680*/  BSYNC B1 ;  /* 0x0000000000017941 */ /* 0x000fea0003800000 */
.L_x_2848:
        /* <DEDUP_REMOVED lines=48> */
.L_x_2851:
[----:B------:R-:W-:Y:S05]  /*e990*/  BSYNC B1 ;  /* 0x0000000000017941 */ /* 0x000fea0003800000 */
.L_x_2850:
        /* <DEDUP_REMOVED lines=48> */
.L_x_2820:
        /* <DEDUP_REMOVED lines=36> */
.L_x_3107:
        /* <DEDUP_REMOVED lines=48> */
.L_x_2854:
[----:B------:R-:W-:Y:S05]  /*f1e0*/  BSYNC B1 ;  /* 0x0000000000017941 */ /* 0x000fea0003800000 */
.L_x_2853:
        /* <DEDUP_REMOVED lines=57> */
.L_x_3113:
        /* <DEDUP_REMOVED lines=47> */
.L_x_2857:
[----:B------:R-:W-:Y:S05]  /*f870*/  BSYNC B1 ;  /* 0x0000000000017941 */ /* 0x000fea0003800000 */
.L_x_2856:
[----:B-----5:R-:W-:Y:S01]  /*f880*/  IMAD.MOV.U32 R3, RZ, RZ, R4 ;  /* 0x000000ffff037224 */ /* 0x020fe200078e0004 */
[----:B------:R-:W-:Y:S01]  /*f890*/  LEA.HI R0, R212, R212, RZ, 0x1 ;  /* 0x000000d4d4007211 */ /* 0x000fe200078f08ff */
[----:B0-----:R-:W-:Y:S01]  /*f8a0*/  IMAD.MOV.U32 R60, RZ, RZ, R7 ;  /* 0x000000ffff3c7224 */ /* 0x001fe200078e0007 */
[----:B------:R-:W-:Y:S01]  /*f8b0*/  VIADDMNMX R73, R73, -R200, 0x80, PT ;  /* 0x0000008049497446 */ /* 0x000fe200038009c8 */
[----:B------:R-:W-:Y:S01]  /*f8c0*/  IMAD.MOV.U32 R20, RZ, RZ, R5 ;  /* 0x000000ffff147224 */ /* 0x000fe200078e0005 */
[----:B------:R-:W-:Y:S01]  /*f8d0*/  PRMT R89, R3, 0x7610, R89 ;  /* 0x0000761003597816 */ /* 0x000fe20000000059 */
[----:B------:R-:W-:Y:S01]  /*f8e0*/  IMAD.MOV.U32 R21, RZ, RZ, R6 ;  /* 0x000000ffff157224 */ /* 0x000fe200078e0006 */
        /* <DEDUP_REMOVED lines=47> */
.L_x_3114:
[----:B------:R-:W-:Y:S05]  /*fbe0*/  BSYNC B1 ;  /* 0x0000000000017941 */ /* 0x000fea0003800000 */
.L_x_2858:
        /* <DEDUP_REMOVED lines=11> */
[----:B0-----:R-:W-:Y:S02]  /*fca0*/  LOP3.LUT R61, R196, 0x38, R18, 0xf8, !PT ;  /* 0x00000038c43d7812 */ /* 0x001fe400078ef812 */
[----:B------:R-:W-:Y:S02]  /*fcb0*/  SHF.R.S32.HI R63, RZ, 0x1f, R60 ;  /* 0x0000001fff3f7819 */ /* 0x000fe4000001143c */
[----:B------:R-:W-:Y:S02]  /*fcc0*/  SHF.R.U64 R115, R32, 0x10, R33 ;  /* 0x0000001020737819 */ /* 0x000fe40000001221 */
[----:B------:R-:W-:Y:S01]  /*fcd0*/  LEA.HI R62, R63, R60, RZ, 0x3 ;  /* 0x0000003c3f3e7211 */ /* 0x000fe200078f18ff */
[----:B------:R-:W-:Y:S01]  /*fce0*/  IMAD.SHL.U32 R63, R60, 0x8, RZ ;  /* 0x000000083c3f7824 */ /* 0x000fe200078e00ff */
[----:B------:R-:W-:-:S02]  /*fcf0*/  LOP3.LUT R60, R61, R198, RZ, 0x3c, !PT ;  /* 0x000000c63d3c7212 */ /* 0x000fc400078e3cff */
[----:B------:R-:W-:Y:S01]  /*fd00*/  SHF.R.U32.HI R114, RZ, 0x10, R33 ;  /* 0x00000010ff727819 */ /* 0x000fe20000011621 */
[----:B------:R-:W-:Y:S01]  /*fd10*/  IMAD.SHL.U32 R62, R62, 0x400, RZ ;  /* 0x000004003e3e7824 */ /* 0x000fe200078e00ff */
[----:B------:R-:W-:Y:S01]  /*fd20*/  LOP3.LUT R63, R196, 0x38, R63, 0xf8, !PT ;  /* 0x00000038c43f7812 */ /* 0x000fe200078ef83f */
[----:B------:R-:W-:Y:S01]  /*fd30*/  IMAD R61, R197, 0x200, R60 ;  /* 0x00000200c53d7824 */ /* 0x000fe200078e023c */
[--C-:B------:R-:W-:Y:S02]  /*fd40*/  SHF.R.U64 R33, R34, 0x10, R35.reuse ;  /* 0x0000001022217819 */ /* 0x100fe40000001223 */
[----:B------:R-:W-:Y:S01]  /*fd50*/  LOP3.LUT R62, R62, 0x7fffe000, RZ, 0xc0, !PT ;  /* 0x7fffe0003e3e7812 */ /* 0x000fe200078ec0ff */
[----:B------:R-:W-:Y:S01]  /*fd60*/  IMAD R106, R61, 0x2, R16 ;  /* 0x000000023d6a7824 */ /* 0x000fe200078e0210 */
[----:B------:R-:W-:Y:S02]  /*fd70*/  LOP3.LUT R63, R63, R198, RZ, 0x3c, !PT ;  /* 0x000000c63f3f7212 */ /* 0x000fe400078e3cff */
[----:B------:R-:W-:Y:S01]  /*fd80*/  SHF.R.U32.HI R32, RZ, 0x10, R35 ;  /* 0x00000010ff207819 */ /* 0x000fe20000011623 */
[----:B------:R-:W-:Y:S01]  /*fd90*/  IMAD R62, R197, 0x200, R62 ;  /* 0x00000200c53e7824 */ /* 0x000fe200078e023e */
[----:B------:R-:W-:-:S02]  /*fda0*/  SHF.R.U64 R35, R44, 0x10, R45 ;  /* 0x000000102c237819 */ /* 0x000fc4000000122d */
[----:B------:R-:W-:Y:S01]  /*fdb0*/  SHF.R.U32.HI R44, RZ, 0x10, R45 ;  /* 0x00000010ff2c7819 */ /* 0x000fe2000001162d */
[----:B------:R-:W-:Y:S01]  /*fdc0*/  IMAD.IADD R107, R62, 0x1, R63 ;  /* 0x000000013e6b7824 */ /* 0x000fe200078e023f */
[----:B------:R-:W-:Y:S01]  /*fdd0*/  PRMT R113, R113, 0x5410, R114 ;  /* 0x0000541071717816 */ /* 0x000fe20000000072 */
[----:B------:R-:W0:Y:S01]  /*fde0*/  LDS.128 R60, [R106+0x10400] ;  /* 0x010400006a3c7984 */ /* 0x000e220000000c00 */
[----:B------:R-:W-:Y:S01]  /*fdf0*/  SHF.R.U64 R117, R46, 0x10, R47 ;  /* 0x000000102e757819 */ /* 0x000fe2000000122f */
[----:B------:R-:W-:Y:S01]  /*fe00*/  IMAD R107, R107, 0x2, R16 ;  /* 0x000000026b6b7824 */ /* 0x000fe200078e0210 */
[----:B------:R-:W-:Y:S02]  /*fe10*/  PRMT R112, R112, 0x5410, R115 ;  /* 0x0000541070707816 */ /* 0x000fe40000000073 */
[----:B------:R-:W-:Y:S02]  /*fe20*/  PRMT R114, R108, 0x5410, R35 ;  /* 0x000054106c727816 */ /* 0x000fe40000000023 */
[----:B------:R-:W1:Y:S01]  /*fe30*/  LDS.128 R64, [R107+0x10400] ;  /* 0x010400006b407984 */ /* 0x000e620000000c00 */
[----:B------:R-:W-:-:S02]  /*fe40*/  PRMT R115, R109, 0x5410, R44 ;  /* 0x000054106d737816 */ /* 0x000fc4000000002c */
[----:B------:R-:W-:Y:S01]  /*fe50*/  SHF.R.U32.HI R118, RZ, 0x10, R47 ;  /* 0x00000010ff767819 */ /* 0x000fe2000001162f */
[----:B------:R-:W-:Y:S01]  /*fe60*/  IMAD.U32 R116, R114, 0x10000, RZ ;  /* 0x0001000072747824 */ /* 0x000fe200078e00ff */
[----:B------:R-:W-:Y:S01]  /*fe70*/  PRMT R117, R110, 0x5410, R117 ;  /* 0x000054106e757816 */ /* 0x000fe20000000075 */
[----:B------:R-:W-:Y:S01]  /*fe80*/  IMAD.U32 R110, R112, 0x10000, RZ ;  /* 0x00010000706e7824 */ /* 0x000fe200078e00ff */
[----:B------:R-:W-:Y:S01]  /*fe90*/  PRMT R118, R111, 0x5410, R118 ;  /* 0x000054106f767816 */ /* 0x000fe20000000076 */
[----:B------:R-:W-:Y:S01]  /*fea0*/  IMAD.U32 R111, R115, 0x10000, RZ ;  /* 0x00010000736f7824 */ /* 0x000fe200078e00ff */
[----:B------:R-:W-:Y:S02]  /*feb0*/  LOP3.LUT R114, R114, 0xffff0000, RZ, 0xc0, !PT ;  /* 0xffff000072727812 */ /* 0x000fe400078ec0ff */
[----:B------:R-:W-:Y:S02]  /*fec0*/  PRMT R32, R69, 0x5432, R32 ;  /* 0x0000543245207816 */ /* 0x000fe40000000020 */
        /* <DEDUP_REMOVED lines=17> */
[----:B------:R-:W-:-:S02]  /*ffe0*/  IMAD.U32 R61, R113, 0x10000, RZ ;  /* 0x00010000713d7824 */ /* 0x000fc400078e00ff */
[C---:B------:R-:W-:Y:S01]  /*fff0*/  FMUL.FTZ R124, R108.reuse, R111 ;  /* 0x0000006f6c7c7220 */ /* 0x040fe20000410000 */
[C---:B------:R-:W-:Y:S01]  /*10000*/  FFMA.FTZ R119, R35.reuse, R110, -R120 ;  /* 0x0000006e23777223 */ /* 0x040fe20000010878 */
[----:B------:R-:W-:Y:S01]  /*10010*/  FFMA.FTZ R122, R35, R116, R122 ;  /* 0x00000074237a7223 */ /* 0x000fe2000001007a */
[-C--:B------:R-:W-:Y:S01]  /*10020*/  FMUL.FTZ R108, R108, R61.reuse ;  /* 0x0000003d6c6c7220 */ /* 0x080fe20000410000 */
[----:B------:R-:W-:Y:S01]  /*10030*/  FMUL.FTZ R35, R63, R114 ;  /* 0x000000723f237220 */ /* 0x000fe20000410000 */
[----:B------:R-:W-:Y:S02]  /*10040*/  IMAD.U32 R109, R67, 0x10000, RZ ;  /* 0x00010000436d7824 */ /* 0x000fe400078e00ff */
[C---:B------:R-:W-:Y:S01]  /*10050*/  FFMA.FTZ R124, R45.reuse, R61, -R124 ;  /* 0x0000003d2d7c7223 */ /* 0x040fe2000001087c */
[----:B------:R-:W-:Y:S02]  /*10060*/  IMAD.U32 R120, R118, 0x10000, RZ ;  /* 0x0001000076787824 */ /* 0x000fe400078e00ff */
[----:B------:R-:W-:Y:S01]  /*10070*/  FFMA.FTZ R108, R45, R111, R108 ;  /* 0x0000006f2d6c7223 */ /* 0x000fe2000001006c */
[----:B------:R-:W-:-:S02]  /*10080*/  IMAD.U32 R110, R32, 0x10000, RZ ;  /* 0x00010000206e7824 */ /* 0x000fc400078e00ff */
[-C--:B------:R-:W-:Y:S01]  /*10090*/  FMUL.FTZ R63, R63, R112.reuse ;  /* 0x000000703f3f7220 */ /* 0x080fe20000410000 */
[----:B------:R-:W-:Y:S02]  /*100a0*/  IMAD.U32 R65, R66, 0x10000, RZ ;  /* 0x0001000042417824 */ /* 0x000fe400078e00ff */
[----:B------:R-:W-:Y:S01]  /*100b0*/  FFMA.FTZ R112, R44, R112, -R35 ;  /* 0x000000702c707223 */ /* 0x000fe20000010823 */
[----:B------:R-:W-:Y:S02]  /*100c0*/  IMAD.U32 R45, R117, 0x10000, RZ ;  /* 0x00010000752d7824 */ /* 0x000fe400078e00ff */
[----:B------:R-:W-:Y:S01]  /*100d0*/  FMUL.FTZ R116, R109, R120 ;  /* 0x000000786d747220 */ /* 0x000fe20000410000 */
[----:B------:R-:W-:Y:S02]  /*100e0*/  IMAD.U32 R35, R33, 0x10000, RZ ;  /* 0x0001000021237824 */ /* 0x000fe400078e00ff */
[-C--:B------:R-:W-:Y:S01]  /*100f0*/  FMUL.FTZ R109, R109, R110.reuse ;  /* 0x0000006e6d6d7220 */ /* 0x080fe20000410000 */
[----:B------:R-:W-:Y:S01]  /*10100*/  LOP3.LUT R113, R113, 0xffff0000, RZ, 0xc0, !PT ;  /* 0xffff000071717812 */ /* 0x000fe200078ec0ff */
[C---:B------:R-:W-:Y:S01]  /*10110*/  FMUL.FTZ R61, R65.reuse, R45 ;  /* 0x0000002d413d7220 */ /* 0x040fe20000410000 */
[----:B------:R-:W-:Y:S01]  /*10120*/  LOP3.LUT R66, R66, 0xffff0000, RZ, 0xc0, !PT ;  /* 0xffff000042427812 */ /* 0x000fe200078ec0ff */
[----:B------:R-:W-:Y:S01]  /*10130*/  FMUL.FTZ R65, R65, R35 ;  /* 0x0000002341417220 */ /* 0x000fe20000410000 */
[----:B------:R-:W-:Y:S01]  /*10140*/  LOP3.LUT R117, R117, 0xffff0000, RZ, 0xc0, !PT ;  /* 0xffff000075757812 */ /* 0x000fe200078ec0ff */
[----:B------:R-:W-:Y:S01]  /*10150*/  FFMA.FTZ R116, R47, R110, -R116 ;  /* 0x0000006e2f747223 */ /* 0x000fe20000010874 */
[----:B------:R-:W-:Y:S01]  /*10160*/  LOP3.LUT R67, R67, 0xffff0000, RZ, 0xc0, !PT ;  /* 0xffff000043437812 */ /* 0x000fe200078ec0ff */
[----:B------:R-:W-:Y:S01]  /*10170*/  FFMA.FTZ R109, R47, R120, R109 ;  /* 0x000000782f6d7223 */ /* 0x000fe2000001006d */
[----:B------:R-:W-:Y:S01]  /*10180*/  LOP3.LUT R118, R118, 0xffff0000, RZ, 0xc0, !PT ;  /* 0xffff000076767812 */ /* 0x000fe200078ec0ff */
[C---:B------:R-:W-:Y:S01]  /*10190*/  FMUL.FTZ R47, R64.reuse, R115 ;  /* 0x00000073402f7220 */ /* 0x040fe20000410000 */
[----:B------:R-:W-:Y:S01]  /*101a0*/  LOP3.LUT R33, R33, 0xffff0000, RZ, 0xc0, !PT ;  /* 0xffff000021217812 */ /* 0x000fe200078ec0ff */
[----:B------:R-:W-:Y:S01]  /*101b0*/  FMUL.FTZ R64, R64, R113 ;  /* 0x0000007140407220 */ /* 0x000fe20000410000 */
[----:B------:R-:W-:Y:S01]  /*101c0*/  LOP3.LUT R32, R32, 0xffff0000, RZ, 0xc0, !PT ;  /* 0xffff000020207812 */ /* 0x000fe200078ec0ff */
[C---:B------:R-:W-:Y:S01]  /*101d0*/  FFMA.FTZ R61, R46.reuse, R35, -R61 ;  /* 0x000000232e3d7223 */ /* 0x040fe2000001083d */
[----:B------:R-:W-:Y:S01]  /*101e0*/  FFMA.FTZ R46, R46, R45, R65 ;  /* 0x0000002d2e2e7223 */ /* 0x000fe20000010041 */
[C---:B------:R-:W-:Y:S01]  /*101f0*/  FMUL.FTZ R35, R66.reuse, R117 ;  /* 0x0000007542237220 */ /* 0x040fe20000410000 */
[C---:B------:R-:W-:Y:S01]  /*10200*/  FMUL.FTZ R45, R67.reuse, R118 ;  /* 0x00000076432d7220 */ /* 0x040fe20000410000 */
[----:B------:R-:W-:Y:S01]  /*10210*/  FMUL.FTZ R66, R66, R33 ;  /* 0x0000002142427220 */ /* 0x000fe20000410000 */
[-C--:B------:R-:W-:Y:S01]  /*10220*/  FMUL.FTZ R67, R67, R32.reuse ;  /* 0x0000002043437220 */ /* 0x080fe20000410000 */
[C---:B------:R-:W-:Y:S01]  /*10230*/  FFMA.FTZ R47, R60.reuse, R113, -R47 ;  /* 0x000000713c2f7223 */ /* 0x040fe2000001082f */
[----:B------:R-:W-:Y:S01]  /*10240*/  FFMA.FTZ R115, R60, R115, R64 ;  /* 0x000000733c737223 */ /* 0x000fe20000010040 */
        /* <DEDUP_REMOVED lines=15> */
.L_x_2863:
[----:B------:R-:W-:Y:S05]  /*10340*/  BSYNC B2 ;  /* 0x0000000000027941 */ /* 0x000fea0003800000 */
.L_x_2862:
[----:B------:R-:W-:Y:S04]  /*10350*/  BSSY B2, `(.L_x_2864) ;  /* 0x0000069000027945 */ /* 0x000fe80003800000 */
[----:B------:R-:W-:Y:S05]  /*10360*/  @P1 BRA `(.L_x_2865) ;  /* 0x00000004009c1947 */ /* 0x000fea0003800000 */
[----:B-1----:R-:W-:Y:S02]  /*10370*/  LEA.HI R32, R96, R218, RZ, 0x1d ;  /* 0x000000da60207211 */ /* 0x002fe400078fe8ff */
[----:B------:R-:W-:Y:S02]  /*10380*/  SHF.R.U64 R63, R28, 0x10, R29 ;  /* 0x000000101c3f7819 */ /* 0x000fe4000000121d */
[----:B------:R-:W-:Y:S02]  /*10390*/  SHF.R.S32.HI R33, RZ, 0x1f, R32 ;  /* 0x0000001fff217819 */ /* 0x000fe40000011420 */
[----:B0-----:R-:W-:Y:S02]  /*103a0*/  SHF.R.U64 R61, R30, 0x10, R31 ;  /* 0x000000101e3d7819 */ /* 0x001fe4000000121f */
[----:B------:R-:W-:Y:S01]  /*103b0*/  LEA.HI R34, R33, R32, RZ, 0x3 ;  /* 0x0000002021227211 */ /* 0x000fe200078f18ff */
[----:B------:R-:W-:Y:S01]  /*103c0*/  IMAD.SHL.U32 R33, R32, 0x8, RZ ;  /* 0x0000000820217824 */ /* 0x000fe200078e00ff */
[----:B------:R-:W-:-:S02]  /*103d0*/  SHF.R.U32.HI R28, RZ, 0x10, R29 ;  /* 0x00000010ff1c7819 */ /* 0x000fc4000001161d */
[----:B------:R-:W-:Y:S01]  /*103e0*/  SHF.R.U32.HI R30, RZ, 0x10, R31 ;  /* 0x00000010ff1e7819 */ /* 0x000fe2000001161f */
[----:B------:R-:W-:Y:S01]  /*103f0*/  IMAD.SHL.U32 R34, R34, 0x400, RZ ;  /* 0x0000040022227824 */ /* 0x000fe200078e00ff */
[----:B------:R-:W-:Y:S02]  /*10400*/  LOP3.LUT R33, R196, 0x38, R33, 0xf8, !PT ;  /* 0x00000038c4217812 */ /* 0x000fe400078ef821 */
[----:B------:R-:W-:Y:S02]  /*10410*/  SHF.R.U64 R31, R40, 0x10, R41 ;  /* 0x00000010281f7819 */ /* 0x000fe40000001229 */
[----:B------:R-:W-:Y:S02]  /*10420*/  LOP3.LUT R34, R34, 0x7fffe000, RZ, 0xc0, !PT ;  /* 0x7fffe00022227812 */ /* 0x000fe400078ec0ff */
[----:B------:R-:W-:Y:S02]  /*10430*/  LOP3.LUT R33, R33, R198, RZ, 0x3c, !PT ;  /* 0x000000c621217212 */ /* 0x000fe400078e3cff */
[----:B------:R-:W-:Y:S01]  /*10440*/  SHF.R.U64 R29, R42, 0x10, R43 ;  /* 0x000000102a1d7819 */ /* 0x000fe2000000122b */
[----:B------:R-:W-:Y:S01]  /*10450*/  IMAD R34, R197, 0x200, R34 ;  /* 0x00000200c5227824 */ /* 0x000fe200078e0222 */
[----:B------:R-:W-:-:S02]  /*10460*/  SHF.R.U32.HI R40, RZ, 0x10, R41 ;  /* 0x00000010ff287819 */ /* 0x000fc40000011629 */
[----:B------:R-:W-:Y:S01]  /*10470*/  PRMT R103, R103, 0x5410, R28 ;  /* 0x0000541067677816 */ /* 0x000fe2000000001c */
[----:B------:R-:W-:Y:S01]  /*10480*/  IMAD.IADD R45, R34, 0x1, R33 ;  /* 0x00000001222d7824 */ /* 0x000fe200078e0221 */
[----:B------:R-:W-:Y:S01]  /*10490*/  PRMT R98, R98, 0x5410, R31 ;  /* 0x0000541062627816 */ /* 0x000fe2000000001f */
[----:B------:R-:W0:Y:S01]  /*104a0*/  LDS.128 R32, [R231] ;  /* 0x00000000e7207984 */ /* 0x000e220000000c00 */
[----:B------:R-:W-:Y:S01]  /*104b0*/  PRMT R100, R100, 0x5410, R29 ;  /* 0x0000541064647816 */ /* 0x000fe2000000001d */
[----:B------:R-:W-:Y:S01]  /*104c0*/  IMAD R60, R45, 0x2, R16 ;  /* 0x000000022d3c7824 */ /* 0x000fe200078e0210 */
[----:B------:R-:W-:Y:S02]  /*104d0*/  SHF.R.U32.HI R42, RZ, 0x10, R43 ;  /* 0x00000010ff2a7819 */ /* 0x000fe4000001162b */
[----:B------:R-:W-:Y:S02]  /*104e0*/  PRMT R105, R105, 0x5410, R30 ;  /* 0x0000541069697816 */ /* 0x000fe4000000001e */
[----:B------:R-:W1:Y:S01]  /*104f0*/  LDS.128 R44, [R60+0x10400] ;  /* 0x010400003c2c7984 */ /* 0x000e620000000c00 */
[----:B------:R-:W-:Y:S01]  /*10500*/  PRMT R102, R102, 0x5410, R63 ;  /* 0x0000541066667816 */ /* 0x000fe2000000003f */
[----:B------:R-:W-:Y:S01]  /*10510*/  IMAD.U32 R63, R98, 0x10000, RZ ;  /* 0x00010000623f7824 */ /* 0x000fe200078e00ff */
[----:B------:R-:W-:-:S02]  /*10520*/  PRMT R99, R99, 0x5410, R40 ;  /* 0x0000541063637816 */ /* 0x000fc40000000028 */
[----:B------:R-:W-:Y:S01]  /*10530*/  PRMT R101, R101, 0x5410, R42 ;  /* 0x0000541065657816 */ /* 0x000fe2000000002a */
[----:B------:R-:W-:Y:S01]  /*10540*/  IMAD.U32 R62, R102, 0x10000, RZ ;  /* 0x00010000663e7824 */ /* 0x000fe200078e00ff */
[----:B------:R-:W-:Y:S02]  /*10550*/  PRMT R104, R104, 0x5410, R61 ;  /* 0x0000541068687816 */ /* 0x000fe4000000003d */
        /* <DEDUP_REMOVED lines=29> */
[C---:B------:R-:W-:Y:S01]  /*10730*/  FMUL.FTZ R35, R61.reuse, R62 ;  /* 0x0000003e3d237220 */ /* 0x040fe20000410000 */
[-C--:B------:R-:W-:Y:S01]  /*10740*/  FMUL.FTZ R61, R61, R28.reuse ;  /* 0x0000001c3d3d7220 */ /* 0x080fe20000410000 */
[----:B------:R-:W-:Y:S01]  /*10750*/  FFMA.FTZ R63, R30, R47, R63 ;  /* 0x0000002f1e3f7223 */ /* 0x000fe2000001003f */
[----:B------:R-:W-:Y:S01]  /*10760*/  LOP3.LUT R99, R99, 0xffff0000, RZ, 0xc0, !PT ;  /* 0xffff000063637812 */ /* 0x000fe200078ec0ff */
[C---:B------:R-:W-:Y:S01]  /*10770*/  FFMA.FTZ R47, R40.reuse, R28, -R35 ;  /* 0x0000001c282f7223 */ /* 0x040fe20000010823 */
[----:B------:R-:W-:Y:S01]  /*10780*/  LOP3.LUT R103, R103, 0xffff0000, RZ, 0xc0, !PT ;  /* 0xffff000067677812 */ /* 0x000fe200078ec0ff */
[----:B------:R-:W-:Y:S01]  /*10790*/  FMUL.FTZ R28, R41, R98 ;  /* 0x00000062291c7220 */ /* 0x000fe20000410000 */
[----:B------:R-:W-:Y:S01]  /*107a0*/  FFMA.FTZ R61, R40, R62, R61 ;  /* 0x0000003e283d7223 */ /* 0x000fe2000001003d */
[----:B------:R-:W-:-:S02]  /*107b0*/  IMAD.U32 R30, R100, 0x10000, RZ ;  /* 0x00010000641e7824 */ /* 0x000fc400078e00ff */
[-C--:B------:R-:W-:Y:S01]  /*107c0*/  FMUL.FTZ R40, R41, R102.reuse ;  /* 0x0000006629287220 */ /* 0x080fe20000410000 */
[C---:B------:R-:W-:Y:S01]  /*107d0*/  FMUL.FTZ R35, R44.reuse, R99 ;  /* 0x000000632c237220 */ /* 0x040fe20000410000 */
[----:B------:R-:W-:Y:S01]  /*107e0*/  FFMA.FTZ R102, R29, R102, -R28 ;  /* 0x000000661d667223 */ /* 0x000fe2000001081c */
[-C--:B------:R-:W-:Y:S01]  /*107f0*/  FMUL.FTZ R44, R44, R103.reuse ;  /* 0x000000672c2c7220 */ /* 0x080fe20000410000 */
[----:B------:R-:W-:Y:S02]  /*10800*/  IMAD.U32 R28, R104, 0x10000, RZ ;  /* 0x00010000681c7824 */ /* 0x000fe400078e00ff */
[----:B------:R-:W-:Y:S01]  /*10810*/  FMUL.FTZ R62, R43, R30 ;  /* 0x0000001e2b3e7220 */ /* 0x000fe20000410000 */
[----:B------:R-:W-:Y:S01]  /*10820*/  LOP3.LUT R100, R100, 0xffff0000, RZ, 0xc0, !PT ;  /* 0xffff000064647812 */ /* 0x000fe200078ec0ff */
[----:B------:R-:W-:Y:S01]  /*10830*/  FFMA.FTZ R42, R32, R103, -R35 ;  /* 0x00000067202a7223 */ /* 0x000fe20000010823 */
[----:B------:R-:W-:Y:S01]  /*10840*/  LOP3.LUT R104, R104, 0xffff0000, RZ, 0xc0, !PT ;  /* 0xffff000068687812 */ /* 0x000fe200078ec0ff */
[----:B------:R-:W-:Y:S01]  /*10850*/  FFMA.FTZ R44, R32, R99, R44 ;  /* 0x00000063202c7223 */ /* 0x000fe2000001002c */
[----:B------:R-:W-:Y:S01]  /*10860*/  LOP3.LUT R101, R101, 0xffff0000, RZ, 0xc0, !PT ;  /* 0xffff000065657812 */ /* 0x000fe200078ec0ff */
[-C--:B------:R-:W-:Y:S01]  /*10870*/  FMUL.FTZ R32, R43, R28.reuse ;  /* 0x0000001c2b207220 */ /* 0x080fe20000410000 */
[----:B------:R-:W-:Y:S01]  /*10880*/  LOP3.LUT R105, R105, 0xffff0000, RZ, 0xc0, !PT ;  /* 0xffff000069697812 */ /* 0x000fe200078ec0ff */
[----:B------:R-:W-:Y:S01]  /*10890*/  FFMA.FTZ R62, R31, R28, -R62 ;  /* 0x0000001c1f3e7223 */ /* 0x000fe2000001083e */
[----:B------:R-:W-:Y:S01]  /*108a0*/  FMUL.FTZ R28, R45, R100 ;  /* 0x000000642d1c7220 */ /* 0x000fe20000410000 */
[----:B------:R-:W-:Y:S01]  /*108b0*/  FFMA.FTZ R40, R29, R98, R40 ;  /* 0x000000621d287223 */ /* 0x000fe20000010028 */
[----:B------:R-:W-:Y:S01]  /*108c0*/  FMUL.FTZ R45, R45, R104 ;  /* 0x000000682d2d7220 */ /* 0x000fe20000410000 */
[----:B------:R-:W-:Y:S01]  /*108d0*/  FFMA.FTZ R31, R31, R30, R32 ;  /* 0x0000001e1f1f7223 */ /* 0x000fe20000010020 */
[C---:B------:R-:W-:Y:S01]  /*108e0*/  FMUL.FTZ R29, R46.reuse, R101 ;  /* 0x000000652e1d7220 */ /* 0x040fe20000410000 */
[-C--:B------:R-:W-:Y:S01]  /*108f0*/  FMUL.FTZ R30, R46, R105.reuse ;  /* 0x000000692e1e7220 */ /* 0x080fe20000410000 */
[C---:B------:R-:W-:Y:S01]  /*10900*/  FFMA.FTZ R100, R33.reuse, R100, R45 ;  /* 0x0000006421647223 */ /* 0x040fe2000001002d */
[----:B------:R-:W-:Y:S01]  /*10910*/  FFMA.FTZ R35, R33, R104, -R28 ;  /* 0x0000006821237223 */ /* 0x000fe2000001081c */
[C---:B------:R-:W-:Y:S01]  /*10920*/  FFMA.FTZ R46, R34.reuse, R105, -R29 ;  /* 0x00000069222e7223 */ /* 0x040fe2000001081d */
        /* <DEDUP_REMOVED lines=11> */
.L_x_2865:
[----:B------:R-:W-:Y:S05]  /*109e0*/  BSYNC B2 ;  /* 0x0000000000027941 */ /* 0x000fea0003800000 */
.L_x_2864:
[----:B------:R-:W-:Y:S05]  /*109f0*/  @P2 BRA `(.L_x_2861) ;  /* 0x00000004009c2947 */ /* 0x000fea0003800000 */
[----:B------:R-:W-:Y:S02]  /*10a00*/  LEA.HI R96, R96, R219, RZ, 0x1d ;  /* 0x000000db60607211 */ /* 0x000fe400078fe8ff */
[----:B-1----:R-:W-:Y:S02]  /*10a10*/  SHF.R.U64 R44, R24, 0x10, R25 ;  /* 0x00000010182c7819 */ /* 0x002fe40000001219 */
[----:B--2---:R-:W-:Y:S02]  /*10a20*/  SHF.R.S32.HI R29, RZ, 0x1f, R96 ;  /* 0x0000001fff1d7819 */ /* 0x004fe40000011460 */
[----:B------:R-:W-:Y:S02]  /*10a30*/  SHF.R.U64 R42, R26, 0x10, R27 ;  /* 0x000000101a2a7819 */ /* 0x000fe4000000121b */
[----:B------:R-:W-:Y:S01]  /*10a40*/  LEA.HI R28, R29, R96, RZ, 0x3 ;  /* 0x000000601d1c7211 */ /* 0x000fe200078f18ff */
[----:B------:R-:W-:Y:S01]  /*10a50*/  IMAD.SHL.U32 R29, R96, 0x8, RZ ;  /* 0x00000008601d7824 */ /* 0x000fe200078e00ff */
[----:B------:R-:W-:-:S02]  /*10a60*/  SHF.R.U32.HI R25, RZ, 0x10, R25 ;  /* 0x00000010ff197819 */ /* 0x000fc40000011619 */
[----:B------:R-:W-:Y:S01]  /*10a70*/  SHF.R.U64 R26, R36, 0x10, R37 ;  /* 0x00000010241a7819 */ /* 0x000fe20000001225 */
[----:B------:R-:W-:Y:S01]  /*10a80*/  IMAD.SHL.U32 R28, R28, 0x400, RZ ;  /* 0x000004001c1c7824 */ /* 0x000fe200078e00ff */
[----:B------:R-:W-:Y:S02]  /*10a90*/  LOP3.LUT R29, R196, 0x38, R29, 0xf8, !PT ;  /* 0x00000038c41d7812 */ /* 0x000fe400078ef81d */
[----:B------:R-:W-:Y:S02]  /*10aa0*/  SHF.R.U64 R24, R38, 0x10, R39 ;  /* 0x0000001026187819 */ /* 0x000fe40000001227 */
[----:B------:R-:W-:Y:S02]  /*10ab0*/  LOP3.LUT R28, R28, 0x7fffe000, RZ, 0xc0, !PT ;  /* 0x7fffe0001c1c7812 */ /* 0x000fe400078ec0ff */
[----:B------:R-:W-:Y:S02]  /*10ac0*/  LOP3.LUT R29, R29, R198, RZ, 0x3c, !PT ;  /* 0x000000c61d1d7212 */ /* 0x000fe400078e3cff */
[----:B------:R-:W-:Y:S01]  /*10ad0*/  SHF.R.U32.HI R27, RZ, 0x10, R27 ;  /* 0x00000010ff1b7819 */ /* 0x000fe2000001161b */
[----:B------:R-:W-:Y:S01]  /*10ae0*/  IMAD R28, R197, 0x200, R28 ;  /* 0x00000200c51c7824 */ /* 0x000fe200078e021c */
[----:B------:R-:W-:-:S02]  /*10af0*/  SHF.R.U32.HI R37, RZ, 0x10, R37 ;  /* 0x00000010ff257819 */ /* 0x000fc40000011625 */
[----:B------:R-:W-:Y:S01]  /*10b00*/  PRMT R86, R86, 0x5410, R25 ;  /* 0x0000541056567816 */ /* 0x000fe20000000019 */
[----:B------:R-:W-:Y:S01]  /*10b10*/  IMAD.IADD R33, R28, 0x1, R29 ;  /* 0x000000011c217824 */ /* 0x000fe200078e021d */
[----:B------:R-:W-:Y:S01]  /*10b20*/  PRMT R81, R81, 0x5410, R26 ;  /* 0x0000541051517816 */ /* 0x000fe2000000001a */
[----:B------:R-:W1:Y:S01]  /*10b30*/  LDS.128 R28, [R229] ;  /* 0x00000000e51c7984 */ /* 0x000e620000000c00 */
[----:B------:R-:W-:Y:S01]  /*10b40*/  PRMT R83, R83, 0x5410, R24 ;  /* 0x0000541053537816 */ /* 0x000fe20000000018 */
        /* <DEDUP_REMOVED lines=9> */
[----:B------:R-:W-:Y:S01]  /*10be0*/  LOP3.LUT R81, R81, 0xffff0000, RZ, 0xc0, !PT ;  /* 0xffff000051517812 */ /* 0x000fe200078ec0ff */
[----:B------:R-:W-:Y:S01]  /*10bf0*/  IMAD.U32 R43, R82, 0x10000, RZ ;  /* 0x00010000522b7824 */ /* 0x000fe200078e00ff */
[----:B------:R-:W-:Y:S02]  /*10c00*/  PRMT R84, R84, 0x5410, R39 ;  /* 0x0000541054547816 */ /* 0x000fe40000000027 */
        /* <DEDUP_REMOVED lines=30> */
[----:B------:R-:W-:Y:S01]  /*10df0*/  FMUL.FTZ R24, R32, R81 ;  /* 0x0000005120187220 */ /* 0x000fe20000410000 */
[----:B------:R-:W-:Y:S02]  /*10e00*/  IMAD.U32 R26, R83, 0x10000, RZ ;  /* 0x00010000531a7824 */ /* 0x000fe400078e00ff */
[----:B------:R-:W-:Y:S01]  /*10e10*/  FFMA.FTZ R41, R36, R41, R42 ;  /* 0x0000002924297223 */ /* 0x000fe2000001002a */
[-C--:B------:R-:W-:Y:S01]  /*10e20*/  FMUL.FTZ R36, R32, R85.reuse ;  /* 0x0000005520247220 */ /* 0x080fe20000410000 */
[----:B------:R-:W-:Y:S01]  /*10e30*/  FFMA.FTZ R32, R25, R85, -R24 ;  /* 0x0000005519207223 */ /* 0x000fe20000010818 */
[----:B------:R-:W-:Y:S01]  /*10e40*/  LOP3.LUT R34, R34, 0xffff0000, RZ, 0xc0, !PT ;  /* 0xffff000022227812 */ /* 0x000fe200078ec0ff */
[----:B------:R-:W-:Y:S01]  /*10e50*/  IMAD.U32 R24, R87, 0x10000, RZ ;  /* 0x0001000057187824 */ /* 0x000fe200078e00ff */
[----:B------:R-:W-:Y:S01]  /*10e60*/  LOP3.LUT R35, R35, 0xffff0000, RZ, 0xc0, !PT ;  /* 0xffff000023237812 */ /* 0x000fe200078ec0ff */
[----:B------:R-:W-:Y:S01]  /*10e70*/  FMUL.FTZ R42, R38, R26 ;  /* 0x0000001a262a7220 */ /* 0x000fe20000410000 */
[----:B------:R-:W-:Y:S01]  /*10e80*/  LOP3.LUT R83, R83, 0xffff0000, RZ, 0xc0, !PT ;  /* 0xffff000053537812 */ /* 0x000fe200078ec0ff */
[----:B------:R-:W-:Y:S01]  /*10e90*/  FFMA.FTZ R36, R25, R81, R36 ;  /* 0x0000005119247223 */ /* 0x000fe20000010024 */
[----:B------:R-:W-:Y:S01]  /*10ea0*/  LOP3.LUT R84, R84, 0xffff0000, RZ, 0xc0, !PT ;  /* 0xffff000054547812 */ /* 0x000fe200078ec0ff */
[-C--:B------:R-:W-:Y:S01]  /*10eb0*/  FMUL.FTZ R38, R38, R24.reuse ;  /* 0x0000001826267220 */ /* 0x080fe20000410000 */
[----:B------:R-:W-:Y:S01]  /*10ec0*/  LOP3.LUT R86, R86, 0xffff0000, RZ, 0xc0, !PT ;  /* 0xffff000056567812 */ /* 0x000fe200078ec0ff */
[----:B------:R-:W-:Y:S01]  /*10ed0*/  FFMA.FTZ R42, R27, R24, -R42 ;  /* 0x000000181b2a7223 */ /* 0x000fe2000001082a */
[----:B------:R-:W-:Y:S01]  /*10ee0*/  LOP3.LUT R87, R87, 0xffff0000, RZ, 0xc0, !PT ;  /* 0xffff000057577812 */ /* 0x000fe200078ec0ff */
[----:B------:R-:W-:Y:S01]  /*10ef0*/  FMUL.FTZ R31, R33, R82 ;  /* 0x00000052211f7220 */ /* 0x000fe20000410000 */
[----:B------:R-:W-:Y:S01]  /*10f00*/  LOP3.LUT R88, R88, 0xffff0000, RZ, 0xc0, !PT ;  /* 0xffff000058587812 */ /* 0x000fe200078ec0ff */
[C---:B------:R-:W-:Y:S01]  /*10f10*/  FMUL.FTZ R24, R34.reuse, R83 ;  /* 0x0000005322187220 */ /* 0x040fe20000410000 */
[----:B------:R-:W-:Y:S01]  /*10f20*/  FMUL.FTZ R25, R35, R84 ;  /* 0x0000005423197220 */ /* 0x000fe20000410000 */
[----:B------:R-:W-:Y:S01]  /*10f30*/  FMUL.FTZ R33, R33, R86 ;  /* 0x0000005621217220 */ /* 0x000fe20000410000 */
[-C--:B------:R-:W-:Y:S01]  /*10f40*/  FMUL.FTZ R34, R34, R87.reuse ;  /* 0x0000005722227220 */ /* 0x080fe20000410000 */
[----:B------:R-:W-:Y:S01]  /*10f50*/  FMUL.FTZ R35, R35, R88 ;  /* 0x0000005823237220 */ /* 0x000fe20000410000 */
[----:B------:R-:W-:Y:S01]  /*10f60*/  FFMA.FTZ R86, R28, R86, -R31 ;  /* 0x000000561c567223 */ /* 0x000fe2000001081f */
        /* <DEDUP_REMOVED lines=16> */
.L_x_2861:
[----:B------:R-:W-:Y:S05]  /*11070*/  BSYNC B1 ;  /* 0x0000000000017941 */ /* 0x000fea0003800000 */
.L_x_2860:
        /* <DEDUP_REMOVED lines=26> */
[----:B------:R-:W-:Y:S01]  /*11220*/  PRMT R91, R91, 0x5410, R4 ;  /* 0x000054105b5b7816 */ /* 0x000fe20000000004 */
[----:B------:R-:W-:Y:S01]  /*11230*/  IMAD.U32 R39, R89, 0x10000, RZ ;  /* 0x0001000059277824 */ /* 0x000fe200078e00ff */
[----:B------:R-:W2:Y:S01]  /*11240*/  LDS.128 R28, [R33+0x10400] ;  /* 0x01040000211c7984 */ /* 0x000ea20000000c00 */
[----:B------:R-:W-:Y:S01]  /*11250*/  PRMT R92, R92, 0x5410, R7 ;  /* 0x000054105c5c7816 */ /* 0x000fe20000000007 */
[----:B------:R-:W-:Y:S01]  /*11260*/  IMAD.U32 R40, R90, 0x10000, RZ ;  /* 0x000100005a287824 */ /* 0x000fe200078e00ff */
[----:B------:R-:W-:-:S02]  /*11270*/  PRMT R93, R93, 0x5410, R38 ;  /* 0x000054105d5d7816 */ /* 0x000fc40000000026 */
[----:B------:R-:W-:Y:S02]  /*11280*/  SHF.R.U32.HI R49, RZ, 0x10, R49 ;  /* 0x00000010ff317819 */ /* 0x000fe40000011631 */
[--C-:B------:R-:W-:Y:S01]  /*11290*/  SHF.R.U64 R36, R50, 0x10, R51.reuse ;  /* 0x0000001032247819 */ /* 0x100fe20000001233 */
[----:B------:R-:W-:Y:S01]  /*112a0*/  IMAD.U32 R38, R93, 0x10000, RZ ;  /* 0x000100005d267824 */ /* 0x000fe200078e00ff */
[----:B------:R-:W-:Y:S02]  /*112b0*/  SHF.R.U32.HI R50, RZ, 0x10, R51 ;  /* 0x00000010ff327819 */ /* 0x000fe40000011633 */
[----:B------:R-:W-:Y:S02]  /*112c0*/  PRMT R94, R94, 0x5410, R49 ;  /* 0x000054105e5e7816 */ /* 0x000fe40000000031 */
[----:B------:R-:W-:Y:S02]  /*112d0*/  PRMT R97, R97, 0x5410, R50 ;  /* 0x0000541061617816 */ /* 0x000fe40000000032 */
[----:B------:R-:W-:-:S02]  /*112e0*/  LOP3.LUT R89, R89, 0xffff0000, RZ, 0xc0, !PT ;  /* 0xffff000059597812 */ /* 0x000fc400078ec0ff */
[----:B------:R-:W-:Y:S02]  /*112f0*/  LOP3.LUT R93, R93, 0xffff0000, RZ, 0xc0, !PT ;  /* 0xffff00005d5d7812 */ /* 0x000fe400078ec0ff */
[----:B------:R-:W-:Y:S02]  /*11300*/  PRMT R95, R95, 0x5410, R36 ;  /* 0x000054105f5f7816 */ /* 0x000fe40000000024 */
        /* <DEDUP_REMOVED lines=35> */
[----:B------:R-:W-:Y:S02]  /*11540*/  IMAD.U32 R4, R95, 0x10000, RZ ;  /* 0x000100005f047824 */ /* 0x000fe400078e00ff */
[C---:B------:R-:W-:Y:S01]  /*11550*/  FMUL.FTZ R38, R36.reuse, R6 ;  /* 0x0000000624267220 */ /* 0x040fe20000410000 */
        /* <DEDUP_REMOVED lines=9> */
[----:B------:R-:W-:Y:S01]  /*115f0*/  FMUL.FTZ R30, R30, R95 ;  /* 0x0000005f1e1e7220 */ /* 0x000fe20000410000 */
[----:B------:R-:W-:Y:S01]  /*11600*/  LOP3.LUT R97, R97, 0xffff0000, RZ, 0xc0, !PT ;  /* 0xffff000061617812 */ /* 0x000fe200078ec0ff */
[----:B------:R-:W-:Y:S01]  /*11610*/  FMUL.FTZ R27, R29, R90 ;  /* 0x0000005a1d1b7220 */ /* 0x000fe20000410000 */
[----:B------:R-:W-:Y:S01]  /*11620*/  FMUL.FTZ R5, R31, R92 ;  /* 0x0000005c1f057220 */ /* 0x000fe20000410000 */
[-C--:B------:R-:W-:Y:S01]  /*11630*/  FMUL.FTZ R29, R29, R94.reuse ;  /* 0x0000005e1d1d7220 */ /* 0x080fe20000410000 */
[----:B------:R-:W-:Y:S01]  /*11640*/  FFMA.FTZ R91, R25, R91, R30 ;  /* 0x0000005b195b7223 */ /* 0x000fe2000001001e */
[----:B------:R-:W-:Y:S01]  /*11650*/  FMUL.FTZ R31, R31, R97 ;  /* 0x000000611f1f7220 */ /* 0x000fe20000410000 */
[----:B------:R-:W-:Y:S01]  /*11660*/  FFMA.FTZ R94, R24, R94, -R27 ;  /* 0x0000005e185e7223 */ /* 0x000fe2000001081b */
        /* <DEDUP_REMOVED lines=15> */
.L_x_2867:
[----:B------:R-:W-:Y:S05]  /*11760*/  BSYNC B1 ;  /* 0x0000000000017941 */ /* 0x000fea0003800000 */
.L_x_2866:
        /* <DEDUP_REMOVED lines=12> */
[----:B------:R-:W-:Y:S02]  /*11830*/  PRMT R72, R72, 0x5410, R29 ;  /* 0x0000541048487816 */ /* 0x000fe4000000001d */
[----:B------:R-:W-:Y:S02]  /*11840*/  LOP3.LUT R6, R6, 0x7fffe000, RZ, 0xc0, !PT ;  /* 0x7fffe00006067812 */ /* 0x000fe400078ec0ff */
[----:B------:R-:W-:Y:S01]  /*11850*/  PRMT R77, R77, 0x5410, R34 ;  /* 0x000054104d4d7816 */ /* 0x000fe20000000022 */
[----:B------:R-:W-:Y:S01]  /*11860*/  IMAD.U32 R35, R72, 0x10000, RZ ;  /* 0x0001000048237824 */ /* 0x000fe200078e00ff */
[----:B------:R-:W-:-:S02]  /*11870*/  IADD3 R25, R4, R6, R199 ;  /* 0x0000000604197210 */ /* 0x000fc40007ffe0c7 */
[----:B------:R-:W1:Y:S01]  /*11880*/  LDS.128 R4, [R228] ;  /* 0x00000000e4047984 */ /* 0x000e620000000c00 */
[----:B------:R-:W-:Y:S01]  /*11890*/  SHF.R.U32.HI R53, RZ, 0x10, R53 ;  /* 0x00000010ff357819 */ /* 0x000fe20000011635 */
[----:B------:R-:W-:Y:S01]  /*118a0*/  IMAD.U32 R34, R77, 0x10000, RZ ;  /* 0x000100004d227824 */ /* 0x000fe200078e00ff */
[----:B------:R-:W-:Y:S01]  /*118b0*/  SHF.R.U64 R30, R54, 0x10, R55 ;  /* 0x00000010361e7819 */ /* 0x000fe20000001237 */
[----:B------:R-:W-:Y:S01]  /*118c0*/  IMAD R28, R25, 0x2, R16 ;  /* 0x00000002191c7824 */ /* 0x000fe200078e0210 */
[----:B------:R-:W-:Y:S02]  /*118d0*/  PRMT R74, R74, 0x5410, R9 ;  /* 0x000054104a4a7816 */ /* 0x000fe40000000009 */
[--C-:B------:R-:W-:Y:S02]  /*118e0*/  SHF.R.U64 R8, R10, 0x10, R11.reuse ;  /* 0x000000100a087819 */ /* 0x100fe4000000120b */
[----:B------:R-:W2:Y:S01]  /*118f0*/  LDS.128 R24, [R28+0x10400] ;  /* 0x010400001c187984 */ /* 0x000ea20000000c00 */
[----:B------:R-:W-:Y:S01]  /*11900*/  SHF.R.U32.HI R11, RZ, 0x10, R11 ;  /* 0x00000010ff0b7819 */ /* 0x000fe2000001160b */
[----:B------:R-:W-:Y:S01]  /*11910*/  IMAD.U32 R36, R74, 0x10000, RZ ;  /* 0x000100004a247824 */ /* 0x000fe200078e00ff */
[----:B------:R-:W-:-:S02]  /*11920*/  SHF.R.U32.HI R55, RZ, 0x10, R55 ;  /* 0x00000010ff377819 */ /* 0x000fc40000011637 */
[----:B------:R-:W-:Y:S02]  /*11930*/  PRMT R78, R78, 0x5410, R53 ;  /* 0x000054104e4e7816 */ /* 0x000fe40000000035 */
[----:B------:R-:W-:Y:S02]  /*11940*/  PRMT R79, R79, 0x5410, R30 ;  /* 0x000054104f4f7816 */ /* 0x000fe4000000001e */
[----:B------:R-:W-:Y:S02]  /*11950*/  PRMT R75, R75, 0x5410, R8 ;  /* 0x000054104b4b7816 */ /* 0x000fe40000000008 */
[----:B------:R-:W-:Y:S02]  /*11960*/  PRMT R76, R76, 0x5410, R11 ;  /* 0x000054104c4c7816 */ /* 0x000fe4000000000b */
[----:B------:R-:W-:Y:S02]  /*11970*/  PRMT R80, R80, 0x5410, R55 ;  /* 0x0000541050507816 */ /* 0x000fe40000000037 */
[----:B------:R-:W-:-:S02]  /*11980*/  LOP3.LUT R77, R77, 0xffff0000, RZ, 0xc0, !PT ;  /* 0xffff00004d4d7812 */ /* 0x000fc400078ec0ff */
        /* <DEDUP_REMOVED lines=24> */
[----:B------:R-:W-:Y:S01]  /*11b10*/  LOP3.LUT R29, R72, 0xffff0000, RZ, 0xc0, !PT ;  /* 0xffff0000481d7812 */ /* 0x000fe200078ec0ff */
[C---:B------:R-:W-:Y:S01]  /*11b20*/  FMUL.FTZ R40, R33.reuse, R34 ;  /* 0x0000002221287220 */ /* 0x040fe20000410000 */
[----:B------:R-:W-:Y:S01]  /*11b30*/  FMUL.FTZ R33, R33, R8 ;  /* 0x0000000821217220 */ /* 0x000fe20000410000 */
[----:B------:R-:W-:Y:S01]  /*11b40*/  FFMA.FTZ R36, R9, R36, R30 ;  /* 0x0000002409247223 */ /* 0x000fe2000001001e */
[----:B------:R-:W-:Y:S01]  /*11b50*/  LOP3.LUT R78, R78, 0xffff0000, RZ, 0xc0, !PT ;  /* 0xffff00004e4e7812 */ /* 0x000fe200078ec0ff */
[C---:B------:R-:W-:Y:S01]  /*11b60*/  FMUL.FTZ R9, R24.reuse, R29 ;  /* 0x0000001d18097220 */ /* 0x040fe20000410000 */
[C---:B------:R-:W-:Y:S01]  /*11b70*/  FFMA.FTZ R40, R11.reuse, R8, -R40 ;  /* 0x000000080b287223 */ /* 0x040fe20000010828 */
[----:B------:R-:W-:Y:S01]  /*11b80*/  FFMA.FTZ R33, R11, R34, R33 ;  /* 0x000000220b217223 */ /* 0x000fe20000010021 */
[-C--:B------:R-:W-:Y:S01]  /*11b90*/  FMUL.FTZ R11, R24, R77.reuse ;  /* 0x0000004d180b7220 */ /* 0x080fe20000410000 */
[----:B------:R-:W-:Y:S01]  /*11ba0*/  FFMA.FTZ R24, R4, R77, -R9 ;  /* 0x0000004d04187223 */ /* 0x000fe20000010809 */
[----:B------:R-:W-:-:S02]  /*11bb0*/  IMAD.U32 R31, R26, 0x10000, RZ ;  /* 0x000100001a1f7824 */ /* 0x000fc400078e00ff */
[----:B------:R-:W-:Y:S01]  /*11bc0*/  FMUL.FTZ R34, R25, R74 ;  /* 0x0000004a19227220 */ /* 0x000fe20000410000 */
[----:B------:R-:W-:Y:S02]  /*11bd0*/  IMAD.U32 R9, R75, 0x10000, RZ ;  /* 0x000100004b097824 */ /* 0x000fe400078e00ff */
[----:B------:R-:W-:Y:S01]  /*11be0*/  FFMA.FTZ R30, R4, R29, R11 ;  /* 0x0000001d041e7223 */ /* 0x000fe2000001000b */
[----:B------:R-:W-:Y:S01]  /*11bf0*/  IMAD.U32 R8, R79, 0x10000, RZ ;  /* 0x000100004f087824 */ /* 0x000fe200078e00ff */
[----:B------:R-:W-:Y:S01]  /*11c00*/  LOP3.LUT R26, R26, 0xffff0000, RZ, 0xc0, !PT ;  /* 0xffff00001a1a7812 */ /* 0x000fe200078ec0ff */
[----:B------:R-:W-:Y:S01]  /*11c10*/  FMUL.FTZ R25, R25, R78 ;  /* 0x0000004e19197220 */ /* 0x000fe20000410000 */
[----:B------:R-:W-:Y:S01]  /*11c20*/  LOP3.LUT R27, R27, 0xffff0000, RZ, 0xc0, !PT ;  /* 0xffff00001b1b7812 */ /* 0x000fe200078ec0ff */
[-C--:B------:R-:W-:Y:S01]  /*11c30*/  FMUL.FTZ R29, R31, R9.reuse ;  /* 0x000000091f1d7220 */ /* 0x080fe20000410000 */
[----:B------:R-:W-:Y:S01]  /*11c40*/  LOP3.LUT R75, R75, 0xffff0000, RZ, 0xc0, !PT ;  /* 0xffff00004b4b7812 */ /* 0x000fe200078ec0ff */
[----:B------:R-:W-:Y:S01]  /*11c50*/  FMUL.FTZ R31, R31, R8 ;  /* 0x000000081f1f7220 */ /* 0x000fe20000410000 */
[----:B------:R-:W-:Y:S01]  /*11c60*/  LOP3.LUT R76, R76, 0xffff0000, RZ, 0xc0, !PT ;  /* 0xffff00004c4c7812 */ /* 0x000fe200078ec0ff */
[----:B------:R-:W-:Y:S01]  /*11c70*/  FFMA.FTZ R11, R5, R78, -R34 ;  /* 0x0000004e050b7223 */ /* 0x000fe20000010822 */
[----:B------:R-:W-:Y:S01]  /*11c80*/  LOP3.LUT R79, R79, 0xffff0000, RZ, 0xc0, !PT ;  /* 0xffff00004f4f7812 */ /* 0x000fe200078ec0ff */
[----:B------:R-:W-:Y:S01]  /*11c90*/  FFMA.FTZ R25, R5, R74, R25 ;  /* 0x0000004a05197223 */ /* 0x000fe20000010019 */
[----:B------:R-:W-:Y:S01]  /*11ca0*/  LOP3.LUT R80, R80, 0xffff0000, RZ, 0xc0, !PT ;  /* 0xffff000050507812 */ /* 0x000fe200078ec0ff */
        /* <DEDUP_REMOVED lines=20> */
.L_x_2869:
[----:B------:R-:W-:Y:S05]  /*11df0*/  BSYNC B1 ;  /* 0x0000000000017941 */ /* 0x000fea0003800000 */
.L_x_2868:
[----:B------:R-:W-:Y:S05]  /*11e00*/  @P2 BRA `(.L_x_2841) ;  /* 0x0000000400982947 */ /* 0x000fea0003800000 */
[----:B------:R-:W-:Y:S02]  /*11e10*/  LEA.HI R32, R32, R219, RZ, 0x1d ;  /* 0x000000db20207211 */ /* 0x000fe400078fe8ff */
[--C-:B-1-3--:R-:W-:Y:S02]  /*11e20*/  SHF.R.U64 R25, R12, 0x10, R13.reuse ;  /* 0x000000100c197819 */ /* 0x10afe4000000120d */
[----:B--2---:R-:W-:Y:S01]  /*11e30*/  SHF.R.S32.HI R5, RZ, 0x1f, R32 ;  /* 0x0000001fff057819 */ /* 0x004fe20000011420 */
[----:B------:R-:W-:Y:S01]  /*11e40*/  IMAD.SHL.U32 R4, R32, 0x8, RZ ;  /* 0x0000000820047824 */ /* 0x000fe200078e00ff */
[----:B------:R-:W-:Y:S02]  /*11e50*/  SHF.R.U32.HI R28, RZ, 0x10, R13 ;  /* 0x00000010ff1c7819 */ /* 0x000fe4000001160d */
[----:B------:R-:W-:Y:S02]  /*11e60*/  LEA.HI R32, R5, R32, RZ, 0x3 ;  /* 0x0000002005207211 */ /* 0x000fe400078f18ff */
[----:B------:R-:W-:-:S02]  /*11e70*/  LOP3.LUT R5, R195, 0x38, R4, 0xf8, !PT ;  /* 0x00000038c3057812 */ /* 0x000fc400078ef804 */
[----:B------:R-:W-:Y:S01]  /*11e80*/  SHF.R.U64 R13, R14, 0x10, R15 ;  /* 0x000000100e0d7819 */ /* 0x000fe2000000120f */
        /* <DEDUP_REMOVED lines=17> */
[----:B------:R-:W-:Y:S01]  /*11fa0*/  PRMT R28, R3, 0x5410, R28 ;  /* 0x00005410031c7816 */ /* 0x000fe2000000001c */
[----:B------:R-:W-:Y:S01]  /*11fb0*/  IMAD.U32 R32, R31, 0x10000, RZ ;  /* 0x000100001f207824 */ /* 0x000fe200078e00ff */
[----:B------:R-:W-:Y:S02]  /*11fc0*/  SHF.R.U32.HI R58, RZ, 0x10, R59 ;  /* 0x00000010ff3a7819 */ /* 0x000fe4000001163b */
        /* <DEDUP_REMOVED lines=29> */
[C---:B------:R-:W-:Y:S01]  /*121a0*/  FFMA.FTZ R25, R12.reuse, R14, -R25 ;  /* 0x0000000e0c197223 */ /* 0x040fe20000010819 */
[C---:B------:R-:W-:Y:S01]  /*121b0*/  FMUL.FTZ R14, R21.reuse, R32 ;  /* 0x00000020150e7220 */ /* 0x040fe20000410000 */
[----:B------:R-:W-:Y:S01]  /*121c0*/  FMUL.FTZ R27, R21, R0 ;  /* 0x00000000151b7220 */ /* 0x000fe20000410000 */
[----:B------:R-:W-:Y:S01]  /*121d0*/  FFMA.FTZ R15, R12, R29, R15 ;  /* 0x0000001d0c0f7223 */ /* 0x000fe2000001000f */
[C---:B------:R-:W-:Y:S01]  /*121e0*/  FMUL.FTZ R12, R8.reuse, R68 ;  /* 0x00000044080c7220 */ /* 0x040fe20000410000 */
[----:B------:R-:W-:Y:S01]  /*121f0*/  FFMA.FTZ R21, R13, R0, -R14 ;  /* 0x000000000d157223 */ /* 0x000fe2000001080e */
[----:B------:R-:W-:Y:S01]  /*12200*/  FMUL.FTZ R0, R8, R26 ;  /* 0x0000001a08007220 */ /* 0x000fe20000410000 */
[----:B------:R-:W-:-:S02]  /*12210*/  IMAD.U32 R20, R10, 0x10000, RZ ;  /* 0x000100000a147824 */ /* 0x000fc400078e00ff */
[----:B------:R-:W-:Y:S01]  /*12220*/  FFMA.FTZ R27, R13, R32, R27 ;  /* 0x000000200d1b7223 */ /* 0x000fe2000001001b */
[----:B------:R-:W-:Y:S02]  /*12230*/  IMAD.U32 R8, R30, 0x10000, RZ ;  /* 0x000100001e087824 */ /* 0x000fe400078e00ff */
[----:B------:R-:W-:Y:S01]  /*12240*/  FMUL.FTZ R13, R9, R28 ;  /* 0x0000001c090d7220 */ /* 0x000fe20000410000 */
[----:B------:R-:W-:Y:S01]  /*12250*/  FFMA.FTZ R68, R3, R68, -R0 ;  /* 0x0000004403447223 */ /* 0x000fe20000010800 */
[-C--:B------:R-:W-:Y:S01]  /*12260*/  FMUL.FTZ R9, R9, R69.reuse ;  /* 0x0000004509097220 */ /* 0x080fe20000410000 */
[----:B------:R-:W-:Y:S02]  /*12270*/  IMAD.U32 R0, R70, 0x10000, RZ ;  /* 0x0001000046007824 */ /* 0x000fe400078e00ff */
[----:B------:R-:W-:Y:S01]  /*12280*/  FFMA.FTZ R12, R3, R26, R12 ;  /* 0x0000001a030c7223 */ /* 0x000fe2000001000c */
[----:B------:R-:W-:Y:S01]  /*12290*/  FMUL.FTZ R26, R20, R8 ;  /* 0x00000008141a7220 */ /* 0x000fe20000410000 */
[----:B------:R-:W-:Y:S01]  /*122a0*/  FFMA.FTZ R28, R4, R28, R9 ;  /* 0x0000001c041c7223 */ /* 0x000fe20000010009 */
[----:B------:R-:W-:Y:S01]  /*122b0*/  LOP3.LUT R10, R10, 0xffff0000, RZ, 0xc0, !PT ;  /* 0xffff00000a0a7812 */ /* 0x000fe200078ec0ff */
        /* <DEDUP_REMOVED lines=8> */
[----:B------:R-:W-:-:S02]  /*12340*/  LOP3.LUT R4, R31, 0xffff0000, RZ, 0xc0, !PT ;  /* 0xffff00001f047812 */ /* 0x000fc400078ec0ff */
[----:B------:R-:W-:Y:S01]  /*12350*/  LOP3.LUT R0, R71, 0xffff0000, RZ, 0xc0, !PT ;  /* 0xffff000047007812 */ /* 0x000fe200078ec0ff */
[-C--:B------:R-:W-:Y:S01]  /*12360*/  FMUL.FTZ R10, R10, R3.reuse ;  /* 0x000000030a0a7220 */ /* 0x080fe20000410000 */
[----:B------:R-:W-:Y:S01]  /*12370*/  FFMA.FTZ R3, R6, R3, -R5 ;  /* 0x0000000306037223 */ /* 0x000fe20000010805 */
[C---:B------:R-:W-:Y:S01]  /*12380*/  FMUL.FTZ R8, R11.reuse, R4 ;  /* 0x000000040b087220 */ /* 0x040fe20000410000 */
[----:B------:R-:W-:Y:S01]  /*12390*/  F2FP.BF16.F32.PACK_AB R5, R14, R25 ;  /* 0x000000190e05723e */ /* 0x000fe200000010ff */
[-C--:B------:R-:W-:Y:S01]  /*123a0*/  FMUL.FTZ R13, R11, R0.reuse ;  /* 0x000000000b0d7220 */ /* 0x080fe20000410000 */
[----:B------:R-:W-:Y:S01]  /*123b0*/  FFMA.FTZ R11, R6, R9, R10 ;  /* 0x00000009060b7223 */ /* 0x000fe2000001000a */
[----:B------:R-:W-:Y:S01]  /*123c0*/  FFMA.FTZ R0, R7, R0, -R8 ;  /* 0x0000000007007223 */ /* 0x000fe20000010808 */
        /* <DEDUP_REMOVED lines=8> */
[----:B------:R-:W-:-:S05]  /*12450*/  F2FP.BF16.F32.PACK_AB R11, R30, R27 ;  /* 0x0000001b1e0b723e */ /* 0x000fca00000010ff */
[----:B------:R4:W-:Y:S02]  /*12460*/  STS.128 [R24+0x10400], R8 ;  /* 0x0104000818007388 */ /* 0x0009e40000000c00 */
.L_x_2841:
[----:B------:R-:W-:Y:S05]  /*12470*/  BSYNC B0 ;  /* 0x0000000000007941 */ /* 0x000fea0003800000 */
.L_x_2819:
        /* <DEDUP_REMOVED lines=8> */
.L_x_2817:
[----:B01-3--:R-:W3:Y:S02]  /*12500*/  LDL R0, [R1+0x24] ;  /* 0x0000240001007983 */ /* 0x00bee40000100800 */
[----:B---3--:R-:W-:-:S13]  /*12510*/  R2UR UR4, R0 ;  /* 0x00000000000472ca */ /* 0x008fda00000e0000 */
[----:B------:R-:W-:-:S05]  /*12520*/  IMAD.U32 R0, RZ, RZ, UR4 ;  /* 0x00000004ff007e24 */ /* 0x000fca000f8e00ff */
[----:B------:R-:W-:-:S13]  /*12530*/  ISETP.NE.AND P0, PT, R0, 0x3, PT ;  /* 0x000000030000780c */ /* 0x000fda0003f05270 */
[----:B------:R-:W-:Y:S05]  /*12540*/  @!P0 BRA `(.L_x_2870) ;  /* 0x0000000000048947 */ /* 0x000fea0003800000 */
[----:B------:R-:W-:Y:S01]  /*12550*/  BPT.TRAP 0x1 ;  /* 0x000000040000795c */ /* 0x000fe20000300000 */
.L_x_2870:
[----:B------:R-:W-:Y:S01]  /*12560*/  IMAD R0, R185, 0x8, R16 ;  /* 0x00000008b9007824 */ /* 0x000fe200078e0210 */
[----:B------:R-:W-:-:S04]  /*12570*/  SHF.L.U32 R3, R188, 0x1f, RZ ;  /* 0x0000001fbc037819 */ /* 0x000fc800000006ff */
[----:B------:R0:W1:Y:S01]  /*12580*/  SYNCS.PHASECHK.TRANS64.TRYWAIT P2, [R0+URZ+0x34830], R3 ;  /* 0x03483003000075a7 */ /* 0x000062000804017f */
[----:B------:R-:W-:Y:S05]  /*12590*/  @!P0 BRA `(.L_x_2871) ;  /* 0x0000000000048947 */ /* 0x000fea0003800000 */
[----:B------:R-:W-:Y:S01]  /*125a0*/  BPT.TRAP 0x1 ;  /* 0x000000040000795c */ /* 0x000fe20000300000 */
.L_x_2871:
[----:B--2-4-:R-:W2:Y:S02]  /*125b0*/  S2R R4, SR_TID.X ;  /* 0x0000000000047919 */ /* 0x014ea40000002100 */
[----:B--2---:R-:W-:-:S04]  /*125c0*/  LOP3.LUT R4, R4, 0x7f, RZ, 0xc0, !PT ;  /* 0x0000007f04047812 */ /* 0x004fc800078ec0ff */
[----:B------:R-:W-:Y:S01]  /*125d0*/  ISETP.NE.AND P1, PT, R4, RZ, PT ;  /* 0x000000ff0400720c */ /* 0x000fe20003f25270 */
[----:B-1----:R-:W-:-:S12]  /*125e0*/  @P2 BRA `(.L_x_2872) ;  /* 0x0000000000082947 */ /* 0x002fd80003800000 */
[----:B------:R-:W1:Y:S02]  /*125f0*/  SYNCS.PHASECHK.TRANS64.TRYWAIT P2, [R0+URZ+0x34830], R3 ;  /* 0x03483003000075a7 */ /* 0x000e64000804017f */
[----:B-1----:R-:W-:Y:S05]  /*12600*/  @!P2 BRA `(.L_x_2873) ;  /* 0x000001480038a947 */ /* 0x002fea0003800000 */
.L_x_2872:
[----:B------:R-:W-:Y:S05]  /*12610*/  WARPSYNC.ALL ;  /* 0x0000000000007948 */ /* 0x000fea0003800000 */
[----:B01----:R-:W-:Y:S01]  /*12620*/  VIADD R3, R16, 0x1c400 ;  /* 0x0001c40010037836 */ /* 0x003fe20000000000 */
[----:B------:R-:W-:Y:S01]  /*12630*/  R2UR UR4, R2 ;  /* 0x00000000020472ca */ /* 0x000fe200000e0000 */
[----:B------:R-:W-:Y:S01]  /*12640*/  WARPGROUP.ARRIVE ;  /* 0x00000000000079c5 */ /* 0x000fe20000000000 */
[----:B------:R-:W-:Y:S01]  /*12650*/  UMOV UR9, 0x40000040 ;  /* 0x4000004000097882 */ /* 0x000fe20000000000 */
[----:B------:R-:W-:Y:S01]  /*12660*/  IMAD.MOV.U32 R7, RZ, RZ, 0x40000040 ;  /* 0x40000040ff077424 */ /* 0x000fe200078e00ff */
[----:B------:R-:W-:Y:S01]  /*12670*/  SHF.R.U32.HI R3, RZ, 0x4, R3 ;  /* 0x00000004ff037819 */ /* 0x000fe20000011603 */
[----:B------:R-:W-:Y:S01]  /*12680*/  IMAD.U32 R9, RZ, RZ, UR9 ;  /* 0x00000009ff097e24 */ /* 0x000fe2000f8e00ff */
[----:B------:R-:W-:Y:S01]  /*12690*/  UMOV UR53, 0x40000040 ;  /* 0x4000004000357882 */ /* 0x000fe20000000000 */
[----:B------:R-:W-:Y:S01]  /*126a0*/  UMOV UR49, 0x40000040 ;  /* 0x4000004000317882 */ /* 0x000fe20000000000 */
[----:B------:R-:W-:Y:S01]  /*126b0*/  LOP3.LUT R3, R3, 0x3fff, RZ, 0xc0, !PT ;  /* 0x00003fff03037812 */ /* 0x000fe200078ec0ff */
[----:B------:R-:W-:Y:S01]  /*126c0*/  UMOV UR45, 0x40000040 ;  /* 0x40000040002d7882 */ /* 0x000fe20000000000 */
[----:B------:R-:W-:Y:S01]  /*126d0*/  UMOV UR41, 0x40000040 ;  /* 0x4000004000297882 */ /* 0x000fe20000000000 */
[----:B------:R-:W-:Y:S01]  /*126e0*/  UMOV UR37, 0x40000040 ;  /* 0x4000004000257882 */ /* 0x000fe20000000000 */
[----:B------:R-:W-:Y:S01]  /*126f0*/  LOP3.LUT R5, R3, 0x10000, RZ, 0xfc, !PT ;  /* 0x0001000003057812 */ /* 0x000fe200078efcff */
[----:B------:R-:W-:Y:S01]  /*12700*/  IMAD.MOV.U32 R3, RZ, RZ, 0x40000040 ;  /* 0x40000040ff037424 */ /* 0x000fe200078e00ff */
[----:B------:R-:W-:Y:S01]  /*12710*/  ULOP3.LUT UR4, UR4, 0x10000, URZ, 0xfc, !UPT ;  /* 0x0001000004047892 */ /* 0x000fe2000f8efc3f */
[----:B------:R-:W-:Y:S01]  /*12720*/  @!P1 VIADD R0, R0, 0x34840 ;  /* 0x0003484000009836 */ /* 0x000fe20000000000 */
[----:B------:R-:W-:Y:S01]  /*12730*/  BSSY B0, `(.L_x_2874) ;  /* 0x000065d000007945 */ /* 0x000fe20003800000 */
[----:B------:R-:W-:Y:S01]  /*12740*/  IMAD R2, R185, 0xc00, R5 ;  /* 0x00000c00b9027824 */ /* 0x000fe200078e0205 */
[----:B------:R-:W-:Y:S01]  /*12750*/  R2UR UR11, R3 ;  /* 0x00000000030b72ca */ /* 0x000fe200000e0000 */
[----:B------:R-:W-:Y:S01]  /*12760*/  UIADD3 UR5, UR4, 0x2, URZ ;  /* 0x0000000204057890 */ /* 0x000fe2000fffe03f */
[----:B------:R-:W-:Y:S01]  /*12770*/  IMAD.MOV.U32 R3, RZ, RZ, 0x40000040 ;  /* 0x40000040ff037424 */ /* 0x000fe200078e00ff */
[----:B------:R-:W-:Y:S01]  /*12780*/  UMOV UR8, UR4 ;  /* 0x0000000400087c82 */ /* 0x000fe20008000000 */
[C---:B------:R-:W-:Y:S01]  /*12790*/  R2UR UR10, R2.reuse ;  /* 0x00000000020a72ca */ /* 0x040fe200000e0000 */
[----:B------:R-:W-:Y:S01]  /*127a0*/  VIADD R6, R2, 0x2 ;  /* 0x0000000202067836 */ /* 0x000fe20000000000 */
[----:B------:R-:W-:Y:S01]  /*127b0*/  UIADD3 UR52, UR4, 0x406, URZ ;  /* 0x0000040604347890 */ /* 0x000fe2000fffe03f */
[----:B------:R-:W-:Y:S01]  /*127c0*/  IMAD.U32 R8, RZ, RZ, UR8 ;  /* 0x00000008ff087e24 */ /* 0x000fe2000f8e00ff */
[----:B------:R-:W-:Y:S01]  /*127d0*/  UIADD3 UR48, UR4, 0x800, URZ ;  /* 0x0000080004307890 */ /* 0x000fe2000fffe03f */
[----:B------:R-:W-:Y:S01]  /*127e0*/  R2UR UR39, R3 ;  /* 0x00000000032772ca */ /* 0x000fe200000e0000 */
[----:B------:R-:W-:Y:S01]  /*127f0*/  UIADD3 UR44, UR4, 0x802, URZ ;  /* 0x00000802042c7890 */ /* 0x000fe2000fffe03f */
[----:B------:R-:W-:Y:S01]  /*12800*/  @!P1 PRMT R0, RZ, 0x654, R0 ;  /* 0x00000654ff009816 */ /* 0x000fe20000000000 */
[----:B------:R0:W-:Y:S01]  /*12810*/  STL.64 [R1+0x38], R8 ;  /* 0x0000380801007387 */ /* 0x0001e20000100a00 */
[----:B------:R-:W-:Y:S01]  /*12820*/  UIADD3 UR40, UR4, 0x804, URZ ;  /* 0x0000080404287890 */ /* 0x000fe2000fffe03f */
[----:B------:R-:W-:Y:S01]  /*12830*/  CS2R R148, SRZ ;  /* 0x0000000000947805 */ /* 0x000fe2000001ff00 */
[----:B------:R-:W-:Y:S01]  /*12840*/  UIADD3 UR36, UR4, 0x806, URZ ;  /* 0x0000080604247890 */ /* 0x000fe2000fffe03f */
[----:B------:R-:W-:Y:S01]  /*12850*/  CS2R R146, SRZ ;  /* 0x0000000000927805 */ /* 0x000fe2000001ff00 */
        /* <DEDUP_REMOVED lines=8> */
[----:B-----5:R-:W-:Y:S01]  /*128e0*/  CS2R R144, SRZ ;  /* 0x0000000000907805 */ /* 0x020fe2000001ff00 */
[----:B0-----:R-:W-:Y:S01]  /*128f0*/  IMAD.U32 R8, RZ, RZ, UR8 ;  /* 0x00000008ff087e24 */ /* 0x001fe2000f8e00ff */
[----:B------:R-:W-:Y:S01]  /*12900*/  CS2R R142, SRZ ;  /* 0x00000000008e7805 */ /* 0x000fe2000001ff00 */
[----:B------:R-:W-:Y:S01]  /*12910*/  IMAD.U32 R9, RZ, RZ, UR9 ;  /* 0x00000009ff097e24 */ /* 0x000fe2000f8e00ff */
[----:B------:R-:W-:-:S02]  /*12920*/  CS2R R140, SRZ ;  /* 0x00000000008c7805 */ /* 0x000fc4000001ff00 */
[----:B------:R-:W-:Y:S02]  /*12930*/  CS2R R138, SRZ ;  /* 0x00000000008a7805 */ /* 0x000fe4000001ff00 */
[----:B------:R-:W-:Y:S02]  /*12940*/  CS2R R136, SRZ ;  /* 0x0000000000887805 */ /* 0x000fe4000001ff00 */
[----:B------:R-:W-:Y:S01]  /*12950*/  CS2R R134, SRZ ;  /* 0x0000000000867805 */ /* 0x000fe2000001ff00 */
[----:B------:R0:W-:Y:S01]  /*12960*/  STL.64 [R1+0x30], R8 ;  /* 0x0000300801007387 */ /* 0x0001e20000100a00 */
        /* <DEDUP_REMOVED lines=9> */
[----:B------:R-:W-:-:S02]  /*12a00*/  WARPGROUP.DEPBAR.LE gsb0, 0x0 ;  /* 0x00008000000079c5 */ /* 0x000fc40000010000 */
        /* <DEDUP_REMOVED lines=48> */
[----:B0-----:R-:W-:Y:S01]  /*12d10*/  IMAD.U32 R8, RZ, RZ, UR8 ;  /* 0x00000008ff087e24 */ /* 0x001fe2000f8e00ff */
[----:B------:R-:W-:Y:S01]  /*12d20*/  ULDC UR4, c[0x0][0x9d8] ;  /* 0x0002760000047ab9 */ /* 0x000fe20000000800 */
        /* <DEDUP_REMOVED lines=22> */
[----:B------:R0:W-:Y:S02]  /*12e90*/  STL.64 [R1], R8 ;  /* 0x0000000801007387 */ /* 0x0001e40000100a00 */
[----:B------:R-:W-:Y:S01]  /*12ea0*/  R2UR UR46, R6 ;  /* 0x00000000062e72ca */ /* 0x000fe200000e0000 */
[----:B------:R-:W-:Y:S01]  /*12eb0*/  VIADD R6, R2, 0x804 ;  /* 0x0000080402067836 */ /* 0x000fe20000000000 */
[----:B------:R-:W-:Y:S01]  /*12ec0*/  R2UR UR47, R7 ;  /* 0x00000000072f72ca */ /* 0x000fe200000e0000 */
[----:B------:R-:W-:-:S02]  /*12ed0*/  IMAD.MOV.U32 R7, RZ, RZ, 0x40000040 ;  /* 0x40000040ff077424 */ /* 0x000fc400078e00ff */
[----:B------:R-:W-:Y:S01]  /*12ee0*/  VIADD R2, R2, 0x806 ;  /* 0x0000080602027836 */ /* 0x000fe20000000000 */
[----:B------:R-:W-:Y:S02]  /*12ef0*/  R2UR UR42, R6 ;  /* 0x00000000062a72ca */ /* 0x000fe400000e0000 */
[----:B------:R-:W-:Y:S02]  /*12f00*/  R2UR UR43, R7 ;  /* 0x00000000072b72ca */ /* 0x000fe400000e0000 */
[----:B------:R-:W-:Y:S02]  /*12f10*/  R2UR UR38, R2 ;  /* 0x00000000022672ca */ /* 0x000fe400000e0000 */
[----:B------:R-:W1:Y:S02]  /*12f20*/  LDC R2, c[0x0][0x448] ;  /* 0x00011200ff027b82 */ /* 0x000e640000000800 */
[----:B-1----:R-:W-:Y:S01]  /*12f30*/  ISETP.NE.AND P2, PT, R2, 0x1, PT ;  /* 0x000000010200780c */ /* 0x002fe20003f45270 */
[----:B------:R-:W-:-:S12]  /*12f40*/  IMAD.IADD R2, R205, 0x1, R200 ;  /* 0x00000001cd027824 */ /* 0x000fd800078e02c8 */
[----:B0-----:R-:W0:Y:S02]  /*12f50*/  @P2 LDC R9, c[0x0][0x44c] ;  /* 0x00011300ff092b82 */ /* 0x001e240000000800 */
[----:B0-----:R-:W-:Y:S01]  /*12f60*/  @P2 IMAD.HI.U32 R9, R2, R9, RZ ;  /* 0x0000000902092227 */ /* 0x001fe200078e00ff */
        /* <DEDUP_REMOVED lines=15> */
[----:B------:R-:W-:Y:S01]  /*13060*/  ULDC UR42, c[0x0][0x988] ;  /* 0x00026200002a7ab9 */ /* 0x000fe20000000800 */
[----:B------:R-:W-:Y:S01]  /*13070*/  ULDC UR43, c[0x0][0x988] ;  /* 0x00026200002b7ab9 */ /* 0x000fe20000000800 */
[----:B------:R-:W-:Y:S02]  /*13080*/  WARPGROUP.DEPBAR.LE gsb0, 0x0 ;  /* 0x00008000000079c5 */ /* 0x000fe40000010000 */
[----:B------:R-:W-:-:S07]  /*13090*/  WARPGROUP.ARRIVE ;  /* 0x00000000000079c5 */ /* 0x000fce0000000000 */
[----:B------:R-:W-:Y:S01]  /*130a0*/  HGMMA.64x128x16.F32.BF16 R24, gdesc[UR36], R24, gsb0 ;  /* 0x01e00000241879f0 */ /* 0x000fe20008001818 */
[----:B------:R-:W-:Y:S01]  /*130b0*/  ULDC UR38, c[0x0][0x9d8] ;  /* 0x0002760000267ab9 */ /* 0x000fe20000000800 */
[----:B------:R-:W-:Y:S01]  /*130c0*/  ULDC UR39, c[0x0][0x9d8] ;  /* 0x0002760000277ab9 */ /* 0x000fe20000000800 */
        /* <DEDUP_REMOVED lines=14> */
[----:B0-----:R-:W0:Y:S01]  /*131b0*/  @P2 LDC R26, c[0x0][0x450] ;  /* 0x00011400ff1a2b82 */ /* 0x001e220000000800 */
        /* <DEDUP_REMOVED lines=23> */
[----:B0-----:R-:W-:Y:S01]  /*13330*/  @P2 SHF.R.U32.HI R2, RZ, R26, R9 ;  /* 0x0000001aff022219 */ /* 0x001fe20000011609 */
[----:B------:R-:W-:-:S02]  /*13340*/  IMAD.MOV.U32 R9, RZ, RZ, -0x80 ;  /* 0xffffff80ff097424 */ /* 0x000fc400078e00ff */
[----:B------:R-:W-:Y:S01]  /*13350*/  FMUL.FTZ R4, R24, UR4 ;  /* 0x0000000418047c20 */ /* 0x000fe20008410000 */
[----:B------:R-:W-:Y:S01]  /*13360*/  FMUL.FTZ R24, R40, UR4 ;  /* 0x0000000428187c20 */ /* 0x000fe20008410000 */
[----:B------:R-:W-:Y:S01]  /*13370*/  FMUL.FTZ R78, R78, UR4 ;  /* 0x000000044e4e7c20 */ /* 0x000fe20008410000 */
[----:B------:R-:W0:Y:S01]  /*13380*/  SHFL.IDX PT, R26, R2, 0x1, 0x1c1f ;  /* 0x003c1f00021a7f89 */ /* 0x000e2200000e0000 */
[----:B------:R-:W-:Y:S01]  /*13390*/  IMAD R9, R150, R9, 0x80 ;  /* 0x0000008096097424 */ /* 0x000fe200078e0209 */
[----:B------:R-:W4:Y:S01]  /*133a0*/  MUFU.TANH R35, R35 ;  /* 0x0000002300237308 */ /* 0x000f220000002400 */
[----:B------:R-:W-:Y:S01]  /*133b0*/  FMUL.FTZ R79, R79, UR4 ;  /* 0x000000044f4f7c20 */ /* 0x000fe20008410000 */
[----:B------:R-:W-:Y:S01]  /*133c0*/  FMUL.FTZ R82, R82, UR4 ;  /* 0x0000000452527c20 */ /* 0x000fe20008410000 */
[----:B------:R-:W-:Y:S02]  /*133d0*/  VIADD R21, R9, 0x1 ;  /* 0x0000000109157836 */ /* 0x000fe40000000000 */
[----:B------:R-:W-:Y:S01]  /*133e0*/  FMUL.FTZ R83, R83, UR4 ;  /* 0x0000000453537c20 */ /* 0x000fe20008410000 */
[----:B--2---:R-:W-:-:S02]  /*133f0*/  IMAD.IADD R31, R202, 0x1, R9 ;  /* 0x00000001ca1f7824 */ /* 0x004fc400078e0209 */
[----:B------:R-:W-:Y:S01]  /*13400*/  FMUL.FTZ R11, R36, UR4 ;  /* 0x00000004240b7c20 */ /* 0x000fe20008410000 */
[C---:B------:R-:W-:Y:S01]  /*13410*/  IMAD R21, R204.reuse, -0x2, R21 ;  /* 0xfffffffecc157824 */ /* 0x040fe200078e0215 */
[----:B------:R-:W2:Y:S01]  /*13420*/  MUFU.TANH R38, R38 ;  /* 0x0000002600267308 */ /* 0x000ea20000002400 */
[----:B------:R-:W-:Y:S02]  /*13430*/  IMAD R31, R204, -0x2, R31 ;  /* 0xfffffffecc1f7824 */ /* 0x000fe400078e021f */
[----:B------:R-:W-:Y:S01]  /*13440*/  FMUL.FTZ R86, R86, UR4 ;  /* 0x0000000456567c20 */ /* 0x000fe20008410000 */
[----:B------:R-:W-:Y:S01]  /*13450*/  FMUL.FTZ R87, R87, UR4 ;  /* 0x0000000457577c20 */ /* 0x000fe20008410000 */
[----:B------:R-:W-:Y:S01]  /*13460*/  IADD3 R108, -R201, R21, R202 ;  /* 0x00000015c96c7210 */ /* 0x000fe20007ffe1ca */
[----:B------:R-:W2:Y:S01]  /*13470*/  SHFL.IDX PT, R2, R2, RZ, 0x1c1f ;  /* 0x001c1fff02027589 */ /* 0x000ea200000e0000 */
[----:B------:R-:W-:Y:S01]  /*13480*/  FMUL.FTZ R3, R25, UR4 ;  /* 0x0000000419037c20 */ /* 0x000fe20008410000 */
[----:B------:R-:W-:Y:S01]  /*13490*/  FMUL.FTZ R7, R29, UR4 ;  /* 0x000000041d077c20 */ /* 0x000fe20008410000 */
[----:B------:R-:W2:Y:S01]  /*134a0*/  MUFU.TANH R39, R39 ;  /* 0x0000002700277308 */ /* 0x000ea20000002400 */
[----:B------:R-:W-:Y:S01]  /*134b0*/  FMUL.FTZ R12, R33, UR4 ;  /* 0x00000004210c7c20 */ /* 0x000fe20008410000 */
        /* <DEDUP_REMOVED lines=10> */
[----:B------:R-:W-:Y:S01]  /*13560*/  ISETP.GT.AND P4, PT, R9, 0x1, PT ;  /* 0x000000010900780c */ /* 0x000fe20003f84270 */
[----:B------:R-:W-:Y:S01]  /*13570*/  FMUL.FTZ R13, R57, UR4 ;  /* 0x00000004390d7c20 */ /* 0x000fe20008410000 */
[----:B------:R-:W-:Y:S01]  /*13580*/  ISETP.GT.AND P5, PT, R9, 0x8, PT ;  /* 0x000000080900780c */ /* 0x000fe20003fa4270 */
[----:B------:R-:W-:Y:S01]  /*13590*/  FMUL.FTZ R45, R61, UR4 ;  /* 0x000000043d2d7c20 */ /* 0x000fe20008410000 */
[----:B-1----:R-:W-:Y:S01]  /*135a0*/  FSEL R114, R114, -INF , P3 ;  /* 0xff80000072727808 */ /* 0x002fe20001800000 */
[----:B------:R-:W1:Y:S01]  /*135b0*/  MUFU.TANH R43, R43 ;  /* 0x0000002b002b7308 */ /* 0x000e620000002400 */
[----:B---3--:R-:W-:Y:S01]  /*135c0*/  FSEL R112, R27, -INF , P4 ;  /* 0xff8000001b707808 */ /* 0x008fe20002000000 */
[----:B------:R-:W-:Y:S01]  /*135d0*/  FMUL.FTZ R57, R65, UR4 ;  /* 0x0000000441397c20 */ /* 0x000fe20008410000 */
[----:B------:R-:W-:Y:S01]  /*135e0*/  ISETP.GT.AND P3, PT, R9, 0x9, PT ;  /* 0x000000090900780c */ /* 0x000fe20003f64270 */
[----:B------:R-:W-:Y:S01]  /*135f0*/  FMUL.FTZ R49, R69, UR4 ;  /* 0x0000000445317c20 */ /* 0x000fe20008410000 */
[----:B----4-:R-:W-:Y:S01]  /*13600*/  FSEL R110, R30, -INF , P5 ;  /* 0xff8000001e6e7808 */ /* 0x010fe20002800000 */
[----:B------:R-:W-:Y:S01]  /*13610*/  FMUL.FTZ R41, R81, UR4 ;  /* 0x0000000451297c20 */ /* 0x000fe20008410000 */
[----:B------:R-:W-:Y:S01]  /*13620*/  FMNMX.FTZ R21, R114, R112, !PT ;  /* 0x0000007072157209 */ /* 0x000fe20007810000 */
[----:B------:R-:W3:Y:S01]  /*13630*/  MUFU.TANH R46, R46 ;  /* 0x0000002e002e7308 */ /* 0x000ee20000002400 */
[----:B------:R-:W-:Y:S01]  /*13640*/  ISETP.GT.AND P4, PT, R9, 0x10, PT ;  /* 0x000000100900780c */ /* 0x000fe20003f84270 */
[----:B------:R-:W-:Y:S01]  /*13650*/  FMUL.FTZ R61, R85, UR4 ;  /* 0x00000004553d7c20 */ /* 0x000fe20008410000 */
[----:B------:R-:W-:Y:S01]  /*13660*/  FSEL R106, R106, -INF , P3 ;  /* 0xff8000006a6a7808 */ /* 0x000fe20001800000 */
[----:B------:R4:W-:Y:S01]  /*13670*/  @!P1 SYNCS.ARRIVE.TRANS64.RED.A1T0 RZ, [R0+URZ], RZ ;  /* 0x000000ff00ff99a7 */ /* 0x0009e2000810043f */
[----:B------:R-:W-:-:S02]  /*13680*/  FMNMX.FTZ R21, R110, R21, !PT ;  /* 0x000000156e157209 */ /* 0x000fc40007810000 */
[C---:B------:R-:W-:Y:S01]  /*13690*/  ISETP.GT.AND P3, PT, R9.reuse, 0x11, PT ;  /* 0x000000110900780c */ /* 0x040fe20003f64270 */
[----:B------:R-:W4:Y:S01]  /*136a0*/  MUFU.TANH R47, R47 ;  /* 0x0000002f002f7308 */ /* 0x000f220000002400 */
[----:B------:R-:W-:Y:S02]  /*136b0*/  FSEL R104, R34, -INF , P4 ;  /* 0xff80000022687808 */ /* 0x000fe40002000000 */
[----:B------:R-:W-:Y:S02]  /*136c0*/  FMNMX.FTZ R21, R106, R21, !PT ;  /* 0x000000156a157209 */ /* 0x000fe40007810000 */
[----:B------:R-:W-:Y:S02]  /*136d0*/  ISETP.GT.AND P4, PT, R9, 0x18, PT ;  /* 0x000000180900780c */ /* 0x000fe40003f84270 */
[----:B------:R-:W-:Y:S01]  /*136e0*/  FSEL R102, R35, -INF , P3 ;  /* 0xff80000023667808 */ /* 0x000fe20001800000 */
[----:B------:R-:W4:Y:S01]  /*136f0*/  MUFU.TANH R50, R50 ;  /* 0x0000003200327308 */ /* 0x000f220000002400 */
[----:B------:R-:W-:Y:S01]  /*13700*/  FMNMX.FTZ R21, R104, R21, !PT ;  /* 0x0000001568157209 */ /* 0x000fe20007810000 */
[----:B------:R-:W-:Y:S01]  /*13710*/  FMUL.FTZ R35, R60, UR4 ;  /* 0x000000043c237c20 */ /* 0x000fe20008410000 */
[----:B------:R-:W-:-:S02]  /*13720*/  ISETP.GT.AND P3, PT, R9, 0x19, PT ;  /* 0x000000190900780c */ /* 0x000fc40003f64270 */
[----:B--2---:R-:W-:Y:S02]  /*13730*/  FSEL R100, R38, -INF , P4 ;  /* 0xff80000026647808 */ /* 0x004fe40002000000 */
[----:B------:R-:W-:Y:S01]  /*13740*/  FMNMX.FTZ R21, R102, R21, !PT ;  /* 0x0000001566157209 */ /* 0x000fe20007810000 */
[----:B------:R-:W2:Y:S01]  /*13750*/  MUFU.TANH R51, R51 ;  /* 0x0000003300337308 */ /* 0x000ea20000002400 */
[----:B------:R-:W-:Y:S02]  /*13760*/  ISETP.GT.AND P4, PT, R9, 0x20, PT ;  /* 0x000000200900780c */ /* 0x000fe40003f84270 */
[----:B------:R-:W-:Y:S01]  /*13770*/  FSEL R98, R39, -INF , P3 ;  /* 0xff80000027627808 */ /* 0x000fe20001800000 */
[----:B------:R-:W-:Y:S01]  /*13780*/  FMUL.FTZ R39, R80, UR4 ;  /* 0x0000000450277c20 */ /* 0x000fe20008410000 */
[----:B------:R-:W-:Y:S02]  /*13790*/  FMNMX.FTZ R21, R100, R21, !PT ;  /* 0x0000001564157209 */ /* 0x000fe40007810000 */
[----:B------:R-:W-:Y:S01]  /*137a0*/  ISETP.GT.AND P3, PT, R9, 0x21, PT ;  /* 0x000000210900780c */ /* 0x000fe20003f64270 */
[----:B------:R-:W2:Y:S01]  /*137b0*/  MUFU.TANH R54, R54 ;  /* 0x0000003600367308 */ /* 0x000ea20000002400 */
[----:B0-----:R-:W-:-:S02]  /*137c0*/  FSEL R96, R42, -INF , P4 ;  /* 0xff8000002a607808 */ /* 0x001fc40002000000 */
[----:B------:R-:W-:Y:S02]  /*137d0*/  FMNMX.FTZ R21, R98, R21, !PT ;  /* 0x0000001562157209 */ /* 0x000fe40007810000 */
[----:B------:R-:W-:Y:S02]  /*137e0*/  ISETP.GT.AND P4, PT, R9, 0x28, PT ;  /* 0x000000280900780c */ /* 0x000fe40003f84270 */
[----:B-1----:R-:W-:Y:S01]  /*137f0*/  FSEL R94, R43, -INF , P3 ;  /* 0xff8000002b5e7808 */ /* 0x002fe20001800000 */
[----:B------:R-:W-:Y:S01]  /*13800*/  MUFU.TANH R55, R55 ;  /* 0x0000003700377308 */ /* 0x000fe20000002400 */
[----:B------:R-:W-:Y:S01]  /*13810*/  FMNMX.FTZ R21, R96, R21, !PT ;  /* 0x0000001560157209 */ /* 0x000fe20007810000 */
[----:B------:R-:W-:Y:S01]  /*13820*/  FMUL.FTZ R43, R77, UR4 ;  /* 0x000000044d2b7c20 */ /* 0x000fe20008410000 */
[----:B------:R-:W-:Y:S02]  /*13830*/  ISETP.GT.AND P3, PT, R9, 0x29, PT ;  /* 0x000000290900780c */ /* 0x000fe40003f64270 */
[----:B---3--:R-:W-:-:S02]  /*13840*/  FSEL R92, R46, -INF , P4 ;  /* 0xff8000002e5c7808 */ /* 0x008fc40002000000 */
[----:B------:R-:W-:Y:S01]  /*13850*/  FMNMX.FTZ R21, R94, R21, !PT ;  /* 0x000000155e157209 */ /* 0x000fe20007810000 */
[----:B------:R-:W0:Y:S01]  /*13860*/  MUFU.TANH R58, R58 ;  /* 0x0000003a003a7308 */ /* 0x000e220000002400 */
[----:B------:R-:W-:Y:S02]  /*13870*/  ISETP.GT.AND P4, PT, R9, 0x30, PT ;  /* 0x000000300900780c */ /* 0x000fe40003f84270 */
[----:B----4-:R-:W-:Y:S01]  /*13880*/  FSEL R90, R47, -INF , P3 ;  /* 0xff8000002f5a7808 */ /* 0x010fe20001800000 */
[----:B------:R-:W-:Y:S01]  /*13890*/  FMUL.FTZ R47, R68, UR4 ;  /* 0x00000004442f7c20 */ /* 0x000fe20008410000 */
[----:B------:R-:W-:Y:S01]  /*138a0*/  FMNMX.FTZ R27, R92, R21, !PT ;  /* 0x000000155c1b7209 */ /* 0x000fe20007810000 */
[----:B------:R-:W-:Y:S01]  /*138b0*/  FMUL.FTZ R21, R74, UR4 ;  /* 0x000000044a157c20 */ /* 0x000fe20008410000 */
[----:B------:R-:W-:Y:S01]  /*138c0*/  ISETP.GT.AND P3, PT, R9, 0x31, PT ;  /* 0x000000310900780c */ /* 0x000fe20003f64270 */
[----:B------:R-:W-:Y:S01]  /*138d0*/  MUFU.TANH R59, R59 ;  /* 0x0000003b003b7308 */ /* 0x000fe20000002400 */
[----:B------:R-:W-:-:S02]  /*138e0*/  FSEL R88, R50, -INF , P4 ;  /* 0xff80000032587808 */ /* 0x000fc40002000000 */
[----:B------:R-:W-:Y:S02]  /*138f0*/  FMNMX.FTZ R27, R90, R27, !PT ;  /* 0x0000001b5a1b7209 */ /* 0x000fe40007810000 */
[----:B------:R-:W-:Y:S02]  /*13900*/  ISETP.GT.AND P4, PT, R9, 0x38, PT ;  /* 0x000000380900780c */ /* 0x000fe40003f84270 */
[----:B--2---:R-:W-:Y:S01]  /*13910*/  FSEL R74, R51, -INF , P3 ;  /* 0xff800000334a7808 */ /* 0x004fe20001800000 */
[----:B------:R-:W1:Y:S01]  /*13920*/  MUFU.TANH R26, R62 ;  /* 0x0000003e001a7308 */ /* 0x000e620000002400 */
[----:B------:R-:W-:Y:S01]  /*13930*/  FMNMX.FTZ R27, R88, R27, !PT ;  /* 0x0000001b581b7209 */ /* 0x000fe20007810000 */
[----:B------:R-:W-:Y:S01]  /*13940*/  FMUL.FTZ R51, R76, UR4 ;  /* 0x000000044c337c20 */ /* 0x000fe20008410000 */
        /* <DEDUP_REMOVED lines=15> */
[----:B0-----:R-:W-:Y:S01]  /*13a40*/  FSEL R66, R55, -INF , P3 ;  /* 0xff80000037427808 */ /* 0x001fe20001800000 */
[----:B------:R-:W-:Y:S01]  /*13a50*/  FMUL.FTZ R55, R73, UR4 ;  /* 0x0000000449377c20 */ /* 0x000fe20008410000 */
[----:B------:R-:W-:Y:S02]  /*13a60*/  ISETP.GT.AND P3, PT, R9, 0x41, PT ;  /* 0x000000410900780c */ /* 0x000fe40003f64270 */
[----:B------:R-:W-:Y:S02]  /*13a70*/  FMNMX.FTZ R27, R66, R27, !PT ;  /* 0x0000001b421b7209 */ /* 0x000fe40007810000 */
[----:B------:R-:W-:Y:S01]  /*13a80*/  FSEL R58, R59, -INF , P3 ;  /* 0xff8000003b3a7808 */ /* 0x000fe20001800000 */
[----:B------:R-:W0:Y:S01]  /*13a90*/  MUFU.TANH R52, R71 ;  /* 0x0000004700347308 */ /* 0x000e220000002400 */
[----:B------:R-:W-:Y:S01]  /*13aa0*/  FMNMX.FTZ R27, R62, R27, !PT ;  /* 0x0000001b3e1b7209 */ /* 0x000fe20007810000 */
[----:B------:R-:W-:Y:S01]  /*13ab0*/  FMUL.FTZ R59, R84, UR4 ;  /* 0x00000004543b7c20 */ /* 0x000fe20008410000 */
[----:B------:R-:W-:-:S02]  /*13ac0*/  ISETP.GT.AND P3, PT, R9, 0x49, PT ;  /* 0x000000490900780c */ /* 0x000fc40003f64270 */
[----:B------:R-:W-:Y:S02]  /*13ad0*/  FMNMX.FTZ R27, R58, R27, !PT ;  /* 0x0000001b3a1b7209 */ /* 0x000fe40007810000 */
[----:B---3--:R-:W-:Y:S01]  /*13ae0*/  FSEL R56, R56, -INF , P3 ;  /* 0xff80000038387808 */ /* 0x008fe20001800000 */
[----:B------:R-:W3:Y:S01]  /*13af0*/  MUFU.TANH R21, R21 ;  /* 0x0000001500157308 */ /* 0x000ee20000002400 */
[----:B------:R-:W-:Y:S02]  /*13b00*/  FMNMX.FTZ R27, R46, R27, !PT ;  /* 0x0000001b2e1b7209 */ /* 0x000fe40007810000 */
[C---:B------:R-:W-:Y:S02]  /*13b10*/  ISETP.GT.AND P3, PT, R9.reuse, 0x51, PT ;  /* 0x000000510900780c */ /* 0x040fe40003f64270 */
[----:B--2---:R-:W-:Y:S02]  /*13b20*/  FSEL R48, R48, -INF , P4 ;  /* 0xff80000030307808 */ /* 0x004fe40002000000 */
[----:B------:R-:W-:Y:S01]  /*13b30*/  FMNMX.FTZ R27, R56, R27, !PT ;  /* 0x0000001b381b7209 */ /* 0x000fe20007810000 */
[----:B------:R-:W2:Y:S01]  /*13b40*/  MUFU.TANH R40, R75 ;  /* 0x0000004b00287308 */ /* 0x000ea20000002400 */
[----:B------:R-:W-:-:S02]  /*13b50*/  ISETP.GT.AND P4, PT, R9, 0x58, PT ;  /* 0x000000580900780c */ /* 0x000fc40003f84270 */
[----:B-1----:R-:W-:Y:S02]  /*13b60*/  FSEL R54, R67, -INF , P3 ;  /* 0xff80000043367808 */ /* 0x002fe40001800000 */
[----:B------:R-:W-:Y:S02]  /*13b70*/  FMNMX.FTZ R27, R48, R27, !PT ;  /* 0x0000001b301b7209 */ /* 0x000fe40007810000 */
[C---:B------:R-:W-:Y:S01]  /*13b80*/  ISETP.GT.AND P3, PT, R9.reuse, 0x59, PT ;  /* 0x000000590900780c */ /* 0x040fe20003f64270 */
[----:B------:R-:W1:Y:S01]  /*13b90*/  MUFU.TANH R42, R78 ;  /* 0x0000004e002a7308 */ /* 0x000e620000002400 */
[----:B------:R-:W-:Y:S02]  /*13ba0*/  FSEL R44, R44, -INF , P4 ;  /* 0xff8000002c2c7808 */ /* 0x000fe40002000000 */
[----:B------:R-:W-:Y:S02]  /*13bb0*/  FMNMX.FTZ R27, R54, R27, !PT ;  /* 0x0000001b361b7209 */ /* 0x000fe40007810000 */
[----:B------:R-:W-:-:S02]  /*13bc0*/  ISETP.GT.AND P4, PT, R9, 0x60, PT ;  /* 0x000000600900780c */ /* 0x000fc40003f84270 */
[----:B0-----:R-:W-:Y:S01]  /*13bd0*/  FSEL R52, R52, -INF , P3 ;  /* 0xff80000034347808 */ /* 0x001fe20001800000 */
[----:B------:R-:W0:Y:S01]  /*13be0*/  MUFU.TANH R38, R79 ;  /* 0x0000004f00267308 */ /* 0x000e220000002400 */
[----:B------:R-:W-:Y:S02]  /*13bf0*/  FMNMX.FTZ R27, R44, R27, !PT ;  /* 0x0000001b2c1b7209 */ /* 0x000fe40007810000 */
[----:B------:R-:W-:Y:S02]  /*13c00*/  ISETP.GT.AND P3, PT, R9, 0x61, PT ;  /* 0x000000610900780c */ /* 0x000fe40003f64270 */
[----:B---3--:R-:W-:Y:S02]  /*13c10*/  FSEL R50, R21, -INF , P4 ;  /* 0xff80000015327808 */ /* 0x008fe40002000000 */
[----:B------:R-:W-:Y:S01]  /*13c20*/  FMNMX.FTZ R27, R52, R27, !PT ;  /* 0x0000001b341b7209 */ /* 0x000fe20007810000 */
[----:B------:R-:W3:Y:S01]  /*13c30*/  MUFU.TANH R26, R82 ;  /* 0x00000052001a7308 */ /* 0x000ee20000002400 */
[----:B------:R-:W-:-:S02]  /*13c40*/  ISETP.GT.AND P4, PT, R9, 0x68, PT ;  /* 0x000000680900780c */ /* 0x000fc40003f84270 */
[----:B--2---:R-:W-:Y:S02]  /*13c50*/  FSEL R40, R40, -INF , P3 ;  /* 0xff80000028287808 */ /* 0x004fe40001800000 */
[----:B------:R-:W-:Y:S02]  /*13c60*/  FMNMX.FTZ R27, R50, R27, !PT ;  /* 0x0000001b321b7209 */ /* 0x000fe40007810000 */
[C---:B------:R-:W-:Y:S01]  /*13c70*/  ISETP.GT.AND P3, PT, R9.reuse, 0x69, PT ;  /* 0x000000690900780c */ /* 0x040fe20003f64270 */
[----:B------:R-:W2:Y:S01]  /*13c80*/  MUFU.TANH R36, R83 ;  /* 0x0000005300247308 */ /* 0x000ea20000002400 */
[----:B-1----:R-:W-:Y:S02]  /*13c90*/  FSEL R42, R42, -INF , P4 ;  /* 0xff8000002a2a7808 */ /* 0x002fe40002000000 */
[----:B------:R-:W-:Y:S02]  /*13ca0*/  FMNMX.FTZ R27, R40, R27, !PT ;  /* 0x0000001b281b7209 */ /* 0x000fe40007810000 */
[----:B------:R-:W-:-:S02]  /*13cb0*/  ISETP.GT.AND P4, PT, R9, 0x70, PT ;  /* 0x000000700900780c */ /* 0x000fc40003f84270 */
[----:B0-----:R-:W-:Y:S01]  /*13cc0*/  FSEL R38, R38, -INF , P3 ;  /* 0xff80000026267808 */ /* 0x001fe20001800000 */
[----:B------:R-:W0:Y:S01]  /*13cd0*/  MUFU.TANH R34, R86 ;  /* 0x0000005600227308 */ /* 0x000e220000002400 */
[----:B------:R-:W-:Y:S02]  /*13ce0*/  FMNMX.FTZ R27, R42, R27, !PT ;  /* 0x0000001b2a1b7209 */ /* 0x000fe40007810000 */
[C---:B------:R-:W-:Y:S02]  /*13cf0*/  ISETP.GT.AND P3, PT, R9.reuse, 0x71, PT ;  /* 0x000000710900780c */ /* 0x040fe40003f64270 */
[----:B---3--:R-:W-:Y:S02]  /*13d00*/  FSEL R26, R26, -INF , P4 ;  /* 0xff8000001a1a7808 */ /* 0x008fe40002000000 */
[----:B------:R-:W-:Y:S01]  /*13d10*/  FMNMX.FTZ R27, R38, R27, !PT ;  /* 0x0000001b261b7209 */ /* 0x000fe20007810000 */
[----:B------:R-:W1:Y:S01]  /*13d20*/  MUFU.TANH R30, R87 ;  /* 0x00000057001e7308 */ /* 0x000e620000002400 */
[----:B------:R-:W-:-:S02]  /*13d30*/  ISETP.GT.AND P4, PT, R9, 0x78, PT ;  /* 0x000000780900780c */ /* 0x000fc40003f84270 */
[----:B--2---:R-:W-:Y:S02]  /*13d40*/  FSEL R36, R36, -INF , P3 ;  /* 0xff80000024247808 */ /* 0x004fe40001800000 */
[----:B------:R-:W-:Y:S02]  /*13d50*/  FMNMX.FTZ R27, R26, R27, !PT ;  /* 0x0000001b1a1b7209 */ /* 0x000fe40007810000 */
[----:B------:R-:W-:Y:S01]  /*13d60*/  ISETP.GT.AND P3, PT, R9, 0x79, PT ;  /* 0x000000790900780c */ /* 0x000fe20003f64270 */
[----:B------:R-:W-:Y:S01]  /*13d70*/  MUFU.TANH R4, R4 ;  /* 0x0000000400047308 */ /* 0x000fe20000002400 */
[----:B0-----:R-:W-:Y:S01]  /*13d80*/  FSEL R34, R34, -INF , P4 ;  /* 0xff80000022227808 */ /* 0x001fe20002000000 */
[----:B------:R-:W-:Y:S01]  /*13d90*/  IMAD.U32 R9, RZ, RZ, UR5 ;  /* 0x00000005ff097e24 */ /* 0x000fe2000f8e00ff */
[----:B------:R-:W-:Y:S02]  /*13da0*/  FMNMX.FTZ R27, R36, R27, !PT ;  /* 0x0000001b241b7209 */ /* 0x000fe40007810000 */
[----:B------:R-:W-:-:S02]  /*13db0*/  ISETP.GT.AND P4, PT, R31, 0x1, PT ;  /* 0x000000011f00780c */ /* 0x000fc40003f84270 */
[----:B------:R-:W-:Y:S01]  /*13dc0*/  FMNMX.FTZ R27, R34, R27, !PT ;  /* 0x0000001b221b7209 */ /* 0x000fe20007810000 */
[----:B------:R-:W0:Y:S01]  /*13dd0*/  MUFU.TANH R3, R3 ;  /* 0x0000000300037308 */ /* 0x000e220000002400 */
[----:B-1----:R-:W-:-:S04]  /*13de0*/  FSEL R30, R30, -INF , P3 ;  /* 0xff8000001e1e7808 */ /* 0x002fc80001800000 */
[----:B------:R-:W-:-:S03]  /*13df0*/  FMNMX.FTZ R27, R30, R27, !PT ;  /* 0x0000001b1e1b7209 */ /* 0x000fc60007810000 */
[----:B------:R-:W1:Y:S02]  /*13e00*/  MUFU.TANH R6, R6 ;  /* 0x0000000600067308 */ /* 0x000e640000002400 */
[----:B------:R-:W2:Y:S06]  /*13e10*/  SHFL.BFLY PT, R60, R27, 0x2, 0x1f ;  /* 0x0c401f001b3c7f89 */ /* 0x000eac00000e0000 */
[----:B------:R-:W-:Y:S01]  /*13e20*/  MUFU.TANH R7, R7 ;  /* 0x0000000700077308 */ /* 0x000fe20000002400 */
[----:B0-----:R-:W-:Y:S02]  /*13e30*/  FSEL R3, R3, -INF , P4 ;  /* 0xff80000003037808 */ /* 0x001fe40002000000 */
[----:B------:R-:W-:-:S05]  /*13e40*/  ISETP.GT.AND P4, PT, R31, 0x10, PT ;  /* 0x000000101f00780c */ /* 0x000fca0003f84270 */
[----:B------:R-:W0:Y:S01]  /*13e50*/  MUFU.TANH R8, R8 ;  /* 0x0000000800087308 */ /* 0x000e220000002400 */
[----:B-1----:R-:W-:-:S07]  /*13e60*/  FSEL R64, R6, -INF , P5 ;  /* 0xff80000006407808 */ /* 0x002fce0002800000 */
[----:B------:R-:W-:Y:S01]  /*13e70*/  MUFU.TANH R12, R12 ;  /* 0x0000000c000c7308 */ /* 0x000fe20000002400 */
[----:B--2---:R-:W-:-:S05]  /*13e80*/  FMNMX.FTZ R60, R27, R60, !PT ;  /* 0x0000003c1b3c7209 */ /* 0x004fca0007810000 */
[----:B------:R-:W1:Y:S02]  /*13e90*/  SHFL.BFLY PT, R21, R60, 0x1, 0x1f ;  /* 0x0c201f003c157f89 */ /* 0x000e6400000e0000 */
[----:B------:R-:W2:Y:S01]  /*13ea0*/  MUFU.TANH R11, R11 ;  /* 0x0000000b000b7308 */ /* 0x000ea20000002400 */
[----:B0-----:R-:W-:Y:S02]  /*13eb0*/  FSEL R72, R8, -INF , P4 ;  /* 0xff80000008487808 */ /* 0x001fe40002000000 */
[----:B------:R-:W-:-:S05]  /*13ec0*/  ISETP.GT.AND P4, PT, R31, 0x18, PT ;  /* 0x000000181f00780c */ /* 0x000fca0003f84270 */
[----:B------:R-:W-:Y:S08]  /*13ed0*/  MUFU.TANH R15, R15 ;  /* 0x0000000f000f7308 */ /* 0x000ff00000002400 */
[----:B------:R-:W0:Y:S01]  /*13ee0*/  MUFU.TANH R24, R24 ;  /* 0x0000001800187308 */ /* 0x000e220000002400 */
[----:B--2---:R-:W-:Y:S02]  /*13ef0*/  FSEL R76, R11, -INF , P4 ;  /* 0xff8000000b4c7808 */ /* 0x004fe40002000000 */
[----:B------:R-:W-:-:S02]  /*13f00*/  ISETP.GT.AND P4, PT, R31, 0x20, PT ;  /* 0x000000201f00780c */ /* 0x000fc40003f84270 */
[----:B-1----:R-:W-:-:S03]  /*13f10*/  FMNMX.FTZ R21, R60, R21, !PT ;  /* 0x000000153c157209 */ /* 0x002fc60007810000 */
[----:B------:R-:W1:Y:S01]  /*13f20*/  MUFU.TANH R25, R25 ;  /* 0x0000001900197308 */ /* 0x000e620000002400 */
[C---:B------:R-:W-:Y:S01]  /*13f30*/  FSETP.NEU.FTZ.AND P3, PT, R21.reuse, -INF , PT ;  /* 0xff8000001500780b */ /* 0x040fe20003f7d000 */
[----:B------:R-:W-:-:S06]  /*13f40*/  FMUL.FTZ R27, R21, R9 ;  /* 0x00000009151b7220 */ /* 0x000fcc0000410000 */
[----:B------:R-:W2:Y:S01]  /*13f50*/  MUFU.TANH R28, R28 ;  /* 0x0000001c001c7308 */ /* 0x000ea20000002400 */
[----:B------:R-:W-:Y:S02]  /*13f60*/  FSEL R27, R27, RZ, P3 ;  /* 0x000000ff1b1b7208 */ /* 0x000fe40001800000 */
[C---:B------:R-:W-:Y:S02]  /*13f70*/  ISETP.GT.AND P3, PT, R31.reuse, RZ, PT ;  /* 0x000000ff1f00720c */ /* 0x040fe40003f64270 */
[----:B0-----:R-:W-:Y:S01]  /*13f80*/  FSEL R24, R24, -INF , P4 ;  /* 0xff80000018187808 */ /* 0x001fe20002000000 */
[-CC-:B------:R-:W-:Y:S01]  /*13f90*/  FFMA.FTZ R175, R92, R9.reuse, -R27.reuse ;  /* 0x000000095caf7223 */ /* 0x180fe2000001081b */
[----:B------:R-:W-:Y:S01]  /*13fa0*/  FSEL R60, R4, -INF , P3 ;  /* 0xff800000043c7808 */ /* 0x000fe20001800000 */
[----:B------:R-:W0:Y:S01]  /*13fb0*/  MUFU.TANH R29, R29 ;  /* 0x0000001d001d7308 */ /* 0x000e220000002400 */
[----:B------:R-:W-:Y:S01]  /*13fc0*/  ISETP.GT.AND P3, PT, R31, 0x9, PT ;  /* 0x000000091f00780c */ /* 0x000fe20003f64270 */
[--C-:B------:R-:W-:Y:S01]  /*13fd0*/  FFMA.FTZ R173, R96, R9, -R27.reuse ;  /* 0x0000000960ad7223 */ /* 0x100fe2000001081b */
[----:B------:R-:W-:Y:S01]  /*13fe0*/  FMNMX.FTZ R63, R60, R3, !PT ;  /* 0x000000033c3f7209 */ /* 0x000fe20007810000 */
[-CC-:B------:R-:W-:Y:S01]  /*13ff0*/  FFMA.FTZ R8, R98, R9.reuse, -R27.reuse ;  /* 0x0000000962087223 */ /* 0x180fe2000001081b */
[----:B------:R-:W-:Y:S01]  /*14000*/  FSEL R68, R7, -INF , P3 ;  /* 0xff80000007447808 */ /* 0x000fe20001800000 */
[--C-:B------:R-:W-:Y:S01]  /*14010*/  FFMA.FTZ R7, R94, R9, -R27.reuse ;  /* 0x000000095e077223 */ /* 0x100fe2000001081b */
[----:B------:R-:W-:Y:S01]  /*14020*/  FMNMX.FTZ R63, R64, R63, !PT ;  /* 0x0000003f403f7209 */ /* 0x000fe20007810000 */
[----:B------:R-:W3:Y:S01]  /*14030*/  MUFU.TANH R32, R32 ;  /* 0x0000002000207308 */ /* 0x000ee20000002400 */
[C---:B------:R-:W-:Y:S01]  /*14040*/  ISETP.GT.AND P3, PT, R31.reuse, 0x11, PT ;  /* 0x000000111f00780c */ /* 0x040fe20003f64270 */
[--C-:B------:R-:W-:Y:S01]  /*14050*/  FFMA.FTZ R169, R88, R9, -R27.reuse ;  /* 0x0000000958a97223 */ /* 0x100fe2000001081b */
[----:B------:R-:W-:Y:S01]  /*14060*/  FMNMX.FTZ R63, R68, R63, !PT ;  /* 0x0000003f443f7209 */ /* 0x000fe20007810000 */
[-CC-:B------:R-:W-:Y:S01]  /*14070*/  FFMA.FTZ R179, R100, R9.reuse, -R27.reuse ;  /* 0x0000000964b37223 */ /* 0x180fe2000001081b */
[----:B------:R-:W-:Y:S01]  /*14080*/  FSEL R12, R12, -INF , P3 ;  /* 0xff8000000c0c7808 */ /* 0x000fe20001800000 */
[--C-:B------:R-:W-:Y:S01]  /*14090*/  FFMA.FTZ R6, R102, R9, -R27.reuse ;  /* 0x0000000966067223 */ /* 0x100fe2000001081b */
[----:B------:R-:W-:Y:S01]  /*140a0*/  FMNMX.FTZ R63, R72, R63, !PT ;  /* 0x0000003f483f7209 */ /* 0x000fe20007810000 */
[----:B------:R-:W4:Y:S01]  /*140b0*/  MUFU.TANH R33, R33 ;  /* 0x0000002100217308 */ /* 0x000f220000002400 */
[----:B------:R-:W-:Y:S01]  /*140c0*/  ISETP.GT.AND P3, PT, R31, 0x19, PT ;  /* 0x000000191f00780c */ /* 0x000fe20003f64270 */
[--C-:B------:R-:W-:Y:S01]  /*140d0*/  FFMA.FTZ R177, R104, R9, -R27.reuse ;  /* 0x0000000968b17223 */ /* 0x100fe2000001081b */
[----:B------:R-:W-:Y:S01]  /*140e0*/  FMNMX.FTZ R63, R12, R63, !PT ;  /* 0x0000003f0c3f7209 */ /* 0x000fe20007810000 */
[-CC-:B------:R-:W-:Y:S01]  /*140f0*/  FFMA.FTZ R171, R70, R9.reuse, -R27.reuse ;  /* 0x0000000946ab7223 */ /* 0x180fe2000001081b */
[----:B------:R-:W-:Y:S01]  /*14100*/  FSEL R78, R15, -INF , P3 ;  /* 0xff8000000f4e7808 */ /* 0x000fe20001800000 */
[--C-:B------:R-:W-:Y:S01]  /*14110*/  FFMA.FTZ R4, R106, R9, -R27.reuse ;  /* 0x000000096a047223 */ /* 0x100fe2000001081b */
[----:B------:R-:W-:Y:S01]  /*14120*/  FMNMX.FTZ R63, R76, R63, !PT ;  /* 0x0000003f4c3f7209 */ /* 0x000fe20007810000 */
[----:B------:R-:W4:Y:S01]  /*14130*/  MUFU.TANH R20, R20 ;  /* 0x0000001400147308 */ /* 0x000f220000002400 */
[C---:B------:R-:W-:Y:S01]  /*14140*/  ISETP.GT.AND P3, PT, R31.reuse, 0x21, PT ;  /* 0x000000211f00780c */ /* 0x040fe20003f64270 */
[--C-:B------:R-:W-:Y:S01]  /*14150*/  FFMA.FTZ R183, R110, R9, -R27.reuse ;  /* 0x000000096eb77223 */ /* 0x100fe2000001081b */
[----:B------:R-:W-:Y:S01]  /*14160*/  FMNMX.FTZ R63, R78, R63, !PT ;  /* 0x0000003f4e3f7209 */ /* 0x000fe20007810000 */
[-CC-:B------:R-:W-:Y:S01]  /*14170*/  FFMA.FTZ R112, R112, R9.reuse, -R27.reuse ;  /* 0x0000000970707223 */ /* 0x180fe2000001081b */
[----:B------:R-:W-:Y:S01]  /*14180*/  ISETP.GT.AND P4, PT, R31, 0x28, PT ;  /* 0x000000281f00780c */ /* 0x000fe20003f84270 */
[--C-:B------:R-:W-:Y:S01]  /*14190*/  FFMA.FTZ R165, R62, R9, -R27.reuse ;  /* 0x000000093ea57223 */ /* 0x100fe2000001081b */
[----:B-1----:R-:W-:Y:S01]  /*141a0*/  FSEL R80, R25, -INF , P3 ;  /* 0xff80000019507808 */ /* 0x002fe20001800000 */
[----:B------:R-:W1:Y:S01]  /*141b0*/  MUFU.TANH R14, R14 ;  /* 0x0000000e000e7308 */ /* 0x000e620000002400 */
[----:B------:R-:W-:Y:S01]  /*141c0*/  FMNMX.FTZ R63, R24, R63, !PT ;  /* 0x0000003f183f7209 */ /* 0x000fe20007810000 */
[-CC-:B------:R-:W-:Y:S01]  /*141d0*/  FFMA.FTZ R181, R114, R9.reuse, -R27.reuse ;  /* 0x0000000972b57223 */ /* 0x180fe2000001081b */
[C---:B------:R-:W-:Y:S01]  /*141e0*/  ISETP.GT.AND P3, PT, R31.reuse, 0x29, PT ;  /* 0x000000291f00780c */ /* 0x040fe20003f64270 */
[-CC-:B------:R-:W-:Y:S01]  /*141f0*/  FFMA.FTZ R167, R46, R9.reuse, -R27.reuse ;  /* 0x000000092ea77223 */ /* 0x180fe2000001081b */
[----:B--2---:R-:W-:Y:S01]  /*14200*/  FSEL R28, R28, -INF , P4 ;  /* 0xff8000001c1c7808 */ /* 0x004fe20002000000 */
[--C-:B------:R-:W-:Y:S01]  /*14210*/  FFMA.FTZ R46, R56, R9, -R27.reuse ;  /* 0x00000009382e7223 */ /* 0x100fe2000001081b */
[----:B------:R-:W-:Y:S01]  /*14220*/  FMNMX.FTZ R63, R80, R63, !PT ;  /* 0x0000003f503f7209 */ /* 0x000fe20007810000 */
[----:B------:R-:W2:Y:S01]  /*14230*/  MUFU.TANH R10, R10 ;  /* 0x0000000a000a7308 */ /* 0x000ea20000002400 */
[----:B------:R-:W-:Y:S01]  /*14240*/  ISETP.GT.AND P4, PT, R31, 0x30, PT ;  /* 0x000000301f00780c */ /* 0x000fe20003f84270 */
[-CC-:B------:R-:W-:Y:S01]  /*14250*/  FFMA.FTZ R161, R48, R9.reuse, -R27.reuse ;  /* 0x0000000930a17223 */ /* 0x180fe2000001081b */
[----:B0-----:R-:W-:Y:S01]  /*14260*/  FSEL R82, R29, -INF , P3 ;  /* 0xff8000001d527808 */ /* 0x001fe20001800000 */
[--C-:B------:R-:W-:Y:S01]  /*14270*/  FFMA.FTZ R163, R44, R9, -R27.reuse ;  /* 0x000000092ca37223 */ /* 0x100fe2000001081b */
[----:B------:R-:W-:Y:S01]  /*14280*/  FMNMX.FTZ R63, R28, R63, !PT ;  /* 0x0000003f1c3f7209 */ /* 0x000fe20007810000 */
[-CC-:B------:R-:W-:Y:S01]  /*14290*/  FFMA.FTZ R153, R26, R9.reuse, -R27.reuse ;  /* 0x000000091a997223 */ /* 0x180fe2000001081b */
[C---:B------:R-:W-:Y:S01]  /*142a0*/  ISETP.GT.AND P3, PT, R31.reuse, 0x31, PT ;  /* 0x000000311f00780c */ /* 0x040fe20003f64270 */
[----:B------:R-:W0:Y:S01]  /*142b0*/  MUFU.TANH R13, R13 ;  /* 0x0000000d000d7308 */ /* 0x000e220000002400 */
[----:B---3--:R-:W-:Y:S01]  /*142c0*/  FSEL R32, R32, -INF , P4 ;  /* 0xff80000020207808 */ /* 0x008fe20002000000 */
[--C-:B------:R-:W-:Y:S01]  /*142d0*/  FFMA.FTZ R74, R74, R9, -R27.reuse ;  /* 0x000000094a4a7223 */ /* 0x100fe2000001081b */
[----:B------:R-:W-:Y:S01]  /*142e0*/  FMNMX.FTZ R63, R82, R63, !PT ;  /* 0x0000003f523f7209 */ /* 0x000fe20007810000 */
[-CC-:B------:R-:W-:Y:S01]  /*142f0*/  FFMA.FTZ R66, R66, R9.reuse, -R27.reuse ;  /* 0x0000000942427223 */ /* 0x180fe2000001081b */
[----:B------:R-:W-:Y:S01]  /*14300*/  ISETP.GT.AND P4, PT, R31, 0x38, PT ;  /* 0x000000381f00780c */ /* 0x000fe20003f84270 */
[--C-:B------:R-:W-:Y:S01]  /*14310*/  FFMA.FTZ R58, R58, R9, -R27.reuse ;  /* 0x000000093a3a7223 */ /* 0x100fe2000001081b */
[----:B----4-:R-:W-:Y:S01]  /*14320*/  FSEL R84, R33, -INF , P3 ;  /* 0xff80000021547808 */ /* 0x010fe20001800000 */
[----:B------:R-:W3:Y:S01]  /*14330*/  MUFU.TANH R35, R35 ;  /* 0x0000002300237308 */ /* 0x000ee20000002400 */
[----:B------:R-:W-:Y:S01]  /*14340*/  FMNMX.FTZ R63, R32, R63, !PT ;  /* 0x0000003f203f7209 */ /* 0x000fe20007810000 */
[-CC-:B------:R-:W-:Y:S01]  /*14350*/  FFMA.FTZ R48, R54, R9.reuse, -R27.reuse ;  /* 0x0000000936307223 */ /* 0x180fe2000001081b */
[C---:B------:R-:W-:Y:S01]  /*14360*/  ISETP.GT.AND P3, PT, R31.reuse, 0x39, PT ;  /* 0x000000391f00780c */ /* 0x040fe20003f64270 */
[-CC-:B------:R-:W-:Y:S01]  /*14370*/  FFMA.FTZ R44, R52, R9.reuse, -R27.reuse ;  /* 0x00000009342c7223 */ /* 0x180fe2000001081b */
[----:B------:R-:W-:Y:S01]  /*14380*/  FSEL R20, R20, -INF , P4 ;  /* 0xff80000014147808 */ /* 0x000fe20002000000 */
[--C-:B------:R-:W-:Y:S01]  /*14390*/  FFMA.FTZ R157, R50, R9, -R27.reuse ;  /* 0x00000009329d7223 */ /* 0x100fe2000001081b */
[----:B------:R-:W-:Y:S01]  /*143a0*/  FMNMX.FTZ R63, R84, R63, !PT ;  /* 0x0000003f543f7209 */ /* 0x000fe20007810000 */
[----:B------:R-:W4:Y:S01]  /*143b0*/  MUFU.TANH R45, R45 ;  /* 0x0000002d002d7308 */ /* 0x000f220000002400 */
[C---:B------:R-:W-:Y:S01]  /*143c0*/  ISETP.GT.AND P4, PT, R31.reuse, 0x40, PT ;  /* 0x000000401f00780c */ /* 0x040fe20003f84270 */
[-CC-:B------:R-:W-:Y:S01]  /*143d0*/  FFMA.FTZ R40, R40, R9.reuse, -R27.reuse ;  /* 0x0000000928287223 */ /* 0x180fe2000001081b */
[----:B-1----:R-:W-:Y:S01]  /*143e0*/  FSEL R86, R14, -INF , P3 ;  /* 0xff8000000e567808 */ /* 0x002fe20001800000 */
[--C-:B------:R-:W-:Y:S01]  /*143f0*/  FFMA.FTZ R159, R42, R9, -R27.reuse ;  /* 0x000000092a9f7223 */ /* 0x100fe2000001081b */
[----:B------:R-:W-:Y:S01]  /*14400*/  FMNMX.FTZ R63, R20, R63, !PT ;  /* 0x0000003f143f7209 */ /* 0x000fe20007810000 */
[-CC-:B------:R-:W-:Y:S01]  /*14410*/  FFMA.FTZ R38, R38, R9.reuse, -R27.reuse ;  /* 0x0000000926267223 */ /* 0x180fe2000001081b */
[C---:B------:R-:W-:Y:S01]  /*14420*/  ISETP.GT.AND P3, PT, R31.reuse, 0x41, PT ;  /* 0x000000411f00780c */ /* 0x040fe20003f64270 */
[----:B------:R-:W1:Y:S01]  /*14430*/  MUFU.TANH R53, R53 ;  /* 0x0000003500357308 */ /* 0x000e620000002400 */
[----:B--2---:R-:W-:Y:S01]  /*14440*/  FSEL R94, R10, -INF , P4 ;  /* 0xff8000000a5e7808 */ /* 0x004fe20002000000 */
[--C-:B------:R-:W-:Y:S01]  /*14450*/  FFMA.FTZ R10, R90, R9, -R27.reuse ;  /* 0x000000095a0a7223 */ /* 0x100fe2000001081b */
[----:B------:R-:W-:Y:S01]  /*14460*/  FMNMX.FTZ R63, R86, R63, !PT ;  /* 0x0000003f563f7209 */ /* 0x000fe20007810000 */
[-CC-:B------:R-:W-:Y:S01]  /*14470*/  FFMA.FTZ R26, R36, R9.reuse, -R27.reuse ;  /* 0x00000009241a7223 */ /* 0x180fe2000001081b */
[----:B------:R-:W-:Y:S01]  /*14480*/  ISETP.GT.AND P4, PT, R31, 0x48, PT ;  /* 0x000000481f00780c */ /* 0x000fe20003f84270 */
[--C-:B------:R-:W-:Y:S01]  /*14490*/  FFMA.FTZ R155, R34, R9, -R27.reuse ;  /* 0x00000009229b7223 */ /* 0x100fe2000001081b */
[----:B0-----:R-:W-:Y:S01]  /*144a0*/  FSEL R92, R13, -INF , P3 ;  /* 0xff8000000d5c7808 */ /* 0x001fe20001800000 */
[----:B------:R-:W0:Y:S01]  /*144b0*/  MUFU.TANH R57, R57 ;  /* 0x0000003900397308 */ /* 0x000e220000002400 */
[----:B------:R-:W-:Y:S01]  /*144c0*/  FMNMX.FTZ R63, R94, R63, !PT ;  /* 0x0000003f5e3f7209 */ /* 0x000fe20007810000 */
[----:B------:R-:W-:Y:S01]  /*144d0*/  FFMA.FTZ R30, R30, R9, -R27 ;  /* 0x000000091e1e7223 */ /* 0x000fe2000001081b */
[----:B------:R-:W-:-:S02]  /*144e0*/  ISETP.GT.AND P3, PT, R31, 0x49, PT ;  /* 0x000000491f00780c */ /* 0x000fc40003f64270 */
[----:B---3--:R-:W-:Y:S02]  /*144f0*/  FSEL R96, R35, -INF , P4 ;  /* 0xff80000023607808 */ /* 0x008fe40002000000 */
[----:B------:R-:W-:Y:S01]  /*14500*/  FMNMX.FTZ R63, R92, R63, !PT ;  /* 0x0000003f5c3f7209 */ /* 0x000fe20007810000 */
[----:B------:R-:W2:Y:S01]  /*14510*/  MUFU.TANH R47, R47 ;  /* 0x0000002f002f7308 */ /* 0x000ea20000002400 */
[----:B------:R-:W-:Y:S02]  /*14520*/  ISETP.GT.AND P4, PT, R31, 0x50, PT ;  /* 0x000000501f00780c */ /* 0x000fe40003f84270 */
[----:B----4-:R-:W-:Y:S02]  /*14530*/  FSEL R90, R45, -INF , P3 ;  /* 0xff8000002d5a7808 */ /* 0x010fe40001800000 */
[----:B------:R-:W-:Y:S02]  /*14540*/  FMNMX.FTZ R63, R96, R63, !PT ;  /* 0x0000003f603f7209 */ /* 0x000fe40007810000 */
[----:B------:R-:W-:Y:S01]  /*14550*/  ISETP.GT.AND P3, PT, R31, 0x51, PT ;  /* 0x000000511f00780c */ /* 0x000fe20003f64270 */
[----:B------:R-:W3:Y:S01]  /*14560*/  MUFU.TANH R49, R49 ;  /* 0x0000003100317308 */ /* 0x000ee20000002400 */
[----:B-1----:R-:W-:-:S02]  /*14570*/  FSEL R98, R53, -INF , P4 ;  /* 0xff80000035627808 */ /* 0x002fc40002000000 */
[----:B------:R-:W-:Y:S02]  /*14580*/  FMNMX.FTZ R63, R90, R63, !PT ;  /* 0x0000003f5a3f7209 */ /* 0x000fe40007810000 */
[----:B------:R-:W-:Y:S02]  /*14590*/  ISETP.GT.AND P4, PT, R31, 0x58, PT ;  /* 0x000000581f00780c */ /* 0x000fe40003f84270 */
[----:B0-----:R-:W-:Y:S01]  /*145a0*/  FSEL R88, R57, -INF , P3 ;  /* 0xff80000039587808 */ /* 0x001fe20001800000 */
[----:B------:R-:W0:Y:S01]  /*145b0*/  MUFU.TANH R37, R37 ;  /* 0x0000002500257308 */ /* 0x000e220000002400 */
[----:B------:R-:W-:Y:S02]  /*145c0*/  FMNMX.FTZ R63, R98, R63, !PT ;  /* 0x0000003f623f7209 */ /* 0x000fe40007810000 */
[----:B------:R-:W-:Y:S02]  /*145d0*/  ISETP.GT.AND P3, PT, R31, 0x59, PT ;  /* 0x000000591f00780c */ /* 0x000fe40003f64270 */
[----:B--2---:R-:W-:-:S02]  /*145e0*/  FSEL R100, R47, -INF , P4 ;  /* 0xff8000002f647808 */ /* 0x004fc40002000000 */
[----:B------:R-:W-:Y:S01]  /*145f0*/  FMNMX.FTZ R63, R88, R63, !PT ;  /* 0x0000003f583f7209 */ /* 0x000fe20007810000 */
[----:B------:R-:W1:Y:S01]  /*14600*/  MUFU.TANH R55, R55 ;  /* 0x0000003700377308 */ /* 0x000e620000002400 */
[----:B------:R-:W-:Y:S02]  /*14610*/  ISETP.GT.AND P4, PT, R31, 0x60, PT ;  /* 0x000000601f00780c */ /* 0x000fe40003f84270 */
[----:B---3--:R-:W-:Y:S02]  /*14620*/  FSEL R102, R49, -INF , P3 ;  /* 0xff80000031667808 */ /* 0x008fe40001800000 */
[----:B------:R-:W-:Y:S02]  /*14630*/  FMNMX.FTZ R63, R100, R63, !PT ;  /* 0x0000003f643f7209 */ /* 0x000fe40007810000 */
[----:B------:R-:W-:Y:S01]  /*14640*/  ISETP.GT.AND P3, PT, R31, 0x61, PT ;  /* 0x000000611f00780c */ /* 0x000fe20003f64270 */
[----:B------:R-:W2:Y:S01]  /*14650*/  MUFU.TANH R51, R51 ;  /* 0x0000003300337308 */ /* 0x000ea20000002400 */
[----:B0-----:R-:W-:-:S02]  /*14660*/  FSEL R104, R37, -INF , P4 ;  /* 0xff80000025687808 */ /* 0x001fc40002000000 */
[----:B------:R-:W-:Y:S02]  /*14670*/  FMNMX.FTZ R63, R102, R63, !PT ;  /* 0x0000003f663f7209 */ /* 0x000fe40007810000 */
[----:B------:R-:W-:Y:S02]  /*14680*/  ISETP.GT.AND P4, PT, R31, 0x68, PT ;  /* 0x000000681f00780c */ /* 0x000fe40003f84270 */
[----:B------:R-:W-:Y:S01]  /*14690*/  FMNMX.FTZ R63, R104, R63, !PT ;  /* 0x0000003f683f7209 */ /* 0x000fe20007810000 */
[----:B------:R-:W0:Y:S01]  /*146a0*/  MUFU.TANH R43, R43 ;  /* 0x0000002b002b7308 */ /* 0x000e220000002400 */
[----:B-1----:R-:W-:Y:S02]  /*146b0*/  FSEL R70, R55, -INF , P3 ;  /* 0xff80000037467808 */ /* 0x002fe40001800000 */
[----:B------:R-:W-:Y:S02]  /*146c0*/  ISETP.GT.AND P3, PT, R31, 0x69, PT ;  /* 0x000000691f00780c */ /* 0x000fe40003f64270 */
[----:B------:R-:W-:-:S03]  /*146d0*/  FMNMX.FTZ R63, R70, R63, !PT ;  /* 0x0000003f463f7209 */ /* 0x000fc60007810000 */
[----:B------:R-:W1:Y:S01]  /*146e0*/  MUFU.TANH R39, R39 ;  /* 0x0000002700277308 */ /* 0x000e620000002400 */
[----:B--2---:R-:W-:Y:S02]  /*146f0*/  FSEL R106, R51, -INF , P4 ;  /* 0xff800000336a7808 */ /* 0x004fe40002000000 */
[----:B------:R-:W-:Y:S02]  /*14700*/  ISETP.GT.AND P4, PT, R31, 0x70, PT ;  /* 0x000000701f00780c */ /* 0x000fe40003f84270 */
[----:B------:R-:W-:-:S03]  /*14710*/  FMNMX.FTZ R63, R106, R63, !PT ;  /* 0x0000003f6a3f7209 */ /* 0x000fc60007810000 */
[----:B------:R-:W2:Y:S01]  /*14720*/  MUFU.TANH R41, R41 ;  /* 0x0000002900297308 */ /* 0x000ea20000002400 */
[----:B0-----:R-:W-:Y:S02]  /*14730*/  FSEL R108, R43, -INF , P3 ;  /* 0xff8000002b6c7808 */ /* 0x001fe40001800000 */
[----:B------:R-:W-:Y:S01]  /*14740*/  ISETP.GT.AND P3, PT, R31, 0x71, PT ;  /* 0x000000711f00780c */ /* 0x000fe20003f64270 */
[----:B------:R-:W0:Y:S01]  /*14750*/  @P2 LDC R43, c[0x0][0x450] ;  /* 0x00011400ff2b2b82 */ /* 0x000e220000000800 */
[----:B------:R-:W-:-:S03]  /*14760*/  FMNMX.FTZ R63, R108, R63, !PT ;  /* 0x0000003f6c3f7209 */ /* 0x000fc60007810000 */
[----:B------:R-:W3:Y:S01]  /*14770*/  MUFU.TANH R59, R59 ;  /* 0x0000003b003b7308 */ /* 0x000ee20000002400 */
[----:B-1----:R-:W-:Y:S02]  /*14780*/  FSEL R110, R39, -INF , P4 ;  /* 0xff800000276e7808 */ /* 0x002fe40002000000 */
[----:B------:R-:W-:Y:S02]  /*14790*/  ISETP.GT.AND P4, PT, R31, 0x78, PT ;  /* 0x000000781f00780c */ /* 0x000fe40003f84270 */
[----:B------:R-:W-:-:S03]  /*147a0*/  FMNMX.FTZ R63, R110, R63, !PT ;  /* 0x0000003f6e3f7209 */ /* 0x000fc60007810000 */
[----:B------:R-:W1:Y:S01]  /*147b0*/  MUFU.TANH R61, R61 ;  /* 0x0000003d003d7308 */ /* 0x000e620000002400 */
[----:B--2---:R-:W-:Y:S02]  /*147c0*/  FSEL R62, R41, -INF , P3 ;  /* 0xff800000293e7808 */ /* 0x004fe40001800000 */
[----:B------:R-:W-:Y:S01]  /*147d0*/  ISETP.GT.AND P3, PT, R31, 0x79, PT ;  /* 0x000000791f00780c */ /* 0x000fe20003f64270 */
[----:B------:R-:W2:Y:S01]  /*147e0*/  @P2 LDC R41, c[0x0][0x44c] ;  /* 0x00011300ff292b82 */ /* 0x000ea20000000800 */
[----:B------:R-:W-:-:S03]  /*147f0*/  FMNMX.FTZ R63, R62, R63, !PT ;  /* 0x0000003f3e3f7209 */ /* 0x000fc60007810000 */
[----:B------:R3:W-:Y:S08]  /*14800*/  MUFU.EX2 R2, R112 ;  /* 0x0000007000027308 */ /* 0x0007f00000000800 */
[----:B------:R-:W4:Y:S01]  /*14810*/  MUFU.EX2 R181, R181 ;  /* 0x000000b500b57308 */ /* 0x000f220000000800 */
[----:B---3--:R-:W-:Y:S02]  /*14820*/  FSEL R112, R59, -INF , P4 ;  /* 0xff8000003b707808 */ /* 0x008fe40002000000 */
[----:B-1----:R-:W-:-:S02]  /*14830*/  FSEL R114, R61, -INF , P3 ;  /* 0xff8000003d727808 */ /* 0x002fc40001800000 */
[----:B------:R-:W-:-:S03]  /*14840*/  FMNMX.FTZ R63, R112, R63, !PT ;  /* 0x0000003f703f7209 */ /* 0x000fc60007810000 */
[----:B------:R1:W-:Y:S01]  /*14850*/  MUFU.EX2 R14, R7 ;  /* 0x00000007000e7308 */ /* 0x0003e20000000800 */
[----:B------:R-:W-:-:S05]  /*14860*/  FMNMX.FTZ R63, R114, R63, !PT ;  /* 0x0000003f723f7209 */ /* 0x000fca0007810000 */
[----:B------:R-:W3:Y:S02]  /*14870*/  SHFL.BFLY PT, R56, R63, 0x2, 0x1f ;  /* 0x0c401f003f387f89 */ /* 0x000ee400000e0000 */
[----:B------:R-:W0:Y:S08]  /*14880*/  MUFU.EX2 R183, R183 ;  /* 0x000000b700b77308 */ /* 0x000e300000000800 */
[----:B------:R-:W2:Y:S08]  /*14890*/  MUFU.EX2 R4, R4 ;  /* 0x0000000400047308 */ /* 0x000eb00000000800 */
[----:B------:R-:W2:Y:S01]  /*148a0*/  MUFU.EX2 R177, R177 ;  /* 0x000000b100b17308 */ /* 0x000ea20000000800 */
[----:B---3--:R-:W-:-:S07]  /*148b0*/  FMNMX.FTZ R56, R63, R56, !PT ;  /* 0x000000383f387209 */ /* 0x008fce0007810000 */
[----:B------:R-:W3:Y:S01]  /*148c0*/  MUFU.EX2 R6, R6 ;  /* 0x0000000600067308 */ /* 0x000ee20000000800 */
[----:B------:R-:W1:Y:S07]  /*148d0*/  SHFL.BFLY PT, R213, R56, 0x1, 0x1f ;  /* 0x0c201f0038d57f89 */ /* 0x000e6e00000e0000 */
[----:B------:R-:W3:Y:S08]  /*148e0*/  MUFU.EX2 R179, R179 ;  /* 0x000000b300b37308 */ /* 0x000ef00000000800 */
[----:B------:R-:W3:Y:S08]  /*148f0*/  MUFU.EX2 R8, R8 ;  /* 0x0000000800087308 */ /* 0x000ef00000000800 */
[----:B------:R-:W-:Y:S01]  /*14900*/  MUFU.EX2 R173, R173 ;  /* 0x000000ad00ad7308 */ /* 0x000fe20000000800 */
[----:B-1----:R-:W-:-:S04]  /*14910*/  FMNMX.FTZ R213, R56, R213, !PT ;  /* 0x000000d538d57209 */ /* 0x002fc80007810000 */
[C---:B------:R-:W-:Y:S01]  /*14920*/  FSETP.NEU.FTZ.AND P3, PT, R213.reuse, -INF , PT ;  /* 0xff800000d500780b */ /* 0x040fe20003f7d000 */
[----:B------:R-:W-:Y:S02]  /*14930*/  FMUL.FTZ R7, R213, R9 ;  /* 0x00000009d5077220 */ /* 0x000fe40000410000 */
[----:B------:R-:W-:Y:S03]  /*14940*/  MUFU.EX2 R175, R175 ;  /* 0x000000af00af7308 */ /* 0x000fe60000000800 */
[----:B------:R-:W-:-:S05]  /*14950*/  FSEL R7, R7, RZ, P3 ;  /* 0x000000ff07077208 */ /* 0x000fca0001800000 */
[----:B------:R-:W-:Y:S01]  /*14960*/  MUFU.EX2 R10, R10 ;  /* 0x0000000a000a7308 */ /* 0x000fe20000000800 */
[-CC-:B------:R-:W-:Y:S01]  /*14970*/  FFMA.FTZ R180, R60, R9.reuse, -R7.reuse ;  /* 0x000000093cb47223 */ /* 0x180fe20000010807 */
[-CC-:B------:R-:W-:Y:S01]  /*14980*/  FFMA.FTZ R11, R3, R9.reuse, -R7.reuse ;  /* 0x00000009030b7223 */ /* 0x180fe20000010807 */
[-CC-:B------:R-:W-:Y:S01]  /*14990*/  FFMA.FTZ R182, R64, R9.reuse, -R7.reuse ;  /* 0x0000000940b67223 */ /* 0x180fe20000010807 */
[-CC-:B------:R-:W-:Y:S01]  /*149a0*/  FFMA.FTZ R15, R12, R9.reuse, -R7.reuse ;  /* 0x000000090c0f7223 */ /* 0x180fe20000010807 */
[----:B----4-:R-:W-:Y:S01]  /*149b0*/  FADD.FTZ R12, R181, R2 ;  /* 0x00000002b50c7221 */ /* 0x010fe20000010000 */
[-CC-:B------:R-:W-:Y:S01]  /*149c0*/  FFMA.FTZ R13, R68, R9.reuse, -R7.reuse ;  /* 0x00000009440d7223 */ /* 0x180fe20000010807 */
[-CC-:B------:R-:W-:Y:S01]  /*149d0*/  FFMA.FTZ R176, R72, R9.reuse, -R7.reuse ;  /* 0x0000000948b07223 */ /* 0x180fe20000010807 */
[----:B------:R-:W-:Y:S01]  /*149e0*/  MUFU.EX2 R180, R180 ;  /* 0x000000b400b47308 */ /* 0x000fe20000000800 */
[----:B0-----:R-:W-:Y:S01]  /*149f0*/  FADD.FTZ R3, R183, R12 ;  /* 0x0000000cb7037221 */ /* 0x001fe20000010000 */
[-CC-:B------:R-:W-:Y:S01]  /*14a00*/  FFMA.FTZ R178, R76, R9.reuse, -R7.reuse ;  /* 0x000000094cb27223 */ /* 0x180fe20000010807 */
[-CC-:B------:R-:W-:Y:S01]  /*14a10*/  FFMA.FTZ R25, R78, R9.reuse, -R7.reuse ;  /* 0x000000094e197223 */ /* 0x180fe20000010807 */
[-C--:B------:R-:W-:Y:S01]  /*14a20*/  FFMA.FTZ R172, R24, R9.reuse, -R7 ;  /* 0x0000000918ac7223 */ /* 0x080fe20000010807 */
[----:B--2---:R-:W-:Y:S01]  /*14a30*/  FADD.FTZ R12, R4, R3 ;  /* 0x00000003040c7221 */ /* 0x004fe20000010000 */
[-CC-:B------:R-:W-:Y:S01]  /*14a40*/  FFMA.FTZ R170, R20, R9.reuse, -R7.reuse ;  /* 0x0000000914aa7223 */ /* 0x180fe20000010807 */
[-CC-:B------:R-:W-:Y:S01]  /*14a50*/  FFMA.FTZ R27, R80, R9.reuse, -R7.reuse ;  /* 0x00000009501b7223 */ /* 0x180fe20000010807 */
[----:B------:R-:W0:Y:S01]  /*14a60*/  MUFU.EX2 R11, R11 ;  /* 0x0000000b000b7308 */ /* 0x000e220000000800 */
[----:B------:R-:W-:Y:S01]  /*14a70*/  FADD.FTZ R3, R177, R12 ;  /* 0x0000000cb1037221 */ /* 0x000fe20000010000 */
[-CC-:B------:R-:W-:Y:S01]  /*14a80*/  FFMA.FTZ R174, R28, R9.reuse, -R7.reuse ;  /* 0x000000091cae7223 */ /* 0x180fe20000010807 */
[-CC-:B------:R-:W-:Y:S01]  /*14a90*/  FFMA.FTZ R29, R82, R9.reuse, -R7.reuse ;  /* 0x00000009521d7223 */ /* 0x180fe20000010807 */
[-C--:B------:R-:W-:Y:S01]  /*14aa0*/  FFMA.FTZ R168, R32, R9.reuse, -R7 ;  /* 0x0000000920a87223 */ /* 0x080fe20000010807 */
[----:B---3--:R-:W-:Y:S01]  /*14ab0*/  FADD.FTZ R12, R6, R3 ;  /* 0x00000003060c7221 */ /* 0x008fe20000010000 */
[--C-:B------:R-:W-:Y:S01]  /*14ac0*/  FFMA.FTZ R31, R84, R9, -R7.reuse ;  /* 0x00000009541f7223 */ /* 0x100fe20000010807 */
[----:B------:R-:W-:Y:S01]  /*14ad0*/  @P2 IMAD.HI.U32 R24, R200, R41, RZ ;  /* 0x00000029c8182227 */ /* 0x000fe200078e00ff */
[----:B------:R-:W1:Y:S03]  /*14ae0*/  MUFU.EX2 R182, R182 ;  /* 0x000000b600b67308 */ /* 0x000e660000000800 */
[----:B------:R-:W-:Y:S01]  /*14af0*/  FADD.FTZ R37, R179, R12 ;  /* 0x0000000cb3257221 */ /* 0x000fe20000010000 */
[-CC-:B------:R-:W-:Y:S01]  /*14b00*/  FFMA.FTZ R33, R86, R9.reuse, -R7.reuse ;  /* 0x0000000956217223 */ /* 0x180fe20000010807 */
[-CC-:B------:R-:W-:Y:S01]  /*14b10*/  FFMA.FTZ R164, R94, R9.reuse, -R7.reuse ;  /* 0x000000095ea47223 */ /* 0x180fe20000010807 */
[-C--:B------:R-:W-:Y:S01]  /*14b20*/  FFMA.FTZ R35, R92, R9.reuse, -R7 ;  /* 0x000000095c237223 */ /* 0x080fe20000010807 */
[----:B------:R-:W-:Y:S01]  /*14b30*/  FADD.FTZ R20, R8, R37 ;  /* 0x0000002508147221 */ /* 0x000fe20000010000 */
[-CC-:B------:R-:W-:Y:S01]  /*14b40*/  FFMA.FTZ R166, R96, R9.reuse, -R7.reuse ;  /* 0x0000000960a67223 */ /* 0x180fe20000010807 */
[----:B------:R-:W-:Y:S01]  /*14b50*/  FFMA.FTZ R37, R90, R9, -R7 ;  /* 0x000000095a257223 */ /* 0x000fe20000010807 */
[----:B------:R-:W2:Y:S01]  /*14b60*/  MUFU.EX2 R13, R13 ;  /* 0x0000000d000d7308 */ /* 0x000ea20000000800 */
[----:B0-----:R-:W-:Y:S01]  /*14b70*/  FADD.FTZ R3, R180, R11 ;  /* 0x0000000bb4037221 */ /* 0x001fe20000010000 */
[----:B------:R-:W-:Y:S01]  /*14b80*/  FADD.FTZ R39, R173, R20 ;  /* 0x00000014ad277221 */ /* 0x000fe20000010000 */
[----:B------:R-:W-:Y:S01]  /*14b90*/  IMAD.MOV.U32 R20, RZ, RZ, R200 ;  /* 0x000000ffff147224 */ /* 0x000fe200078e00c8 */
[----:B------:R-:W-:Y:S01]  /*14ba0*/  @P2 SHF.R.U32.HI R20, RZ, R43, R24 ;  /* 0x0000002bff142219 */ /* 0x000fe20000011618 */
[-CC-:B------:R-:W-:Y:S01]  /*14bb0*/  FFMA.FTZ R160, R98, R9.reuse, -R7.reuse ;  /* 0x0000000962a07223 */ /* 0x180fe20000010807 */
[-CC-:B------:R-:W-:Y:S01]  /*14bc0*/  FFMA.FTZ R100, R100, R9.reuse, -R7.reuse ;  /* 0x0000000964647223 */ /* 0x180fe20000010807 */
[-C--:B------:R-:W-:Y:S01]  /*14bd0*/  FFMA.FTZ R102, R102, R9.reuse, -R7 ;  /* 0x0000000966667223 */ /* 0x080fe20000010807 */
[----:B------:R-:W0:Y:S01]  /*14be0*/  MUFU.EX2 R176, R176 ;  /* 0x000000b000b07308 */ /* 0x000e220000000800 */
[----:B-1----:R-:W-:Y:S01]  /*14bf0*/  FADD.FTZ R12, R182, R3 ;  /* 0x00000003b60c7221 */ /* 0x002fe20000010000 */
[----:B------:R-:W-:Y:S01]  /*14c00*/  IADD3 R20, R20, R202, -R201 ;  /* 0x000000ca14147210 */ /* 0x000fe20007ffe8c9 */
[--C-:B------:R-:W-:Y:S01]  /*14c10*/  FFMA.FTZ R104, R104, R9, -R7.reuse ;  /* 0x0000000968687223 */ /* 0x100fe20000010807 */
[----:B------:R-:W-:Y:S01]  /*14c20*/  F2FP.BF16.F32.PACK_AB R181, R2, R181 ;  /* 0x000000b502b5723e */ /* 0x000fe200000010ff */
[-CC-:B------:R-:W-:Y:S01]  /*14c30*/  FFMA.FTZ R70, R70, R9.reuse, -R7.reuse ;  /* 0x0000000946467223 */ /* 0x180fe20000010807 */
[----:B------:R-:W-:Y:S01]  /*14c40*/  SHF.R.S32.HI R47, RZ, 0x1f, R20 ;  /* 0x0000001fff2f7819 */ /* 0x000fe20000011414 */
[-C--:B------:R-:W-:Y:S01]  /*14c50*/  FFMA.FTZ R106, R106, R9.reuse, -R7 ;  /* 0x000000096a6a7223 */ /* 0x080fe20000010807 */
[----:B------:R-:W1:Y:S01]  /*14c60*/  MUFU.EX2 R15, R15 ;  /* 0x0000000f000f7308 */ /* 0x000e620000000800 */
[----:B--2---:R-:W-:Y:S01]  /*14c70*/  FADD.FTZ R3, R13, R12 ;  /* 0x0000000c0d037221 */ /* 0x004fe20000010000 */
[----:B------:R-:W-:Y:S01]  /*14c80*/  FADD.FTZ R12, R14, R39 ;  /* 0x000000270e0c7221 */ /* 0x000fe20000010000 */
[-CC-:B------:R-:W-:Y:S01]  /*14c90*/  FFMA.FTZ R108, R108, R9.reuse, -R7.reuse ;  /* 0x000000096c6c7223 */ /* 0x180fe20000010807 */
[-CC-:B------:R-:W-:Y:S01]  /*14ca0*/  FFMA.FTZ R110, R110, R9.reuse, -R7.reuse ;  /* 0x000000096e6e7223 */ /* 0x180fe20000010807 */
[-CC-:B------:R-:W-:Y:S01]  /*14cb0*/  FFMA.FTZ R62, R62, R9.reuse, -R7.reuse ;  /* 0x000000093e3e7223 */ /* 0x180fe20000010807 */
[----:B------:R-:W-:Y:S01]  /*14cc0*/  FADD.FTZ R39, R175, R12 ;  /* 0x0000000caf277221 */ /* 0x000fe20000010000 */
[-C--:B------:R-:W-:Y:S01]  /*14cd0*/  FFMA.FTZ R112, R112, R9.reuse, -R7 ;  /* 0x0000000970707223 */ /* 0x080fe20000010807 */
[----:B------:R-:W2:Y:S01]  /*14ce0*/  MUFU.EX2 R178, R178 ;  /* 0x000000b200b27308 */ /* 0x000ea20000000800 */
[----:B0-----:R-:W-:Y:S01]  /*14cf0*/  FADD.FTZ R0, R176, R3 ;  /* 0x00000003b0007221 */ /* 0x001fe20000010000 */
[----:B------:R-:W-:Y:S01]  /*14d00*/  FADD.FTZ R12, R10, R39 ;  /* 0x000000270a0c7221 */ /* 0x000fe20000010000 */
[-CC-:B------:R-:W-:Y:S01]  /*14d10*/  FFMA.FTZ R39, R88, R9.reuse, -R7.reuse ;  /* 0x0000000958277223 */ /* 0x180fe20000010807 */
[----:B------:R-:W-:Y:S01]  /*14d20*/  FFMA.FTZ R114, R114, R9, -R7 ;  /* 0x0000000972727223 */ /* 0x000fe20000010807 */
[----:B------:R-:W-:-:S02]  /*14d30*/  LEA.HI R7, R47, R20, RZ, 0x7 ;  /* 0x000000142f077211 */ /* 0x000fc400078f38ff */
[----:B------:R-:W-:Y:S02]  /*14d40*/  CS2R R98, SRZ ;  /* 0x0000000000627805 */ /* 0x000fe4000001ff00 */
[----:B------:R-:W-:Y:S01]  /*14d50*/  F2FP.BF16.F32.PACK_AB R182, R13, R182 ;  /* 0x000000b60db6723e */ /* 0x000fe200000010ff */
[----:B------:R-:W0:Y:S01]  /*14d60*/  MUFU.EX2 R25, R25 ;  /* 0x0000001900197308 */ /* 0x000e220000000800 */
[----:B-1----:R-:W-:Y:S01]  /*14d70*/  FADD.FTZ R3, R15, R0 ;  /* 0x000000000f037221 */ /* 0x002fe20000010000 */
[----:B------:R-:W-:Y:S02]  /*14d80*/  F2FP.BF16.F32.PACK_AB R177, R6, R177 ;  /* 0x000000b106b1723e */ /* 0x000fe400000010ff */
[----:B------:R-:W-:Y:S02]  /*14d90*/  CS2R R96, SRZ ;  /* 0x0000000000607805 */ /* 0x000fe4000001ff00 */
[----:B------:R-:W-:Y:S02]  /*14da0*/  SHF.R.S32.HI R6, RZ, 0x7, R7 ;  /* 0x00000007ff067819 */ /* 0x000fe40000011407 */
[----:B------:R-:W-:-:S02]  /*14db0*/  CS2R R94, SRZ ;  /* 0x00000000005e7805 */ /* 0x000fc4000001ff00 */
[----:B------:R-:W-:Y:S02]  /*14dc0*/  F2FP.BF16.F32.PACK_AB R183, R4, R183 ;  /* 0x000000b704b7723e */ /* 0x000fe400000010ff */
[----:B------:R-:W-:Y:S01]  /*14dd0*/  CS2R R92, SRZ ;  /* 0x00000000005c7805 */ /* 0x000fe2000001ff00 */
[----:B------:R-:W1:Y:S01]  /*14de0*/  MUFU.EX2 R169, R169 ;  /* 0x000000a900a97308 */ /* 0x000e620000000800 */
[----:B--2---:R-:W-:Y:S01]  /*14df0*/  FADD.FTZ R0, R178, R3 ;  /* 0x00000003b2007221 */ /* 0x004fe20000010000 */
[----:B------:R-:W-:Y:S02]  /*14e00*/  F2FP.BF16.F32.PACK_AB R180, R11, R180 ;  /* 0x000000b40bb4723e */ /* 0x000fe400000010ff */
[----:B------:R-:W-:Y:S02]  /*14e10*/  CS2R R90, SRZ ;  /* 0x00000000005a7805 */ /* 0x000fe4000001ff00 */
[----:B------:R-:W-:Y:S02]  /*14e20*/  VIMNMX R6, RZ, R6, !PT ;  /* 0x00000006ff067248 */ /* 0x000fe40007fe0100 */
[----:B------:R-:W-:-:S02]  /*14e30*/  CS2R R88, SRZ ;  /* 0x0000000000587805 */ /* 0x000fc4000001ff00 */
        /* <DEDUP_REMOVED lines=8> */
[----:B------:R-:W-:-:S06]  /*14ec0*/  F2FP.BF16.F32.PACK_AB R178, R25, R178 ;  /* 0x000000b219b2723e */ /* 0x000fcc00000010ff */
        /* <DEDUP_REMOVED lines=74> */
[----:B------:R-:W-:Y:S02]  /*15370*/  F2FP.BF16.F32.PACK_AB R159, R38, R159 ;  /* 0x0000009f269f723e */ /* 0x000fe400000010ff */
[----:B--2---:R-:W-:-:S04]  /*15380*/  CS2R R102, SRZ ;  /* 0x0000000000667805 */ /* 0x004fc8000001ff00 */
        /* <DEDUP_REMOVED lines=11> */
[----:B------:R2:W3:Y:S01]  /*15440*/  MUFU.EX2 R45, R108 ;  /* 0x0000006c002d7308 */ /* 0x0004e20000000800 */
[C---:B0-----:R-:W-:Y:S01]  /*15450*/  FADD.FTZ R49, R43.reuse, R0 ;  /* 0x000000002b317221 */ /* 0x041fe20000010000 */
[----:B------:R-:W-:Y:S02]  /*15460*/  F2FP.BF16.F32.PACK_AB R156, R43, R104 ;  /* 0x000000682b9c723e */ /* 0x000fe400000010ff */
[----:B------:R-:W-:-:S04]  /*15470*/  CS2R R104, SRZ ;  /* 0x0000000000687805 */ /* 0x000fc8000001ff00 */
[----:B------:R-:W0:Y:S01]  /*15480*/  MUFU.EX2 R110, R110 ;  /* 0x0000006e006e7308 */ /* 0x000e220000000800 */
[----:B-1----:R-:W-:Y:S01]  /*15490*/  FADD.FTZ R0, R106, R49 ;  /* 0x000000316a007221 */ /* 0x002fe20000010000 */
[----:B--2---:R-:W-:-:S06]  /*154a0*/  CS2R R108, SRZ ;  /* 0x00000000006c7805 */ /* 0x004fcc000001ff00 */
[----:B------:R-:W1:Y:S01]  /*154b0*/  MUFU.EX2 R47, R62 ;  /* 0x0000003e002f7308 */ /* 0x000e620000000800 */
[C---:B---3--:R-:W-:Y:S01]  /*154c0*/  FADD.FTZ R13, R45.reuse, R0 ;  /* 0x000000002d0d7221 */ /* 0x048fe20000010000 */
        /* <DEDUP_REMOVED lines=8> */
[----:B------:R-:W-:-:S04]  /*15550*/  CS2R R110, SRZ ;  /* 0x00000000006e7805 */ /* 0x000fc8000001ff00 */
[----:B------:R1:W3:Y:S01]  /*15560*/  MUFU.EX2 R11, R114 ;  /* 0x00000072000b7308 */ /* 0x0002e20000000800 */
[----:B--2---:R-:W-:Y:S01]  /*15570*/  FADD.FTZ R4, R112, R13 ;  /* 0x0000000d70047221 */ /* 0x004fe20000010000 */
[----:B------:R-:W-:Y:S01]  /*15580*/  VIADD R13, R150, 0xfffffffe ;  /* 0xfffffffe960d7836 */ /* 0x000fe20000000000 */
[----:B------:R-:W-:-:S04]  /*15590*/  CS2R R150, SRZ ;  /* 0x0000000000967805 */ /* 0x000fc8000001ff00 */
[----:B------:R-:W-:Y:S01]  /*155a0*/  ISETP.GE.AND P3, PT, R13, R6, PT ;  /* 0x000000060d00720c */ /* 0x000fe20003f66270 */
[----:B------:R-:W2:Y:S01]  /*155b0*/  MUFU.EX2 R30, R30 ;  /* 0x0000001e001e7308 */ /* 0x000ea20000000800 */
[----:B0-----:R-:W-:Y:S01]  /*155c0*/  FADD.FTZ R3, R155, R2 ;  /* 0x000000029b037221 */ /* 0x001fe20000010000 */
[----:B------:R-:W-:Y:S01]  /*155d0*/  IMAD.MOV.U32 R2, RZ, RZ, 0x3f800000 ;  /* 0x3f800000ff027424 */ /* 0x000fe200078e00ff */
[----:B-1----:R-:W-:Y:S02]  /*155e0*/  CS2R R114, SRZ ;  /* 0x0000000000727805 */ /* 0x002fe4000001ff00 */
[C---:B---3--:R-:W-:Y:S01]  /*155f0*/  F2FP.BF16.F32.PACK_AB R154, R11.reuse, R112 ;  /* 0x000000700b9a723e */ /* 0x048fe200000010ff */
[----:B------:R-:W-:Y:S01]  /*15600*/  FADD.FTZ R4, R11, R4 ;  /* 0x000000040b047221 */ /* 0x000fe20000010000 */
[----:B------:R-:W-:Y:S01]  /*15610*/  CS2R R112, SRZ ;  /* 0x0000000000707805 */ /* 0x000fe2000001ff00 */
[C---:B--2---:R-:W-:Y:S01]  /*15620*/  FADD.FTZ R3, R30.reuse, R3 ;  /* 0x000000031e037221 */ /* 0x044fe20000010000 */
[----:B------:R-:W-:-:S03]  /*15630*/  F2FP.BF16.F32.PACK_AB R155, R30, R155 ;  /* 0x0000009b1e9b723e */ /* 0x000fc600000010ff */
[----:B------:R-:W-:Y:S05]  /*15640*/  @!P3 BRA `(.L_x_2875) ;  /* 0x0000003400acb947 */ /* 0x000fea0003800000 */
[----:B------:R-:W-:Y:S01]  /*15650*/  BSSY B1, `(.L_x_2875) ;  /* 0x000036a000017945 */ /* 0x000fe20003800000 */
[----:B------:R-:W-:Y:S02]  /*15660*/  IMAD.MOV.U32 R7, RZ, RZ, R21 ;  /* 0x000000ffff077224 */ /* 0x000fe400078e0015 */
[----:B------:R-:W-:Y:S02]  /*15670*/  IMAD.MOV.U32 R12, RZ, RZ, R213 ;  /* 0x000000ffff0c7224 */ /* 0x000fe400078e00d5 */
[----:B------:R-:W-:Y:S02]  /*15680*/  IMAD.MOV.U32 R15, RZ, RZ, R188 ;  /* 0x000000ffff0f7224 */ /* 0x000fe400078e00bc */
[----:B------:R-:W-:Y:S02]  /*15690*/  IMAD.MOV.U32 R20, RZ, RZ, R185 ;  /* 0x000000ffff147224 */ /* 0x000fe400078e00b9 */
[----:B------:R-:W-:Y:S02]  /*156a0*/  IMAD.MOV.U32 R0, RZ, RZ, 0x3f800000 ;  /* 0x3f800000ff007424 */ /* 0x000fe400078e00ff */
[----:B------:R-:W-:-:S07]  /*156b0*/  IMAD.MOV.U32 R151, RZ, RZ, RZ ;  /* 0x000000ffff977224 */ /* 0x000fce00078e00ff */
.L_x_2886:
[----:B------:R-:W-:-:S05]  /*156c0*/  VIADD R8, R20, 0x1 ;  /* 0x0000000114087836 */ /* 0x000fca0000000000 */
[----:B------:R-:W-:-:S04]  /*156d0*/  ISETP.NE.AND P3, PT, R8, 0x2, PT ;  /* 0x000000020800780c */ /* 0x000fc80003f65270 */
[----:B------:R-:W-:Y:S02]  /*156e0*/  SEL R188, RZ, 0x1, P3 ;  /* 0x00000001ffbc7807 */ /* 0x000fe40001800000 */
[----:B------:R-:W-:Y:S02]  /*156f0*/  SEL R185, R8, RZ, P3 ;  /* 0x000000ff08b97207 */ /* 0x000fe40001800000 */
[----:B------:R-:W-:Y:S01]  /*15700*/  LOP3.LUT R188, R15, R188, RZ, 0x3c, !PT ;  /* 0x000000bc0fbc7212 */ /* 0x000fe200078e3cff */
[----:B------:R-:W-:Y:S06]  /*15710*/  @!P0 BRA `(.L_x_2876) ;  /* 0x0000000000048947 */ /* 0x000fec0003800000 */
[----:B------:R-:W-:Y:S01]  /*15720*/  BPT.TRAP 0x1 ;  /* 0x000000040000795c */ /* 0x000fe20000300000 */
.L_x_2876:
[----:B------:R-:W-:Y:S01]  /*15730*/  IMAD R14, R185, 0x8, R16 ;  /* 0x00000008b90e7824 */ /* 0x000fe200078e0210 */
[----:B------:R-:W-:-:S04]  /*15740*/  SHF.L.U32 R11, R188, 0x1f, RZ ;  /* 0x0000001fbc0b7819 */ /* 0x000fc800000006ff */
[----:B------:R0:W1:Y:S01]  /*15750*/  SYNCS.PHASECHK.TRANS64.TRYWAIT P3, [R14+URZ+0x34830], R11 ;  /* 0x0348300b0e0075a7 */ /* 0x000062000806017f */
[----:B------:R-:W-:Y:S05]  /*15760*/  @!P0 BRA `(.L_x_2877) ;  /* 0x0000000000048947 */ /* 0x000fea0003800000 */
[----:B------:R-:W-:Y:S01]  /*15770*/  BPT.TRAP 0x1 ;  /* 0x000000040000795c */ /* 0x000fe20000300000 */
.L_x_2877:
[----:B------:R-:W-:Y:S01]  /*15780*/  BSSY B2, `(.L_x_2878) ;  /* 0x0000006000027945 */ /* 0x000fe20003800000 */
[----:B------:R-:W-:Y:S02]  /*15790*/  IMAD R8, R185, 0xc00, R5 ;  /* 0x00000c00b9087824 */ /* 0x000fe400078e0205 */
[----:B------:R-:W-:Y:S01]  /*157a0*/  IMAD.MOV.U32 R9, RZ, RZ, 0x40000040 ;  /* 0x40000040ff097424 */ /* 0x000fe200078e00ff */
[----:B-1----:R-:W-:Y:S06]  /*157b0*/  @P3 BRA `(.L_x_2879) ;  /* 0x0000000000083947 */ /* 0x002fec0003800000 */
[----:B------:R-:W1:Y:S02]  /*157c0*/  SYNCS.PHASECHK.TRANS64.TRYWAIT P3, [R14+URZ+0x34830], R11 ;  /* 0x0348300b0e0075a7 */ /* 0x000e64000806017f */
[----:B-1----:R-:W-:Y:S05]  /*157d0*/  @!P3 BRA `(.L_x_2880) ;  /* 0x0000011400d8b947 */ /* 0x002fea0003800000 */
.L_x_2879:
[----:B------:R-:W-:Y:S05]  /*157e0*/  BSYNC B2 ;  /* 0x0000000000027941 */ /* 0x000fea0003800000 */
.L_x_2878:
[----:B------:R-:W2:Y:S04]  /*157f0*/  LDL.64 R24, [R1+0x38] ;  /* 0x0000380001187983 */ /* 0x000ea80000100a00 */
[----:B------:R3:W-:Y:S04]  /*15800*/  STL.64 [R1+0x70], R12 ;  /* 0x0000700c01007387 */ /* 0x0007e80000100a00 */
[----:B---3--:R-:W3:Y:S04]  /*15810*/  LDL.64 R12, [R1+0x30] ;  /* 0x00003000010c7983 */ /* 0x008ee80000100a00 */
[----:B------:R4:W-:Y:S04]  /*15820*/  STL.64 [R1+0x68], R6 ;  /* 0x0000680601007387 */ /* 0x0009e80000100a00 */
[----:B----4-:R-:W4:Y:S01]  /*15830*/  LDL.64 R6, [R1+0x28] ;  /* 0x0000280001067983 */ /* 0x010f220000100a00 */
[----:B------:R-:W-:-:S02]  /*15840*/  R2UR UR6, R8 ;  /* 0x00000000080672ca */ /* 0x000fc400000e0000 */
[----:B------:R-:W-:Y:S01]  /*15850*/  R2UR UR7, R9 ;  /* 0x00000000090772ca */ /* 0x000fe200000e0000 */
[----:B------:R0:W-:Y:S04]  /*15860*/  STL.64 [R1+0x60], R4 ;  /* 0x0000600401007387 */ /* 0x0001e80000100a00 */
[----:B0-----:R-:W4:Y:S01]  /*15870*/  LDL.64 R4, [R1+0x18] ;  /* 0x0000180001047983 */ /* 0x001f220000100a00 */
[----:B------:R-:W-:Y:S02]  /*15880*/  VIADD R10, R8, 0x2 ;  /* 0x00000002080a7836 */ /* 0x000fe40000000000 */
[----:B-1----:R-:W-:Y:S01]  /*15890*/  IMAD.MOV.U32 R11, RZ, RZ, 0x40000040 ;  /* 0x40000040ff0b7424 */ /* 0x002fe200078e00ff */
[----:B--2---:R-:W-:Y:S02]  /*158a0*/  R2UR UR4, R24 ;  /* 0x00000000180472ca */ /* 0x004fe400000e0000 */
[----:B------:R-:W-:-:S02]  /*158b0*/  R2UR UR5, R25 ;  /* 0x00000000190572ca */ /* 0x000fc400000e0000 */
[----:B------:R-:W-:-:S11]  /*158c0*/  WARPGROUP.ARRIVE ;  /* 0x00000000000079c5 */ /* 0x000fd60000000000 */
[----:B------:R-:W-:Y:S01]  /*158d0*/  HGMMA.64x128x16.F32.BF16 R24, gdesc[UR4], RZ, !UPT, gsb0 ;  /* 0x01e00000041879f0 */ /* 0x000fe2000c0018ff */
[----:B------:R-:W-:Y:S02]  /*158e0*/  R2UR UR6, R10 ;  /* 0x000000000a0672ca */ /* 0x000fe400000e0000 */
[----:B------:R-:W-:Y:S02]  /*158f0*/  R2UR UR7, R11 ;  /* 0x000000000b0772ca */ /* 0x000fe400000e0000 */
[----:B---3--:R-:W-:Y:S02]  /*15900*/  R2UR UR4, R12 ;  /* 0x000000000c0472ca */ /* 0x008fe400000e0000 */
[----:B------:R-:W-:Y:S02]  /*15910*/  R2UR UR5, R13 ;  /* 0x000000000d0572ca */ /* 0x000fe400000e0000 */
[----:B------:R-:W2:Y:S01]  /*15920*/  LDL.64 R12, [R1+0x10] ;  /* 0x00001000010c7983 */ /* 0x000ea20000100a00 */
[----:B------:R-:W-:-:S02]  /*15930*/  VIADD R10, R8, 0x4 ;  /* 0x00000004080a7836 */ /* 0x000fc40000000000 */
[----:B------:R-:W-:Y:S01]  /*15940*/  IMAD.MOV.U32 R11, RZ, RZ, 0x40000040 ;  /* 0x40000040ff0b7424 */ /* 0x000fe200078e00ff */
[----:B------:R-:W-:Y:S02]  /*15950*/  WARPGROUP.DEPBAR.LE gsb0, 0x0 ;  /* 0x00008000000079c5 */ /* 0x000fe40000010000 */
[----:B------:R-:W-:-:S06]  /*15960*/  WARPGROUP.ARRIVE ;  /* 0x00000000000079c5 */ /* 0x000fcc0000000000 */
[----:B------:R-:W-:Y:S01]  /*15970*/  HGMMA.64x128x16.F32.BF16 R24, gdesc[UR4], R24, gsb0 ;  /* 0x01e00000041879f0 */ /* 0x000fe20008001818 */
[----:B------:R-:W-:Y:S02]  /*15980*/  R2UR UR6, R10 ;  /* 0x000000000a0672ca */ /* 0x000fe400000e0000 */
[----:B------:R-:W-:Y:S02]  /*15990*/  R2UR UR7, R11 ;  /* 0x000000000b0772ca */ /* 0x000fe400000e0000 */
[----:B----4-:R-:W-:Y:S02]  /*159a0*/  R2UR UR4, R6 ;  /* 0x00000000060472ca */ /* 0x010fe400000e0000 */
[----:B------:R-:W-:Y:S02]  /*159b0*/  R2UR UR5, R7 ;  /* 0x00000000070572ca */ /* 0x000fe400000e0000 */
[----:B------:R-:W3:Y:S01]  /*159c0*/  LDL.64 R6, [R1+0x8] ;  /* 0x0000080001067983 */ /* 0x000ee20000100a00 */
[----:B------:R-:W-:-:S02]  /*159d0*/  VIADD R10, R8, 0x6 ;  /* 0x00000006080a7836 */ /* 0x000fc40000000000 */
[----:B------:R-:W-:Y:S01]  /*159e0*/  IMAD.MOV.U32 R11, RZ, RZ, 0x40000040 ;  /* 0x40000040ff0b7424 */ /* 0x000fe200078e00ff */
[----:B------:R-:W-:Y:S02]  /*159f0*/  WARPGROUP.DEPBAR.LE gsb0, 0x0 ;  /* 0x00008000000079c5 */ /* 0x000fe40000010000 */
[----:B------:R-:W-:-:S06]  /*15a00*/  WARPGROUP.ARRIVE ;  /* 0x00000000000079c5 */ /* 0x000fcc0000000000 */
[----:B------:R-:W-:Y:S01]  /*15a10*/  HGMMA.64x128x16.F32.BF16 R24, gdesc[UR4], R24, gsb0 ;  /* 0x01e00000041879f0 */ /* 0x000fe20008001818 */
[----:B------:R-:W-:Y:S02]  /*15a20*/  R2UR UR6, R10 ;  /* 0x000000000a0672ca */ /* 0x000fe400000e0000 */
[----:B------:R-:W-:Y:S02]  /*15a30*/  R2UR UR7, R11 ;  /* 0x000000000b0772ca */ /* 0x000fe400000e0000 */
[----:B------:R-:W-:Y:S02]  /*15a40*/  R2UR UR4, R4 ;  /* 0x00000000040472ca */ /* 0x000fe400000e0000 */
[----:B------:R-:W-:Y:S02]  /*15a50*/  R2UR UR5, R5 ;  /* 0x00000000050572ca */ /* 0x000fe400000e0000 */
[----:B------:R-:W4:Y:S01]  /*15a60*/  LDL.64 R4, [R1] ;  /* 0x0000000001047983 */ /* 0x000f220000100a00 */
[----:B------:R-:W-:-:S02]  /*15a70*/  VIADD R10, R8, 0x400 ;  /* 0x00000400080a7836 */ /* 0x000fc40000000000 */
[----:B------:R-:W-:Y:S01]  /*15a80*/  IMAD.MOV.U32 R11, RZ, RZ, 0x40000040 ;  /* 0x40000040ff0b7424 */ /* 0x000fe200078e00ff */
[----:B------:R-:W-:Y:S02]  /*15a90*/  WARPGROUP.DEPBAR.LE gsb0, 0x0 ;  /* 0x00008000000079c5 */ /* 0x000fe40000010000 */
[----:B------:R-:W-:-:S06]  /*15aa0*/  WARPGROUP.ARRIVE ;  /* 0x00000000000079c5 */ /* 0x000fcc0000000000 */
[----:B------:R-:W-:Y:S01]  /*15ab0*/  HGMMA.64x128x16.F32.BF16 R24, gdesc[UR4], R24, gsb0 ;  /* 0x01e00000041879f0 */ /* 0x000fe20008001818 */
[----:B------:R-:W-:Y:S02]  /*15ac0*/  R2UR UR6, R10 ;  /* 0x000000000a0672ca */ /* 0x000fe400000e0000 */
[----:B------:R-:W-:Y:S02]  /*15ad0*/  R2UR UR7, R11 ;  /* 0x000000000b0772ca */ /* 0x000fe400000e0000 */
[----:B--2---:R-:W-:Y:S02]  /*15ae0*/  R2UR UR4, R12 ;  /* 0x000000000c0472ca */ /* 0x004fe400000e0000 */
[----:B------:R-:W-:Y:S01]  /*15af0*/  R2UR UR5, R13 ;  /* 0x000000000d0572ca */ /* 0x000fe200000e0000 */
[----:B------:R-:W-:Y:S01]  /*15b00*/  VIADD R10, R8, 0x402 ;  /* 0x00000402080a7836 */ /* 0x000fe20000000000 */
[----:B------:R0:W5:Y:S01]  /*15b10*/  LDL.LU.64 R12, [R1+0x70] ;  /* 0x00007000010c7983 */ /* 0x0001620000300a00 */
[----:B------:R-:W-:Y:S01]  /*15b20*/  IMAD.MOV.U32 R11, RZ, RZ, 0x40000040 ;  /* 0x40000040ff0b7424 */ /* 0x000fe200078e00ff */
[----:B------:R-:W-:-:S02]  /*15b30*/  WARPGROUP.DEPBAR.LE gsb0, 0x0 ;  /* 0x00008000000079c5 */ /* 0x000fc40000010000 */
[----:B------:R-:W-:-:S07]  /*15b40*/  WARPGROUP.ARRIVE ;  /* 0x00000000000079c5 */ /* 0x000fce0000000000 */
[----:B------:R-:W-:Y:S01]  /*15b50*/  HGMMA.64x128x16.F32.BF16 R24, gdesc[UR4], R24, gsb0 ;  /* 0x01e00000041879f0 */ /* 0x000fe20008001818 */
[----:B------:R-:W-:Y:S02]  /*15b60*/  R2UR UR6, R10 ;  /* 0x000000000a0672ca */ /* 0x000fe400000e0000 */
[----:B------:R-:W-:Y:S02]  /*15b70*/  R2UR UR7, R11 ;  /* 0x000000000b0772ca */ /* 0x000fe400000e0000 */
[----:B---3--:R-:W-:Y:S02]  /*15b80*/  R2UR UR4, R6 ;  /* 0x00000000060472ca */ /* 0x008fe400000e0000 */
        /* <DEDUP_REMOVED lines=9> */
[----:B----4-:R-:W-:Y:S02]  /*15c20*/  R2UR UR4, R4 ;  /* 0x00000000040472ca */ /* 0x010fe400000e0000 */
        /* <DEDUP_REMOVED lines=117> */
.L_x_2881:
[----:B------:R-:W-:Y:S01]  /*16380*/  SHF.L.U32 R0, R15, 0x1f, RZ ;  /* 0x0000001f0f007819 */ /* 0x000fe200000006ff */
[----:B------:R-:W-:-:S04]  /*16390*/  IMAD R15, R20, 0x8, R16 ;  /* 0x00000008140f7824 */ /* 0x000fc800078e0210 */
[----:B------:R0:W1:Y:S01]  /*163a0*/  SYNCS.PHASECHK.TRANS64.TRYWAIT P3, [R15+URZ+0x34850], R0 ;  /* 0x034850000f0075a7 */ /* 0x000062000806017f */
[----:B------:R-:W-:Y:S05]  /*163b0*/  @!P0 BRA `(.L_x_2882) ;  /* 0x0000000000048947 */ /* 0x000fea0003800000 */
[----:B------:R-:W-:Y:S01]  /*163c0*/  BPT.TRAP 0x1 ;  /* 0x000000040000795c */ /* 0x000fe20000300000 */
.L_x_2882:
[----:B------:R-:W-:Y:S04]  /*163d0*/  BSSY B2, `(.L_x_2883) ;  /* 0x0000004000027945 */ /* 0x000fe80003800000 */
[----:B-1----:R-:W-:Y:S05]  /*163e0*/  @P3 BRA `(.L_x_2884) ;  /* 0x0000000000083947 */ /* 0x002fea0003800000 */
[----:B------:R-:W1:Y:S02]  /*163f0*/  SYNCS.PHASECHK.TRANS64.TRYWAIT P3, [R15+URZ+0x34850], R0 ;  /* 0x034850000f0075a7 */ /* 0x000e64000806017f */
[----:B-1----:R-:W-:Y:S05]  /*16400*/  @!P3 BRA `(.L_x_2885) ;  /* 0x0000010800e0b947 */ /* 0x002fea0003800000 */
.L_x_2884:
[----:B------:R-:W-:Y:S05]  /*16410*/  BSYNC B2 ;  /* 0x0000000000027941 */ /* 0x000fea0003800000 */
.L_x_2883:
        /* <DEDUP_REMOVED lines=10> */
[----:B------:R-:W-:Y:S01]  /*164c0*/  FMUL.FTZ R25, R31, UR39 ;  /* 0x000000271f197c20 */ /* 0x000fe20008410000 */
        /* <DEDUP_REMOVED lines=14> */
[----:B------:R-:W-:Y:S01]  /*165b0*/  FMUL.FTZ R37, R43, UR39 ;  /* 0x000000272b257c20 */ /* 0x000fe20008410000 */
[----:B------:R-:W-:Y:S01]  /*165c0*/  FMUL.FTZ R43, R50, UR39 ;  /* 0x00000027322b7c20 */ /* 0x000fe20008410000 */
[----:B------:R-:W-:Y:S02]  /*165d0*/  IMAD.IADD R50, R205, 0x1, R200 ;  /* 0x00000001cd327824 */ /* 0x000fe400078e02c8 */
[----:B------:R-:W-:Y:S01]  /*165e0*/  FMUL.FTZ R46, R48, UR39 ;  /* 0x00000027302e7c20 */ /* 0x000fe20008410000 */
[----:B------:R-:W-:Y:S01]  /*165f0*/  FMUL.FTZ R48, R49, UR39 ;  /* 0x0000002731307c20 */ /* 0x000fe20008410000 */
[----:B------:R-:W-:Y:S01]  /*16600*/  FMUL.FTZ R49, R52, UR39 ;  /* 0x0000002734317c20 */ /* 0x000fe20008410000 */
[----:B------:R-:W-:Y:S01]  /*16610*/  IMAD.MOV.U32 R52, RZ, RZ, -0x80 ;  /* 0xffffff80ff347424 */ /* 0x000fe200078e00ff */
[----:B------:R-:W0:Y:S01]  /*16620*/  MUFU.TANH R0, R0 ;  /* 0x0000000000007308 */ /* 0x000e220000002400 */
[----:B------:R-:W-:Y:S01]  /*16630*/  FMUL.FTZ R2, R26, UR39 ;  /* 0x000000271a027c20 */ /* 0x000fe20008410000 */
[----:B------:R-:W-:Y:S01]  /*16640*/  FMUL.FTZ R26, R29, UR39 ;  /* 0x000000271d1a7c20 */ /* 0x000fe20008410000 */
[----:B-----5:R-:W-:Y:S01]  /*16650*/  IMAD R52, R13, R52, 0x1 ;  /* 0x000000010d347424 */ /* 0x020fe200078e0234 */
[----:B------:R-:W-:Y:S01]  /*16660*/  HGMMA.64x128x16.F32.BF16 R88, R180, gdesc[UR4].tnspB, R88, gsb0 ;  /* 0x41e00004b4587df0 */ /* 0x000fe20008001858 */
[----:B------:R-:W-:Y:S01]  /*16670*/  R2UR UR6, R10 ;  /* 0x000000000a0672ca */ /* 0x000fe200000e0000 */
[----:B------:R-:W-:Y:S01]  /*16680*/  VIADD R10, R8, 0x100 ;  /* 0x00000100080a7836 */ /* 0x000fe20000000000 */
[----:B------:R-:W-:Y:S01]  /*16690*/  R2UR UR7, R11 ;  /* 0x000000000b0772ca */ /* 0x000fe200000e0000 */
[----:B------:R-:W-:Y:S01]  /*166a0*/  IMAD.MOV.U32 R11, RZ, RZ, 0x40000040 ;  /* 0x40000040ff0b7424 */ /* 0x000fe200078e00ff */
[----:B------:R-:W-:Y:S01]  /*166b0*/  MUFU.TANH R9, R9 ;  /* 0x0000000900097308 */ /* 0x000fe20000002400 */
[----:B------:R-:W-:-:S02]  /*166c0*/  IMAD R52, R204, -0x2, R52 ;  /* 0xfffffffecc347824 */ /* 0x000fc400078e0234 */
[----:B------:R-:W-:Y:S01]  /*166d0*/  FMUL.FTZ R20, R27, UR39 ;  /* 0x000000271b147c20 */ /* 0x000fe20008410000 */
[----:B------:R-:W-:Y:S01]  /*166e0*/  FMUL.FTZ R27, R32, UR39 ;  /* 0x00000027201b7c20 */ /* 0x000fe20008410000 */
[----:B------:R-:W-:Y:S01]  /*166f0*/  FMUL.FTZ R32, R36, UR39 ;  /* 0x0000002724207c20 */ /* 0x000fe20008410000 */
[----:B------:R-:W-:Y:S01]  /*16700*/  FMUL.FTZ R36, R40, UR39 ;  /* 0x0000002728247c20 */ /* 0x000fe20008410000 */
[----:B------:R-:W-:Y:S01]  /*16710*/  IADD3 R52, -R201, R52, R202 ;  /* 0x00000034c9347210 */ /* 0x000fe20007ffe1ca */
        /* <DEDUP_REMOVED lines=40> */
[----:B------:R-:W-:Y:S01]  /*169a0*/  @!P1 VIADD R14, R14, 0x34840 ;  /* 0x000348400e0e9836 */ /* 0x000fe20000000000 */
[----:B------:R-:W-:Y:S01]  /*169b0*/  MUFU.TANH R34, R34 ;  /* 0x0000002200227308 */ /* 0x000fe20000002400 */
[----:B------:R-:W-:-:S03]  /*169c0*/  @!P1 VIADD R15, R15, 0x34860 ;  /* 0x000348600f0f9836 */ /* 0x000fc60000000000 */
[----:B------:R-:W-:Y:S02]  /*169d0*/  @!P1 PRMT R14, RZ, 0x654, R14 ;  /* 0x00000654ff0e9816 */ /* 0x000fe4000000000e */
[----:B------:R-:W-:Y:S02]  /*169e0*/  @!P1 PRMT R15, RZ, 0x654, R15 ;  /* 0x00000654ff0f9816 */ /* 0x000fe4000000000f */
[----:B------:R-:W4:Y:S08]  /*169f0*/  MUFU.TANH R36, R36 ;  /* 0x0000002400247308 */ /* 0x000f300000002400 */
[----:B------:R-:W-:Y:S08]  /*16a00*/  MUFU.TANH R38, R38 ;  /* 0x0000002600267308 */ /* 0x000ff00000002400 */
[----:B------:R-:W4:Y:S08]  /*16a10*/  MUFU.TANH R40, R40 ;  /* 0x0000002800287308 */ /* 0x000f300000002400 */
[----:B------:R-:W-:Y:S08]  /*16a20*/  MUFU.TANH R42, R42 ;  /* 0x0000002a002a7308 */ /* 0x000ff00000002400 */
[----:B------:R-:W4:Y:S08]  /*16a30*/  MUFU.TANH R46, R46 ;  /* 0x0000002e002e7308 */ /* 0x000f300000002400 */
[----:B------:R-:W-:Y:S08]  /*16a40*/  MUFU.TANH R48, R48 ;  /* 0x0000003000307308 */ /* 0x000ff00000002400 */
[----:B------:R-:W4:Y:S08]  /*16a50*/  MUFU.TANH R49, R49 ;  /* 0x0000003100317308 */ /* 0x000f300000002400 */
[----:B------:R-:W4:Y:S08]  /*16a60*/  MUFU.TANH R51, R51 ;  /* 0x0000003300337308 */ /* 0x000f300000002400 */
[----:B------:R-:W-:Y:S08]  /*16a70*/  MUFU.TANH R59, R59 ;  /* 0x0000003b003b7308 */ /* 0x000ff00000002400 */
[----:B------:R-:W-:Y:S08]  /*16a80*/  MUFU.TANH R60, R60 ;  /* 0x0000003c003c7308 */ /* 0x000ff00000002400 */
[----:B------:R-:W-:Y:S01]  /*16a90*/  MUFU.TANH R61, R61 ;  /* 0x0000003d003d7308 */ /* 0x000fe20000002400 */
[----:B------:R-:W-:-:S02]  /*16aa0*/  WARPGROUP.DEPBAR.LE gsb0, 0x0 ;  /* 0x00008000000079c5 */ /* 0x000fc40000010000 */
[----:B------:R-:W-:-:S05]  /*16ab0*/  WARPGROUP.ARRIVE ;  /* 0x00000000000079c5 */ /* 0x000fca0000000000 */
[----:B------:R-:W-:Y:S01]  /*16ac0*/  MUFU.TANH R64, R64 ;  /* 0x0000004000407308 */ /* 0x000fe20000002400 */
[----:B------:R-:W-:Y:S01]  /*16ad0*/  HGMMA.64x128x16.F32.BF16 R88, R176, gdesc[UR4].tnspB, R88, gsb0 ;  /* 0x41e00004b0587df0 */ /* 0x000fe20008001858 */
[----:B------:R-:W-:Y:S02]  /*16ae0*/  R2UR UR7, R11 ;  /* 0x000000000b0772ca */ /* 0x000fe400000e0000 */
[----:B------:R-:W0:Y:S01]  /*16af0*/  @P2 LDC R11, c[0x0][0x44c] ;  /* 0x00011300ff0b2b82 */ /* 0x000e220000000800 */
[----:B------:R-:W-:-:S03]  /*16b00*/  R2UR UR6, R10 ;  /* 0x000000000a0672ca */ /* 0x000fc600000e0000 */
[----:B------:R-:W-:Y:S04]  /*16b10*/  MUFU.TANH R65, R65 ;  /* 0x0000004100417308 */ /* 0x000fe80000002400 */
[----:B------:R-:W1:Y:S04]  /*16b20*/  @P2 LDC R10, c[0x0][0x450] ;  /* 0x00011400ff0a2b82 */ /* 0x000e680000000800 */
[----:B------:R-:W-:Y:S08]  /*16b30*/  MUFU.TANH R68, R68 ;  /* 0x0000004400447308 */ /* 0x000ff00000002400 */
[----:B------:R-:W-:Y:S01]  /*16b40*/  MUFU.TANH R69, R69 ;  /* 0x0000004500457308 */ /* 0x000fe20000002400 */
[----:B0-----:R-:W-:-:S07]  /*16b50*/  @P2 IMAD.HI.U32 R11, R50, R11, RZ ;  /* 0x0000000b320b2227 */ /* 0x001fce00078e00ff */
[----:B------:R-:W-:Y:S01]  /*16b60*/  MUFU.TANH R72, R72 ;  /* 0x0000004800487308 */ /* 0x000fe20000002400 */
[----:B-1----:R-:W-:Y:S01]  /*16b70*/  @P2 SHF.R.U32.HI R50, RZ, R10, R11 ;  /* 0x0000000aff322219 */ /* 0x002fe2000001160b */
[----:B------:R-:W-:Y:S02]  /*16b80*/  VIADD R10, R8, 0x180 ;  /* 0x00000180080a7836 */ /* 0x000fe40000000000 */
[----:B------:R-:W-:-:S04]  /*16b90*/  IMAD.MOV.U32 R11, RZ, RZ, 0x40000040 ;  /* 0x40000040ff0b7424 */ /* 0x000fc800078e00ff */
[----:B------:R-:W-:Y:S01]  /*16ba0*/  MUFU.TANH R73, R73 ;  /* 0x0000004900497308 */ /* 0x000fe20000002400 */
[----:B------:R-:W0:Y:S07]  /*16bb0*/  SHFL.IDX PT, R55, R50, RZ, 0x1c1f ;  /* 0x001c1fff32377589 */ /* 0x000e2e00000e0000 */
[----:B------:R-:W-:Y:S08]  /*16bc0*/  MUFU.TANH R76, R76 ;  /* 0x0000004c004c7308 */ /* 0x000ff00000002400 */
[----:B------:R-:W-:Y:S08]  /*16bd0*/  MUFU.TANH R77, R77 ;  /* 0x0000004d004d7308 */ /* 0x000ff00000002400 */
[----:B------:R-:W-:Y:S01]  /*16be0*/  MUFU.TANH R80, R80 ;  /* 0x0000005000507308 */ /* 0x000fe20000002400 */
[----:B0-----:R-:W-:-:S05]  /*16bf0*/  IMAD.IADD R55, R52, 0x1, R55 ;  /* 0x0000000134377824 */ /* 0x001fca00078e0237 */
[C---:B------:R-:W-:Y:S02]  /*16c00*/  ISETP.GT.AND P3, PT, R55.reuse, RZ, PT ;  /* 0x000000ff3700720c */ /* 0x040fe40003f64270 */
[C---:B------:R-:W-:Y:S01]  /*16c10*/  ISETP.GT.AND P4, PT, R55.reuse, 0x1, PT ;  /* 0x000000013700780c */ /* 0x040fe20003f84270 */
[----:B------:R-:W-:Y:S01]  /*16c20*/  MUFU.TANH R2, R2 ;  /* 0x0000000200027308 */ /* 0x000fe20000002400 */
[----:B------:R-:W-:Y:S02]  /*16c30*/  FSEL R0, R0, -INF , P3 ;  /* 0xff80000000007808 */ /* 0x000fe40001800000 */
[----:B------:R-:W-:-:S04]  /*16c40*/  ISETP.GT.AND P3, PT, R55, 0x8, PT ;  /* 0x000000083700780c */ /* 0x000fc80003f64270 */
[----:B------:R-:W-:Y:S01]  /*16c50*/  FSEL R24, R24, -INF , P3 ;  /* 0xff80000018187808 */ /* 0x000fe20001800000 */
[----:B------:R-:W-:Y:S01]  /*16c60*/  MUFU.TANH R20, R20 ;  /* 0x0000001400147308 */ /* 0x000fe20000002400 */
[----:B------:R-:W-:-:S04]  /*16c70*/  ISETP.GT.AND P3, PT, R55, 0x10, PT ;  /* 0x000000103700780c */ /* 0x000fc80003f64270 */
[----:B--2---:R-:W-:Y:S02]  /*16c80*/  FSEL R27, R27, -INF , P3 ;  /* 0xff8000001b1b7808 */ /* 0x004fe40001800000 */
[C---:B------:R-:W-:Y:S01]  /*16c90*/  ISETP.GT.AND P3, PT, R55.reuse, 0x18, PT ;  /* 0x000000183700780c */ /* 0x040fe20003f64270 */
[----:B------:R-:W-:Y:S03]  /*16ca0*/  MUFU.TANH R21, R21 ;  /* 0x0000001500157308 */ /* 0x000fe60000002400 */
[----:B---3--:R-:W-:Y:S02]  /*16cb0*/  FSEL R32, R32, -INF , P3 ;  /* 0xff80000020207808 */ /* 0x008fe40001800000 */
[----:B------:R-:W-:-:S03]  /*16cc0*/  ISETP.GT.AND P3, PT, R55, 0x20, PT ;  /* 0x000000203700780c */ /* 0x000fc60003f64270 */
[----:B------:R-:W-:Y:S01]  /*16cd0*/  MUFU.TANH R25, R25 ;  /* 0x0000001900197308 */ /* 0x000fe20000002400 */
[----:B----4-:R-:W-:Y:S02]  /*16ce0*/  FSEL R36, R36, -INF , P3 ;  /* 0xff80000024247808 */ /* 0x010fe40001800000 */
[----:B------:R-:W-:-:S04]  /*16cf0*/  ISETP.GT.AND P3, PT, R55, 0x28, PT ;  /* 0x000000283700780c */ /* 0x000fc80003f64270 */
[----:B------:R-:W-:Y:S01]  /*16d00*/  FSEL R40, R40, -INF , P3 ;  /* 0xff80000028287808 */ /* 0x000fe20001800000 */
[----:B------:R-:W-:Y:S01]  /*16d10*/  MUFU.TANH R28, R28 ;  /* 0x0000001c001c7308 */ /* 0x000fe20000002400 */
[----:B------:R-:W-:-:S04]  /*16d20*/  ISETP.GT.AND P3, PT, R55, 0x30, PT ;  /* 0x000000303700780c */ /* 0x000fc80003f64270 */
[----:B------:R-:W-:Y:S02]  /*16d30*/  FSEL R46, R46, -INF , P3 ;  /* 0xff8000002e2e7808 */ /* 0x000fe40001800000 */
[----:B------:R-:W-:Y:S01]  /*16d40*/  ISETP.GT.AND P3, PT, R55, 0x38, PT ;  /* 0x000000383700780c */ /* 0x000fe20003f64270 */
[----:B------:R-:W-:Y:S03]  /*16d50*/  MUFU.TANH R29, R29 ;  /* 0x0000001d001d7308 */ /* 0x000fe60000002400 */
[----:B------:R-:W-:Y:S02]  /*16d60*/  FSEL R49, R49, -INF , P3 ;  /* 0xff80000031317808 */ /* 0x000fe40001800000 */
[----:B------:R-:W-:-:S03]  /*16d70*/  ISETP.GT.AND P3, PT, R55, 0x40, PT ;  /* 0x000000403700780c */ /* 0x000fc60003f64270 */
[----:B------:R-:W-:Y:S08]  /*16d80*/  MUFU.TANH R31, R31 ;  /* 0x0000001f001f7308 */ /* 0x000ff00000002400 */
[----:B------:R-:W-:Y:S08]  /*16d90*/  MUFU.TANH R33, R33 ;  /* 0x0000002100217308 */ /* 0x000ff00000002400 */
[----:B------:R-:W-:Y:S01]  /*16da0*/  MUFU.TANH R35, R35 ;  /* 0x0000002300237308 */ /* 0x000fe20000002400 */
[----:B------:R-:W-:-:S02]  /*16db0*/  WARPGROUP.DEPBAR.LE gsb0, 0x0 ;  /* 0x00008000000079c5 */ /* 0x000fc40000010000 */
[----:B------:R-:W-:-:S05]  /*16dc0*/  WARPGROUP.ARRIVE ;  /* 0x00000000000079c5 */ /* 0x000fca0000000000 */
[----:B------:R-:W-:Y:S01]  /*16dd0*/  MUFU.TANH R37, R37 ;  /* 0x0000002500257308 */ /* 0x000fe20000002400 */
[----:B------:R-:W-:Y:S01]  /*16de0*/  HGMMA.64x128x16.F32.BF16 R88, R172, gdesc[UR4].tnspB, R88, gsb0 ;  /* 0x41e00004ac587df0 */ /* 0x000fe20008001858 */
[----:B------:R-:W-:Y:S01]  /*16df0*/  R2UR UR6, R10 ;  /* 0x000000000a0672ca */ /* 0x000fe200000e0000 */
[----:B------:R-:W-:Y:S01]  /*16e00*/  FMUL.FTZ R10, R56, UR39 ;  /* 0x00000027380a7c20 */ /* 0x000fe20008410000 */
[----:B------:R-:W-:-:S04]  /*16e10*/  FSEL R56, R9, -INF , P4 ;  /* 0xff80000009387808 */ /* 0x000fc80002000000 */
[----:B------:R-:W-:Y:S01]  /*16e20*/  MUFU.TANH R39, R39 ;  /* 0x0000002700277308 */ /* 0x000fe20000002400 */
[----:B------:R-:W-:Y:S02]  /*16e30*/  FMNMX.FTZ R9, R0, R12, !PT ;  /* 0x0000000c00097209 */ /* 0x000fe40007810000 */
[C---:B------:R-:W-:Y:S02]  /*16e40*/  ISETP.GT.AND P4, PT, R55.reuse, 0x9, PT ;  /* 0x000000093700780c */ /* 0x040fe40003f84270 */
[----:B------:R-:W-:Y:S02]  /*16e50*/  FMNMX.FTZ R9, R56, R9, !PT ;  /* 0x0000000938097209 */ /* 0x000fe40007810000 */
[----:B------:R-:W-:Y:S01]  /*16e60*/  FSEL R26, R26, -INF , P4 ;  /* 0xff8000001a1a7808 */ /* 0x000fe20002000000 */
[----:B------:R-:W0:Y:S01]  /*16e70*/  MUFU.TANH R10, R10 ;  /* 0x0000000a000a7308 */ /* 0x000e220000002400 */
[----:B------:R-:W-:Y:S02]  /*16e80*/  FMNMX.FTZ R9, R24, R9, !PT ;  /* 0x0000000918097209 */ /* 0x000fe40007810000 */
[----:B------:R-:W-:-:S02]  /*16e90*/  ISETP.GT.AND P4, PT, R55, 0x11, PT ;  /* 0x000000113700780c */ /* 0x000fc40003f84270 */
[----:B------:R-:W-:Y:S02]  /*16ea0*/  FMNMX.FTZ R9, R26, R9, !PT ;  /* 0x000000091a097209 */ /* 0x000fe40007810000 */
[----:B------:R-:W-:Y:S01]  /*16eb0*/  FSEL R30, R30, -INF , P4 ;  /* 0xff8000001e1e7808 */ /* 0x000fe20002000000 */
[----:B------:R-:W-:Y:S01]  /*16ec0*/  MUFU.TANH R41, R41 ;  /* 0x0000002900297308 */ /* 0x000fe20000002400 */
[----:B------:R-:W-:Y:S02]  /*16ed0*/  FMNMX.FTZ R9, R27, R9, !PT ;  /* 0x000000091b097209 */ /* 0x000fe40007810000 */
[----:B------:R-:W-:Y:S02]  /*16ee0*/  ISETP.GT.AND P4, PT, R55, 0x19, PT ;  /* 0x000000193700780c */ /* 0x000fe40003f84270 */
[----:B------:R-:W-:Y:S02]  /*16ef0*/  FMNMX.FTZ R9, R30, R9, !PT ;  /* 0x000000091e097209 */ /* 0x000fe40007810000 */
[----:B------:R-:W-:Y:S01]  /*16f00*/  FSEL R34, R34, -INF , P4 ;  /* 0xff80000022227808 */ /* 0x000fe20002000000 */
[----:B------:R-:W-:Y:S01]  /*16f10*/  MUFU.TANH R43, R43 ;  /* 0x0000002b002b7308 */ /* 0x000fe20000002400 */
[----:B------:R-:W-:-:S02]  /*16f20*/  FMNMX.FTZ R9, R32, R9, !PT ;  /* 0x0000000920097209 */ /* 0x000fc40007810000 */
[C---:B------:R-:W-:Y:S02]  /*16f30*/  ISETP.GT.AND P4, PT, R55.reuse, 0x21, PT ;  /* 0x000000213700780c */ /* 0x040fe40003f84270 */
[----:B------:R-:W-:Y:S02]  /*16f40*/  FMNMX.FTZ R9, R34, R9, !PT ;  /* 0x0000000922097209 */ /* 0x000fe40007810000 */
[----:B------:R-:W-:Y:S01]  /*16f50*/  FSEL R38, R38, -INF , P4 ;  /* 0xff80000026267808 */ /* 0x000fe20002000000 */
[----:B------:R-:W-:Y:S01]  /*16f60*/  MUFU.TANH R44, R44 ;  /* 0x0000002c002c7308 */ /* 0x000fe20000002400 */
[----:B------:R-:W-:Y:S02]  /*16f70*/  FMNMX.FTZ R9, R36, R9, !PT ;  /* 0x0000000924097209 */ /* 0x000fe40007810000 */
[----:B------:R-:W-:Y:S02]  /*16f80*/  ISETP.GT.AND P4, PT, R55, 0x29, PT ;  /* 0x000000293700780c */ /* 0x000fe40003f84270 */
[----:B------:R-:W-:-:S02]  /*16f90*/  FMNMX.FTZ R9, R38, R9, !PT ;  /* 0x0000000926097209 */ /* 0x000fc40007810000 */
[----:B------:R-:W-:Y:S01]  /*16fa0*/  R2UR UR7, R11 ;  /* 0x000000000b0772ca */ /* 0x000fe200000e0000 */
[----:B------:R-:W-:Y:S01]  /*16fb0*/  FMUL.FTZ R11, R57, UR39 ;  /* 0x00000027390b7c20 */ /* 0x000fe20008410000 */
[----:B------:R-:W-:Y:S01]  /*16fc0*/  FSEL R42, R42, -INF , P4 ;  /* 0xff8000002a2a7808 */ /* 0x000fe20002000000 */
[----:B------:R-:W-:Y:S01]  /*16fd0*/  MUFU.TANH R45, R45 ;  /* 0x0000002d002d7308 */ /* 0x000fe20000002400 */
[----:B------:R-:W-:Y:S02]  /*16fe0*/  FMNMX.FTZ R9, R40, R9, !PT ;  /* 0x0000000928097209 */ /* 0x000fe40007810000 */
[----:B------:R-:W-:Y:S02]  /*16ff0*/  ISETP.GT.AND P4, PT, R55, 0x31, PT ;  /* 0x000000313700780c */ /* 0x000fe40003f84270 */
[----:B------:R-:W-:Y:S02]  /*17000*/  FMNMX.FTZ R9, R42, R9, !PT ;  /* 0x000000092a097209 */ /* 0x000fe40007810000 */
[----:B------:R-:W-:Y:S01]  /*17010*/  FSEL R48, R48, -INF , P4 ;  /* 0xff80000030307808 */ /* 0x000fe20002000000 */
[----:B------:R-:W1:Y:S01]  /*17020*/  MUFU.TANH R11, R11 ;  /* 0x0000000b000b7308 */ /* 0x000e620000002400 */
[----:B------:R-:W-:-:S02]  /*17030*/  FMNMX.FTZ R9, R46, R9, !PT ;  /* 0x000000092e097209 */ /* 0x000fc40007810000 */
[----:B------:R-:W-:Y:S02]  /*17040*/  ISETP.GT.AND P4, PT, R55, 0x39, PT ;  /* 0x000000393700780c */ /* 0x000fe40003f84270 */
[----:B------:R-:W-:Y:S02]  /*17050*/  FMNMX.FTZ R9, R48, R9, !PT ;  /* 0x0000000930097209 */ /* 0x000fe40007810000 */
[----:B------:R-:W-:Y:S01]  /*17060*/  FSEL R51, R51, -INF , P4 ;  /* 0xff80000033337808 */ /* 0x000fe20002000000 */
[----:B------:R-:W-:Y:S01]  /*17070*/  MUFU.TANH R47, R47 ;  /* 0x0000002f002f7308 */ /* 0x000fe20000002400 */
[----:B------:R-:W-:Y:S02]  /*17080*/  FMNMX.FTZ R9, R49, R9, !PT ;  /* 0x0000000931097209 */ /* 0x000fe40007810000 */
[----:B------:R-:W-:Y:S02]  /*17090*/  ISETP.GT.AND P4, PT, R55, 0x41, PT ;  /* 0x000000413700780c */ /* 0x000fe40003f84270 */
[----:B0-----:R-:W-:-:S02]  /*170a0*/  FSEL R57, R10, -INF , P3 ;  /* 0xff8000000a397808 */ /* 0x001fc40001800000 */
[----:B------:R-:W-:Y:S01]  /*170b0*/  FMNMX.FTZ R9, R51, R9, !PT ;  /* 0x0000000933097209 */ /* 0x000fe20007810000 */
[----:B------:R-:W-:Y:S01]  /*170c0*/  MUFU.TANH R53, R53 ;  /* 0x0000003500357308 */ /* 0x000fe20000002400 */
[----:B------:R-:W-:Y:S02]  /*170d0*/  ISETP.GT.AND P3, PT, R55, 0x48, PT ;  /* 0x000000483700780c */ /* 0x000fe40003f64270 */
[----:B-1----:R-:W-:Y:S02]  /*170e0*/  FSEL R58, R11, -INF , P4 ;  /* 0xff8000000b3a7808 */ /* 0x002fe40002000000 */
[----:B------:R-:W-:Y:S02]  /*170f0*/  FMNMX.FTZ R9, R57, R9, !PT ;  /* 0x0000000939097209 */ /* 0x000fe40007810000 */
[----:B------:R-:W-:Y:S01]  /*17100*/  ISETP.GT.AND P4, PT, R55, 0x49, PT ;  /* 0x000000493700780c */ /* 0x000fe20003f84270 */
[----:B------:R-:W-:Y:S01]  /*17110*/  MUFU.TANH R54, R54 ;  /* 0x0000003600367308 */ /* 0x000fe20000002400 */
[----:B------:R-:W-:-:S02]  /*17120*/  FSEL R59, R59, -INF , P3 ;  /* 0xff8000003b3b7808 */ /* 0x000fc40001800000 */
[----:B------:R-:W-:Y:S02]  /*17130*/  FMNMX.FTZ R9, R58, R9, !PT ;  /* 0x000000093a097209 */ /* 0x000fe40007810000 */
[----:B------:R-:W-:Y:S02]  /*17140*/  ISETP.GT.AND P3, PT, R55, 0x50, PT ;  /* 0x000000503700780c */ /* 0x000fe40003f64270 */
[----:B------:R-:W-:Y:S01]  /*17150*/  FSEL R60, R60, -INF , P4 ;  /* 0xff8000003c3c7808 */ /* 0x000fe20002000000 */
[----:B------:R-:W-:Y:S01]  /*17160*/  MUFU.TANH R62, R62 ;  /* 0x0000003e003e7308 */ /* 0x000fe20000002400 */
[----:B------:R-:W-:Y:S02]  /*17170*/  FMNMX.FTZ R9, R59, R9, !PT ;  /* 0x000000093b097209 */ /* 0x000fe40007810000 */
[----:B------:R-:W-:Y:S02]  /*17180*/  ISETP.GT.AND P4, PT, R55, 0x51, PT ;  /* 0x000000513700780c */ /* 0x000fe40003f84270 */
[----:B------:R-:W-:-:S02]  /*17190*/  FSEL R61, R61, -INF , P3 ;  /* 0xff8000003d3d7808 */ /* 0x000fc40001800000 */
[----:B------:R-:W-:Y:S01]  /*171a0*/  FMNMX.FTZ R9, R60, R9, !PT ;  /* 0x000000093c097209 */ /* 0x000fe20007810000 */
[----:B------:R-:W-:Y:S01]  /*171b0*/  MUFU.TANH R81, R81 ;  /* 0x0000005100517308 */ /* 0x000fe20000002400 */
[----:B------:R-:W-:Y:S02]  /*171c0*/  ISETP.GT.AND P3, PT, R55, 0x58, PT ;  /* 0x000000583700780c */ /* 0x000fe40003f64270 */
[----:B------:R-:W-:Y:S02]  /*171d0*/  FSEL R64, R64, -INF , P4 ;  /* 0xff80000040407808 */ /* 0x000fe40002000000 */
        /* <DEDUP_REMOVED lines=17> */
[----:B------:R0:W1:Y:S01]  /*172f0*/  MUFU.TANH R9, R84 ;  /* 0x0000005400097308 */ /* 0x0000620000002400 */
[----:B------:R-:W-:-:S02]  /*17300*/  FSEL R73, R73, -INF , P3 ;  /* 0xff80000049497808 */ /* 0x000fc40001800000 */
[----:B------:R-:W-:Y:S02]  /*17310*/  FMNMX.FTZ R11, R72, R10, !PT ;  /* 0x0000000a480b7209 */ /* 0x000fe40007810000 */
[----:B------:R-:W-:Y:S02]  /*17320*/  ISETP.GT.AND P3, PT, R55, 0x70, PT ;  /* 0x000000703700780c */ /* 0x000fe40003f64270 */
[----:B------:R-:W-:Y:S01]  /*17330*/  FSEL R76, R76, -INF , P4 ;  /* 0xff8000004c4c7808 */ /* 0x000fe20002000000 */
[----:B------:R2:W3:Y:S01]  /*17340*/  MUFU.TANH R10, R85 ;  /* 0x00000055000a7308 */ /* 0x0004e20000002400 */
[----:B------:R-:W-:Y:S01]  /*17350*/  FMNMX.FTZ R11, R73, R11, !PT ;  /* 0x0000000b490b7209 */ /* 0x000fe20007810000 */
[----:B0-----:R-:W-:Y:S01]  /*17360*/  FMUL.FTZ R84, R86, UR39 ;  /* 0x0000002756547c20 */ /* 0x001fe20008410000 */
[----:B------:R-:W-:Y:S02]  /*17370*/  ISETP.GT.AND P4, PT, R55, 0x71, PT ;  /* 0x000000713700780c */ /* 0x000fe40003f84270 */
[----:B------:R-:W-:-:S02]  /*17380*/  FSEL R77, R77, -INF , P3 ;  /* 0xff8000004d4d7808 */ /* 0x000fc40001800000 */
[----:B------:R-:W-:Y:S01]  /*17390*/  FMNMX.FTZ R11, R76, R11, !PT ;  /* 0x0000000b4c0b7209 */ /* 0x000fe20007810000 */
[----:B------:R-:W-:Y:S02]  /*173a0*/  WARPGROUP.DEPBAR.LE gsb0, 0x0 ;  /* 0x00008000000079c5 */ /* 0x000fe40000010000 */
[----:B------:R-:W-:Y:S01]  /*173b0*/  WARPGROUP.ARRIVE ;  /* 0x00000000000079c5 */ /* 0x000fe20000000000 */
[----:B------:R-:W-:Y:S01]  /*173c0*/  ISETP.GT.AND P3, PT, R55, 0x78, PT ;  /* 0x000000783700780c */ /* 0x000fe20003f64270 */
[----:B--2---:R0:W2:Y:S01]  /*173d0*/  SHFL.IDX PT, R85, R50, 0x1, 0x1c1f ;  /* 0x003c1f0032557f89 */ /* 0x0040a200000e0000 */
[----:B------:R-:W-:Y:S01]  /*173e0*/  FSEL R80, R80, -INF , P4 ;  /* 0xff80000050507808 */ /* 0x000fe20002000000 */
[----:B------:R-:W4:Y:S01]  /*173f0*/  MUFU.TANH R71, R71 ;  /* 0x0000004700477308 */ /* 0x000f220000002400 */
[----:B------:R-:W-:Y:S01]  /*17400*/  FMNMX.FTZ R11, R77, R11, !PT ;  /* 0x0000000b4d0b7209 */ /* 0x000fe20007810000 */
[----:B------:R-:W-:Y:S01]  /*17410*/  HGMMA.64x128x16.F32.BF16 R88, R168, gdesc[UR4].tnspB, R88, gsb0 ;  /* 0x41e00004a8587df0 */ /* 0x000fe20008001858 */
[----:B------:R-:W-:-:S02]  /*17420*/  ISETP.GT.AND P4, PT, R55, 0x79, PT ;  /* 0x000000793700780c */ /* 0x000fc40003f84270 */
[----:B-1----:R-:W-:Y:S01]  /*17430*/  FSEL R55, R9, -INF , P3 ;  /* 0xff80000009377808 */ /* 0x002fe20001800000 */
[----:B0-----:R-:W-:Y:S01]  /*17440*/  FMUL.FTZ R50, R87, UR39 ;  /* 0x0000002757327c20 */ /* 0x001fe20008410000 */
[----:B------:R-:W-:Y:S01]  /*17450*/  FMNMX.FTZ R11, R80, R11, !PT ;  /* 0x0000000b500b7209 */ /* 0x000fe20007810000 */
[----:B------:R-:W0:Y:S01]  /*17460*/  MUFU.TANH R74, R74 ;  /* 0x0000004a004a7308 */ /* 0x000e220000002400 */
[----:B---3--:R-:W-:Y:S01]  /*17470*/  FSEL R63, R10, -INF , P4 ;  /* 0xff8000000a3f7808 */ /* 0x008fe20002000000 */
[----:B------:R-:W-:Y:S01]  /*17480*/  VIADD R10, R8, 0x200 ;  /* 0x00000200080a7836 */ /* 0x000fe20000000000 */
[----:B------:R-:W-:-:S04]  /*17490*/  FMNMX.FTZ R11, R55, R11, !PT ;  /* 0x0000000b370b7209 */ /* 0x000fc80007810000 */
[----:B------:R-:W-:Y:S01]  /*174a0*/  FMNMX.FTZ R213, R63, R11, !PT ;  /* 0x0000000b3fd57209 */ /* 0x000fe20007810000 */
[----:B------:R-:W-:Y:S01]  /*174b0*/  IMAD.MOV.U32 R11, RZ, RZ, 0x40000040 ;  /* 0x40000040ff0b7424 */ /* 0x000fe200078e00ff */
[----:B------:R-:W-:Y:S01]  /*174c0*/  R2UR UR6, R10 ;  /* 0x000000000a0672ca */ /* 0x000fe200000e0000 */
[----:B------:R-:W-:Y:S01]  /*174d0*/  VIADD R10, R8, 0x280 ;  /* 0x00000280080a7836 */ /* 0x000fe20000000000 */
[----:B------:R-:W1:Y:S01]  /*174e0*/  MUFU.TANH R75, R75 ;  /* 0x0000004b004b7308 */ /* 0x000e620000002400 */
[----:B------:R-:W3:Y:S01]  /*174f0*/  SHFL.BFLY PT, R9, R213, 0x2, 0x1f ;  /* 0x0c401f00d5097f89 */ /* 0x000ee200000e0000 */
[----:B------:R-:W-:Y:S01]  /*17500*/  R2UR UR7, R11 ;  /* 0x000000000b0772ca */ /* 0x000fe200000e0000 */
[----:B--2---:R-:W-:Y:S01]  /*17510*/  IMAD.IADD R52, R52, 0x1, R85 ;  /* 0x0000000134347824 */ /* 0x004fe200078e0255 */
[----:B------:R-:W-:Y:S01]  /*17520*/  R2UR UR10, R10 ;  /* 0x000000000a0a72ca */ /* 0x000fe200000e0000 */
[----:B------:R-:W-:-:S03]  /*17530*/  IMAD.MOV.U32 R11, RZ, RZ, 0x40000040 ;  /* 0x40000040ff0b7424 */ /* 0x000fc600078e00ff */
[C---:B------:R-:W-:Y:S01]  /*17540*/  ISETP.GT.AND P4, PT, R52.reuse, RZ, PT ;  /* 0x000000ff3400720c */ /* 0x040fe20003f84270 */
[----:B------:R-:W2:Y:S01]  /*17550*/  MUFU.TANH R78, R78 ;  /* 0x0000004e004e7308 */ /* 0x000ea20000002400 */
[----:B------:R-:W-:Y:S02]  /*17560*/  ISETP.GT.AND P5, PT, R52, 0x1, PT ;  /* 0x000000013400780c */ /* 0x000fe40003fa4270 */
[----:B------:R-:W-:Y:S02]  /*17570*/  FSEL R2, R2, -INF , P4 ;  /* 0xff80000002027808 */ /* 0x000fe40002000000 */
[----:B------:R-:W-:Y:S02]  /*17580*/  R2UR UR11, R11 ;  /* 0x000000000b0b72ca */ /* 0x000fe400000e0000 */
[----:B------:R-:W-:Y:S01]  /*17590*/  ISETP.GT.AND P4, PT, R52, 0x8, PT ;  /* 0x000000083400780c */ /* 0x000fe20003f84270 */
[----:B------:R-:W2:Y:S01]  /*175a0*/  MUFU.TANH R79, R79 ;  /* 0x0000004f004f7308 */ /* 0x000ea20000002400 */
[----:B------:R-:W-:-:S02]  /*175b0*/  FSEL R20, R20, -INF , P5 ;  /* 0xff80000014147808 */ /* 0x000fc40002800000 */
[----:B------:R-:W-:Y:S02]  /*175c0*/  FMNMX.FTZ R11, R2, R7, !PT ;  /* 0x00000007020b7209 */ /* 0x000fe40007810000 */
[----:B------:R-:W-:Y:S02]  /*175d0*/  ISETP.GT.AND P5, PT, R52, 0x9, PT ;  /* 0x000000093400780c */ /* 0x000fe40003fa4270 */
[----:B------:R-:W-:Y:S01]  /*175e0*/  FMNMX.FTZ R11, R20, R11, !PT ;  /* 0x0000000b140b7209 */ /* 0x000fe20007810000 */
[----:B------:R-:W2:Y:S01]  /*175f0*/  MUFU.TANH R82, R82 ;  /* 0x0000005200527308 */ /* 0x000ea20000002400 */
[----:B---3--:R-:W-:Y:S02]  /*17600*/  FMNMX.FTZ R213, R213, R9, !PT ;  /* 0x00000009d5d57209 */ /* 0x008fe40007810000 */
[----:B------:R-:W-:Y:S02]  /*17610*/  FSEL R25, R25, -INF , P5 ;  /* 0xff80000019197808 */ /* 0x000fe40002800000 */
[----:B------:R-:W-:Y:S01]  /*17620*/  ISETP.GT.AND P5, PT, R52, 0x11, PT ;  /* 0x000000113400780c */ /* 0x000fe20003fa4270 */
[----:B------:R-:W3:Y:S02]  /*17630*/  SHFL.BFLY PT, R9, R213, 0x1, 0x1f ;  /* 0x0c201f00d5097f89 */ /* 0x000ee400000e0000 */
[----:B------:R-:W2:Y:S01]  /*17640*/  MUFU.TANH R83, R83 ;  /* 0x0000005300537308 */ /* 0x000ea20000002400 */
[----:B------:R-:W-:-:S02]  /*17650*/  FSEL R29, R29, -INF , P5 ;  /* 0xff8000001d1d7808 */ /* 0x000fc40002800000 */
[----:B------:R-:W-:-:S04]  /*17660*/  ISETP.GT.AND P5, PT, R52, 0x19, PT ;  /* 0x000000193400780c */ /* 0x000fc80003fa4270 */
[----:B------:R-:W-:Y:S01]  /*17670*/  FSEL R33, R33, -INF , P5 ;  /* 0xff80000021217808 */ /* 0x000fe20002800000 */
[----:B------:R-:W2:Y:S01]  /*17680*/  MUFU.TANH R84, R84 ;  /* 0x0000005400547308 */ /* 0x000ea20000002400 */
[----:B------:R-:W-:-:S04]  /*17690*/  ISETP.GT.AND P5, PT, R52, 0x21, PT ;  /* 0x000000213400780c */ /* 0x000fc80003fa4270 */
[----:B------:R-:W-:Y:S02]  /*176a0*/  FSEL R37, R37, -INF , P5 ;  /* 0xff80000025257808 */ /* 0x000fe40002800000 */
[C---:B------:R-:W-:Y:S01]  /*176b0*/  ISETP.GT.AND P5, PT, R52.reuse, 0x29, PT ;  /* 0x000000293400780c */ /* 0x040fe20003fa4270 */
[----:B------:R-:W2:Y:S03]  /*176c0*/  MUFU.TANH R50, R50 ;  /* 0x0000003200327308 */ /* 0x000ea60000002400 */
[----:B------:R-:W-:Y:S02]  /*176d0*/  FSEL R41, R41, -INF , P5 ;  /* 0xff80000029297808 */ /* 0x000fe40002800000 */
[----:B------:R-:W-:Y:S02]  /*176e0*/  ISETP.GT.AND P5, PT, R52, 0x31, PT ;  /* 0x000000313400780c */ /* 0x000fe40003fa4270 */
[----:B---3--:R-:W-:Y:S01]  /*176f0*/  FMNMX.FTZ R213, R213, R9, !PT ;  /* 0x00000009d5d57209 */ /* 0x008fe20007810000 */
[----:B------:R-:W-:Y:S01]  /*17700*/  IMAD.U32 R9, RZ, RZ, UR43 ;  /* 0x0000002bff097e24 */ /* 0x000fe2000f8e00ff */
[----:B------:R-:W-:-:S02]  /*17710*/  FSEL R44, R44, -INF , P5 ;  /* 0xff8000002c2c7808 */ /* 0x000fc40002800000 */
[C---:B------:R-:W-:Y:S01]  /*17720*/  FSETP.NEU.FTZ.AND P3, PT, R213.reuse, -INF , PT ;  /* 0xff800000d500780b */ /* 0x040fe20003f7d000 */
[----:B------:R-:W-:Y:S01]  /*17730*/  FMUL.FTZ R86, R213, R9 ;  /* 0x00000009d5567220 */ /* 0x000fe20000410000 */
[----:B------:R-:W-:-:S04]  /*17740*/  ISETP.GT.AND P5, PT, R52, 0x39, PT ;  /* 0x000000393400780c */ /* 0x000fc80003fa4270 */
[----:B------:R-:W-:Y:S02]  /*17750*/  FSEL R86, R86, RZ, P3 ;  /* 0x000000ff56567208 */ /* 0x000fe40001800000 */
[----:B------:R-:W-:Y:S02]  /*17760*/  FSEL R47, R47, -INF , P5 ;  /* 0xff8000002f2f7808 */ /* 0x000fe40002800000 */
[----:B------:R-:W-:Y:S01]  /*17770*/  ISETP.GT.AND P5, PT, R52, 0x41, PT ;  /* 0x000000413400780c */ /* 0x000fe20003fa4270 */
[-CC-:B------:R-:W-:Y:S01]  /*17780*/  FFMA.FTZ R180, R0, R9.reuse, -R86.reuse ;  /* 0x0000000900b47223 */ /* 0x180fe20000010856 */
[----:B------:R-:W-:Y:S01]  /*17790*/  FSEL R0, R21, -INF , P4 ;  /* 0xff80000015007808 */ /* 0x000fe20002000000 */
[-CC-:B------:R-:W-:Y:S01]  /*177a0*/  FFMA.FTZ R182, R24, R9.reuse, -R86.reuse ;  /* 0x0000000918b67223 */ /* 0x180fe20000010856 */
[----:B------:R-:W-:Y:S01]  /*177b0*/  ISETP.GT.AND P4, PT, R52, 0x10, PT ;  /* 0x000000103400780c */ /* 0x000fe20003f84270 */
[--C-:B------:R-:W-:Y:S01]  /*177c0*/  FFMA.FTZ R10, R26, R9, -R86.reuse ;  /* 0x000000091a0a7223 */ /* 0x100fe20000010856 */
[----:B------:R-:W-:Y:S01]  /*177d0*/  FMNMX.FTZ R24, R0, R11, !PT ;  /* 0x0000000b00187209 */ /* 0x000fe20007810000 */
[-CC-:B------:R-:W-:Y:S01]  /*177e0*/  FFMA.FTZ R176, R27, R9.reuse, -R86.reuse ;  /* 0x000000091bb07223 */ /* 0x180fe20000010856 */
[----:B------:R-:W-:Y:S01]  /*177f0*/  FSEL R28, R28, -INF , P4 ;  /* 0xff8000001c1c7808 */ /* 0x000fe20002000000 */
[----:B------:R-:W-:Y:S01]  /*17800*/  IMAD.MOV.U32 R27, RZ, RZ, 0x40000040 ;  /* 0x40000040ff1b7424 */ /* 0x000fe200078e00ff */
[----:B------:R-:W-:Y:S01]  /*17810*/  FMNMX.FTZ R11, R25, R24, !PT ;  /* 0x00000018190b7209 */ /* 0x000fe20007810000 */
[--C-:B------:R-:W-:Y:S01]  /*17820*/  FFMA.FTZ R56, R56, R9, -R86.reuse ;  /* 0x0000000938387223 */ /* 0x100fe20000010856 */
[----:B------:R-:W-:Y:S01]  /*17830*/  ISETP.GT.AND P4, PT, R52, 0x18, PT ;  /* 0x000000183400780c */ /* 0x000fe20003f84270 */
[----:B------:R-:W-:Y:S01]  /*17840*/  MUFU.EX2 R180, R180 ;  /* 0x000000b400b47308 */ /* 0x000fe20000000800 */
[----:B------:R-:W-:Y:S01]  /*17850*/  FMNMX.FTZ R24, R28, R11, !PT ;  /* 0x0000000b1c187209 */ /* 0x000fe20007810000 */
[-CC-:B------:R-:W-:Y:S01]  /*17860*/  FFMA.FTZ R30, R30, R9.reuse, -R86.reuse ;  /* 0x000000091e1e7223 */ /* 0x180fe20000010856 */
[----:B------:R-:W-:Y:S01]  /*17870*/  FSEL R31, R31, -INF , P4 ;  /* 0xff8000001f1f7808 */ /* 0x000fe20002000000 */
[-CC-:B------:R-:W-:Y:S01]  /*17880*/  FFMA.FTZ R178, R32, R9.reuse, -R86.reuse ;  /* 0x0000000920b27223 */ /* 0x180fe20000010856 */
[----:B------:R-:W-:Y:S01]  /*17890*/  FMNMX.FTZ R24, R29, R24, !PT ;  /* 0x000000181d187209 */ /* 0x000fe20007810000 */
[-CC-:B------:R-:W-:Y:S01]  /*178a0*/  FFMA.FTZ R34, R34, R9.reuse, -R86.reuse ;  /* 0x0000000922227223 */ /* 0x180fe20000010856 */
        /* <DEDUP_REMOVED lines=21> */
[----:B------:R-:W-:Y:S01]  /*17a00*/  FFMA.FTZ R55, R55, R9, -R86 ;  /* 0x0000000937377223 */ /* 0x000fe20000010856 */
[----:B------:R-:W-:-:S02]  /*17a10*/  FMNMX.FTZ R26, R41, R26, !PT ;  /* 0x0000001a291a7209 */ /* 0x000fc40007810000 */
[----:B------:R-:W-:Y:S01]  /*17a20*/  ISETP.GT.AND P4, PT, R52, 0x38, PT ;  /* 0x000000383400780c */ /* 0x000fe20003f84270 */
[----:B------:R-:W-:Y:S01]  /*17a30*/  MUFU.EX2 R176, R176 ;  /* 0x000000b000b07308 */ /* 0x000fe20000000800 */
[----:B------:R-:W-:Y:S02]  /*17a40*/  FMNMX.FTZ R21, R43, R26, !PT ;  /* 0x0000001a2b157209 */ /* 0x000fe40007810000 */
[----:B------:R-:W-:Y:S02]  /*17a50*/  FSEL R45, R45, -INF , P4 ;  /* 0xff8000002d2d7808 */ /* 0x000fe40002000000 */
[----:B------:R-:W-:Y:S02]  /*17a60*/  FMNMX.FTZ R26, R44, R21, !PT ;  /* 0x000000152c1a7209 */ /* 0x000fe40007810000 */
[----:B------:R-:W-:Y:S01]  /*17a70*/  ISETP.GT.AND P4, PT, R52, 0x40, PT ;  /* 0x000000403400780c */ /* 0x000fe20003f84270 */
[----:B------:R3:W-:Y:S01]  /*17a80*/  MUFU.EX2 R11, R30 ;  /* 0x0000001e000b7308 */ /* 0x0007e20000000800 */
[----:B------:R-:W-:Y:S01]  /*17a90*/  FMNMX.FTZ R26, R45, R26, !PT ;  /* 0x0000001a2d1a7209 */ /* 0x000fe20007810000 */
[----:B------:R-:W-:-:S02]  /*17aa0*/  WARPGROUP.DEPBAR.LE gsb0, 0x0 ;  /* 0x00008000000079c5 */ /* 0x000fc40000010000 */
[----:B------:R-:W-:Y:S01]  /*17ab0*/  WARPGROUP.ARRIVE ;  /* 0x00000000000079c5 */ /* 0x000fe20000000000 */
[----:B------:R-:W-:Y:S01]  /*17ac0*/  FSEL R53, R53, -INF , P4 ;  /* 0xff80000035357808 */ /* 0x000fe20002000000 */
[-CC-:B------:R-:W-:Y:S01]  /*17ad0*/  FFMA.FTZ R170, R49, R9.reuse, -R86.reuse ;  /* 0x0000000931aa7223 */ /* 0x180fe20000010856 */
[----:B------:R-:W-:Y:S01]  /*17ae0*/  FMNMX.FTZ R26, R47, R26, !PT ;  /* 0x0000001a2f1a7209 */ /* 0x000fe20007810000 */
[-CC-:B------:R-:W-:Y:S01]  /*17af0*/  FFMA.FTZ R49, R60, R9.reuse, -R86.reuse ;  /* 0x000000093c317223 */ /* 0x180fe20000010856 */
[----:B------:R-:W-:Y:S01]  /*17b00*/  ISETP.GT.AND P4, PT, R52, 0x48, PT ;  /* 0x000000483400780c */ /* 0x000fe20003f84270 */
[----:B------:R-:W-:Y:S01]  /*17b10*/  HGMMA.64x128x16.F32.BF16 R88, R164, gdesc[UR4].tnspB, R88, gsb0 ;  /* 0x41e00004a4587df0 */ /* 0x000fe20008001858 */
[----:B------:R-:W-:Y:S01]  /*17b20*/  FSEL R54, R54, -INF , P5 ;  /* 0xff80000036367808 */ /* 0x000fe20002800000 */
[----:B------:R-:W-:Y:S01]  /*17b30*/  MUFU.EX2 R178, R178 ;  /* 0x000000b200b27308 */ /* 0x000fe20000000800 */
[----:B------:R-:W-:Y:S01]  /*17b40*/  FMNMX.FTZ R21, R53, R26, !PT ;  /* 0x0000001a35157209 */ /* 0x000fe20007810000 */
[-CC-:B---3--:R-:W-:Y:S01]  /*17b50*/  FFMA.FTZ R30, R38, R9.reuse, -R86.reuse ;  /* 0x00000009261e7223 */ /* 0x188fe20000010856 */
[----:B------:R-:W-:Y:S01]  /*17b60*/  ISETP.GT.AND P5, PT, R52, 0x49, PT ;  /* 0x000000493400780c */ /* 0x000fe20003fa4270 */
[-CC-:B------:R-:W-:Y:S01]  /*17b70*/  FFMA.FTZ R168, R46, R9.reuse, -R86.reuse ;  /* 0x000000092ea87223 */ /* 0x180fe20000010856 */
[----:B------:R-:W-:Y:S01]  /*17b80*/  FSEL R62, R62, -INF , P4 ;  /* 0xff8000003e3e7808 */ /* 0x000fe20002000000 */
[--C-:B------:R-:W-:Y:S01]  /*17b90*/  FFMA.FTZ R38, R58, R9, -R86.reuse ;  /* 0x000000093a267223 */ /* 0x100fe20000010856 */
[----:B------:R-:W-:Y:S01]  /*17ba0*/  FMNMX.FTZ R21, R54, R21, !PT ;  /* 0x0000001536157209 */ /* 0x000fe20007810000 */
[----:B------:R3:W-:Y:S01]  /*17bb0*/  MUFU.EX2 R24, R34 ;  /* 0x0000002200187308 */ /* 0x0007e20000000800 */
[----:B------:R-:W-:Y:S01]  /*17bc0*/  ISETP.GT.AND P4, PT, R52, 0x50, PT ;  /* 0x000000503400780c */ /* 0x000fe20003f84270 */
[-CC-:B------:R-:W-:Y:S01]  /*17bd0*/  FFMA.FTZ R46, R72, R9.reuse, -R86.reuse ;  /* 0x00000009482e7223 */ /* 0x180fe20000010856 */
[----:B------:R-:W-:Y:S01]  /*17be0*/  FSEL R81, R81, -INF , P5 ;  /* 0xff80000051517808 */ /* 0x000fe20002800000 */
[----:B------:R-:W-:Y:S01]  /*17bf0*/  FFMA.FTZ R58, R63, R9, -R86 ;  /* 0x000000093f3a7223 */ /* 0x000fe20000010856 */
[----:B------:R-:W-:-:S02]  /*17c00*/  FMNMX.FTZ R26, R62, R21, !PT ;  /* 0x000000153e1a7209 */ /* 0x000fc40007810000 */
[----:B------:R-:W-:Y:S01]  /*17c10*/  ISETP.GT.AND P5, PT, R52, 0x51, PT ;  /* 0x000000513400780c */ /* 0x000fe20003fa4270 */
[----:B------:R-:W-:Y:S01]  /*17c20*/  MUFU.EX2 R172, R172 ;  /* 0x000000ac00ac7308 */ /* 0x000fe20000000800 */
[----:B------:R-:W-:Y:S01]  /*17c30*/  FSEL R66, R66, -INF , P4 ;  /* 0xff80000042427808 */ /* 0x000fe20002000000 */
[-CC-:B---3--:R-:W-:Y:S01]  /*17c40*/  FFMA.FTZ R34, R48, R9.reuse, -R86.reuse ;  /* 0x0000000930227223 */ /* 0x188fe20000010856 */
[----:B------:R-:W-:Y:S01]  /*17c50*/  FMNMX.FTZ R21, R81, R26, !PT ;  /* 0x0000001a51157209 */ /* 0x000fe20007810000 */
[----:B------:R-:W-:Y:S01]  /*17c60*/  FFMA.FTZ R48, R64, R9, -R86 ;  /* 0x0000000940307223 */ /* 0x000fe20000010856 */
        /* <DEDUP_REMOVED lines=9> */
[----:B----4-:R-:W-:Y:S02]  /*17d00*/  FSEL R71, R71, -INF , P5 ;  /* 0xff80000047477808 */ /* 0x010fe40002800000 */
[----:B------:R-:W-:-:S02]  /*17d10*/  FMNMX.FTZ R26, R70, R21, !PT ;  /* 0x00000015461a7209 */ /* 0x000fc40007810000 */
[----:B------:R-:W-:Y:S01]  /*17d20*/  ISETP.GT.AND P5, PT, R52, 0x61, PT ;  /* 0x000000613400780c */ /* 0x000fe20003fa4270 */
[----:B------:R-:W-:Y:S01]  /*17d30*/  MUFU.EX2 R32, R32 ;  /* 0x0000002000207308 */ /* 0x000fe20000000800 */
[----:B0-----:R-:W-:Y:S02]  /*17d40*/  FSEL R74, R74, -INF , P4 ;  /* 0xff8000004a4a7808 */ /* 0x001fe40002000000 */
[----:B------:R-:W-:Y:S02]  /*17d50*/  FMNMX.FTZ R21, R71, R26, !PT ;  /* 0x0000001a47157209 */ /* 0x000fe40007810000 */
[----:B------:R-:W-:Y:S02]  /*17d60*/  ISETP.GT.AND P4, PT, R52, 0x68, PT ;  /* 0x000000683400780c */ /* 0x000fe40003f84270 */
[----:B-1----:R-:W-:Y:S01]  /*17d70*/  FSEL R75, R75, -INF , P5 ;  /* 0xff8000004b4b7808 */ /* 0x002fe20002800000 */
[----:B------:R-:W-:Y:S01]  /*17d80*/  MUFU.EX2 R168, R168 ;  /* 0x000000a800a87308 */ /* 0x000fe20000000800 */
[----:B------:R-:W-:-:S02]  /*17d90*/  FMNMX.FTZ R26, R74, R21, !PT ;  /* 0x000000154a1a7209 */ /* 0x000fc40007810000 */
[----:B------:R-:W-:Y:S02]  /*17da0*/  ISETP.GT.AND P5, PT, R52, 0x69, PT ;  /* 0x000000693400780c */ /* 0x000fe40003fa4270 */
[----:B--2---:R-:W-:Y:S02]  /*17db0*/  FSEL R78, R78, -INF , P4 ;  /* 0xff8000004e4e7808 */ /* 0x004fe40002000000 */
        /* <DEDUP_REMOVED lines=13> */
[----:B------:R-:W-:Y:S01]  /*17e90*/  ISETP.GT.AND P5, PT, R52, 0x79, PT ;  /* 0x000000793400780c */ /* 0x000fe20003fa4270 */
[-CC-:B------:R-:W-:Y:S01]  /*17ea0*/  FFMA.FTZ R52, R77, R9.reuse, -R86.reuse ;  /* 0x000000094d347223 */ /* 0x180fe20000010856 */
[----:B------:R-:W-:Y:S02]  /*17eb0*/  FSEL R84, R84, -INF , P4 ;  /* 0xff80000054547808 */ /* 0x000fe40002000000 */
[----:B------:R-:W-:Y:S01]  /*17ec0*/  FMNMX.FTZ R21, R83, R26, !PT ;  /* 0x0000001a53157209 */ /* 0x000fe20007810000 */
[----:B------:R-:W-:Y:S01]  /*17ed0*/  MUFU.EX2 R38, R38 ;  /* 0x0000002600267308 */ /* 0x000fe20000000800 */
[----:B------:R-:W-:Y:S01]  /*17ee0*/  FSEL R85, R50, -INF , P5 ;  /* 0xff80000032557808 */ /* 0x000fe20002800000 */
[----:B------:R-:W-:Y:S01]  /*17ef0*/  FFMA.FTZ R50, R73, R9, -R86 ;  /* 0x0000000949327223 */ /* 0x000fe20000010856 */
[----:B------:R-:W-:Y:S02]  /*17f00*/  FMNMX.FTZ R26, R84, R21, !PT ;  /* 0x00000015541a7209 */ /* 0x000fe40007810000 */
[----:B------:R-:W-:-:S02]  /*17f10*/  R2UR UR7, R27 ;  /* 0x000000001b0772ca */ /* 0x000fc400000e0000 */
[----:B------:R-:W-:Y:S01]  /*17f20*/  FMNMX.FTZ R21, R85, R26, !PT ;  /* 0x0000001a55157209 */ /* 0x000fe20007810000 */
[----:B------:R-:W-:Y:S01]  /*17f30*/  MUFU.EX2 R49, R49 ;  /* 0x0000003100317308 */ /* 0x000fe20000000800 */
[----:B------:R-:W-:Y:S02]  /*17f40*/  FSEL R27, R213, RZ, P3 ;  /* 0x000000ffd51b7208 */ /* 0x000fe40001800000 */
[C---:B------:R-:W-:Y:S01]  /*17f50*/  ISETP.GT.AND P3, PT, R13.reuse, R6, PT ;  /* 0x000000060d00720c */ /* 0x040fe20003f64270 */
[----:B------:R-:W0:Y:S01]  /*17f60*/  SHFL.BFLY PT, R26, R21, 0x2, 0x1f ;  /* 0x0c401f00151a7f89 */ /* 0x000e2200000e0000 */
[----:B------:R-:W-:-:S03]  /*17f70*/  VIADD R13, R13, 0xffffffff ;  /* 0xffffffff0d0d7836 */ /* 0x000fc60000000000 */
[----:B------:R-:W-:Y:S08]  /*17f80*/  MUFU.EX2 R48, R48 ;  /* 0x0000003000307308 */ /* 0x000ff00000000800 */
[----:B------:R-:W-:Y:S08]  /*17f90*/  MUFU.EX2 R42, R42 ;  /* 0x0000002a002a7308 */ /* 0x000ff00000000800 */
[----:B------:R-:W-:Y:S01]  /*17fa0*/  MUFU.EX2 R40, R40 ;  /* 0x0000002800287308 */ /* 0x000fe20000000800 */
[----:B0-----:R-:W-:-:S07]  /*17fb0*/  FMNMX.FTZ R26, R21, R26, !PT ;  /* 0x0000001a151a7209 */ /* 0x001fce0007810000 */
[----:B------:R-:W-:Y:S01]  /*17fc0*/  MUFU.EX2 R46, R46 ;  /* 0x0000002e002e7308 */ /* 0x000fe20000000800 */
[----:B------:R-:W0:Y:S07]  /*17fd0*/  SHFL.BFLY PT, R21, R26, 0x1, 0x1f ;  /* 0x0c201f001a157f89 */ /* 0x000e2e00000e0000 */
[----:B------:R-:W-:Y:S08]  /*17fe0*/  MUFU.EX2 R50, R50 ;  /* 0x0000003200327308 */ /* 0x000ff00000000800 */
[----:B------:R-:W-:Y:S01]  /*17ff0*/  MUFU.EX2 R51, R51 ;  /* 0x0000003300337308 */ /* 0x000fe20000000800 */
[----:B------:R-:W-:-:S02]  /*18000*/  WARPGROUP.DEPBAR.LE gsb0, 0x0 ;  /* 0x00008000000079c5 */ /* 0x000fc40000010000 */
[----:B------:R-:W-:Y:S01]  /*18010*/  WARPGROUP.ARRIVE ;  /* 0x00000000000079c5 */ /* 0x000fe20000000000 */
[-CC-:B------:R-:W-:Y:S01]  /*18020*/  FFMA.FTZ R166, R59, R9.reuse, -R86.reuse ;  /* 0x000000093ba67223 */ /* 0x180fe20000010856 */
[--C-:B------:R-:W-:Y:S01]  /*18030*/  FFMA.FTZ R164, R57, R9, -R86.reuse ;  /* 0x0000000939a47223 */ /* 0x100fe20000010856 */
[----:B0-----:R-:W-:Y:S01]  /*18040*/  FMNMX.FTZ R21, R26, R21, !PT ;  /* 0x000000151a157209 */ /* 0x001fe20007810000 */
[----:B------:R-:W-:Y:S02]  /*18050*/  VIADD R26, R8, 0x300 ;  /* 0x00000300081a7836 */ /* 0x000fe40000000000 */
[-C--:B------:R-:W-:Y:S01]  /*18060*/  FFMA.FTZ R57, R80, R9.reuse, -R86 ;  /* 0x0000000950397223 */ /* 0x080fe20000010856 */
[----:B------:R-:W-:Y:S01]  /*18070*/  HGMMA.64x128x16.F32.BF16 R88, R160, gdesc[UR8].tnspB, R88, gsb0 ;  /* 0x41e00008a0587df0 */ /* 0x000fe20008001858 */
[C---:B------:R-:W-:Y:S01]  /*18080*/  FSETP.NEU.FTZ.AND P4, PT, R21.reuse, -INF , PT ;  /* 0xff8000001500780b */ /* 0x040fe20003f9d000 */
[C---:B------:R-:W-:Y:S01]  /*18090*/  FMUL.FTZ R60, R21.reuse, R9 ;  /* 0x00000009153c7220 */ /* 0x040fe20000410000 */
[----:B------:R-:W-:Y:S01]  /*180a0*/  R2UR UR6, R26 ;  /* 0x000000001a0672ca */ /* 0x000fe200000e0000 */
[----:B------:R-:W-:Y:S01]  /*180b0*/  MUFU.EX2 R164, R164 ;  /* 0x000000a400a47308 */ /* 0x000fe20000000800 */
[----:B------:R-:W-:-:S02]  /*180c0*/  FSEL R26, R21, RZ, P4 ;  /* 0x000000ff151a7208 */ /* 0x000fc40002000000 */
[----:B------:R-:W-:-:S05]  /*180d0*/  FSEL R60, R60, RZ, P4 ;  /* 0x000000ff3c3c7208 */ /* 0x000fca0002000000 */
[-C--:B------:R-:W-:Y:S01]  /*180e0*/  FFMA.FTZ R183, R0, R9.reuse, -R60 ;  /* 0x0000000900b77223 */ /* 0x080fe2000001083c */
[----:B------:R-:W-:Y:S01]  /*180f0*/  FADD.FTZ R0, -R27, R12 ;  /* 0x0000000c1b007221 */ /* 0x000fe20000010100 */
[-CC-:B------:R-:W-:Y:S01]  /*18100*/  FFMA.FTZ R181, R2, R9.reuse, -R60.reuse ;  /* 0x0000000902b57223 */ /* 0x180fe2000001083c */
[----:B------:R-:W-:Y:S02]  /*18110*/  IMAD.MOV.U32 R27, RZ, RZ, 0x40000040 ;  /* 0x40000040ff1b7424 */ /* 0x000fe400078e00ff */
[-CC-:B------:R-:W-:Y:S01]  /*18120*/  FFMA.FTZ R20, R20, R9.reuse, -R60.reuse ;  /* 0x0000000914147223 */ /* 0x180fe2000001083c */
[-C--:B------:R-:W-:Y:S01]  /*18130*/  FMUL.FTZ R2, R0, R9.reuse ;  /* 0x0000000900027220 */ /* 0x080fe20000410000 */
[----:B------:R-:W-:Y:S01]  /*18140*/  FADD.FTZ R0, -R26, R7 ;  /* 0x000000071a007221 */ /* 0x000fe20000010100 */
[----:B------:R-:W-:Y:S01]  /*18150*/  VIADD R26, R8, 0x380 ;  /* 0x00000380081a7836 */ /* 0x000fe20000000000 */
[----:B------:R-:W-:Y:S01]  /*18160*/  MUFU.EX2 R181, R181 ;  /* 0x000000b500b57308 */ /* 0x000fe20000000800 */
[-CC-:B------:R-:W-:Y:S01]  /*18170*/  FFMA.FTZ R59, R25, R9.reuse, -R60.reuse ;  /* 0x00000009193b7223 */ /* 0x180fe2000001083c */
[-C--:B------:R-:W-:Y:S01]  /*18180*/  FMUL.FTZ R0, R0, R9.reuse ;  /* 0x0000000900007220 */ /* 0x080fe20000410000 */
        /* <DEDUP_REMOVED lines=24> */
[----:B------:R-:W-:-:S05]  /*18310*/  FFMA.FTZ R84, R84, R9, -R60 ;  /* 0x0000000954547223 */ /* 0x000fca000001083c */
[----:B------:R-:W2:Y:S01]  /*18320*/  MUFU.EX2 R183, R183 ;  /* 0x000000b700b77308 */ /* 0x000ea20000000800 */
[----:B0-----:R-:W-:-:S07]  /*18330*/  FFMA.FTZ R3, R0, R3, R181 ;  /* 0x0000000300037223 */ /* 0x001fce00000100b5 */
[----:B------:R-:W0:Y:S01]  /*18340*/  MUFU.EX2 R59, R59 ;  /* 0x0000003b003b7308 */ /* 0x000e220000000800 */
[C---:B-1----:R-:W-:Y:S01]  /*18350*/  FADD.FTZ R8, R20.reuse, R3 ;  /* 0x0000000314087221 */ /* 0x042fe20000010000 */
[----:B------:R-:W-:-:S06]  /*18360*/  F2FP.BF16.F32.PACK_AB R181, R20, R181 ;  /* 0x000000b514b5723e */ /* 0x000fcc00000010ff */
[----:B------:R-:W-:Y:S01]  /*18370*/  MUFU.EX2 R177, R177 ;  /* 0x000000b100b17308 */ /* 0x000fe20000000800 */
[----:B--2---:R-:W-:-:S07]  /*18380*/  FADD.FTZ R8, R183, R8 ;  /* 0x00000008b7087221 */ /* 0x004fce0000010000 */
        /* <DEDUP_REMOVED lines=16> */
[-C--:B------:R-:W-:Y:S01]  /*18490*/  FFMA.FTZ R163, R70, R9.reuse, -R60 ;  /* 0x0000000946a37223 */ /* 0x080fe2000001083c */
[----:B------:R-:W-:Y:S01]  /*184a0*/  HGMMA.64x128x16.F32.BF16 R88, R156, gdesc[UR4].tnspB, R88, gsb0 ;  /* 0x41e000049c587df0 */ /* 0x000fe20008001858 */
[----:B------:R-:W-:Y:S02]  /*184b0*/  R2UR UR6, R26 ;  /* 0x000000001a0672ca */ /* 0x000fe400000e0000 */
[----:B------:R-:W-:Y:S01]  /*184c0*/  R2UR UR7, R27 ;  /* 0x000000001b0772ca */ /* 0x000fe200000e0000 */
[----:B------:R-:W-:Y:S01]  /*184d0*/  FFMA.FTZ R27, R2, R4, R180 ;  /* 0x00000004021b7223 */ /* 0x000fe200000100b4 */
[----:B------:R-:W-:Y:S01]  /*184e0*/  FFMA.FTZ R4, R81, R9, -R60 ;  /* 0x0000000951047223 */ /* 0x000fe2000001083c */
[----:B------:R-:W-:Y:S01]  /*184f0*/  MUFU.EX2 R12, R47 ;  /* 0x0000002f000c7308 */ /* 0x000fe20000000800 */
[C---:B------:R-:W-:Y:S01]  /*18500*/  F2FP.BF16.F32.PACK_AB R180, R56.reuse, R180 ;  /* 0x000000b438b4723e */ /* 0x040fe200000010ff */
[----:B------:R-:W-:-:S04]  /*18510*/  FADD.FTZ R27, R56, R27 ;  /* 0x0000001b381b7221 */ /* 0x000fc80000010000 */
[----:B------:R-:W-:Y:S01]  /*18520*/  FADD.FTZ R27, R182, R27 ;  /* 0x0000001bb61b7221 */ /* 0x000fe20000010000 */
[C---:B------:R-:W-:Y:S01]  /*18530*/  F2FP.BF16.F32.PACK_AB R182, R10.reuse, R182 ;  /* 0x000000b60ab6723e */ /* 0x040fe200000010ff */
[----:B------:R-:W-:Y:S02]  /*18540*/  MUFU.EX2 R165, R165 ;  /* 0x000000a500a57308 */ /* 0x000fe40000000800 */
[----:B------:R-:W-:-:S04]  /*18550*/  FADD.FTZ R27, R10, R27 ;  /* 0x0000001b0a1b7221 */ /* 0x000fc80000010000 */
[----:B------:R-:W-:Y:S01]  /*18560*/  FADD.FTZ R26, R176, R27 ;  /* 0x0000001bb01a7221 */ /* 0x000fe20000010000 */
[C---:B------:R-:W-:Y:S01]  /*18570*/  F2FP.BF16.F32.PACK_AB R176, R11.reuse, R176 ;  /* 0x000000b00bb0723e */ /* 0x040fe200000010ff */
[----:B------:R-:W-:Y:S02]  /*18580*/  MUFU.EX2 R7, R7 ;  /* 0x0000000700077308 */ /* 0x000fe40000000800 */
[----:B------:R-:W-:-:S04]  /*18590*/  FADD.FTZ R3, R11, R26 ;  /* 0x0000001a0b037221 */ /* 0x000fc80000010000 */
[----:B------:R-:W-:Y:S01]  /*185a0*/  FADD.FTZ R3, R178, R3 ;  /* 0x00000003b2037221 */ /* 0x000fe20000010000 */
[C---:B------:R-:W-:Y:S01]  /*185b0*/  F2FP.BF16.F32.PACK_AB R178, R24.reuse, R178 ;  /* 0x000000b218b2723e */ /* 0x040fe200000010ff */
[----:B------:R-:W0:Y:S02]  /*185c0*/  MUFU.EX2 R166, R166 ;  /* 0x000000a600a67308 */ /* 0x000e240000000800 */
        /* <DEDUP_REMOVED lines=21> */
[----:B0-----:R-:W-:Y:S01]  /*18720*/  FADD.FTZ R20, R166, R3 ;  /* 0x00000003a6147221 */ /* 0x001fe20000010000 */
[----:B------:R-:W-:Y:S01]  /*18730*/  F2FP.BF16.F32.PACK_AB R166, R49, R166 ;  /* 0x000000a631a6723e */ /* 0x000fe200000010ff */
[----:B------:R-:W-:Y:S08]  /*18740*/  MUFU.EX2 R163, R163 ;  /* 0x000000a300a37308 */ /* 0x000ff00000000800 */
[----:B------:R-:W-:Y:S08]  /*18750*/  MUFU.EX2 R74, R74 ;  /* 0x0000004a004a7308 */ /* 0x000ff00000000800 */
[----:B------:R-:W0:Y:S08]  /*18760*/  MUFU.EX2 R75, R75 ;  /* 0x0000004b004b7308 */ /* 0x000e300000000800 */
[----:B------:R-:W-:Y:S08]  /*18770*/  MUFU.EX2 R78, R78 ;  /* 0x0000004e004e7308 */ /* 0x000ff00000000800 */
[----:B------:R-:W1:Y:S08]  /*18780*/  MUFU.EX2 R79, R79 ;  /* 0x0000004f004f7308 */ /* 0x000e700000000800 */
[----:B------:R-:W-:Y:S08]  /*18790*/  MUFU.EX2 R52, R52 ;  /* 0x0000003400347308 */ /* 0x000ff00000000800 */
[----:B------:R-:W2:Y:S08]  /*187a0*/  MUFU.EX2 R57, R57 ;  /* 0x0000003900397308 */ /* 0x000eb00000000800 */
[----:B------:R-:W-:Y:S01]  /*187b0*/  MUFU.EX2 R83, R83 ;  /* 0x0000005300537308 */ /* 0x000fe20000000800 */
[----:B------:R-:W-:-:S02]  /*187c0*/  WARPGROUP.DEPBAR.LE gsb0, 0x0 ;  /* 0x00008000000079c5 */ /* 0x000fc40000010000 */
[----:B------:R-:W-:-:S05]  /*187d0*/  WARPGROUP.ARRIVE ;  /* 0x00000000000079c5 */ /* 0x000fca0000000000 */
[----:B------:R-:W-:Y:S01]  /*187e0*/  MUFU.EX2 R55, R55 ;  /* 0x0000003700377308 */ /* 0x000fe20000000800 */
[----:B------:R-:W-:Y:S02]  /*187f0*/  F2FP.BF16.F32.PACK_AB R156, R46, R40 ;  /* 0x000000282e9c723e */ /* 0x000fe400000010ff */
[----:B0-----:R-:W-:Y:S01]  /*18800*/  F2FP.BF16.F32.PACK_AB R157, R75, R74 ;  /* 0x0000004a4b9d723e */ /* 0x001fe200000010ff */
[----:B------:R-:W-:Y:S01]  /*18810*/  HGMMA.64x128x16.F32.BF16 R88, R152, gdesc[UR4].tnspB, R88, gsb0 ;  /* 0x41e0000498587df0 */ /* 0x000fe20008001858 */
[----:B------:R-:W-:-:S03]  /*18820*/  F2FP.BF16.F32.PACK_AB R158, R51, R50 ;  /* 0x00000032339e723e */ /* 0x000fc600000010ff */
[----:B------:R-:W0:Y:S01]  /*18830*/  MUFU.EX2 R58, R58 ;  /* 0x0000003a003a7308 */ /* 0x000e220000000800 */
[----:B-1----:R-:W-:Y:S01]  /*18840*/  F2FP.BF16.F32.PACK_AB R159, R79, R78 ;  /* 0x0000004e4f9f723e */ /* 0x002fe200000010ff */
[----:B------:R-:W-:Y:S02]  /*18850*/  WARPGROUP.DEPBAR.LE gsb0, 0x0 ;  /* 0x00008000000079c5 */ /* 0x000fe40000010000 */
[----:B------:R1:W-:Y:S04]  /*18860*/  @!P1 SYNCS.ARRIVE.TRANS64.RED.A1T0 RZ, [R14+URZ], RZ ;  /* 0x000000ff0eff99a7 */ /* 0x0003e8000810043f */
[----:B------:R-:W-:Y:S01]  /*18870*/  MUFU.EX2 R153, R82 ;  /* 0x0000005200997308 */ /* 0x000fe20000000800 */
[----:B--2---:R-:W-:Y:S02]  /*18880*/  F2FP.BF16.F32.PACK_AB R152, R57, R52 ;  /* 0x000000343998723e */ /* 0x004fe400000010ff */
[----:B0-----:R-:W-:Y:S01]  /*18890*/  F2FP.BF16.F32.PACK_AB R154, R58, R55 ;  /* 0x000000373a9a723e */ /* 0x001fe200000010ff */
[----:B-1----:R-:W-:Y:S01]  /*188a0*/  FADD.FTZ R14, R59, R8 ;  /* 0x000000083b0e7221 */ /* 0x002fe20000010000 */
[----:B------:R0:W-:Y:S01]  /*188b0*/  @!P1 SYNCS.ARRIVE.TRANS64.RED.A1T0 RZ, [R15+URZ], RZ ;  /* 0x000000ff0fff99a7 */ /* 0x0001e2000810043f */
[----:B------:R-:W-:-:S02]  /*188c0*/  FFMA.FTZ R8, R67, R9, -R60 ;  /* 0x0000000943087223 */ /* 0x000fc4000001083c */
[----:B------:R-:W-:Y:S01]  /*188d0*/  MUFU.EX2 R155, R84 ;  /* 0x00000054009b7308 */ /* 0x000fe20000000800 */
[----:B------:R-:W-:Y:S01]  /*188e0*/  FADD.FTZ R14, R177, R14 ;  /* 0x0000000eb10e7221 */ /* 0x000fe20000010000 */
[----:B------:R-:W-:-:S03]  /*188f0*/  F2FP.BF16.F32.PACK_AB R177, R25, R177 ;  /* 0x000000b119b1723e */ /* 0x000fc600000010ff */
[----:B------:R-:W-:Y:S01]  /*18900*/  FADD.FTZ R26, R25, R14 ;  /* 0x0000000e191a7221 */ /* 0x000fe20000010000 */
[-CC-:B------:R-:W-:Y:S01]  /*18910*/  FFMA.FTZ R14, R71, R9.reuse, -R60.reuse ;  /* 0x00000009470e7223 */ /* 0x180fe2000001083c */
[----:B------:R-:W-:Y:S01]  /*18920*/  FFMA.FTZ R60, R85, R9, -R60 ;  /* 0x00000009553c7223 */ /* 0x000fe2000001083c */
[----:B------:R-:W1:Y:S01]  /*18930*/  MUFU.EX2 R8, R8 ;  /* 0x0000000800087308 */ /* 0x000e620000000800 */
[----:B------:R-:W-:Y:S01]  /*18940*/  FADD.FTZ R26, R179, R26 ;  /* 0x0000001ab31a7221 */ /* 0x000fe20000010000 */
[----:B------:R-:W-:-:S03]  /*18950*/  F2FP.BF16.F32.PACK_AB R179, R29, R179 ;  /* 0x000000b31db3723e */ /* 0x000fc600000010ff */
[----:B------:R-:W-:-:S03]  /*18960*/  FADD.FTZ R26, R29, R26 ;  /* 0x0000001a1d1a7221 */ /* 0x000fc60000010000 */
[----:B------:R-:W2:Y:S01]  /*18970*/  MUFU.EX2 R14, R14 ;  /* 0x0000000e000e7308 */ /* 0x000ea20000000800 */
[----:B------:R-:W-:Y:S01]  /*18980*/  FADD.FTZ R26, R173, R26 ;  /* 0x0000001aad1a7221 */ /* 0x000fe20000010000 */
[----:B------:R-:W-:-:S03]  /*18990*/  F2FP.BF16.F32.PACK_AB R173, R33, R173 ;  /* 0x000000ad21ad723e */ /* 0x000fc600000010ff */
[----:B------:R-:W-:-:S03]  /*189a0*/  FADD.FTZ R26, R33, R26 ;  /* 0x0000001a211a7221 */ /* 0x000fc60000010000 */
[----:B------:R-:W3:Y:S01]  /*189b0*/  MUFU.EX2 R60, R60 ;  /* 0x0000003c003c7308 */ /* 0x000ee20000000800 */
[----:B0-----:R-:W-:Y:S01]  /*189c0*/  FADD.FTZ R15, R175, R26 ;  /* 0x0000001aaf0f7221 */ /* 0x001fe20000010000 */
[----:B------:R-:W-:-:S03]  /*189d0*/  F2FP.BF16.F32.PACK_AB R175, R28, R175 ;  /* 0x000000af1caf723e */ /* 0x000fc600000010ff */
[----:B------:R-:W-:Y:S01]  /*189e0*/  FADD.FTZ R26, R28, R15 ;  /* 0x0000000f1c1a7221 */ /* 0x000fe20000010000 */
[----:B------:R-:W-:-:S03]  /*189f0*/  IMAD.MOV.U32 R15, RZ, RZ, R188 ;  /* 0x000000ffff0f7224 */ /* 0x000fc600078e00bc */
[----:B------:R-:W-:Y:S01]  /*18a00*/  FADD.FTZ R26, R169, R26 ;  /* 0x0000001aa91a7221 */ /* 0x000fe20000010000 */
[----:B------:R-:W-:-:S03]  /*18a10*/  F2FP.BF16.F32.PACK_AB R169, R31, R169 ;  /* 0x000000a91fa9723e */ /* 0x000fc600000010ff */
[----:B------:R-:W-:-:S04]  /*18a20*/  FADD.FTZ R26, R31, R26 ;  /* 0x0000001a1f1a7221 */ /* 0x000fc80000010000 */
[----:B------:R-:W-:Y:S01]  /*18a30*/  FADD.FTZ R11, R171, R26 ;  /* 0x0000001aab0b7221 */ /* 0x000fe20000010000 */
[----:B------:R-:W-:-:S03]  /*18a40*/  F2FP.BF16.F32.PACK_AB R171, R12, R171 ;  /* 0x000000ab0cab723e */ /* 0x000fc600000010ff */
[----:B------:R-:W-:Y:S01]  /*18a50*/  FADD.FTZ R10, R12, R11 ;  /* 0x0000000b0c0a7221 */ /* 0x000fe20000010000 */
[----:B------:R-:W-:Y:S01]  /*18a60*/  FADD.FTZ R11, R49, R20 ;  /* 0x00000014310b7221 */ /* 0x000fe20000010000 */
[----:B------:R-:W-:Y:S02]  /*18a70*/  IMAD.MOV.U32 R20, RZ, RZ, R185 ;  /* 0x000000ffff147224 */ /* 0x000fe400078e00b9 */
[----:B------:R-:W-:Y:S01]  /*18a80*/  FADD.FTZ R10, R165, R10 ;  /* 0x0000000aa50a7221 */ /* 0x000fe20000010000 */
[----:B------:R-:W-:Y:S01]  /*18a90*/  FADD.FTZ R11, R160, R11 ;  /* 0x0000000ba00b7221 */ /* 0x000fe20000010000 */
[C---:B------:R-:W-:Y:S01]  /*18aa0*/  F2FP.BF16.F32.PACK_AB R165, R7.reuse, R165 ;  /* 0x000000a507a5723e */ /* 0x040fe200000010ff */
[----:B------:R-:W-:Y:S02]  /*18ab0*/  IMAD.MOV.U32 R12, RZ, RZ, R213 ;  /* 0x000000ffff0c7224 */ /* 0x000fe400078e00d5 */
[----:B------:R-:W-:Y:S01]  /*18ac0*/  FADD.FTZ R10, R7, R10 ;  /* 0x0000000a070a7221 */ /* 0x000fe20000010000 */
[C---:B------:R-:W-:Y:S01]  /*18ad0*/  FADD.FTZ R11, R48.reuse, R11 ;  /* 0x0000000b300b7221 */ /* 0x040fe20000010000 */
[----:B------:R-:W-:Y:S01]  /*18ae0*/  F2FP.BF16.F32.PACK_AB R160, R48, R160 ;  /* 0x000000a030a0723e */ /* 0x000fe200000010ff */
[----:B------:R-:W-:-:S02]  /*18af0*/  IMAD.MOV.U32 R7, RZ, RZ, R21 ;  /* 0x000000ffff077224 */ /* 0x000fc400078e0015 */
        /* <DEDUP_REMOVED lines=8> */
[----:B-1----:R-:W-:-:S02]  /*18b80*/  F2FP.BF16.F32.PACK_AB R161, R8, R161 ;  /* 0x000000a108a1723e */ /* 0x002fc400000010ff */
[----:B------:R-:W-:Y:S01]  /*18b90*/  FADD.FTZ R10, R8, R3 ;  /* 0x00000003080a7221 */ /* 0x000fe20000010000 */
[----:B------:R-:W-:-:S03]  /*18ba0*/  FADD.FTZ R11, R46, R11 ;  /* 0x0000000b2e0b7221 */ /* 0x000fc60000010000 */
[----:B------:R-:W-:Y:S01]  /*18bb0*/  FADD.FTZ R3, R163, R10 ;  /* 0x0000000aa3037221 */ /* 0x000fe20000010000 */
[----:B--2---:R-:W-:-:S03]  /*18bc0*/  F2FP.BF16.F32.PACK_AB R163, R14, R163 ;  /* 0x000000a30ea3723e */ /* 0x004fc600000010ff */
[----:B------:R-:W-:-:S04]  /*18bd0*/  FADD.FTZ R3, R14, R3 ;  /* 0x000000030e037221 */ /* 0x000fc80000010000 */
[----:B------:R-:W-:-:S04]  /*18be0*/  FADD.FTZ R4, R74, R3 ;  /* 0x000000034a047221 */ /* 0x000fc80000010000 */
        /* <DEDUP_REMOVED lines=13> */
[C---:B---3--:R-:W-:Y:S02]  /*18cc0*/  F2FP.BF16.F32.PACK_AB R155, R60.reuse, R155 ;  /* 0x0000009b3c9b723e */ /* 0x048fe400000010ff */
[----:B------:R-:W-:Y:S01]  /*18cd0*/  FADD.FTZ R3, R60, R8 ;  /* 0x000000083c037221 */ /* 0x000fe20000010000 */
[----:B------:R-:W-:Y:S06]  /*18ce0*/  @P3 BRA `(.L_x_2886) ;  /* 0xffffffc800743947 */ /* 0x000fec000383ffff */
[----:B------:R-:W-:Y:S05]  /*18cf0*/  BSYNC B1 ;  /* 0x0000000000017941 */ /* 0x000fea0003800000 */
.L_x_2875:
[----:B------:R-:W-:Y:S05]  /*18d00*/  BSYNC B0 ;  /* 0x0000000000007941 */ /* 0x000fea0003800000 */
.L_x_2874:
[----:B------:R-:W-:Y:S01]  /*18d10*/  ISETP.GE.AND P2, PT, R13, RZ, PT ;  /* 0x000000ff0d00720c */ /* 0x000fe20003f46270 */
[----:B------:R-:W-:-:S12]  /*18d20*/  BSSY B0, `(.L_x_2887) ;  /* 0x00002d6000007945 */ /* 0x000fd80003800000 */
[----:B------:R-:W-:Y:S05]  /*18d30*/  @!P2 BRA `(.L_x_2888) ;  /* 0x0000002c0050a947 */ /* 0x000fea0003800000 */
[----:B------:R-:W-:Y:S02]  /*18d40*/  IMAD.MOV.U32 R11, RZ, RZ, R21 ;  /* 0x000000ffff0b7224 */ /* 0x000fe400078e0015 */
[----:B------:R-:W-:Y:S02]  /*18d50*/  IMAD.MOV.U32 R10, RZ, RZ, R213 ;  /* 0x000000ffff0a7224 */ /* 0x000fe400078e00d5 */
[----:B------:R-:W-:Y:S02]  /*18d60*/  IMAD.MOV.U32 R14, RZ, RZ, R188 ;  /* 0x000000ffff0e7224 */ /* 0x000fe400078e00bc */
[----:B------:R-:W-:-:S07]  /*18d70*/  IMAD.MOV.U32 R15, RZ, RZ, R185 ;  /* 0x000000ffff0f7224 */ /* 0x000fce00078e00b9 */
.L_x_2899:
        /* <DEDUP_REMOVED lines=8> */
.L_x_2889:
[----:B------:R-:W-:Y:S01]  /*18e00*/  IMAD R8, R185, 0x8, R16 ;  /* 0x00000008b9087824 */ /* 0x000fe200078e0210 */
[----:B------:R-:W-:-:S04]  /*18e10*/  SHF.L.U32 R9, R188, 0x1f, RZ ;  /* 0x0000001fbc097819 */ /* 0x000fc800000006ff */
[----:B------:R0:W1:Y:S01]  /*18e20*/  SYNCS.PHASECHK.TRANS64.TRYWAIT P2, [R8+URZ+0x34830], R9 ;  /* 0x03483009080075a7 */ /* 0x000062000804017f */
[----:B------:R-:W-:Y:S05]  /*18e30*/  @!P0 BRA `(.L_x_2890) ;  /* 0x0000000000048947 */ /* 0x000fea0003800000 */
[----:B------:R-:W-:Y:S01]  /*18e40*/  BPT.TRAP 0x1 ;  /* 0x000000040000795c */ /* 0x000fe20000300000 */
.L_x_2890:
[----:B------:R-:W-:Y:S01]  /*18e50*/  BSSY B1, `(.L_x_2891) ;  /* 0x0000006000017945 */ /* 0x000fe20003800000 */
[----:B------:R-:W-:Y:S02]  /*18e60*/  IMAD R6, R185, 0xc00, R5 ;  /* 0x00000c00b9067824 */ /* 0x000fe400078e0205 */
[----:B------:R-:W-:Y:S01]  /*18e70*/  IMAD.MOV.U32 R7, RZ, RZ, 0x40000040 ;  /* 0x40000040ff077424 */ /* 0x000fe200078e00ff */
[----:B-1----:R-:W-:Y:S06]  /*18e80*/  @P2 BRA `(.L_x_2892) ;  /* 0x0000000000082947 */ /* 0x002fec0003800000 */
[----:B------:R-:W1:Y:S02]  /*18e90*/  SYNCS.PHASECHK.TRANS64.TRYWAIT P2, [R8+URZ+0x34830], R9 ;  /* 0x03483009080075a7 */ /* 0x000e64000804017f */
[----:B-1----:R-:W-:Y:S05]  /*18ea0*/  @!P2 BRA `(.L_x_2893) ;  /* 0x000000e0004ca947 */ /* 0x002fea0003800000 */
.L_x_2892:
[----:B------:R-:W-:Y:S05]  /*18eb0*/  BSYNC B1 ;  /* 0x0000000000017941 */ /* 0x000fea0003800000 */
.L_x_2891:
[----:B------:R-:W2:Y:S04]  /*18ec0*/  LDL.64 R20, [R1+0x38] ;  /* 0x0000380001147983 */ /* 0x000ea80000100a00 */
[----:B------:R3:W-:Y:S04]  /*18ed0*/  STL.64 [R1+0x68], R10 ;  /* 0x0000680a01007387 */ /* 0x0007e80000100a00 */
[----:B---3--:R-:W3:Y:S04]  /*18ee0*/  LDL.64 R10, [R1+0x30] ;  /* 0x00003000010a7983 */ /* 0x008ee80000100a00 */
[----:B------:R4:W-:Y:S04]  /*18ef0*/  STL.64 [R1+0x60], R4 ;  /* 0x0000600401007387 */ /* 0x0009e80000100a00 */
[----:B----4-:R-:W4:Y:S01]  /*18f00*/  LDL.64 R4, [R1+0x28] ;  /* 0x0000280001047983 */ /* 0x010f220000100a00 */
[----:B------:R-:W-:-:S02]  /*18f10*/  R2UR UR6, R6 ;  /* 0x00000000060672ca */ /* 0x000fc400000e0000 */
[----:B------:R-:W-:Y:S01]  /*18f20*/  R2UR UR7, R7 ;  /* 0x00000000070772ca */ /* 0x000fe200000e0000 */
[----:B------:R-:W-:Y:S01]  /*18f30*/  WARPGROUP.ARRIVE ;  /* 0x00000000000079c5 */ /* 0x000fe20000000000 */
[----:B01----:R-:W-:Y:S02]  /*18f40*/  VIADD R8, R6, 0x2 ;  /* 0x0000000206087836 */ /* 0x003fe40000000000 */
[----:B------:R-:W-:Y:S01]  /*18f50*/  IMAD.MOV.U32 R9, RZ, RZ, 0x40000040 ;  /* 0x40000040ff097424 */ /* 0x000fe200078e00ff */
[----:B--2---:R-:W-:Y:S02]  /*18f60*/  R2UR UR4, R20 ;  /* 0x00000000140472ca */ /* 0x004fe400000e0000 */
[----:B------:R-:W-:Y:S02]  /*18f70*/  R2UR UR5, R21 ;  /* 0x00000000150572ca */ /* 0x000fe400000e0000 */
[----:B------:R-:W2:Y:S11]  /*18f80*/  LDL.64 R20, [R1+0x18] ;  /* 0x0000180001147983 */ /* 0x000eb60000100a00 */
[----:B------:R-:W-:Y:S01]  /*18f90*/  HGMMA.64x128x16.F32.BF16 R24, gdesc[UR4], RZ, !UPT, gsb0 ;  /* 0x01e00000041879f0 */ /* 0x000fe2000c0018ff */
[----:B------:R-:W-:-:S02]  /*18fa0*/  R2UR UR6, R8 ;  /* 0x00000000080672ca */ /* 0x000fc400000e0000 */
[----:B------:R-:W-:Y:S02]  /*18fb0*/  R2UR UR7, R9 ;  /* 0x00000000090772ca */ /* 0x000fe400000e0000 */
[----:B---3--:R-:W-:Y:S02]  /*18fc0*/  R2UR UR4, R10 ;  /* 0x000000000a0472ca */ /* 0x008fe400000e0000 */
[----:B------:R-:W-:Y:S02]  /*18fd0*/  R2UR UR5, R11 ;  /* 0x000000000b0572ca */ /* 0x000fe400000e0000 */
[----:B------:R-:W3:Y:S01]  /*18fe0*/  LDL.64 R10, [R1+0x10] ;  /* 0x00001000010a7983 */ /* 0x000ee20000100a00 */
[----:B------:R-:W-:Y:S02]  /*18ff0*/  VIADD R8, R6, 0x4 ;  /* 0x0000000406087836 */ /* 0x000fe40000000000 */
[----:B------:R-:W-:Y:S01]  /*19000*/  IMAD.MOV.U32 R9, RZ, RZ, 0x40000040 ;  /* 0x40000040ff097424 */ /* 0x000fe200078e00ff */
[----:B------:R-:W-:-:S02]  /*19010*/  WARPGROUP.DEPBAR.LE gsb0, 0x0 ;  /* 0x00008000000079c5 */ /* 0x000fc40000010000 */
[----:B------:R-:W-:-:S06]  /*19020*/  WARPGROUP.ARRIVE ;  /* 0x00000000000079c5 */ /* 0x000fcc0000000000 */
[----:B------:R-:W-:Y:S01]  /*19030*/  HGMMA.64x128x16.F32.BF16 R24, gdesc[UR4], R24, gsb0 ;  /* 0x01e00000041879f0 */ /* 0x000fe20008001818 */
[----:B------:R-:W-:Y:S02]  /*19040*/  R2UR UR6, R8 ;  /* 0x00000000080672ca */ /* 0x000fe400000e0000 */
[----:B------:R-:W-:Y:S02]  /*19050*/  R2UR UR7, R9 ;  /* 0x00000000090772ca */ /* 0x000fe400000e0000 */
[----:B----4-:R-:W-:Y:S02]  /*19060*/  R2UR UR4, R4 ;  /* 0x00000000040472ca */ /* 0x010fe400000e0000 */
[----:B------:R-:W-:Y:S02]  /*19070*/  R2UR UR5, R5 ;  /* 0x00000000050572ca */ /* 0x000fe400000e0000 */
[----:B------:R-:W4:Y:S01]  /*19080*/  LDL.64 R4, [R1+0x8] ;  /* 0x0000080001047983 */ /* 0x000f220000100a00 */
        /* <DEDUP_REMOVED lines=8> */
[----:B------:R-:W-:Y:S02]  /*19110*/  R2UR UR5, R21 ;  /* 0x00000000150572ca */ /* 0x000fe400000e0000 */
[----:B------:R-:W2:Y:S01]  /*19120*/  LDL.64 R20, [R1] ;  /* 0x0000000001147983 */ /* 0x000ea20000100a00 */
[----:B------:R-:W-:-:S02]  /*19130*/  VIADD R8, R6, 0x400 ;  /* 0x0000040006087836 */ /* 0x000fc40000000000 */
[----:B------:R-:W-:Y:S01]  /*19140*/  IMAD.MOV.U32 R9, RZ, RZ, 0x40000040 ;  /* 0x40000040ff097424 */ /* 0x000fe200078e00ff */
[----:B------:R-:W-:Y:S02]  /*19150*/  WARPGROUP.DEPBAR.LE gsb0, 0x0 ;  /* 0x00008000000079c5 */ /* 0x000fe40000010000 */
[----:B------:R-:W-:-:S06]  /*19160*/  WARPGROUP.ARRIVE ;  /* 0x00000000000079c5 */ /* 0x000fcc0000000000 */
        /* <DEDUP_REMOVED lines=23> */
[----:B--2---:R-:W-:Y:S02]  /*192e0*/  R2UR UR4, R20 ;  /* 0x00000000140472ca */ /* 0x004fe400000e0000 */
[----:B------:R-:W-:Y:S01]  /*192f0*/  R2UR UR5, R21 ;  /* 0x00000000150572ca */ /* 0x000fe200000e0000 */
[----:B------:R-:W-:Y:S02]  /*19300*/  VIADD R8, R6, 0x406 ;  /* 0x0000040606087836 */ /* 0x000fe40000000000 */
        /* <DEDUP_REMOVED lines=114> */
.L_x_2894:
[----:B------:R-:W-:Y:S01]  /*19a30*/  SHF.L.U32 R0, R14, 0x1f, RZ ;  /* 0x0000001f0e007819 */ /* 0x000fe200000006ff */
[----:B------:R-:W-:-:S04]  /*19a40*/  IMAD R14, R15, 0x8, R16 ;  /* 0x000000080f0e7824 */ /* 0x000fc800078e0210 */
[----:B------:R0:W1:Y:S01]  /*19a50*/  SYNCS.PHASECHK.TRANS64.TRYWAIT P2, [R14+URZ+0x34850], R0 ;  /* 0x034850000e0075a7 */ /* 0x000062000804017f */
[----:B------:R-:W-:Y:S05]  /*19a60*/  @!P0 BRA `(.L_x_2895) ;  /* 0x0000000000048947 */ /* 0x000fea0003800000 */
[----:B------:R-:W-:Y:S01]  /*19a70*/  BPT.TRAP 0x1 ;  /* 0x000000040000795c */ /* 0x000fe20000300000 */
.L_x_2895:
[----:B------:R-:W-:Y:S04]  /*19a80*/  BSSY B1, `(.L_x_2896) ;  /* 0x0000004000017945 */ /* 0x000fe80003800000 */
[----:B-1----:R-:W-:Y:S05]  /*19a90*/  @P2 BRA `(.L_x_2897) ;  /* 0x0000000000082947 */ /* 0x002fea0003800000 */
[----:B------:R-:W1:Y:S02]  /*19aa0*/  SYNCS.PHASECHK.TRANS64.TRYWAIT P2, [R14+URZ+0x34850], R0 ;  /* 0x034850000e0075a7 */ /* 0x000e64000804017f */
[----:B-1----:R-:W-:Y:S05]  /*19ab0*/  @!P2 BRA `(.L_x_2898) ;  /* 0x000000d4005ca947 */ /* 0x002fea0003800000 */
.L_x_2897:
[----:B------:R-:W-:Y:S05]  /*19ac0*/  BSYNC B1 ;  /* 0x0000000000017941 */ /* 0x000fea0003800000 */
.L_x_2896:
        /* <DEDUP_REMOVED lines=20> */
[----:B------:R-:W-:Y:S01]  /*19c10*/  MUFU.TANH R21, R21 ;  /* 0x0000001500157308 */ /* 0x000fe20000002400 */
[----:B------:R-:W-:Y:S01]  /*19c20*/  FMUL.FTZ R15, R27, UR38 ;  /* 0x000000261b0f7c20 */ /* 0x000fe20008410000 */
[C---:B------:R-:W-:Y:S01]  /*19c30*/  VIADD R8, R6.reuse, 0x80 ;  /* 0x0000008006087836 */ /* 0x040fe20000000000 */
[----:B------:R-:W-:Y:S01]  /*19c40*/  R2UR UR6, R6 ;  /* 0x00000000060672ca */ /* 0x000fe200000e0000 */
        /* <DEDUP_REMOVED lines=14> */
[----:B------:R-:W1:Y:S01]  /*19d30*/  MUFU.TANH R26, R26 ;  /* 0x0000001a001a7308 */ /* 0x000e620000002400 */
[----:B------:R-:W-:Y:S01]  /*19d40*/  R2UR UR7, R9 ;  /* 0x00000000090772ca */ /* 0x000fe200000e0000 */
[----:B------:R-:W-:-:S02]  /*19d50*/  VIADD R8, R6, 0x100 ;  /* 0x0000010006087836 */ /* 0x000fc40000000000 */
[----:B------:R-:W-:Y:S01]  /*19d60*/  FMUL.FTZ R45, R50, UR38 ;  /* 0x00000026322d7c20 */ /* 0x000fe20008410000 */
[----:B------:R-:W-:Y:S02]  /*19d70*/  IMAD.MOV.U32 R9, RZ, RZ, 0x40000040 ;  /* 0x40000040ff097424 */ /* 0x000fe400078e00ff */
[----:B------:R-:W-:Y:S01]  /*19d80*/  FMUL.FTZ R50, R52, UR38 ;  /* 0x0000002634327c20 */ /* 0x000fe20008410000 */
[----:B------:R-:W-:Y:S01]  /*19d90*/  FMUL.FTZ R44, R47, UR38 ;  /* 0x000000262f2c7c20 */ /* 0x000fe20008410000 */
[----:B0----5:R-:W-:Y:S01]  /*19da0*/  FMNMX.FTZ R2, R0, R10, !PT ;  /* 0x0000000a00027209 */ /* 0x021fe20007810000 */
[----:B------:R-:W0:Y:S01]  /*19db0*/  MUFU.TANH R28, R28 ;  /* 0x0000001c001c7308 */ /* 0x000e220000002400 */
[----:B------:R-:W-:Y:S01]  /*19dc0*/  FMUL.FTZ R47, R51, UR38 ;  /* 0x00000026332f7c20 */ /* 0x000fe20008410000 */
[----:B------:R-:W-:Y:S01]  /*19dd0*/  FMUL.FTZ R51, R53, UR38 ;  /* 0x0000002635337c20 */ /* 0x000fe20008410000 */
[----:B------:R-:W-:Y:S01]  /*19de0*/  FMNMX.FTZ R2, R20, R2, !PT ;  /* 0x0000000214027209 */ /* 0x000fe20007810000 */
[----:B------:R-:W-:Y:S01]  /*19df0*/  FMUL.FTZ R49, R54, UR38 ;  /* 0x0000002636317c20 */ /* 0x000fe20008410000 */
[----:B------:R-:W-:Y:S01]  /*19e00*/  FMUL.FTZ R54, R56, UR38 ;  /* 0x0000002638367c20 */ /* 0x000fe20008410000 */
[----:B------:R-:W-:Y:S01]  /*19e10*/  FMUL.FTZ R52, R55, UR38 ;  /* 0x0000002637347c20 */ /* 0x000fe20008410000 */
[----:B------:R-:W-:Y:S01]  /*19e20*/  FMNMX.FTZ R2, R21, R2, !PT ;  /* 0x0000000215027209 */ /* 0x000fe20007810000 */
[----:B------:R-:W2:Y:S01]  /*19e30*/  MUFU.TANH R29, R29 ;  /* 0x0000001d001d7308 */ /* 0x000ea20000002400 */
[----:B------:R-:W-:Y:S01]  /*19e40*/  FMUL.FTZ R55, R57, UR38 ;  /* 0x0000002639377c20 */ /* 0x000fe20008410000 */
[----:B------:R-:W-:Y:S01]  /*19e50*/  FMUL.FTZ R57, R60, UR38 ;  /* 0x000000263c397c20 */ /* 0x000fe20008410000 */
[----:B-1----:R-:W-:Y:S01]  /*19e60*/  FMNMX.FTZ R2, R26, R2, !PT ;  /* 0x000000021a027209 */ /* 0x002fe20007810000 */
[----:B------:R-:W-:Y:S01]  /*19e70*/  FMUL.FTZ R56, R59, UR38 ;  /* 0x000000263b387c20 */ /* 0x000fe20008410000 */
[----:B------:R-:W-:Y:S01]  /*19e80*/  FMUL.FTZ R59, R61, UR38 ;  /* 0x000000263d3b7c20 */ /* 0x000fe20008410000 */
[----:B------:R-:W-:Y:S01]  /*19e90*/  FMUL.FTZ R60, R64, UR38 ;  /* 0x00000026403c7c20 */ /* 0x000fe20008410000 */
[----:B------:R-:W-:Y:S01]  /*19ea0*/  FMUL.FTZ R61, R65, UR38 ;  /* 0x00000026413d7c20 */ /* 0x000fe20008410000 */
[----:B------:R-:W1:Y:S01]  /*19eb0*/  MUFU.TANH R32, R32 ;  /* 0x0000002000207308 */ /* 0x000e620000002400 */
        /* <DEDUP_REMOVED lines=21> */
[----:B------:R-:W-:-:S02]  /*1a010*/  IMAD.MOV.U32 R39, RZ, RZ, 0x40000040 ;  /* 0x40000040ff277424 */ /* 0x000fc400078e00ff */
        /* <DEDUP_REMOVED lines=13> */
[----:B------:R-:W-:Y:S01]  /*1a0f0*/  @!P1 VIADD R14, R14, 0x34860 ;  /* 0x000348600e0e9836 */ /* 0x000fe20000000000 */
[C---:B------:R-:W-:Y:S01]  /*1a100*/  ISETP.GT.AND P2, PT, R13.reuse, RZ, PT ;  /* 0x000000ff0d00720c */ /* 0x040fe20003f44270 */
[----:B------:R-:W-:-:S02]  /*1a110*/  VIADD R13, R13, 0xffffffff ;  /* 0xffffffff0d0d7836 */ /* 0x000fc40000000000 */
[----:B------:R-:W4:Y:S01]  /*1a120*/  MUFU.TANH R43, R43 ;  /* 0x0000002b002b7308 */ /* 0x000f220000002400 */
[----:B------:R-:W-:-:S07]  /*1a130*/  @!P1 PRMT R14, RZ, 0x654, R14 ;  /* 0x00000654ff0e9816 */ /* 0x000fce000000000e */
[----:B------:R-:W4:Y:S08]  /*1a140*/  MUFU.TANH R46, R46 ;  /* 0x0000002e002e7308 */ /* 0x000f300000002400 */
[----:B------:R-:W4:Y:S08]  /*1a150*/  MUFU.TANH R48, R48 ;  /* 0x0000003000307308 */ /* 0x000f300000002400 */
[----:B------:R-:W4:Y:S08]  /*1a160*/  MUFU.TANH R50, R50 ;  /* 0x0000003200327308 */ /* 0x000f300000002400 */
[----:B------:R-:W4:Y:S08]  /*1a170*/  MUFU.TANH R51, R51 ;  /* 0x0000003300337308 */ /* 0x000f300000002400 */
[----:B------:R-:W4:Y:S08]  /*1a180*/  MUFU.TANH R54, R54 ;  /* 0x0000003600367308 */ /* 0x000f300000002400 */
[----:B------:R-:W4:Y:S08]  /*1a190*/  MUFU.TANH R55, R55 ;  /* 0x0000003700377308 */ /* 0x000f300000002400 */
[----:B------:R-:W4:Y:S08]  /*1a1a0*/  MUFU.TANH R57, R57 ;  /* 0x0000003900397308 */ /* 0x000f300000002400 */
[----:B------:R-:W4:Y:S08]  /*1a1b0*/  MUFU.TANH R59, R59 ;  /* 0x0000003b003b7308 */ /* 0x000f300000002400 */
[----:B------:R-:W4:Y:S01]  /*1a1c0*/  MUFU.TANH R60, R60 ;  /* 0x0000003c003c7308 */ /* 0x000f220000002400 */
[----:B------:R-:W-:-:S02]  /*1a1d0*/  WARPGROUP.DEPBAR.LE gsb0, 0x0 ;  /* 0x00008000000079c5 */ /* 0x000fc40000010000 */
[----:B------:R-:W-:-:S05]  /*1a1e0*/  WARPGROUP.ARRIVE ;  /* 0x00000000000079c5 */ /* 0x000fca0000000000 */
[----:B------:R-:W4:Y:S01]  /*1a1f0*/  MUFU.TANH R61, R61 ;  /* 0x0000003d003d7308 */ /* 0x000f220000002400 */
[----:B------:R-:W-:Y:S01]  /*1a200*/  HGMMA.64x128x16.F32.BF16 R88, R176, gdesc[UR4].tnspB, R88, gsb0 ;  /* 0x41e00004b0587df0 */ /* 0x000fe20008001858 */
[----:B------:R-:W-:Y:S01]  /*1a210*/  R2UR UR6, R8 ;  /* 0x00000000080672ca */ /* 0x000fe200000e0000 */
[----:B------:R-:W-:Y:S01]  /*1a220*/  VIADD R8, R6, 0x180 ;  /* 0x0000018006087836 */ /* 0x000fe20000000000 */
[----:B------:R-:W-:-:S04]  /*1a230*/  R2UR UR7, R9 ;  /* 0x00000000090772ca */ /* 0x000fc800000e0000 */
[----:B------:R-:W4:Y:S01]  /*1a240*/  MUFU.TANH R62, R62 ;  /* 0x0000003e003e7308 */ /* 0x000f220000002400 */
[----:B-1----:R-:W-:-:S04]  /*1a250*/  FMNMX.FTZ R9, R32, R2, !PT ;  /* 0x0000000220097209 */ /* 0x002fc80007810000 */
[----:B0-----:R-:W-:-:S03]  /*1a260*/  FMNMX.FTZ R9, R34, R9, !PT ;  /* 0x0000000922097209 */ /* 0x001fc60007810000 */
[----:B------:R-:W0:Y:S01]  /*1a270*/  MUFU.TANH R64, R64 ;  /* 0x0000004000407308 */ /* 0x000e220000002400 */
[----:B--2---:R-:W-:-:S04]  /*1a280*/  FMNMX.FTZ R2, R36, R9, !PT ;  /* 0x0000000924027209 */ /* 0x004fc80007810000 */
[----:B---3--:R-:W-:-:S03]  /*1a290*/  FMNMX.FTZ R9, R37, R2, !PT ;  /* 0x0000000225097209 */ /* 0x008fc60007810000 */
[----:B------:R-:W1:Y:S01]  /*1a2a0*/  MUFU.TANH R65, R65 ;  /* 0x0000004100417308 */ /* 0x000e620000002400 */
[----:B----4-:R-:W-:-:S04]  /*1a2b0*/  FMNMX.FTZ R2, R42, R9, !PT ;  /* 0x000000092a027209 */ /* 0x010fc80007810000 */
[----:B------:R-:W-:-:S03]  /*1a2c0*/  FMNMX.FTZ R9, R43, R2, !PT ;  /* 0x000000022b097209 */ /* 0x000fc60007810000 */
[----:B------:R-:W2:Y:S01]  /*1a2d0*/  MUFU.TANH R68, R68 ;  /* 0x0000004400447308 */ /* 0x000ea20000002400 */
[----:B------:R-:W-:-:S04]  /*1a2e0*/  FMNMX.FTZ R9, R46, R9, !PT ;  /* 0x000000092e097209 */ /* 0x000fc80007810000 */
[----:B------:R-:W-:-:S03]  /*1a2f0*/  FMNMX.FTZ R9, R48, R9, !PT ;  /* 0x0000000930097209 */ /* 0x000fc60007810000 */
[----:B------:R-:W3:Y:S01]  /*1a300*/  MUFU.TANH R69, R69 ;  /* 0x0000004500457308 */ /* 0x000ee20000002400 */
[----:B------:R-:W-:-:S04]  /*1a310*/  FMNMX.FTZ R2, R50, R9, !PT ;  /* 0x0000000932027209 */ /* 0x000fc80007810000 */
[----:B------:R-:W-:-:S03]  /*1a320*/  FMNMX.FTZ R9, R51, R2, !PT ;  /* 0x0000000233097209 */ /* 0x000fc60007810000 */
[----:B------:R-:W4:Y:S01]  /*1a330*/  MUFU.TANH R72, R72 ;  /* 0x0000004800487308 */ /* 0x000f220000002400 */
        /* <DEDUP_REMOVED lines=10> */
[----:B0-----:R-:W-:-:S03]  /*1a3e0*/  FMNMX.FTZ R2, R64, R9, !PT ;  /* 0x0000000940027209 */ /* 0x001fc60007810000 */
[----:B------:R-:W0:Y:S01]  /*1a3f0*/  MUFU.TANH R77, R77 ;  /* 0x0000004d004d7308 */ /* 0x000e220000002400 */
[----:B-1----:R-:W-:-:S04]  /*1a400*/  FMNMX.FTZ R9, R65, R2, !PT ;  /* 0x0000000241097209 */ /* 0x002fc80007810000 */
[----:B--2---:R-:W-:Y:S01]  /*1a410*/  FMNMX.FTZ R2, R68, R9, !PT ;  /* 0x0000000944027209 */ /* 0x004fe20007810000 */
[----:B------:R-:W-:Y:S02]  /*1a420*/  IMAD.MOV.U32 R9, RZ, RZ, 0x40000040 ;  /* 0x40000040ff097424 */ /* 0x000fe400078e00ff */
[----:B------:R-:W1:Y:S01]  /*1a430*/  MUFU.TANH R7, R7 ;  /* 0x0000000700077308 */ /* 0x000e620000002400 */
[----:B---3--:R-:W-:-:S04]  /*1a440*/  FMNMX.FTZ R2, R69, R2, !PT ;  /* 0x0000000245027209 */ /* 0x008fc80007810000 */
[----:B----4-:R-:W-:-:S03]  /*1a450*/  FMNMX.FTZ R2, R72, R2, !PT ;  /* 0x0000000248027209 */ /* 0x010fc60007810000 */
[----:B------:R-:W2:Y:S08]  /*1a460*/  MUFU.TANH R15, R15 ;  /* 0x0000000f000f7308 */ /* 0x000eb00000002400 */
[----:B------:R-:W3:Y:S08]  /*1a470*/  MUFU.TANH R24, R24 ;  /* 0x0000001800187308 */ /* 0x000ef00000002400 */
        /* <DEDUP_REMOVED lines=9> */
[----:B------:R-:W-:Y:S02]  /*1a510*/  R2UR UR6, R8 ;  /* 0x00000000080672ca */ /* 0x000fe400000e0000 */
[----:B------:R-:W-:Y:S02]  /*1a520*/  R2UR UR7, R9 ;  /* 0x00000000090772ca */ /* 0x000fe400000e0000 */
[----:B------:R-:W-:Y:S02]  /*1a530*/  FMNMX.FTZ R9, R73, R2, !PT ;  /* 0x0000000249097209 */ /* 0x000fe40007810000 */
[----:B------:R-:W-:Y:S02]  /*1a540*/  MUFU.TANH R8, R63 ;  /* 0x0000003f00087308 */ /* 0x000fe40000002400 */
[----:B------:R-:W-:-:S04]  /*1a550*/  FMNMX.FTZ R9, R80, R9, !PT ;  /* 0x0000000950097209 */ /* 0x000fc80007810000 */
[----:B------:R-:W-:Y:S02]  /*1a560*/  FMNMX.FTZ R2, R76, R9, !PT ;  /* 0x000000094c027209 */ /* 0x000fe40007810000 */
[----:B------:R1:W-:Y:S02]  /*1a570*/  MUFU.TANH R63, R38 ;  /* 0x00000026003f7308 */ /* 0x0003e40000002400 */
[----:B0-----:R-:W-:-:S05]  /*1a580*/  FMNMX.FTZ R9, R77, R2, !PT ;  /* 0x000000024d097209 */ /* 0x001fca0007810000 */
[----:B------:R-:W0:Y:S01]  /*1a590*/  SHFL.BFLY PT, R2, R9, 0x2, 0x1f ;  /* 0x0c401f0009027f89 */ /* 0x000e2200000e0000 */
[----:B-1----:R-:W-:Y:S01]  /*1a5a0*/  VIADD R38, R6, 0x200 ;  /* 0x0000020006267836 */ /* 0x002fe20000000000 */
[----:B------:R-:W1:Y:S08]  /*1a5b0*/  MUFU.TANH R40, R40 ;  /* 0x0000002800287308 */ /* 0x000e700000002400 */
[----:B------:R-:W1:Y:S08]  /*1a5c0*/  MUFU.TANH R41, R41 ;  /* 0x0000002900297308 */ /* 0x000e700000002400 */
[----:B------:R-:W1:Y:S01]  /*1a5d0*/  MUFU.TANH R44, R44 ;  /* 0x0000002c002c7308 */ /* 0x000e620000002400 */
[----:B0-----:R-:W-:Y:S01]  /*1a5e0*/  FMNMX.FTZ R2, R9, R2, !PT ;  /* 0x0000000209027209 */ /* 0x001fe20007810000 */
[----:B------:R-:W-:-:S06]  /*1a5f0*/  IMAD.U32 R9, RZ, RZ, UR42 ;  /* 0x0000002aff097e24 */ /* 0x000fcc000f8e00ff */
[----:B------:R-:W0:Y:S01]  /*1a600*/  MUFU.TANH R45, R45 ;  /* 0x0000002d002d7308 */ /* 0x000e220000002400 */
[----:B------:R-:W2:Y:S07]  /*1a610*/  SHFL.BFLY PT, R213, R2, 0x1, 0x1f ;  /* 0x0c201f0002d57f89 */ /* 0x000eae00000e0000 */
[----:B------:R-:W0:Y:S08]  /*1a620*/  MUFU.TANH R47, R47 ;  /* 0x0000002f002f7308 */ /* 0x000e300000002400 */
[----:B------:R-:W0:Y:S08]  /*1a630*/  MUFU.TANH R49, R49 ;  /* 0x0000003100317308 */ /* 0x000e300000002400 */
[----:B------:R-:W0:Y:S01]  /*1a640*/  MUFU.TANH R52, R52 ;  /* 0x0000003400347308 */ /* 0x000e220000002400 */
[----:B--2---:R-:W-:-:S05]  /*1a650*/  FMNMX.FTZ R213, R2, R213, !PT ;  /* 0x000000d502d57209 */ /* 0x004fca0007810000 */
[C---:B------:R-:W-:Y:S01]  /*1a660*/  FADD.FTZ R2, -R213.reuse, R10 ;  /* 0x0000000ad5027221 */ /* 0x040fe20000010100 */
[-C--:B------:R-:W-:Y:S01]  /*1a670*/  FMUL.FTZ R10, R213, R9.reuse ;  /* 0x00000009d50a7220 */ /* 0x080fe20000410000 */
[----:B------:R-:W2:Y:S02]  /*1a680*/  MUFU.TANH R53, R53 ;  /* 0x0000003500357308 */ /* 0x000ea40000002400 */
[-C--:B------:R-:W-:Y:S01]  /*1a690*/  FMUL.FTZ R2, R2, R9.reuse ;  /* 0x0000000902027220 */ /* 0x080fe20000410000 */
[--C-:B------:R-:W-:Y:S01]  /*1a6a0*/  FFMA.FTZ R180, R0, R9, -R10.reuse ;  /* 0x0000000900b47223 */ /* 0x100fe2000001080a */
[----:B------:R-:W-:Y:S01]  /*1a6b0*/  FMNMX.FTZ R0, R7, R11, !PT ;  /* 0x0000000b07007209 */ /* 0x000fe20007810000 */
[-CC-:B------:R-:W-:Y:S01]  /*1a6c0*/  FFMA.FTZ R182, R21, R9.reuse, -R10.reuse ;  /* 0x0000000915b67223 */ /* 0x180fe2000001080a */
[-CC-:B------:R-:W-:Y:S01]  /*1a6d0*/  FFMA.FTZ R84, R20, R9.reuse, -R10.reuse ;  /* 0x0000000914547223 */ /* 0x180fe2000001080a */
[----:B------:R-:W-:Y:S01]  /*1a6e0*/  VIADD R20, R6, 0x280 ;  /* 0x0000028006147836 */ /* 0x000fe20000000000 */
[----:B------:R-:W-:Y:S01]  /*1a6f0*/  FMNMX.FTZ R21, R15, R0, !PT ;  /* 0x000000000f157209 */ /* 0x000fe20007810000 */
[----:B------:R-:W2:Y:S01]  /*1a700*/  MUFU.TANH R56, R56 ;  /* 0x0000003800387308 */ /* 0x000ea20000002400 */
[----:B------:R-:W-:Y:S01]  /*1a710*/  FFMA.FTZ R176, R28, R9, -R10 ;  /* 0x000000091cb07223 */ /* 0x000fe2000001080a */
[----:B------:R-:W-:Y:S01]  /*1a720*/  VIADD R28, R6, 0x300 ;  /* 0x00000300061c7836 */ /* 0x000fe20000000000 */
[----:B---3--:R-:W-:Y:S01]  /*1a730*/  FMNMX.FTZ R0, R24, R21, !PT ;  /* 0x0000001518007209 */ /* 0x008fe20007810000 */
[----:B------:R-:W-:-:S02]  /*1a740*/  VIADD R6, R6, 0x380 ;  /* 0x0000038006067836 */ /* 0x000fc40000000000 */
[-CC-:B------:R-:W-:Y:S01]  /*1a750*/  FFMA.FTZ R26, R26, R9.reuse, -R10.reuse ;  /* 0x000000091a1a7223 */ /* 0x180fe2000001080a */
[-CC-:B------:R-:W-:Y:S01]  /*1a760*/  FFMA.FTZ R178, R32, R9.reuse, -R10.reuse ;  /* 0x0000000920b27223 */ /* 0x180fe2000001080a */
[----:B----4-:R-:W-:Y:S01]  /*1a770*/  FMNMX.FTZ R0, R25, R0, !PT ;  /* 0x0000000019007209 */ /* 0x010fe20007810000 */
[----:B------:R-:W3:Y:S01]  /*1a780*/  MUFU.TANH R58, R58 ;  /* 0x0000003a003a7308 */ /* 0x000ee20000002400 */
[-CC-:B------:R-:W-:Y:S01]  /*1a790*/  FFMA.FTZ R32, R43, R9.reuse, -R10.reuse ;  /* 0x000000092b207223 */ /* 0x180fe2000001080a */
[----:B------:R-:W-:Y:S01]  /*1a7a0*/  FFMA.FTZ R43, R64, R9, -R10 ;  /* 0x00000009402b7223 */ /* 0x000fe2000001080a */
[----:B------:R-:W-:-:S04]  /*1a7b0*/  FMNMX.FTZ R21, R27, R0, !PT ;  /* 0x000000001b157209 */ /* 0x000fc80007810000 */
[----:B------:R-:W-:Y:S01]  /*1a7c0*/  FMNMX.FTZ R0, R30, R21, !PT ;  /* 0x000000151e007209 */ /* 0x000fe20007810000 */
[----:B------:R-:W4:Y:S03]  /*1a7d0*/  MUFU.TANH R66, R66 ;  /* 0x0000004200427308 */ /* 0x000f260000002400 */
[----:B------:R-:W-:-:S04]  /*1a7e0*/  FMNMX.FTZ R0, R31, R0, !PT ;  /* 0x000000001f007209 */ /* 0x000fc80007810000 */
[----:B------:R-:W-:Y:S01]  /*1a7f0*/  FMNMX.FTZ R0, R33, R0, !PT ;  /* 0x0000000021007209 */ /* 0x000fe20007810000 */
[----:B------:R-:W4:Y:S03]  /*1a800*/  MUFU.TANH R67, R67 ;  /* 0x0000004300437308 */ /* 0x000f260000002400 */
[----:B------:R-:W-:-:S04]  /*1a810*/  FMNMX.FTZ R21, R35, R0, !PT ;  /* 0x0000000023157209 */ /* 0x000fc80007810000 */
[----:B-1----:R-:W-:Y:S01]  /*1a820*/  FMNMX.FTZ R0, R40, R21, !PT ;  /* 0x0000001528007209 */ /* 0x002fe20007810000 */
[----:B------:R-:W1:Y:S03]  /*1a830*/  MUFU.TANH R70, R70 ;  /* 0x0000004600467308 */ /* 0x000e660000002400 */
[----:B------:R-:W-:-:S04]  /*1a840*/  FMNMX.FTZ R21, R41, R0, !PT ;  /* 0x0000000029157209 */ /* 0x000fc80007810000 */
[----:B------:R-:W-:Y:S01]  /*1a850*/  FMNMX.FTZ R0, R44, R21, !PT ;  /* 0x000000152c007209 */ /* 0x000fe20007810000 */
[----:B------:R-:W1:Y:S03]  /*1a860*/  MUFU.TANH R71, R71 ;  /* 0x0000004700477308 */ /* 0x000e660000002400 */
[----:B0-----:R-:W-:-:S04]  /*1a870*/  FMNMX.FTZ R0, R45, R0, !PT ;  /* 0x000000002d007209 */ /* 0x001fc80007810000 */
[----:B------:R-:W-:Y:S01]  /*1a880*/  FMNMX.FTZ R0, R47, R0, !PT ;  /* 0x000000002f007209 */ /* 0x000fe20007810000 */
[----:B------:R-:W0:Y:S01]  /*1a890*/  MUFU.TANH R74, R74 ;  /* 0x0000004a004a7308 */ /* 0x000e220000002400 */
[----:B------:R-:W-:Y:S02]  /*1a8a0*/  WARPGROUP.DEPBAR.LE gsb0, 0x0 ;  /* 0x00008000000079c5 */ /* 0x000fe40000010000 */
[----:B------:R-:W-:Y:S01]  /*1a8b0*/  WARPGROUP.ARRIVE ;  /* 0x00000000000079c5 */ /* 0x000fe20000000000 */
[----:B------:R-:W-:Y:S01]  /*1a8c0*/  FMNMX.FTZ R21, R49, R0, !PT ;  /* 0x0000000031157209 */ /* 0x000fe20007810000 */
[----:B------:R-:W-:-:S03]  /*1a8d0*/  FFMA.FTZ R172, R36, R9, -R10 ;  /* 0x0000000924ac7223 */ /* 0x000fc6000001080a */
[----:B------:R-:W0:Y:S01]  /*1a8e0*/  MUFU.TANH R75, R75 ;  /* 0x0000004b004b7308 */ /* 0x000e220000002400 */
[--C-:B------:R-:W-:Y:S01]  /*1a8f0*/  FFMA.FTZ R174, R42, R9, -R10.reuse ;  /* 0x000000092aae7223 */ /* 0x100fe2000001080a */
[----:B------:R-:W-:Y:S01]  /*1a900*/  FMNMX.FTZ R0, R52, R21, !PT ;  /* 0x0000001534007209 */ /* 0x000fe20007810000 */
[----:B------:R-:W-:Y:S01]  /*1a910*/  HGMMA.64x128x16.F32.BF16 R88, R168, gdesc[UR4].tnspB, R88, gsb0 ;  /* 0x41e00004a8587df0 */ /* 0x000fe20008001858 */
[----:B------:R-:W-:Y:S01]  /*1a920*/  R2UR UR6, R38 ;  /* 0x00000000260672ca */ /* 0x000fe200000e0000 */
[-CC-:B------:R-:W-:Y:S01]  /*1a930*/  FFMA.FTZ R38, R29, R9.reuse, -R10.reuse ;  /* 0x000000091d267223 */ /* 0x180fe2000001080a */
[----:B------:R-:W-:Y:S01]  /*1a940*/  R2UR UR7, R39 ;  /* 0x00000000270772ca */ /* 0x000fe200000e0000 */
[-CC-:B------:R-:W-:Y:S01]  /*1a950*/  FFMA.FTZ R39, R34, R9.reuse, -R10.reuse ;  /* 0x0000000922277223 */ /* 0x180fe2000001080a */
[----:B--2---:R-:W-:Y:S01]  /*1a960*/  FMNMX.FTZ R21, R53, R0, !PT ;  /* 0x0000000035157209 */ /* 0x004fe20007810000 */
[----:B------:R-:W2:Y:S01]  /*1a970*/  MUFU.TANH R78, R78 ;  /* 0x0000004e004e7308 */ /* 0x000ea20000002400 */
[-CC-:B------:R-:W-:Y:S01]  /*1a980*/  FFMA.FTZ R34, R37, R9.reuse, -R10.reuse ;  /* 0x0000000925227223 */ /* 0x180fe2000001080a */
[--C-:B------:R-:W-:Y:S01]  /*1a990*/  FFMA.FTZ R36, R48, R9, -R10.reuse ;  /* 0x0000000930247223 */ /* 0x100fe2000001080a */
[----:B------:R-:W-:Y:S01]  /*1a9a0*/  FMNMX.FTZ R21, R56, R21, !PT ;  /* 0x0000001538157209 */ /* 0x000fe20007810000 */
[-CC-:B------:R-:W-:Y:S01]  /*1a9b0*/  FFMA.FTZ R42, R55, R9.reuse, -R10.reuse ;  /* 0x00000009372a7223 */ /* 0x180fe2000001080a */
[-CC-:B------:R-:W-:Y:S01]  /*1a9c0*/  FFMA.FTZ R48, R61, R9.reuse, -R10.reuse ;  /* 0x000000093d307223 */ /* 0x180fe2000001080a */
[--C-:B------:R-:W-:Y:S01]  /*1a9d0*/  FFMA.FTZ R37, R65, R9, -R10.reuse ;  /* 0x0000000941257223 */ /* 0x100fe2000001080a */
[----:B---3--:R-:W-:Y:S01]  /*1a9e0*/  FMNMX.FTZ R21, R58, R21, !PT ;  /* 0x000000153a157209 */ /* 0x008fe20007810000 */
[----:B------:R-:W3:Y:S01]  /*1a9f0*/  MUFU.TANH R79, R79 ;  /* 0x0000004f004f7308 */ /* 0x000ee20000002400 */
[----:B------:R-:W-:-:S02]  /*1aa00*/  FFMA.FTZ R55, R73, R9, -R10 ;  /* 0x0000000949377223 */ /* 0x000fc4000001080a */
[----:B------:R-:W-:-:S04]  /*1aa10*/  FMNMX.FTZ R0, R8, R21, !PT ;  /* 0x0000001508007209 */ /* 0x000fc80007810000 */
[----:B------:R-:W-:Y:S01]  /*1aa20*/  FMNMX.FTZ R21, R63, R0, !PT ;  /* 0x000000003f157209 */ /* 0x000fe20007810000 */
[----:B------:R-:W3:Y:S03]  /*1aa30*/  MUFU.TANH R81, R81 ;  /* 0x0000005100517308 */ /* 0x000ee60000002400 */
[----:B----4-:R-:W-:Y:S01]  /*1aa40*/  FMNMX.FTZ R0, R66, R21, !PT ;  /* 0x0000001542007209 */ /* 0x010fe20007810000 */
[----:B------:R-:W-:-:S03]  /*1aa50*/  IMAD.MOV.U32 R21, RZ, RZ, 0x40000040 ;  /* 0x40000040ff157424 */ /* 0x000fc600078e00ff */
[----:B------:R-:W-:Y:S01]  /*1aa60*/  FMNMX.FTZ R29, R67, R0, !PT ;  /* 0x00000000431d7209 */ /* 0x000fe20007810000 */
[----:B------:R-:W4:Y:S03]  /*1aa70*/  MUFU.TANH R82, R82 ;  /* 0x0000005200527308 */ /* 0x000f260000002400 */
[----:B-1----:R-:W-:Y:S01]  /*1aa80*/  FMNMX.FTZ R0, R70, R29, !PT ;  /* 0x0000001d46007209 */ /* 0x002fe20007810000 */
[----:B------:R-:W-:-:S04]  /*1aa90*/  IMAD.MOV.U32 R29, RZ, RZ, 0x40000040 ;  /* 0x40000040ff1d7424 */ /* 0x000fc800078e00ff */
[----:B------:R-:W1:Y:S08]  /*1aaa0*/  MUFU.TANH R83, R83 ;  /* 0x0000005300537308 */ /* 0x000e700000002400 */
[----:B------:R-:W-:Y:S08]  /*1aab0*/  MUFU.EX2 R2, R2 ;  /* 0x0000000200027308 */ /* 0x000ff00000000800 */
[----:B------:R-:W1:Y:S08]  /*1aac0*/  MUFU.EX2 R180, R180 ;  /* 0x000000b400b47308 */ /* 0x000e700000000800 */
[----:B------:R-:W1:Y:S08]  /*1aad0*/  MUFU.EX2 R84, R84 ;  /* 0x0000005400547308 */ /* 0x000e700000000800 */
[----:B------:R-:W1:Y:S08]  /*1aae0*/  MUFU.EX2 R182, R182 ;  /* 0x000000b600b67308 */ /* 0x000e700000000800 */
[----:B------:R-:W1:Y:S08]  /*1aaf0*/  MUFU.EX2 R26, R26 ;  /* 0x0000001a001a7308 */ /* 0x000e700000000800 */
        /* <DEDUP_REMOVED lines=11> */
[-CC-:B------:R-:W-:Y:S01]  /*1abb0*/  FFMA.FTZ R170, R50, R9.reuse, -R10.reuse ;  /* 0x0000000932aa7223 */ /* 0x180fe2000001080a */
[-CC-:B------:R-:W-:Y:S01]  /*1abc0*/  FFMA.FTZ R50, R59, R9.reuse, -R10.reuse ;  /* 0x000000093b327223 */ /* 0x180fe2000001080a */
[-CC-:B------:R-:W-:Y:S01]  /*1abd0*/  FFMA.FTZ R46, R68, R9.reuse, -R10.reuse ;  /* 0x00000009442e7223 */ /* 0x180fe2000001080a */
[----:B------:R-:W-:Y:S01]  /*1abe0*/  HGMMA.64x128x16.F32.BF16 R88, R164, gdesc[UR4].tnspB, R88, gsb0 ;  /* 0x41e00004a4587df0 */ /* 0x000fe20008001858 */
[----:B------:R-:W-:Y:S01]  /*1abf0*/  R2UR UR6, R20 ;  /* 0x00000000140672ca */ /* 0x000fe200000e0000 */
[-CC-:B------:R-:W-:Y:S01]  /*1ac00*/  FFMA.FTZ R20, R51, R9.reuse, -R10.reuse ;  /* 0x0000000933147223 */ /* 0x180fe2000001080a */
[----:B------:R-:W-:Y:S01]  /*1ac10*/  R2UR UR7, R21 ;  /* 0x00000000150772ca */ /* 0x000fe200000e0000 */
[----:B------:R-:W-:Y:S01]  /*1ac20*/  MUFU.EX2 R168, R168 ;  /* 0x000000a800a87308 */ /* 0x000fe20000000800 */
[----:B------:R-:W-:Y:S01]  /*1ac30*/  FMNMX.FTZ R21, R71, R0, !PT ;  /* 0x0000000047157209 */ /* 0x000fe20007810000 */
[-CC-:B------:R-:W-:Y:S01]  /*1ac40*/  FFMA.FTZ R51, R69, R9.reuse, -R10.reuse ;  /* 0x0000000945337223 */ /* 0x180fe2000001080a */
[----:B------:R-:W-:-:S02]  /*1ac50*/  FFMA.FTZ R59, R76, R9, -R10 ;  /* 0x000000094c3b7223 */ /* 0x000fc4000001080a */
[----:B0-----:R-:W-:-:S03]  /*1ac60*/  FMNMX.FTZ R0, R74, R21, !PT ;  /* 0x000000154a007209 */ /* 0x001fc60007810000 */
[----:B------:R-:W-:Y:S01]  /*1ac70*/  MUFU.EX2 R36, R36 ;  /* 0x0000002400247308 */ /* 0x000fe20000000800 */
[----:B------:R-:W-:-:S04]  /*1ac80*/  FMNMX.FTZ R21, R75, R0, !PT ;  /* 0x000000004b157209 */ /* 0x000fc80007810000 */
[----:B--2---:R-:W-:-:S03]  /*1ac90*/  FMNMX.FTZ R0, R78, R21, !PT ;  /* 0x000000154e007209 */ /* 0x004fc60007810000 */
[----:B------:R-:W-:Y:S01]  /*1aca0*/  MUFU.EX2 R170, R170 ;  /* 0x000000aa00aa7308 */ /* 0x000fe20000000800 */
[----:B---3--:R-:W-:-:S04]  /*1acb0*/  FMNMX.FTZ R0, R79, R0, !PT ;  /* 0x000000004f007209 */ /* 0x008fc80007810000 */
[----:B------:R-:W-:-:S03]  /*1acc0*/  FMNMX.FTZ R21, R81, R0, !PT ;  /* 0x0000000051157209 */ /* 0x000fc60007810000 */
[----:B------:R-:W-:Y:S01]  /*1acd0*/  MUFU.EX2 R20, R20 ;  /* 0x0000001400147308 */ /* 0x000fe20000000800 */
[----:B----4-:R-:W-:-:S04]  /*1ace0*/  FMNMX.FTZ R0, R82, R21, !PT ;  /* 0x0000001552007209 */ /* 0x010fc80007810000 */
[----:B-1----:R-:W-:-:S03]  /*1acf0*/  FMNMX.FTZ R0, R83, R0, !PT ;  /* 0x0000000053007209 */ /* 0x002fc60007810000 */
        /* <DEDUP_REMOVED lines=10> */
[----:B0-----:R-:W-:-:S07]  /*1ada0*/  FMNMX.FTZ R21, R21, R0, !PT ;  /* 0x0000000015157209 */ /* 0x001fce0007810000 */
[----:B------:R-:W-:Y:S01]  /*1adb0*/  MUFU.EX2 R55, R55 ;  /* 0x0000003700377308 */ /* 0x000fe20000000800 */
[----:B------:R-:W-:-:S04]  /*1adc0*/  FADD.FTZ R0, -R21, R11 ;  /* 0x0000000b15007221 */ /* 0x000fc80000010100 */
[----:B------:R-:W-:-:S03]  /*1add0*/  FMUL.FTZ R0, R0, R9 ;  /* 0x0000000900007220 */ /* 0x000fc60000410000 */
        /* <DEDUP_REMOVED lines=14> */
[----:B------:R-:W-:Y:S02]  /*1aec0*/  IMAD.MOV.U32 R7, RZ, RZ, 0x40000040 ;  /* 0x40000040ff077424 */ /* 0x000fe400078e00ff */
[-CC-:B------:R-:W-:Y:S01]  /*1aed0*/  FFMA.FTZ R11, R15, R9.reuse, -R28.reuse ;  /* 0x000000090f0b7223 */ /* 0x180fe2000001081c */
[-CC-:B------:R-:W-:Y:S01]  /*1aee0*/  FFMA.FTZ R183, R24, R9.reuse, -R28.reuse ;  /* 0x0000000918b77223 */ /* 0x180fe2000001081c */
[-CC-:B------:R-:W-:Y:S01]  /*1aef0*/  FFMA.FTZ R15, R25, R9.reuse, -R28.reuse ;  /* 0x00000009190f7223 */ /* 0x180fe2000001081c */
[-CC-:B------:R-:W-:Y:S01]  /*1af00*/  FFMA.FTZ R177, R27, R9.reuse, -R28.reuse ;  /* 0x000000091bb17223 */ /* 0x180fe2000001081c */
[----:B------:R-:W0:Y:S01]  /*1af10*/  MUFU.EX2 R181, R181 ;  /* 0x000000b500b57308 */ /* 0x000e220000000800 */
[-CC-:B------:R-:W-:Y:S01]  /*1af20*/  FFMA.FTZ R24, R30, R9.reuse, -R28.reuse ;  /* 0x000000091e187223 */ /* 0x180fe2000001081c */
[-C--:B------:R-:W-:Y:S01]  /*1af30*/  FFMA.FTZ R25, R33, R9.reuse, -R28 ;  /* 0x0000000921197223 */ /* 0x080fe2000001081c */
[----:B------:R-:W-:Y:S01]  /*1af40*/  FFMA.FTZ R33, R2, R4, R180 ;  /* 0x0000000402217223 */ /* 0x000fe200000100b4 */
[-CC-:B------:R-:W-:Y:S01]  /*1af50*/  FFMA.FTZ R179, R31, R9.reuse, -R28.reuse ;  /* 0x000000091fb37223 */ /* 0x180fe2000001081c */
[-CC-:B------:R-:W-:Y:S01]  /*1af60*/  FFMA.FTZ R173, R35, R9.reuse, -R28.reuse ;  /* 0x0000000923ad7223 */ /* 0x180fe2000001081c */
[-CC-:B------:R-:W-:Y:S01]  /*1af70*/  FFMA.FTZ R27, R40, R9.reuse, -R28.reuse ;  /* 0x00000009281b7223 */ /* 0x180fe2000001081c */
[----:B------:R-:W-:Y:S01]  /*1af80*/  FADD.FTZ R33, R84, R33 ;  /* 0x0000002154217221 */ /* 0x000fe20000010000 */
[----:B------:R-:W1:Y:S01]  /*1af90*/  MUFU.EX2 R11, R11 ;  /* 0x0000000b000b7308 */ /* 0x000e620000000800 */
[-CC-:B------:R-:W-:Y:S01]  /*1afa0*/  FFMA.FTZ R175, R41, R9.reuse, -R28.reuse ;  /* 0x0000000929af7223 */ /* 0x180fe2000001081c */
[-CC-:B------:R-:W-:Y:S01]  /*1afb0*/  FFMA.FTZ R29, R44, R9.reuse, -R28.reuse ;  /* 0x000000092c1d7223 */ /* 0x180fe2000001081c */
[----:B------:R-:W-:Y:S01]  /*1afc0*/  FADD.FTZ R33, R182, R33 ;  /* 0x00000021b6217221 */ /* 0x000fe20000010000 */
[-CC-:B------:R-:W-:Y:S01]  /*1afd0*/  FFMA.FTZ R169, R45, R9.reuse, -R28.reuse ;  /* 0x000000092da97223 */ /* 0x180fe2000001081c */
[-CC-:B------:R-:W-:Y:S01]  /*1afe0*/  FFMA.FTZ R30, R47, R9.reuse, -R28.reuse ;  /* 0x000000092f1e7223 */ /* 0x180fe2000001081c */
[--C-:B------:R-:W-:Y:S01]  /*1aff0*/  FFMA.FTZ R171, R49, R9, -R28.reuse ;  /* 0x0000000931ab7223 */ /* 0x100fe2000001081c */
[----:B------:R-:W-:Y:S01]  /*1b000*/  FADD.FTZ R33, R26, R33 ;  /* 0x000000211a217221 */ /* 0x000fe20000010000 */
[----:B------:R-:W2:Y:S01]  /*1b010*/  MUFU.EX2 R183, R183 ;  /* 0x000000b700b77308 */ /* 0x000ea20000000800 */
[----:B0-----:R-:W-:Y:S01]  /*1b020*/  FFMA.FTZ R4, R0, R3, R181 ;  /* 0x0000000300047223 */ /* 0x001fe200000100b5 */
[-CC-:B------:R-:W-:Y:S01]  /*1b030*/  FFMA.FTZ R31, R52, R9.reuse, -R28.reuse ;  /* 0x00000009341f7223 */ /* 0x180fe2000001081c */
[----:B------:R-:W-:Y:S01]  /*1b040*/  FADD.FTZ R33, R176, R33 ;  /* 0x00000021b0217221 */ /* 0x000fe20000010000 */
[-CC-:B------:R-:W-:Y:S01]  /*1b050*/  FFMA.FTZ R165, R53, R9.reuse, -R28.reuse ;  /* 0x0000000935a57223 */ /* 0x180fe2000001081c */
[-CC-:B------:R-:W-:Y:S01]  /*1b060*/  FFMA.FTZ R56, R56, R9.reuse, -R28.reuse ;  /* 0x0000000938387223 */ /* 0x180fe2000001081c */
[-CC-:B------:R-:W-:Y:S01]  /*1b070*/  FFMA.FTZ R167, R58, R9.reuse, -R28.reuse ;  /* 0x000000093aa77223 */ /* 0x180fe2000001081c */
[----:B------:R-:W-:Y:S01]  /*1b080*/  FADD.FTZ R33, R38, R33 ;  /* 0x0000002126217221 */ /* 0x000fe20000010000 */
[----:B------:R-:W0:Y:S01]  /*1b090*/  MUFU.EX2 R15, R15 ;  /* 0x0000000f000f7308 */ /* 0x000e220000000800 */
[-CC-:B------:R-:W-:Y:S01]  /*1b0a0*/  FFMA.FTZ R71, R71, R9.reuse, -R28.reuse ;  /* 0x0000000947477223 */ /* 0x180fe2000001081c */
[-CC-:B------:R-:W-:Y:S01]  /*1b0b0*/  FFMA.FTZ R74, R74, R9.reuse, -R28.reuse ;  /* 0x000000094a4a7223 */ /* 0x180fe2000001081c */
[----:B------:R-:W-:Y:S01]  /*1b0c0*/  FADD.FTZ R40, R178, R33 ;  /* 0x00000021b2287221 */ /* 0x000fe20000010000 */
[-CC-:B------:R-:W-:Y:S01]  /*1b0d0*/  FFMA.FTZ R75, R75, R9.reuse, -R28.reuse ;  /* 0x000000094b4b7223 */ /* 0x180fe2000001081c */
[-CC-:B------:R-:W-:Y:S01]  /*1b0e0*/  FFMA.FTZ R78, R78, R9.reuse, -R28.reuse ;  /* 0x000000094e4e7223 */ /* 0x180fe2000001081c */
[-CC-:B------:R-:W-:Y:S01]  /*1b0f0*/  FFMA.FTZ R79, R79, R9.reuse, -R28.reuse ;  /* 0x000000094f4f7223 */ /* 0x180fe2000001081c */
[-CC-:B------:R-:W-:Y:S01]  /*1b100*/  FFMA.FTZ R81, R81, R9.reuse, -R28.reuse ;  /* 0x0000000951517223 */ /* 0x180fe2000001081c */
[----:B------:R-:W3:Y:S01]  /*1b110*/  MUFU.EX2 R177, R177 ;  /* 0x000000b100b17308 */ /* 0x000ee20000000800 */
[----:B------:R-:W-:Y:S01]  /*1b120*/  FFMA.FTZ R82, R82, R9, -R28 ;  /* 0x0000000952527223 */ /* 0x000fe2000001081c */
[----:B-1----:R-:W-:-:S02]  /*1b130*/  F2FP.BF16.F32.PACK_AB R181, R11, R181 ;  /* 0x000000b50bb5723e */ /* 0x002fc400000010ff */
[----:B------:R-:W-:Y:S02]  /*1b140*/  F2FP.BF16.F32.PACK_AB R180, R84, R180 ;  /* 0x000000b454b4723e */ /* 0x000fe400000010ff */
[----:B------:R-:W-:Y:S02]  /*1b150*/  F2FP.BF16.F32.PACK_AB R182, R26, R182 ;  /* 0x000000b61ab6723e */ /* 0x000fe400000010ff */
[----:B------:R-:W1:Y:S01]  /*1b160*/  MUFU.EX2 R24, R24 ;  /* 0x0000001800187308 */ /* 0x000e620000000800 */
[----:B------:R-:W-:Y:S02]  /*1b170*/  F2FP.BF16.F32.PACK_AB R176, R38, R176 ;  /* 0x000000b026b0723e */ /* 0x000fe400000010ff */
[----:B------:R-:W-:-:S05]  /*1b180*/  F2FP.BF16.F32.PACK_AB R178, R39, R178 ;  /* 0x000000b227b2723e */ /* 0x000fca00000010ff */
        /* <DEDUP_REMOVED lines=19> */
[----:B------:R-:W-:Y:S01]  /*1b2c0*/  R2UR UR6, R6 ;  /* 0x00000000060672ca */ /* 0x000fe200000e0000 */
[----:B------:R-:W-:Y:S01]  /*1b2d0*/  @!P1 IMAD R6, R12, 0x8, R16 ;  /* 0x000000080c069824 */ /* 0x000fe200078e0210 */
[----:B------:R-:W-:Y:S01]  /*1b2e0*/  R2UR UR7, R7 ;  /* 0x00000000070772ca */ /* 0x000fe200000e0000 */
[----:B------:R-:W-:Y:S01]  /*1b2f0*/  FADD.FTZ R12, R11, R4 ;  /* 0x000000040b0c7221 */ /* 0x000fe20000010000 */
[-C--:B------:R-:W-:Y:S01]  /*1b300*/  FFMA.FTZ R4, R8, R9.reuse, -R28 ;  /* 0x0000000908047223 */ /* 0x080fe2000001081c */
[----:B------:R-:W-:Y:S01]  /*1b310*/  @!P1 VIADD R6, R6, 0x34840 ;  /* 0x0003484006069836 */ /* 0x000fe20000000000 */
[----:B------:R-:W-:Y:S01]  /*1b320*/  MUFU.EX2 R167, R167 ;  /* 0x000000a700a77308 */ /* 0x000fe20000000800 */
[----:B--2---:R-:W-:Y:S01]  /*1b330*/  FADD.FTZ R12, R183, R12 ;  /* 0x0000000cb70c7221 */ /* 0x004fe20000010000 */
[-C--:B------:R-:W-:Y:S01]  /*1b340*/  FFMA.FTZ R8, R66, R9.reuse, -R28 ;  /* 0x0000000942087223 */ /* 0x080fe2000001081c */
[----:B------:R-:W-:Y:S01]  /*1b350*/  FFMA.FTZ R10, R77, R9, -R10 ;  /* 0x000000094d0a7223 */ /* 0x000fe2000001080a */
[----:B------:R-:W-:Y:S01]  /*1b360*/  @!P1 PRMT R7, RZ, 0x654, R6 ;  /* 0x00000654ff079816 */ /* 0x000fe20000000006 */
[C---:B0-----:R-:W-:Y:S01]  /*1b370*/  FADD.FTZ R12, R15.reuse, R12 ;  /* 0x0000000c0f0c7221 */ /* 0x041fe20000010000 */
[----:B------:R-:W-:Y:S01]  /*1b380*/  F2FP.BF16.F32.PACK_AB R183, R15, R183 ;  /* 0x000000b70fb7723e */ /* 0x000fe200000010ff */
[----:B------:R-:W-:Y:S01]  /*1b390*/  IMAD.MOV.U32 R15, RZ, RZ, R185 ;  /* 0x000000ffff0f7224 */ /* 0x000fe200078e00b9 */
[----:B------:R-:W-:Y:S01]  /*1b3a0*/  MUFU.EX2 R6, R56 ;  /* 0x0000003800067308 */ /* 0x000fe20000000800 */
[----:B---3--:R-:W-:Y:S01]  /*1b3b0*/  FADD.FTZ R3, R177, R12 ;  /* 0x0000000cb1037221 */ /* 0x008fe20000010000 */
[--C-:B------:R-:W-:Y:S01]  /*1b3c0*/  FFMA.FTZ R12, R70, R9, -R28.reuse ;  /* 0x00000009460c7223 */ /* 0x100fe2000001081c */
[----:B-1----:R-:W-:Y:S01]  /*1b3d0*/  F2FP.BF16.F32.PACK_AB R177, R24, R177 ;  /* 0x000000b118b1723e */ /* 0x002fe200000010ff */
[----:B------:R-:W-:Y:S01]  /*1b3e0*/  FFMA.FTZ R28, R83, R9, -R28 ;  /* 0x00000009531c7223 */ /* 0x000fe2000001081c */
[----:B------:R-:W-:-:S03]  /*1b3f0*/  IMAD.MOV.U32 R11, RZ, RZ, R21 ;  /* 0x000000ffff0b7224 */ /* 0x000fc600078e0015 */
        /* <DEDUP_REMOVED lines=10> */
[----:B------:R-:W1:Y:S08]  /*1b4a0*/  MUFU.EX2 R54, R54 ;  /* 0x0000003600367308 */ /* 0x000e700000000800 */
[----:B------:R-:W2:Y:S08]  /*1b4b0*/  MUFU.EX2 R78, R78 ;  /* 0x0000004e004e7308 */ /* 0x000eb00000000800 */
[----:B------:R-:W-:Y:S08]  /*1b4c0*/  MUFU.EX2 R57, R57 ;  /* 0x0000003900397308 */ /* 0x000ff00000000800 */
[----:B------:R-:W-:Y:S08]  /*1b4d0*/  MUFU.EX2 R81, R81 ;  /* 0x0000005100517308 */ /* 0x000ff00000000800 */
[----:B------:R-:W-:Y:S01]  /*1b4e0*/  MUFU.EX2 R82, R82 ;  /* 0x0000005200527308 */ /* 0x000fe20000000800 */
[----:B------:R-:W-:-:S02]  /*1b4f0*/  WARPGROUP.DEPBAR.LE gsb0, 0x0 ;  /* 0x00008000000079c5 */ /* 0x000fc40000010000 */
[----:B------:R-:W-:-:S05]  /*1b500*/  WARPGROUP.ARRIVE ;  /* 0x00000000000079c5 */ /* 0x000fca0000000000 */
[----:B------:R-:W3:Y:S01]  /*1b510*/  MUFU.EX2 R10, R10 ;  /* 0x0000000a000a7308 */ /* 0x000ee20000000800 */
[----:B------:R-:W-:Y:S02]  /*1b520*/  F2FP.BF16.F32.PACK_AB R156, R46, R37 ;  /* 0x000000252e9c723e */ /* 0x000fe400000010ff */
[----:B0-----:R-:W-:Y:S01]  /*1b530*/  F2FP.BF16.F32.PACK_AB R157, R74, R71 ;  /* 0x000000474a9d723e */ /* 0x001fe200000010ff */
[----:B------:R-:W-:Y:S01]  /*1b540*/  HGMMA.64x128x16.F32.BF16 R88, R152, gdesc[UR4].tnspB, R88, gsb0 ;  /* 0x41e0000498587df0 */ /* 0x000fe20008001858 */
[----:B-1----:R-:W-:-:S03]  /*1b550*/  F2FP.BF16.F32.PACK_AB R158, R54, R51 ;  /* 0x00000033369e723e */ /* 0x002fc600000010ff */
[----:B------:R-:W0:Y:S01]  /*1b560*/  MUFU.EX2 R28, R28 ;  /* 0x0000001c001c7308 */ /* 0x000e220000000800 */
[----:B--2---:R-:W-:Y:S01]  /*1b570*/  F2FP.BF16.F32.PACK_AB R159, R78, R75 ;  /* 0x0000004b4e9f723e */ /* 0x004fe200000010ff */
[----:B------:R-:W-:Y:S02]  /*1b580*/  WARPGROUP.DEPBAR.LE gsb0, 0x0 ;  /* 0x00008000000079c5 */ /* 0x000fe40000010000 */
[----:B------:R-:W-:Y:S01]  /*1b590*/  @!P1 SYNCS.ARRIVE.TRANS64.RED.A1T0 RZ, [R7+URZ], RZ ;  /* 0x000000ff07ff99a7 */ /* 0x000fe2000810043f */
[----:B---3--:R-:W-:Y:S02]  /*1b5a0*/  F2FP.BF16.F32.PACK_AB R154, R10, R59 ;  /* 0x0000003b0a9a723e */ /* 0x008fe400000010ff */
[----:B------:R-:W-:Y:S02]  /*1b5b0*/  F2FP.BF16.F32.PACK_AB R152, R57, R55 ;  /* 0x000000373998723e */ /* 0x000fe400000010ff */
[----:B0-----:R-:W-:Y:S01]  /*1b5c0*/  F2FP.BF16.F32.PACK_AB R155, R28, R82 ;  /* 0x000000521c9b723e */ /* 0x001fe200000010ff */
[----:B------:R0:W-:Y:S02]  /*1b5d0*/  @!P1 SYNCS.ARRIVE.TRANS64.RED.A1T0 RZ, [R14+URZ], RZ ;  /* 0x000000ff0eff99a7 */ /* 0x0001e4000810043f */
[----:B0-----:R-:W-:Y:S01]  /*1b5e0*/  FADD.FTZ R14, R24, R3 ;  /* 0x00000003180e7221 */ /* 0x001fe20000010000 */
[----:B------:R-:W-:Y:S01]  /*1b5f0*/  FADD.FTZ R3, R39, R40 ;  /* 0x0000002827037221 */ /* 0x000fe20000010000 */
[----:B------:R-:W0:Y:S02]  /*1b600*/  MUFU.EX2 R24, R79 ;  /* 0x0000004f00187308 */ /* 0x000e240000000800 */
        /* <DEDUP_REMOVED lines=49> */
[C---:B------:R-:W-:Y:S01]  /*1b920*/  F2FP.BF16.F32.PACK_AB R163, R12.reuse, R163 ;  /* 0x000000a30ca3723e */ /* 0x040fe200000010ff */
[----:B------:R-:W-:Y:S01]  /*1b930*/  IMAD.MOV.U32 R14, RZ, RZ, R188 ;  /* 0x000000ffff0e7224 */ /* 0x000fe200078e00bc */
[----:B0-----:R-:W-:Y:S01]  /*1b940*/  F2FP.BF16.F32.PACK_AB R153, R81, R24 ;  /* 0x000000185199723e */ /* 0x001fe200000010ff */
        /* <DEDUP_REMOVED lines=19> */
.L_x_2888:
[----:B------:R-:W-:Y:S05]  /*1ba80*/  BSYNC B0 ;  /* 0x0000000000007941 */ /* 0x000fea0003800000 */
.L_x_2887:
        /* <DEDUP_REMOVED lines=67> */
.L_x_2900:
[----:B------:R-:W-:Y:S01]  /*1bec0*/  IMAD R11, R185, 0x8, R16 ;  /* 0x00000008b90b7824 */ /* 0x000fe200078e0210 */
[----:B------:R-:W-:-:S04]  /*1bed0*/  SHF.L.U32 R2, R188, 0x1f, RZ ;  /* 0x0000001fbc027819 */ /* 0x000fc800000006ff */
[----:B------:R0:W1:Y:S01]  /*1bee0*/  SYNCS.PHASECHK.TRANS64.TRYWAIT P2, [R11+URZ+0x34850], R2 ;  /* 0x034850020b0075a7 */ /* 0x000062000804017f */
[----:B------:R-:W-:Y:S05]  /*1bef0*/  @!P0 BRA `(.L_x_2901) ;  /* 0x0000000000048947 */ /* 0x000fea0003800000 */
[----:B------:R-:W-:Y:S01]  /*1bf00*/  BPT.TRAP 0x1 ;  /* 0x000000040000795c */ /* 0x000fe20000300000 */
.L_x_2901:
        /* <DEDUP_REMOVED lines=9> */
.L_x_2903:
[----:B------:R-:W-:Y:S05]  /*1bfa0*/  BSYNC B0 ;  /* 0x0000000000007941 */ /* 0x000fea0003800000 */
.L_x_2902:
[----:B------:R-:W-:Y:S01]  /*1bfb0*/  IMAD.MOV.U32 R6, RZ, RZ, R0 ;  /* 0x000000ffff067224 */ /* 0x000fe200078e0000 */
[----:B------:R-:W-:Y:S01]  /*1bfc0*/  WARPGROUP.ARRIVE ;  /* 0x00000000000079c5 */ /* 0x000fe20000000000 */
[----:B------:R-:W-:Y:S01]  /*1bfd0*/  IMAD.MOV.U32 R7, RZ, RZ, 0x40000040 ;  /* 0x40000040ff077424 */ /* 0x000fe200078e00ff */
[----:B------:R-:W2:Y:S01]  /*1bfe0*/  SHFL.BFLY PT, R5, R4, 0x2, 0x1f ;  /* 0x0c401f0004057f89 */ /* 0x000ea200000e0000 */
[----:B------:R-:W-:Y:S01]  /*1bff0*/  @!P1 VIADD R8, R11, 0x34860 ;  /* 0x000348600b089836 */ /* 0x000fe20000000000 */
[----:B------:R-:W-:Y:S01]  /*1c000*/  R2UR UR6, R6 ;  /* 0x00000000060672ca */ /* 0x000fe200000e0000 */
[----:B------:R-:W-:Y:S01]  /*1c010*/  VIADD R6, R0, 0x80 ;  /* 0x0000008000067836 */ /* 0x000fe20000000000 */
[----:B------:R-:W-:Y:S01]  /*1c020*/  R2UR UR7, R7 ;  /* 0x00000000070772ca */ /* 0x000fe200000e0000 */
[----:B------:R-:W-:Y:S01]  /*1c030*/  IMAD.MOV.U32 R7, RZ, RZ, 0x40000040 ;  /* 0x40000040ff077424 */ /* 0x000fe200078e00ff */
[----:B------:R-:W-:Y:S01]  /*1c040*/  @!P1 PRMT R8, RZ, 0x654, R8 ;  /* 0x00000654ff089816 */ /* 0x000fe20000000008 */
[----:B------:R-:W-:-:S02]  /*1c050*/  VIADD R185, R185, 0x1 ;  /* 0x00000001b9b97836 */ /* 0x000fc40000000000 */
[----:B------:R-:W-:Y:S02]  /*1c060*/  IMAD.MOV.U32 R88, RZ, RZ, -0x800000 ;  /* 0xff800000ff587424 */ /* 0x000fe400078e00ff */
[----:B------:R-:W-:Y:S01]  /*1c070*/  VIADD R212, R212, 0x1 ;  /* 0x00000001d4d47836 */ /* 0x000fe20000000000 */
[----:B------:R-:W-:-:S04]  /*1c080*/  ISETP.NE.AND P2, PT, R185, 0x2, PT ;  /* 0x00000002b900780c */ /* 0x000fc80003f45270 */
[----:B------:R-:W-:Y:S01]  /*1c090*/  SEL R185, R185, RZ, P2 ;  /* 0x000000ffb9b97207 */ /* 0x000fe20001000000 */
[----:B------:R-:W-:Y:S01]  /*1c0a0*/  HGMMA.64x128x16.F32.BF16 R24, R180, gdesc[UR4].tnspB, R24, gsb0 ;  /* 0x41e00004b4187df0 */ /* 0x000fe20008001818 */
[----:B------:R-:W-:Y:S01]  /*1c0b0*/  R2UR UR6, R6 ;  /* 0x00000000060672ca */ /* 0x000fe200000e0000 */
[----:B------:R-:W-:Y:S01]  /*1c0c0*/  VIADD R6, R0, 0x100 ;  /* 0x0000010000067836 */ /* 0x000fe20000000000 */
[----:B------:R-:W-:Y:S01]  /*1c0d0*/  R2UR UR7, R7 ;  /* 0x00000000070772ca */ /* 0x000fe200000e0000 */
[----:B------:R-:W-:Y:S02]  /*1c0e0*/  IMAD.MOV.U32 R7, RZ, RZ, 0x40000040 ;  /* 0x40000040ff077424 */ /* 0x000fe400078e00ff */
[----:B--2---:R-:W-:Y:S01]  /*1c0f0*/  FADD.FTZ R5, R5, R4 ;  /* 0x0000000405057221 */ /* 0x004fe20000010000 */
[----:B------:R-:W-:Y:S02]  /*1c100*/  WARPGROUP.DEPBAR.LE gsb0, 0x0 ;  /* 0x00008000000079c5 */ /* 0x000fe40000010000 */
[----:B------:R-:W-:-:S07]  /*1c110*/  WARPGROUP.ARRIVE ;  /* 0x00000000000079c5 */ /* 0x000fce0000000000 */
        /* <DEDUP_REMOVED lines=34> */
[----:B01----:R-:W-:Y:S01]  /*1c340*/  FADD.FTZ R2, R0, R3 ;  /* 0x0000000300027221 */ /* 0x003fe20000010000 */
[----:B------:R-:W-:Y:S01]  /*1c350*/  IMAD.MOV.U32 R3, RZ, RZ, RZ ;  /* 0x000000ffff037224 */ /* 0x000fe200078e00ff */
[----:B------:R-:W0:Y:S02]  /*1c360*/  SHFL.BFLY PT, R0, R5, 0x1, 0x1f ;  /* 0x0c201f0005007f89 */ /* 0x000e2400000e0000 */
[----:B0-----:R-:W-:Y:S01]  /*1c370*/  FADD.FTZ R10, R5, R0 ;  /* 0x00000000050a7221 */ /* 0x001fe20000010000 */
[----:B------:R-:W-:Y:S01]  /*1c380*/  SEL R5, RZ, 0x1, P2 ;  /* 0x00000001ff057807 */ /* 0x000fe20001000000 */
[----:B------:R-:W-:-:S03]  /*1c390*/  IMAD.MOV.U32 R0, RZ, RZ, -0x800000 ;  /* 0xff800000ff007424 */ /* 0x000fc600078e00ff */
[----:B------:R-:W-:Y:S02]  /*1c3a0*/  FSETP.NE.FTZ.AND P0, PT, R10, RZ, PT ;  /* 0x000000ff0a00720b */ /* 0x000fe40003f15000 */
[----:B------:R-:W-:-:S11]  /*1c3b0*/  LOP3.LUT R188, R188, R5, RZ, 0x3c, !PT ;  /* 0x00000005bcbc7212 */ /* 0x000fd600078e3cff */
        /* <DEDUP_REMOVED lines=89> */
.L_x_2811:
        /* <DEDUP_REMOVED lines=22> */
[----:B------:R-:W-:Y:S02]  /*1cab0*/  SHF.R.U64 R15, R15, 0x3, RZ ;  /* 0x000000030f0f7819 */ /* 0x000fe400000012ff */
[C---:B------:R-:W-:Y:S01]  /*1cac0*/  IADD3 R75, P5, R8.reuse, 0x40, RZ ;  /* 0x00000040084b7810 */ /* 0x040fe20007fbe0ff */
[--C-:B------:R-:W-:Y:S01]  /*1cad0*/  IMAD.X R5, RZ, RZ, R9.reuse, P6 ;  /* 0x000000ffff057224 */ /* 0x100fe200030e0609 */
[C---:B------:R-:W-:Y:S02]  /*1cae0*/  IADD3 R79, P4, R8.reuse, 0x60, RZ ;  /* 0x00000060084f7810 */ /* 0x040fe40007f9e0ff */
[C---:B------:R-:W-:Y:S01]  /*1caf0*/  IADD3 R101, P3, R8.reuse, 0x4000, RZ ;  /* 0x0000400008657810 */ /* 0x040fe20007f7e0ff */
[--C-:B------:R-:W-:Y:S01]  /*1cb00*/  IMAD.X R7, RZ, RZ, R9.reuse, P5 ;  /* 0x000000ffff077224 */ /* 0x100fe200028e0609 */
[C---:B------:R-:W-:Y:S01]  /*1cb10*/  IADD3 R103, P2, R8.reuse, 0x4020, RZ ;  /* 0x0000402008677810 */ /* 0x040fe20007f5e0ff */
[----:B------:R-:W-:Y:S01]  /*1cb20*/  IMAD.X R13, RZ, RZ, R9, P4 ;  /* 0x000000ffff0d7224 */ /* 0x000fe200020e0609 */
[----:B------:R-:W-:Y:S01]  /*1cb30*/  BAR.SYNC.DEFER_BLOCKING 0x1, 0x100 ;  /* 0x0044000000007b1d */ /* 0x000fe20000010000 */
[----:B------:R-:W-:-:S02]  /*1cb40*/  IADD3 R105, P1, R8, 0x4040, RZ ;  /* 0x0000404008697810 */ /* 0x000fc40007f3e0ff */
[----:B------:R-:W-:Y:S01]  /*1cb50*/  IADD3 R107, P0, R8, 0x4060, RZ ;  /* 0x00004060086b7810 */ /* 0x000fe20007f1e0ff */
[--C-:B------:R-:W-:Y:S01]  /*1cb60*/  IMAD.X R29, RZ, RZ, R9.reuse, P2 ;  /* 0x000000ffff1d7224 */ /* 0x100fe200010e0609 */
[----:B------:R-:W-:Y:S01]  /*1cb70*/  LOP3.LUT R8, R15, R8, RZ, 0x3c, !PT ;  /* 0x000000080f087212 */ /* 0x000fe200078e3cff */
[--C-:B------:R-:W-:Y:S01]  /*1cb80*/  IMAD.X R15, RZ, RZ, R9.reuse, P3 ;  /* 0x000000ffff0f7224 */ /* 0x100fe200018e0609 */
[----:B------:R-:W-:Y:S01]  /*1cb90*/  LOP3.LUT R4, R71, 0x380, RZ, 0xc0, !PT ;  /* 0x0000038047047812 */ /* 0x000fe200078ec0ff */
[--C-:B------:R-:W-:Y:S01]  /*1cba0*/  IMAD.X R31, RZ, RZ, R9.reuse, P1 ;  /* 0x000000ffff1f7224 */ /* 0x100fe200008e0609 */
[----:B------:R-:W-:Y:S01]  /*1cbb0*/  LOP3.LUT R6, R75, 0x380, RZ, 0xc0, !PT ;  /* 0x000003804b067812 */ /* 0x000fe200078ec0ff */
[----:B------:R-:W-:Y:S01]  /*1cbc0*/  IMAD.X R21, RZ, RZ, R9, P0 ;  /* 0x000000ffff157224 */ /* 0x000fe200000e0609 */
[----:B------:R-:W-:Y:S02]  /*1cbd0*/  MOV R94, R8 ;  /* 0x00000008005e7202 */ /* 0x000fe40000000f00 */
[----:B------:R-:W-:-:S02]  /*1cbe0*/  F2FP.BF16.F32.PACK_AB R8, R20, R11 ;  /* 0x0000000b1408723e */ /* 0x000fc400000010ff */
[----:B------:R-:W-:Y:S02]  /*1cbf0*/  LOP3.LUT R20, R103, 0x380, RZ, 0xc0, !PT ;  /* 0x0000038067147812 */ /* 0x000fe400078ec0ff */
[----:B------:R-:W-:Y:S02]  /*1cc00*/  LOP3.LUT R12, R79, 0x380, RZ, 0xc0, !PT ;  /* 0x000003804f0c7812 */ /* 0x000fe400078ec0ff */
[----:B------:R-:W-:Y:S02]  /*1cc10*/  LOP3.LUT R38, R107, 0x380, RZ, 0xc0, !PT ;  /* 0x000003806b267812 */ /* 0x000fe400078ec0ff */
[----:B------:R-:W-:Y:S02]  /*1cc20*/  SHF.R.U64 R4, R4, 0x3, RZ ;  /* 0x0000000304047819 */ /* 0x000fe400000012ff */
[----:B------:R-:W-:Y:S02]  /*1cc30*/  SHF.R.U64 R6, R6, 0x3, RZ ;  /* 0x0000000306067819 */ /* 0x000fe400000012ff */
[----:B------:R-:W-:-:S02]  /*1cc40*/  LOP3.LUT R14, R101, 0x380, RZ, 0xc0, !PT ;  /* 0x00000380650e7812 */ /* 0x000fc400078ec0ff */
[----:B------:R-:W-:Y:S02]  /*1cc50*/  SHF.R.U64 R20, R20, 0x3, RZ ;  /* 0x0000000314147819 */ /* 0x000fe400000012ff */
[----:B------:R-:W-:Y:S02]  /*1cc60*/  SHF.R.U64 R12, R12, 0x3, RZ ;  /* 0x000000030c0c7819 */ /* 0x000fe400000012ff */
[----:B-1----:R-:W-:Y:S02]  /*1cc70*/  LOP3.LUT R24, R105, 0x380, RZ, 0xc0, !PT ;  /* 0x0000038069187812 */ /* 0x002fe400078ec0ff */
[----:B------:R-:W-:Y:S02]  /*1cc80*/  SHF.R.U64 R38, R38, 0x3, RZ ;  /* 0x0000000326267819 */ /* 0x000fe400000012ff */
[----:B------:R-:W-:Y:S02]  /*1cc90*/  LOP3.LUT R4, R4, R71, RZ, 0x3c, !PT ;  /* 0x0000004704047212 */ /* 0x000fe400078e3cff */
[----:B------:R-:W-:-:S02]  /*1cca0*/  LOP3.LUT R6, R6, R75, RZ, 0x3c, !PT ;  /* 0x0000004b06067212 */ /* 0x000fc400078e3cff */
[----:B------:R-:W-:Y:S02]  /*1ccb0*/  F2FP.BF16.F32.PACK_AB R9, R72, R99 ;  /* 0x000000634809723e */ /* 0x000fe400000010ff */
[----:B------:R-:W-:Y:S02]  /*1ccc0*/  F2FP.BF16.F32.PACK_AB R11, R28, R97 ;  /* 0x000000611c0b723e */ /* 0x000fe400000010ff */
[----:B------:R-:W-:Y:S02]  /*1ccd0*/  SHF.R.U64 R14, R14, 0x3, RZ ;  /* 0x000000030e0e7819 */ /* 0x000fe400000012ff */
[----:B------:R-:W-:Y:S01]  /*1cce0*/  LOP3.LUT R28, R20, R103, RZ, 0x3c, !PT ;  /* 0x00000067141c7212 */ /* 0x000fe200078e3cff */
[----:B------:R1:W-:Y:S01]  /*1ccf0*/  STSM.16.M88.4 [R94], R8 ;  /* 0x000000085e007844 */ /* 0x0003e20000000200 */
[----:B------:R-:W-:Y:S02]  /*1cd00*/  LOP3.LUT R12, R12, R79, RZ, 0x3c, !PT ;  /* 0x0000004f0c0c7212 */ /* 0x000fe400078e3cff */
[----:B------:R-:W-:-:S02]  /*1cd10*/  SHF.R.U64 R24, R24, 0x3, RZ ;  /* 0x0000000318187819 */ /* 0x000fc400000012ff */
[----:B------:R-:W-:Y:S02]  /*1cd20*/  LOP3.LUT R20, R38, R107, RZ, 0x3c, !PT ;  /* 0x0000006b26147212 */ /* 0x000fe400078e3cff */
[----:B------:R-:W-:Y:S02]  /*1cd30*/  MOV R79, R4 ;  /* 0x00000004004f7202 */ /* 0x000fe40000000f00 */
[----:B------:R-:W-:Y:S02]  /*1cd40*/  MOV R38, R6 ;  /* 0x0000000600267202 */ /* 0x000fe40000000f00 */
[----:B------:R-:W-:Y:S02]  /*1cd50*/  F2FP.BF16.F32.PACK_AB R4, R92, R89 ;  /* 0x000000595c04723e */ /* 0x000fe400000010ff */
[----:B------:R-:W-:Y:S02]  /*1cd60*/  F2FP.BF16.F32.PACK_AB R5, R64, R95 ;  /* 0x0000005f4005723e */ /* 0x000fe400000010ff */
[----:B------:R-:W-:-:S02]  /*1cd70*/  F2FP.BF16.F32.PACK_AB R6, R90, R33 ;  /* 0x000000215a06723e */ /* 0x000fc400000010ff */
[----:B------:R-:W-:Y:S02]  /*1cd80*/  F2FP.BF16.F32.PACK_AB R7, R34, R93 ;  /* 0x0000005d2207723e */ /* 0x000fe400000010ff */
[----:B------:R-:W-:Y:S02]  /*1cd90*/  LOP3.LUT R14, R14, R101, RZ, 0x3c, !PT ;  /* 0x000000650e0e7212 */ /* 0x000fe400078e3cff */
[----:B-1----:R-:W-:Y:S01]  /*1cda0*/  F2FP.BF16.F32.PACK_AB R8, R41, R40 ;  /* 0x000000282908723e */ /* 0x002fe200000010ff */
[----:B------:R-:W-:Y:S01]  /*1cdb0*/  STSM.16.M88.4 [R79], R4 ;  /* 0x000000044f007844 */ /* 0x000fe20000000200 */
[----:B------:R-:W-:Y:S02]  /*1cdc0*/  F2FP.BF16.F32.PACK_AB R9, R43, R42 ;  /* 0x0000002a2b09723e */ /* 0x000fe400000010ff */
[----:B------:R-:W-:Y:S02]  /*1cdd0*/  F2FP.BF16.F32.PACK_AB R10, R45, R44 ;  /* 0x0000002c2d0a723e */ /* 0x000fe400000010ff */
[----:B------:R-:W-:-:S02]  /*1cde0*/  F2FP.BF16.F32.PACK_AB R11, R47, R46 ;  /* 0x0000002e2f0b723e */ /* 0x000fc400000010ff */
[----:B------:R-:W-:Y:S02]  /*1cdf0*/  LOP3.LUT R30, R24, R105, RZ, 0x3c, !PT ;  /* 0x00000069181e7212 */ /* 0x000fe400078e3cff */
[----:B------:R-:W-:Y:S01]  /*1ce00*/  MOV R75, R12 ;  /* 0x0000000c004b7202 */ /* 0x000fe20000000f00 */
[----:B------:R1:W-:Y:S01]  /*1ce10*/  STSM.16.M88.4 [R38], R8 ;  /* 0x0000000826007844 */ /* 0x0003e20000000200 */
[----:B------:R-:W-:Y:S02]  /*1ce20*/  MOV R72, R14 ;  /* 0x0000000e00487202 */ /* 0x000fe40000000f00 */
[----:B------:R-:W-:Y:S02]  /*1ce30*/  MOV R71, R28 ;  /* 0x0000001c00477202 */ /* 0x000fe40000000f00 */
[----:B------:R-:W-:Y:S02]  /*1ce40*/  MOV R24, R30 ;  /* 0x0000001e00187202 */ /* 0x000fe40000000f00 */
[----:B------:R-:W-:-:S02]  /*1ce50*/  F2FP.BF16.F32.PACK_AB R12, R49, R48 ;  /* 0x00000030310c723e */ /* 0x000fc400000010ff */
[----:B------:R-:W-:Y:S02]  /*1ce60*/  F2FP.BF16.F32.PACK_AB R13, R51, R50 ;  /* 0x00000032330d723e */ /* 0x000fe400000010ff */
[----:B------:R-:W-:Y:S02]  /*1ce70*/  F2FP.BF16.F32.PACK_AB R14, R53, R52 ;  /* 0x00000034350e723e */ /* 0x000fe400000010ff */
[----:B------:R-:W-:Y:S01]  /*1ce80*/  F2FP.BF16.F32.PACK_AB R15, R55, R54 ;  /* 0x00000036370f723e */ /* 0x000fe200000010ff */
[----:B------:R-:W2:Y:S01]  /*1ce90*/  LDC R53, c[0x0][0xbe8] ;  /* 0x0002fa00ff357b82 */ /* 0x000ea20000000800 */
[----:B------:R-:W-:Y:S02]  /*1cea0*/  F2FP.BF16.F32.PACK_AB R28, R57, R56 ;  /* 0x00000038391c723e */ /* 0x000fe400000010ff */
[----:B------:R-:W-:Y:S01]  /*1ceb0*/  F2FP.BF16.F32.PACK_AB R29, R59, R58 ;  /* 0x0000003a3b1d723e */ /* 0x000fe200000010ff */
[----:B------:R-:W-:Y:S01]  /*1cec0*/  STSM.16.M88.4 [R75], R12 ;  /* 0x0000000c4b007844 */ /* 0x000fe20000000200 */
[----:B------:R-:W-:-:S02]  /*1ced0*/  F2FP.BF16.F32.PACK_AB R30, R61, R60 ;  /* 0x0000003c3d1e723e */ /* 0x000fc400000010ff */
[----:B------:R-:W-:Y:S02]  /*1cee0*/  F2FP.BF16.F32.PACK_AB R31, R63, R62 ;  /* 0x0000003e3f1f723e */ /* 0x000fe400000010ff */
[----:B------:R-:W-:Y:S02]  /*1cef0*/  ISETP.NE.U32.AND P0, PT, RZ, UR4, PT ;  /* 0x00000004ff007c0c */ /* 0x000fe4000bf05070 */
[----:B-1----:R-:W-:Y:S01]  /*1cf00*/  IADD3 R10, P1, R209, UR4, RZ ;  /* 0x00000004d10a7c10 */ /* 0x002fe2000ff3e0ff */
[----:B------:R-:W-:Y:S01]  /*1cf10*/  STSM.16.M88.4 [R72], R28 ;  /* 0x0000001c48007844 */ /* 0x000fe20000000200 */
[----:B------:R-:W-:Y:S02]  /*1cf20*/  F2FP.BF16.F32.PACK_AB R33, R67, R66 ;  /* 0x000000424321723e */ /* 0x000fe400000010ff */
[----:B------:R-:W-:Y:S02]  /*1cf30*/  F2FP.BF16.F32.PACK_AB R34, R69, R68 ;  /* 0x000000444522723e */ /* 0x000fe400000010ff */
[----:B------:R-:W-:-:S02]  /*1cf40*/  F2FP.BF16.F32.PACK_AB R38, R77, R76 ;  /* 0x0000004c4d26723e */ /* 0x000fc400000010ff */
[----:B------:R-:W-:Y:S01]  /*1cf50*/  MOV R21, R20 ;  /* 0x0000001400157202 */ /* 0x000fe20000000f00 */
[----:B------:R-:W-:Y:S01]  /*1cf60*/  STSM.16.M88.4 [R71], R32 ;  /* 0x0000002047007844 */ /* 0x000fe20000000200 */
[----:B------:R-:W-:Y:S01]  /*1cf70*/  F2FP.BF16.F32.PACK_AB R4, R81, R80 ;  /* 0x000000505104723e */ /* 0x000fe200000010ff */
[----:B------:R-:W-:Y:S01]  /*1cf80*/  IMAD.MOV.U32 R20, RZ, RZ, RZ ;  /* 0x000000ffff147224 */ /* 0x000fe200078e00ff */
[----:B------:R-:W-:Y:S01]  /*1cf90*/  F2FP.BF16.F32.PACK_AB R5, R83, R82 ;  /* 0x000000525305723e */ /* 0x000fe200000010ff */
[----:B------:R-:W-:Y:S01]  /*1cfa0*/  STSM.16.M88.4 [R24], R36 ;  /* 0x0000002418007844 */ /* 0x000fe20000000200 */
[----:B------:R-:W-:Y:S02]  /*1cfb0*/  F2FP.BF16.F32.PACK_AB R6, R85, R84 ;  /* 0x000000545506723e */ /* 0x000fe400000010ff */
[----:B------:R-:W-:Y:S02]  /*1cfc0*/  F2FP.BF16.F32.PACK_AB R7, R87, R86 ;  /* 0x000000565707723e */ /* 0x000fe400000010ff */
[----:B------:R-:W-:-:S02]  /*1cfd0*/  ISETP.NE.AND.EX P0, PT, RZ, UR5, PT, P0 ;  /* 0x00000005ff007c0c */ /* 0x000fc4000bf05300 */
        /* <DEDUP_REMOVED lines=8> */
[----:B-1----:R-:W-:Y:S01]  /*1d060*/  IMAD.U32 R6, RZ, RZ, UR4 ;  /* 0x00000004ff067e24 */ /* 0x002fe2000f8e00ff */
[----:B------:R-:W-:Y:S01]  /*1d070*/  @P2 IADD3.X R9, R210, UR5, RZ, P3, !PT ;  /* 0x00000005d2092c10 */ /* 0x000fe20009ffe4ff */
[----:B------:R1:W5:Y:S01]  /*1d080*/  @P0 LDG.E R20, desc[UR60][R10.64] ;  /* 0x0000003c0a140981 */ /* 0x000362000c1e1900 */
[----:B--2---:R-:W-:-:S03]  /*1d090*/  ISETP.NE.AND P1, PT, R53, 0x1, PT ;  /* 0x000000013500780c */ /* 0x004fc60003f25270 */
[----:B------:R1:W5:Y:S10]  /*1d0a0*/  @P2 LDG.E R6, desc[UR60][R8.64] ;  /* 0x0000003c08062981 */ /* 0x000374000c1e1900 */
[----:B------:R-:W2:Y:S08]  /*1d0b0*/  @P1 LDC R12, c[0x0][0xbec] ;  /* 0x0002fb00ff0c1b82 */ /* 0x000eb00000000800 */
[----:B------:R-:W3:Y:S01]  /*1d0c0*/  @P1 LDC R13, c[0x0][0xbf0] ;  /* 0x0002fc00ff0d1b82 */ /* 0x000ee20000000800 */
[----:B-1----:R-:W-:Y:S05]  /*1d0d0*/  @P2 BRA `(.L_x_2907) ;  /* 0x0000000000102947 */ /* 0x002fea0003800000 */
[----:B------:R-:W-:Y:S05]  /*1d0e0*/  @!P0 BRA `(.L_x_2907) ;  /* 0x00000000000c8947 */ /* 0x000fea0003800000 */
[----:B------:R-:W4:Y:S04]  /*1d0f0*/  LDG.E R5, desc[UR60][R10.64] ;  /* 0x0000003c0a057981 */ /* 0x000f28000c1e1900 */
[----:B-----5:R-:W4:Y:S02]  /*1d100*/  LDG.E R6, desc[UR60][R10.64+0x4] ;  /* 0x0000043c0a067981 */ /* 0x020f24000c1e1900 */
[----:B----4-:R-:W-:-:S07]  /*1d110*/  IMAD.IADD R6, R6, 0x1, -R5 ;  /* 0x0000000106067824 */ /* 0x010fce00078e0a05 */
.L_x_2907:
[----:B------:R-:W-:Y:S01]  /*1d120*/  SHF.R.S32.HI R24, RZ, 0x1f, R208 ;  /* 0x0000001fff187819 */ /* 0x000fe200000114d0 */
[----:B------:R-:W-:Y:S01]  /*1d130*/  IMAD.IADD R15, R205, 0x1, R200 ;  /* 0x00000001cd0f7824 */ /* 0x000fe200078e02c8 */
[----:B------:R-:W-:Y:S01]  /*1d140*/  ULDC.64 UR4, c[0x0][0xb90] ;  /* 0x0002e40000047ab9 */ /* 0x000fe20000000a00 */
[----:B-----5:R-:W-:Y:S01]  /*1d150*/  SHF.R.S32.HI R21, RZ, 0x1f, R20 ;  /* 0x0000001fff157819 */ /* 0x020fe20000011414 */
[----:B------:R-:W-:Y:S01]  /*1d160*/  IMAD R9, R216, 0x40, R203 ;  /* 0x00000040d8097824 */ /* 0x000fe200078e02cb */
        /* <DEDUP_REMOVED lines=42> */
[----:B------:R-:W-:Y:S01]  /*1d410*/  VIADD R4, R14, 0x8 ;  /* 0x000000080e047836 */ /* 0x000fe20000000000 */
[----:B------:R-:W-:Y:S01]  /*1d420*/  LOP3.LUT R12, R12, R13, RZ, 0x3c, !PT ;  /* 0x0000000d0c0c7212 */ /* 0x000fe200078e3cff */
[----:B------:R-:W-:Y:S01]  /*1d430*/  SHFL.IDX PT, R50, R10, 0x1, 0x1c1f ;  /* 0x003c1f000a327f89 */ /* 0x000fe200000e0000 */
[--C-:B------:R-:W-:Y:S01]  /*1d440*/  IMAD.X R29, RZ, RZ, R3.reuse, P2 ;  /* 0x000000ffff1d7224 */ /* 0x100fe200010e0603 */
[-C--:B------:R-:W-:Y:S01]  /*1d450*/  ISETP.GE.OR P2, PT, R14, R55.reuse, P0 ;  /* 0x000000370e00720c */ /* 0x080fe20000746670 */
[----:B------:R-:W-:Y:S01]  /*1d460*/  IMAD.X R13, RZ, RZ, R3, P3 ;  /* 0x000000ffff0d7224 */ /* 0x000fe200018e0603 */
[----:B------:R-:W2:Y:S01]  /*1d470*/  SHFL.IDX PT, R49, R11, RZ, 0x1c1f ;  /* 0x001c1fff0b317589 */ /* 0x000ea200000e0000 */
[----:B------:R-:W-:Y:S01]  /*1d480*/  ISETP.GE.OR P0, PT, R4, R55, P0 ;  /* 0x000000370400720c */ /* 0x000fe20000706670 */
[----:B------:R-:W-:Y:S01]  /*1d490*/  ULDC.64 UR4, c[0x0][0xaa0] ;  /* 0x0002a80000047ab9 */ /* 0x000fe20000000a00 */
[C---:B------:R-:W-:Y:S01]  /*1d4a0*/  IADD3 R5, P3, R2.reuse, 0x7000, RZ ;  /* 0x0000700002057810 */ /* 0x040fe20007f7e0ff */
[----:B------:R-:W3:Y:S01]  /*1d4b0*/  SHFL.IDX PT, R51, R11, 0x1, 0x1c1f ;  /* 0x003c1f000b337f89 */ /* 0x000ee200000e0000 */
[----:B------:R-:W-:-:S02]  /*1d4c0*/  IADD3 R33, P6, R2, 0x4000, RZ ;  /* 0x0000400002217810 */ /* 0x000fc40007fde0ff */
[C---:B------:R-:W-:Y:S02]  /*1d4d0*/  IADD3 R37, P5, R2.reuse, 0x5000, RZ ;  /* 0x0000500002257810 */ /* 0x040fe40007fbe0ff */
[C---:B------:R-:W-:Y:S02]  /*1d4e0*/  IADD3 R41, P4, R2.reuse, 0x6000, RZ ;  /* 0x0000600002297810 */ /* 0x040fe40007f9e0ff */
[----:B------:R-:W-:Y:S01]  /*1d4f0*/  LOP3.LUT R7, R2, 0x380, RZ, 0xc0, !PT ;  /* 0x0000038002077812 */ /* 0x000fe200078ec0ff */
[----:B------:R-:W-:Y:S01]  /*1d500*/  IMAD R21, R21, UR4, RZ ;  /* 0x0000000415157c24 */ /* 0x000fe2000f8e02ff */
[----:B------:R-:W-:Y:S01]  /*1d510*/  LOP3.LUT R4, R5, 0x380, RZ, 0xc0, !PT ;  /* 0x0000038005047812 */ /* 0x000fe200078ec0ff */
[----:B------:R-:W-:Y:S01]  /*1d520*/  IMAD.X R45, RZ, RZ, R3, P3 ;  /* 0x000000ffff2d7224 */ /* 0x000fe200018e0603 */
[----:B------:R-:W-:Y:S02]  /*1d530*/  LOP3.LUT R32, R33, 0x380, RZ, 0xc0, !PT ;  /* 0x0000038021207812 */ /* 0x000fe400078ec0ff */
[----:B------:R-:W-:-:S02]  /*1d540*/  LOP3.LUT R36, R37, 0x380, RZ, 0xc0, !PT ;  /* 0x0000038025247812 */ /* 0x000fc400078ec0ff */
[----:B------:R-:W-:Y:S02]  /*1d550*/  LOP3.LUT R40, R41, 0x380, RZ, 0xc0, !PT ;  /* 0x0000038029287812 */ /* 0x000fe400078ec0ff */
[----:B------:R-:W-:Y:S02]  /*1d560*/  SHF.R.U64 R7, R7, 0x3, RZ ;  /* 0x0000000307077819 */ /* 0x000fe400000012ff */
[----:B------:R-:W-:Y:S01]  /*1d570*/  SHF.R.U64 R4, R4, 0x3, RZ ;  /* 0x0000000304047819 */ /* 0x000fe200000012ff */
[----:B--2---:R-:W-:Y:S01]  /*1d580*/  @!P2 ST.E desc[UR60][R48.64], R88 ;  /* 0x000000583000a985 */ /* 0x004fe2000c10193c */
[----:B------:R-:W-:Y:S02]  /*1d590*/  SHF.R.U64 R32, R32, 0x3, RZ ;  /* 0x0000000320207819 */ /* 0x000fe400000012ff */
[----:B------:R-:W-:Y:S01]  /*1d5a0*/  SHF.R.U64 R36, R36, 0x3, RZ ;  /* 0x0000000324247819 */ /* 0x000fe200000012ff */
[----:B---3--:R2:W-:Y:S01]  /*1d5b0*/  @!P0 ST.E desc[UR60][R50.64], R0 ;  /* 0x0000000032008985 */ /* 0x0085e2000c10193c */
[----:B------:R-:W-:-:S02]  /*1d5c0*/  SHF.R.U64 R40, R40, 0x3, RZ ;  /* 0x0000000328287819 */ /* 0x000fc400000012ff */
[----:B------:R-:W-:Y:S01]  /*1d5d0*/  LOP3.LUT R2, R7, R2, RZ, 0x3c, !PT ;  /* 0x0000000207027212 */ /* 0x000fe200078e3cff */
[----:B------:R-:W-:Y:S01]  /*1d5e0*/  IMAD R21, R20, UR5, R21 ;  /* 0x0000000514157c24 */ /* 0x000fe2000f8e0215 */
[----:B------:R-:W-:Y:S01]  /*1d5f0*/  LOP3.LUT R32, R32, R33, RZ, 0x3c, !PT ;  /* 0x0000002120207212 */ /* 0x000fe200078e3cff */
[--C-:B------:R-:W-:Y:S01]  /*1d600*/  IMAD.X R33, RZ, RZ, R3.reuse, P6 ;  /* 0x000000ffff217224 */ /* 0x100fe200030e0603 */
[----:B------:R-:W-:Y:S01]  /*1d610*/  LOP3.LUT R36, R36, R37, RZ, 0x3c, !PT ;  /* 0x0000002524247212 */ /* 0x000fe200078e3cff */
[--C-:B------:R-:W-:Y:S01]  /*1d620*/  IMAD.X R37, RZ, RZ, R3.reuse, P5 ;  /* 0x000000ffff257224 */ /* 0x100fe200028e0603 */
[----:B------:R-:W-:Y:S01]  /*1d630*/  LOP3.LUT R40, R40, R41, RZ, 0x3c, !PT ;  /* 0x0000002928287212 */ /* 0x000fe200078e3cff */
[----:B------:R-:W-:Y:S01]  /*1d640*/  IMAD.X R41, RZ, RZ, R3, P4 ;  /* 0x000000ffff297224 */ /* 0x000fe200020e0603 */
[----:B------:R-:W-:Y:S01]  /*1d650*/  LOP3.LUT R44, R4, R5, RZ, 0x3c, !PT ;  /* 0x00000005042c7212 */ /* 0x000fe200078e3cff */
[----:B--2---:R-:W2:Y:S01]  /*1d660*/  @P1 LDC R51, c[0x0][0xbf0] ;  /* 0x0002fc00ff331b82 */ /* 0x004ea20000000800 */
[----:B------:R3:W5:Y:S01]  /*1d670*/  LD.E.128 R4, desc[UR60][R2.64] ;  /* 0x0000003c02047980 */ /* 0x000762000c101d00 */
[----:B------:R-:W-:-:S03]  /*1d680*/  LOP3.LUT R8, R15, 0x380, RZ, 0xc0, !PT ;  /* 0x000003800f087812 */ /* 0x000fc600078ec0ff */
[----:B------:R-:W5:Y:S01]  /*1d690*/  LD.E.128 R28, desc[UR60][R28.64] ;  /* 0x0000003c1c1c7980 */ /* 0x000f62000c101d00 */
[----:B------:R-:W-:-:S03]  /*1d6a0*/  SHF.R.U64 R8, R8, 0x3, RZ ;  /* 0x0000000308087819 */ /* 0x000fc600000012ff */
[----:B------:R-:W5:Y:S01]  /*1d6b0*/  LD.E.128 R32, desc[UR60][R32.64] ;  /* 0x0000003c20207980 */ /* 0x000f62000c101d00 */
[----:B------:R-:W-:Y:S01]  /*1d6c0*/  LOP3.LUT R8, R8, R15, RZ, 0x3c, !PT ;  /* 0x0000000f08087212 */ /* 0x000fe200078e3cff */
[----:B---3--:R-:W-:Y:S01]  /*1d6d0*/  IMAD.WIDE.U32 R2, R20, UR4, RZ ;  /* 0x0000000414027c25 */ /* 0x008fe2000f8e00ff */
[----:B------:R-:W-:Y:S01]  /*1d6e0*/  ULDC.64 UR4, c[0x0][0xae8] ;  /* 0x0002ba0000047ab9 */ /* 0x000fe20000000a00 */
[----:B------:R-:W5:Y:S02]  /*1d6f0*/  LD.E.128 R12, desc[UR60][R12.64] ;  /* 0x0000003c0c0c7980 */ /* 0x000f64000c101d00 */
[----:B------:R-:W-:Y:S02]  /*1d700*/  IMAD.IADD R3, R3, 0x1, R21 ;  /* 0x0000000103037824 */ /* 0x000fe400078e0215 */
        /* <DEDUP_REMOVED lines=54> */
[----:B------:R-:W-:Y:S02]  /*1da70*/  ULDC UR4, c[0x0][0xac8] ;  /* 0x0002b20000047ab9 */ /* 0x000fe40000000800 */
        /* <DEDUP_REMOVED lines=8> */
.L_x_2909:
[----:B------:R-:W-:Y:S05]  /*1db00*/  BSYNC B1 ;  /* 0x0000000000017941 */ /* 0x000fea0003800000 */
.L_x_2908:
[----:B-1----:R1:W0:Y:S01]  /*1db10*/  SHFL.IDX PT, R0, R48, 0x1, 0x181f ;  /* 0x00381f0030007f89 */ /* 0x00222200000e0000 */
[----:B------:R-:W-:Y:S03]  /*1db20*/  BSSY B1, `(.L_x_2910) ;  /* 0x000000c000017945 */ /* 0x000fe60003800000 */
[----:B----45:R1:W4:Y:S01]  /*1db30*/  SHFL.IDX PT, R4, R24, 0x1, 0x181f ;  /* 0x00381f0018047f89 */ /* 0x03032200000e0000 */
        /* <DEDUP_REMOVED lines=10> */
.L_x_2911:
[----:B------:R-:W-:Y:S05]  /*1dbe0*/  BSYNC B1 ;  /* 0x0000000000017941 */ /* 0x000fea0003800000 */
.L_x_2910:
[----:B0-----:R0:W0:Y:S01]  /*1dbf0*/  SHFL.IDX PT, R0, R48, 0x2, 0x181f ;  /* 0x00581f0030007f89 */ /* 0x00102200000e0000 */
[----:B------:R-:W-:Y:S03]  /*1dc00*/  BSSY B1, `(.L_x_2912) ;  /* 0x000000c000017945 */ /* 0x000fe60003800000 */
[----:B----4-:R4:W0:Y:S01]  /*1dc10*/  SHFL.IDX PT, R4, R24, 0x2, 0x181f ;  /* 0x00581f0018047f89 */ /* 0x01082200000e0000 */
        /* <DEDUP_REMOVED lines=10> */
.L_x_2913:
[----:B------:R-:W-:Y:S05]  /*1dcc0*/  BSYNC B1 ;  /* 0x0000000000017941 */ /* 0x000fea0003800000 */
.L_x_2912:
[----:B0-----:R-:W-:Y:S01]  /*1dcd0*/  VIADD R0, R200, 0x60 ;  /* 0x00000060c8007836 */ /* 0x001fe20000000000 */
[----:B-12---:R-:W0:Y:S04]  /*1dce0*/  SHFL.IDX PT, R48, R48, 0x3, 0x181f ;  /* 0x00781f0030307f89 */ /* 0x006e2800000e0000 */
[----:B------:R-:W-:Y:S01]  /*1dcf0*/  ISETP.GE.AND P0, PT, R0, R55, PT ;  /* 0x000000370000720c */ /* 0x000fe20003f06270 */
[----:B----4-:R-:W1:-:S12]  /*1dd00*/  SHFL.IDX PT, R24, R24, 0x3, 0x181f ;  /* 0x00781f0018187f89 */ /* 0x010e5800000e0000 */
[----:B------:R-:W-:Y:S05]  /*1dd10*/  @P0 BRA `(.L_x_2914) ;  /* 0x0000000800e00947 */ /* 0x000fea0003800000 */
[----:B------:R-:W-:Y:S02]  /*1dd20*/  ULDC UR4, c[0x0][0xac8] ;  /* 0x0002b20000047ab9 */ /* 0x000fe40000000800 */
[----:B------:R-:W-:-:S13]  /*1dd30*/  ISETP.GE.AND P1, PT, R203, UR4, PT ;  /* 0x00000004cb007c0c */ /* 0x000fda000bf26270 */
[----:B-1----:R-:W-:-:S04]  /*1dd40*/  @!P1 LEA R2, P0, R203, R24, 0x1 ;  /* 0x00000018cb029211 */ /* 0x002fc800078008ff */
[----:B0-----:R-:W-:Y:S02]  /*1dd50*/  @!P1 LEA.HI.X R3, R203, R48, R237, 0x1, P0 ;  /* 0x00000030cb039211 */ /* 0x001fe400000f0ced */
[----:B------:R-:W-:-:S03]  /*1dd60*/  ISETP.GE.AND P0, PT, R206, UR4, PT ;  /* 0x00000004ce007c0c */ /* 0x000fc6000bf06270 */
[----:B------:R2:W-:Y:S10]  /*1dd70*/  @!P1 ST.E.128 desc[UR60][R2.64], R28 ;  /* 0x0000001c02009985 */ /* 0x0005f4000c101d3c */
[----:B------:R-:W-:Y:S05]  /*1dd80*/  @P0 BRA `(.L_x_2914) ;  /* 0x0000000800c40947 */ /* 0x000fea0003800000 */
[----:B--2---:R-:W-:-:S04]  /*1dd90*/  LEA R2, P0, R206, R24, 0x1 ;  /* 0x00000018ce027211 */ /* 0x004fc800078008ff */
[----:B------:R-:W-:-:S05]  /*1dda0*/  LEA.HI.X R3, R206, R48, R236, 0x1, P0 ;  /* 0x00000030ce037211 */ /* 0x000fca00000f0cec */
[----:B------:R4:W-:Y:S01]  /*1ddb0*/  ST.E.128 desc[UR60][R2.64], R44 ;  /* 0x0000002c02007985 */ /* 0x0009e2000c101d3c */
[----:B------:R-:W-:Y:S05]  /*1ddc0*/  BRA `(.L_x_2914) ;  /* 0x0000000800b47947 */ /* 0x000fea0003800000 */
.L_x_2906:
        /* <DEDUP_REMOVED lines=13> */
[----:B------:R-:W-:Y:S01]  /*1dea0*/  IMAD.U32 R0, RZ, RZ, UR4 ;  /* 0x00000004ff007e24 */ /* 0x000fe2000f8e00ff */
        /* <DEDUP_REMOVED lines=13> */
.L_x_2915:
[----:B------:R-:W-:Y:S01]  /*1df80*/  BSSY B1, `(.L_x_2916) ;  /* 0x000002d000017945 */ /* 0x000fe20003800000 */
[----:B------:R-:W-:Y:S02]  /*1df90*/  SHF.R.S32.HI R10, RZ, 0x1f, R208 ;  /* 0x0000001fff0a7819 */ /* 0x000fe400000114d0 */
[----:B------:R-:W-:Y:S02]  /*1dfa0*/  SEL R211, R211, RZ, !P0 ;  /* 0x000000ffd3d37207 */ /* 0x000fe40004000000 */
[----:B------:R-:W-:Y:S02]  /*1dfb0*/  SEL R217, R217, RZ, !P0 ;  /* 0x000000ffd9d97207 */ /* 0x000fe40004000000 */
[----:B-----5:R-:W-:Y:S01]  /*1dfc0*/  SHF.R.S32.HI R11, RZ, 0x1f, R6 ;  /* 0x0000001fff0b7819 */ /* 0x020fe20000011406 */
[----:B------:R-:W-:Y:S06]  /*1dfd0*/  @P3 BRA `(.L_x_2917) ;  /* 0x00000000009c3947 */ /* 0x000fec0003800000 */
[----:B------:R-:W2:Y:S01]  /*1dfe0*/  S2R R3, SR_TID.X ;  /* 0x0000000000037919 */ /* 0x000ea20000002100 */
[----:B------:R-:W3:Y:S02]  /*1dff0*/  LDC R9, c[0x0][0xbe8] ;  /* 0x0002fa00ff097b82 */ /* 0x000ee40000000800 */
[----:B---3--:R-:W-:Y:S01]  /*1e000*/  IMAD R2, R0, R9, RZ ;  /* 0x0000000900027224 */ /* 0x008fe200078e02ff */
        /* <DEDUP_REMOVED lines=36> */
.L_x_2917:
[----:B------:R-:W-:Y:S05]  /*1e250*/  BSYNC B1 ;  /* 0x0000000000017941 */ /* 0x000fea0003800000 */
.L_x_2916:
[----:B------:R-:W-:Y:S01]  /*1e260*/  ULDC.64 UR4, c[0x0][0xaa0] ;  /* 0x0002a80000047ab9 */ /* 0x000fe20000000a00 */
[----:B------:R-:W-:Y:S01]  /*1e270*/  IMAD R7, R207, 0x20, R216 ;  /* 0x00000020cf077824 */ /* 0x000fe200078e02d8 */
[----:B------:R-:W-:Y:S01]  /*1e280*/  BSSY B1, `(.L_x_2918) ;  /* 0x0000037000017945 */ /* 0x000fe20003800000 */
[----:B--2---:R-:W-:Y:S02]  /*1e290*/  IMAD R3, R11, UR4, RZ ;  /* 0x000000040b037c24 */ /* 0x004fe4000f8e02ff */
[----:B------:R-:W-:Y:S02]  /*1e2a0*/  IMAD.IADD R9, R200, 0x1, R7 ;  /* 0x00000001c8097824 */ /* 0x000fe400078e0207 */
[C---:B------:R-:W-:Y:S02]  /*1e2b0*/  IMAD R5, R6.reuse, UR5, R3 ;  /* 0x0000000506057c24 */ /* 0x040fe4000f8e0203 */
[----:B------:R-:W-:Y:S01]  /*1e2c0*/  IMAD.WIDE.U32 R2, R6, UR4, RZ ;  /* 0x0000000406027c25 */ /* 0x000fe2000f8e00ff */
[----:B------:R-:W-:-:S03]  /*1e2d0*/  ULDC.64 UR4, c[0x0][0xae8] ;  /* 0x0002ba0000047ab9 */ /* 0x000fc60000000a00 */
[----:B------:R-:W-:Y:S02]  /*1e2e0*/  IMAD.IADD R3, R3, 0x1, R5 ;  /* 0x0000000103037824 */ /* 0x000fe400078e0205 */
        /* <DEDUP_REMOVED lines=48> */
.L_x_2919:
[----:B------:R-:W-:Y:S05]  /*1e5f0*/  BSYNC B1 ;  /* 0x0000000000017941 */ /* 0x000fea0003800000 */
.L_x_2918:
        /* <DEDUP_REMOVED lines=13> */
.L_x_2921:
[----:B------:R-:W-:Y:S05]  /*1e6d0*/  BSYNC B1 ;  /* 0x0000000000017941 */ /* 0x000fea0003800000 */
.L_x_2920:
        /* <DEDUP_REMOVED lines=13> */
.L_x_2923:
[----:B------:R-:W-:Y:S05]  /*1e7b0*/  BSYNC B1 ;  /* 0x0000000000017941 */ /* 0x000fea0003800000 */
.L_x_2922:
        /* <DEDUP_REMOVED lines=14> */
.L_x_2914:
[----:B------:R-:W-:Y:S05]  /*1e8a0*/  BSYNC B0 ;  /* 0x0000000000007941 */ /* 0x000fea0003800000 */
.L_x_2905:
[----:B------:R-:W-:Y:S02]  /*1e8b0*/  ULDC UR4, c[0x0][0xc3c] ;  /* 0x00030f0000047ab9 */ /* 0x000fe40000000800 */
[----:B-1----:R-:W-:-:S13]  /*1e8c0*/  ISETP.GE.AND P0, PT, R27, UR4, PT ;  /* 0x000000041b007c0c */ /* 0x002fda000bf06270 */
[----:B------:R-:W-:Y:S05]  /*1e8d0*/  @!P0 BRA `(.L_x_2924) ;  /* 0xfffffe2800788947 */ /* 0x000fea000383ffff */
[----:B------:R-:W-:Y:S05]  /*1e8e0*/  BRA `(.L_x_2700) ;  /* 0x0000007c002c7947 */ /* 0x000fea0003800000 */
.L_x_2698:
        /* <DEDUP_REMOVED lines=18> */
.L_x_2925:
        /* <DEDUP_REMOVED lines=41> */
.L_x_2931:
        /* <DEDUP_REMOVED lines=12> */
.L_x_2930:
[----:B------:R-:W-:Y:S05]  /*1ed60*/  BSYNC B0 ;  /* 0x0000000000007941 */ /* 0x000fea0003800000 */
.L_x_2929:
        /* <DEDUP_REMOVED lines=21> */
.L_x_2927:
        /* <DEDUP_REMOVED lines=18> */
[----:B------:R-:W-:-:S06]  /*1efe0*/  VIADD R16, R7, 0xffffffff ;  /* 0xffffffff07107836 */ /* 0x000fcc0000000000 */
[----:B------:R2:W3:Y:S02]  /*1eff0*/  SHFL.IDX PT, R16, R5, R16, 0x1f ;  /* 0x00001f1005107589 */ /* 0x0004e400000e0000 */
.L_x_2932:
[----:B-12---:R-:W-:Y:S01]  /*1f000*/  IMAD.MOV R5, RZ, RZ, -R3 ;  /* 0x000000ffff057224 */ /* 0x006fe200078e0a03 */
[----:B------:R-:W-:Y:S01]  /*1f010*/  IABS R7, R9 ;  /* 0x0000000900077213 */ /* 0x000fe20000000000 */
        /* <DEDUP_REMOVED lines=23> */
[----:B------:R-:W-:Y:S01]  /*1f190*/  VIADDMNMX R11, R10, UR5, R11, PT ;  /* 0x000000050a0b7c46 */ /* 0x000fe2000b80010b */
[----:B------:R-:W-:-:S03]  /*1f1a0*/  IMAD.IADD R5, R8, 0x1, R5 ;  /* 0x0000000108057824 */ /* 0x000fc600078e0205 */
        /* <DEDUP_REMOVED lines=12> */
[----:B------:R-:W-:-:S03]  /*1f270*/  LOP3.LUT R3, R8, R11, RZ, 0x3c, !PT ;  /* 0x0000000b08037212 */ /* 0x000fc600078e3cff */
        /* <DEDUP_REMOVED lines=16> */
.L_x_2928:
[----:B------:R-:W-:Y:S02]  /*1f380*/  IMAD.MOV.U32 R17, RZ, RZ, RZ ;  /* 0x000000ffff117224 */ /* 0x000fe400078e00ff */
[----:B------:R-:W-:Y:S02]  /*1f390*/  IMAD.U32 R16, RZ, RZ, UR6 ;  /* 0x00000006ff107e24 */ /* 0x000fe4000f8e00ff */
[----:B------:R-:W-:-:S07]  /*1f3a0*/  IMAD.MOV.U32 R18, RZ, RZ, RZ ;  /* 0x000000ffff127224 */ /* 0x000fce00078e00ff */
.L_x_2933:
[----:B------:R-:W-:-:S13]  /*1f3b0*/  ISETP.NE.AND P0, PT, R0, RZ, PT ;  /* 0x000000ff0000720c */ /* 0x000fda0003f05270 */
[----:B------:R-:W1:Y:S01]  /*1f3c0*/  @!P0 S2R R3, SR_CgaCtaId ;  /* 0x0000000000038919 */ /* 0x000e620000008800 */
[----:B------:R-:W-:-:S04]  /*1f3d0*/  @!P0 MOV R0, 0x400 ;  /* 0x0000040000008802 */ /* 0x000fc80000000f00 */
[----:B-1----:R-:W-:-:S05]  /*1f3e0*/  @!P0 LEA R0, R3, R0, 0x18 ;  /* 0x0000000003008211 */ /* 0x002fca00078ec0ff */
[----:B------:R1:W-:Y:S01]  /*1f3f0*/  @!P0 STS.128 [R0+0x348d0], R16 ;  /* 0x0348d01000008388 */ /* 0x0003e20000000c00 */
[----:B------:R-:W-:Y:S06]  /*1f400*/  BAR.ARV 0x5, 0x180 ;  /* 0x0146000000007b1d */ /* 0x000fec0000002000 */
.L_x_2926:
[----:B-1----:R-:W-:Y:S01]  /*1f410*/  IMAD.MOV.U32 R0, RZ, RZ, 0x1 ;  /* 0x00000001ff007424 */ /* 0x002fe200078e00ff */
[----:B------:R1:W-:Y:S01]  /*1f420*/  STL [R1+0x50], RZ ;  /* 0x000050ff01007387 */ /* 0x0003e20000100800 */
[----:B------:R-:W-:Y:S02]  /*1f430*/  ULDC UR4, c[0x0][0xc3c] ;  /* 0x00030f0000047ab9 */ /* 0x000fe40000000800 */
[----:B--2---:R-:W-:Y:S01]  /*1f440*/  ISETP.GE.AND P0, PT, R19, UR4, PT ;  /* 0x0000000413007c0c */ /* 0x004fe2000bf06270 */
[----:B------:R1:W-:Y:S04]  /*1f450*/  STL [R1+0x18], R0 ;  /* 0x0000180001007387 */ /* 0x0003e80000100800 */
[----:B------:R1:W-:Y:S08]  /*1f460*/  STL [R1+0x8], RZ ;  /* 0x000008ff01007387 */ /* 0x0003f00000100800 */
[----:B-1----:R-:W-:Y:S05]  /*1f470*/  @P0 BRA `(.L_x_2934) ;  /* 0x0000006c00580947 */ /* 0x002fea0003800000 */
        /* <DEDUP_REMOVED lines=17> */
[----:B------:R0:W-:Y:S02]  /*1f590*/  STL [R1+0x4], R3 ;  /* 0x0000040301007387 */ /* 0x0001e40000100800 */
        /* <DEDUP_REMOVED lines=11> */
.L_x_3074:
[----:B0-----:R-:W0:Y:S02]  /*1f650*/  LDC.64 R2, c[0x0][0xc88] ;  /* 0x00032200ff027b82 */ /* 0x001e240000000a00 */
[----:B0-----:R-:W-:-:S05]  /*1f660*/  IMAD.WIDE R2, R19, 0x4, R2 ;  /* 0x0000000413027825 */ /* 0x001fca00078e0202 */
[----:B------:R-:W2:Y:S01]  /*1f670*/  LDG.E R4, desc[UR60][R2.64] ;  /* 0x0000003c02047981 */ /* 0x000ea2000c1e1900 */
[----:B------:R-:W-:Y:S05]  /*1f680*/  YIELD ;  /* 0x0000000000007946 */ /* 0x000fea0003800000 */
[----:B------:R-:W-:Y:S01]  /*1f690*/  ULDC.64 UR4, c[0x0][0xa28] ;  /* 0x00028a0000047ab9 */ /* 0x000fe20000000a00 */
[----:B----4-:R-:W-:Y:S01]  /*1f6a0*/  IMAD.MOV.U32 R0, RZ, RZ, RZ ;  /* 0x000000ffff007224 */ /* 0x010fe200078e00ff */
[----:B------:R-:W-:Y:S01]  /*1f6b0*/  ISETP.NE.U32.AND P0, PT, RZ, UR4, PT ;  /* 0x00000004ff007c0c */ /* 0x000fe2000bf05070 */
[----:B---3-5:R-:W-:Y:S01]  /*1f6c0*/  IMAD.MOV.U32 R8, RZ, RZ, RZ ;  /* 0x000000ffff087224 */ /* 0x028fe200078e00ff */
[----:B------:R-:W-:Y:S01]  /*1f6d0*/  ULDC.64 UR10, c[0x0][0xa18] ;  /* 0x00028600000a7ab9 */ /* 0x000fe20000000a00 */
[----:B------:R-:W-:Y:S01]  /*1f6e0*/  ULDC.64 UR8, c[0x0][0xa10] ;  /* 0x0002840000087ab9 */ /* 0x000fe20000000a00 */
[----:B------:R-:W-:Y:S01]  /*1f6f0*/  ISETP.NE.AND.EX P0, PT, RZ, UR5, PT, P0 ;  /* 0x00000005ff007c0c */ /* 0x000fe2000bf05300 */
[----:B------:R-:W-:Y:S01]  /*1f700*/  ULDC.64 UR6, c[0x0][0xa08] ;  /* 0x0002820000067ab9 */ /* 0x000fe20000000a00 */
[----:B--2---:R-:W-:Y:S01]  /*1f710*/  SHF.R.S32.HI R5, RZ, 0x1f, R4 ;  /* 0x0000001fff057819 */ /* 0x004fe20000011404 */
[----:B------:R-:W-:-:S10]  /*1f720*/  IMAD.SHL.U32 R15, R4, 0x4, RZ ;  /* 0x00000004040f7824 */ /* 0x000fd400078e00ff */
[C---:B------:R-:W-:Y:S01]  /*1f730*/  @P0 LEA R2, P1, R4.reuse, UR4, 0x2 ;  /* 0x0000000404020c11 */ /* 0x040fe2000f8210ff */
[----:B------:R0:W-:Y:S03]  /*1f740*/  STL [R1+0x30], R4 ;  /* 0x0000300401007387 */ /* 0x0001e60000100800 */
[C-C-:B------:R-:W-:Y:S01]  /*1f750*/  @P0 LEA.HI.X R3, R4.reuse, UR5, R5.reuse, 0x2, P1 ;  /* 0x0000000504030c11 */ /* 0x140fe200088f1405 */
[----:B------:R-:W-:Y:S01]  /*1f760*/  ULDC.64 UR4, c[0x0][0xa00] ;  /* 0x0002800000047ab9 */ /* 0x000fe20000000a00 */
[----:B------:R-:W-:Y:S01]  /*1f770*/  SHF.L.U64.HI R14, R4, 0x2, R5 ;  /* 0x00000002040e7819 */ /* 0x000fe20000010205 */
[----:B-1----:R1:W-:Y:S01]  /*1f780*/  STL [R1+0x44], R5 ;  /* 0x0000440501007387 */ /* 0x0023e20000100800 */
[----:B------:R-:W-:-:S03]  /*1f790*/  ISETP.NE.U32.AND P2, PT, RZ, UR4, PT ;  /* 0x00000004ff007c0c */ /* 0x000fc6000bf45070 */
[----:B------:R2:W5:Y:S01]  /*1f7a0*/  @P0 LDG.E R0, desc[UR60][R2.64] ;  /* 0x0000003c02000981 */ /* 0x000562000c1e1900 */
[----:B------:R-:W-:Y:S02]  /*1f7b0*/  ISETP.NE.AND.EX P2, PT, RZ, UR5, PT, P2 ;  /* 0x00000005ff007c0c */ /* 0x000fe4000bf45320 */
[----:B------:R-:W-:Y:S02]  /*1f7c0*/  CS2R R10, SRZ ;  /* 0x00000000000a7805 */ /* 0x000fe4000001ff00 */
[----:B------:R-:W-:Y:S01]  /*1f7d0*/  ISETP.NE.U32.AND P3, PT, RZ, UR10, PT ;  /* 0x0000000aff007c0c */ /* 0x000fe2000bf65070 */
[----:B------:R-:W-:Y:S01]  /*1f7e0*/  STL [R1], R15 ;  /* 0x0000000f01007387 */ /* 0x000fe20000100800 */
[----:B------:R-:W-:Y:S02]  /*1f7f0*/  ISETP.NE.U32.AND P0, PT, RZ, UR6, PT ;  /* 0x00000006ff007c0c */ /* 0x000fe4000bf05070 */
[----:B------:R-:W-:Y:S01]  /*1f800*/  ISETP.NE.AND.EX P3, PT, RZ, UR11, PT, P3 ;  /* 0x0000000bff007c0c */ /* 0x000fe2000bf65330 */
[----:B------:R-:W-:Y:S01]  /*1f810*/  STL [R1+0x10], R14 ;  /* 0x0000100e01007387 */ /* 0x000fe20000100800 */
[----:B------:R-:W-:-:S02]  /*1f820*/  ISETP.NE.U32.AND P1, PT, RZ, UR8, PT ;  /* 0x00000008ff007c0c */ /* 0x000fc4000bf25070 */
[C---:B--2---:R-:W-:Y:S02]  /*1f830*/  IADD3 R2, P4, R15.reuse, UR4, RZ ;  /* 0x000000040f027c10 */ /* 0x044fe4000ff9e0ff */
[----:B------:R-:W-:Y:S02]  /*1f840*/  ISETP.NE.AND.EX P0, PT, RZ, UR7, PT, P0 ;  /* 0x00000007ff007c0c */ /* 0x000fe4000bf05300 */
[C---:B------:R-:W-:Y:S02]  /*1f850*/  IADD3.X R3, R14.reuse, UR5, RZ, P4, !PT ;  /* 0x000000050e037c10 */ /* 0x040fe4000a7fe4ff */
[C---:B0-----:R-:W-:Y:S02]  /*1f860*/  IADD3 R4, P4, R15.reuse, UR8, RZ ;  /* 0x000000080f047c10 */ /* 0x041fe4000ff9e0ff */
[----:B------:R-:W-:Y:S01]  /*1f870*/  ISETP.NE.AND.EX P1, PT, RZ, UR9, PT, P1 ;  /* 0x00000009ff007c0c */ /* 0x000fe2000bf25310 */
[----:B------:R-:W2:Y:S01]  /*1f880*/  @P2 LDG.E R8, desc[UR60][R2.64] ;  /* 0x0000003c02082981 */ /* 0x000ea2000c1e1900 */
[----:B-1----:R-:W-:Y:S01]  /*1f890*/  IADD3.X R5, R14, UR9, RZ, P4, !PT ;  /* 0x000000090e057c10 */ /* 0x002fe2000a7fe4ff */
[----:B------:R-:W-:Y:S01]  /*1f8a0*/  ULDC UR4, c[0x0][0x288] ;  /* 0x0000a20000047ab9 */ /* 0x000fe20000000800 */
[----:B------:R-:W-:Y:S01]  /*1f8b0*/  IADD3 R6, P5, R15, UR6, RZ ;  /* 0x000000060f067c10 */ /* 0x000fe2000ffbe0ff */
[----:B------:R-:W-:Y:S01]  /*1f8c0*/  IMAD.U32 R12, RZ, RZ, UR4 ;  /* 0x00000004ff0c7e24 */ /* 0x000fe2000f8e00ff */
[----:B------:R-:W-:-:S02]  /*1f8d0*/  ULDC.64 UR4, c[0x0][0x418] ;  /* 0x0001060000047ab9 */ /* 0x000fc40000000a00 */
[----:B------:R-:W-:-:S05]  /*1f8e0*/  IADD3.X R7, R14, UR7, RZ, P5, !PT ;  /* 0x000000070e077c10 */ /* 0x000fca000affe4ff */
[----:B------:R0:W5:Y:S04]  /*1f8f0*/  @P0 LDG.E R11, desc[UR60][R6.64] ;  /* 0x0000003c060b0981 */ /* 0x000168000c1e1900 */
[----:B------:R0:W5:Y:S04]  /*1f900*/  @P1 LDG.E R10, desc[UR60][R4.64] ;  /* 0x0000003c040a1981 */ /* 0x000168000c1e1900 */
[----:B--2---:R1:W-:Y:S02]  /*1f910*/  STL [R1+0x3c], R8 ;  /* 0x00003c0801007387 */ /* 0x0043e40000100800 */
[----:B-1----:R-:W-:-:S04]  /*1f920*/  @P3 IADD3 R8, P4, R15, UR10, RZ ;  /* 0x0000000a0f083c10 */ /* 0x002fc8000ff9e0ff */
[----:B------:R-:W-:-:S05]  /*1f930*/  @P3 IADD3.X R9, R14, UR11, RZ, P4, !PT ;  /* 0x0000000b0e093c10 */ /* 0x000fca000a7fe4ff */
[----:B------:R-:W2:Y:S01]  /*1f940*/  @P3 LDG.E R12, desc[UR60][R8.64] ;  /* 0x0000003c080c3981 */ /* 0x000ea2000c1e1900 */
[----:B------:R-:W-:-:S03]  /*1f950*/  UISETP.NE.U32.AND UP0, UPT, UR4, URZ, UPT ;  /* 0x0000003f0400728c */ /* 0x000fc6000bf05070 */
[----:B------:R-:W-:Y:S01]  /*1f960*/  ULDC UR4, c[0x0][0x424] ;  /* 0x0001090000047ab9 */ /* 0x000fe20000000800 */
[----:B------:R-:W-:-:S03]  /*1f970*/  UISETP.NE.AND.EX UP0, UPT, UR5, URZ, UPT, UP0 ;  /* 0x0000003f0500728c */ /* 0x000fc6000bf05300 */
[----:B------:R-:W-:Y:S01]  /*1f980*/  ULDC UR5, c[0x0][0x2f0] ;  /* 0x0000bc0000057ab9 */ /* 0x000fe20000000800 */
[----:B------:R-:W-:Y:S01]  /*1f990*/  USEL UR4, UR4, 0x1, UP0 ;  /* 0x0000000104047887 */ /* 0x000fe20008000000 */
[----:B--2---:R0:W-:Y:S04]  /*1f9a0*/  STL [R1+0x40], R12 ;  /* 0x0000400c01007387 */ /* 0x0041e80000100800 */
[----:B------:R0:W5:Y:S01]  /*1f9b0*/  LDL R13, [R1+0x40] ;  /* 0x00004000010d7983 */ /* 0x0001620000100800 */
[----:B------:R-:W-:-:S03]  /*1f9c0*/  UIMAD UR4, UR4, UR5, URZ ;  /* 0x00000005040472a4 */ /* 0x000fc6000f8e023f */
[----:B------:R-:W-:Y:S02]  /*1f9d0*/  ULDC UR5, c[0x0][0x348] ;  /* 0x0000d20000057ab9 */ /* 0x000fe40000000800 */
[----:B------:R-:W-:Y:S02]  /*1f9e0*/  IMAD.U32 R8, RZ, RZ, UR5 ;  /* 0x00000005ff087e24 */ /* 0x000fe4000f8e00ff */
[----:B------:R-:W-:Y:S01]  /*1f9f0*/  IMAD.U32 R9, RZ, RZ, UR4 ;  /* 0x00000004ff097e24 */ /* 0x000fe2000f8e00ff */
[----:B0-----:R-:W-:Y:S06]  /*1fa00*/  @P3 BRA `(.L_x_2935) ;  /* 0x0000000000143947 */ /* 0x001fec0003800000 */
[----:B------:R-:W-:Y:S05]  /*1fa10*/  @!P2 BRA `(.L_x_2935) ;  /* 0x000000000010a947 */ /* 0x000fea0003800000 */
[----:B------:R-:W2:Y:S04]  /*1fa20*/  LDG.E R12, desc[UR60][R2.64] ;  /* 0x0000003c020c7981 */ /* 0x000ea8000c1e1900 */
[----:B------:R-:W2:Y:S02]  /*1fa30*/  LDG.E R2, desc[UR60][R2.64+0x4] ;  /* 0x0000043c02027981 */ /* 0x000ea4000c1e1900 */
[----:B--2--5:R-:W-:-:S05]  /*1fa40*/  IMAD.IADD R13, R2, 0x1, -R12 ;  /* 0x00000001020d7824 */ /* 0x024fca00078e0a0c */
[----:B------:R0:W-:Y:S02]  /*1fa50*/  STL [R1+0x40], R13 ;  /* 0x0000400d01007387 */ /* 0x0001e40000100800 */
.L_x_2935:
[----:B------:R-:W2:Y:S01]  /*1fa60*/  LDL R12, [R1+0x30] ;  /* 0x00003000010c7983 */ /* 0x000ea20000100800 */
[----:B-----5:R-:W-:Y:S01]  /*1fa70*/  IMAD.IADD R2, R11, 0x1, R0 ;  /* 0x000000010b027824 */ /* 0x020fe200078e0200 */
[----:B------:R-:W-:Y:S02]  /*1fa80*/  ULDC.64 UR4, c[0x0][0xa20] ;  /* 0x0002880000047ab9 */ /* 0x000fe40000000a00 */
[----:B------:R-:W-:Y:S02]  /*1fa90*/  ISETP.NE.U32.AND P2, PT, RZ, UR4, PT ;  /* 0x00000004ff007c0c */ /* 0x000fe4000bf45070 */
[----:B------:R1:W-:Y:S02]  /*1faa0*/  STL [R1+0x1c], R2 ;  /* 0x00001c0201007387 */ /* 0x0003e40000100800 */
[----:B------:R-:W-:Y:S02]  /*1fab0*/  ISETP.NE.AND.EX P2, PT, RZ, UR5, PT, P2 ;  /* 0x00000005ff007c0c */ /* 0x000fe4000bf45320 */
[----:B--2---:R1:W-:Y:S11]  /*1fac0*/  STL [R1+0x14], R12 ;  /* 0x0000140c01007387 */ /* 0x0043f60000100800 */
[----:B------:R-:W-:Y:S05]  /*1fad0*/  @!P2 BRA `(.L_x_2936) ;  /* 0x000000000010a947 */ /* 0x000fea0003800000 */
[----:B-1----:R-:W-:-:S04]  /*1fae0*/  IADD3 R2, P0, R15, UR4, RZ ;  /* 0x000000040f027c10 */ /* 0x002fc8000ff1e0ff */
[----:B------:R-:W-:-:S05]  /*1faf0*/  IADD3.X R3, R14, UR5, RZ, P0, !PT ;  /* 0x000000050e037c10 */ /* 0x000fca00087fe4ff */
[----:B------:R1:W5:Y:S01]  /*1fb00*/  LDG.E R9, desc[UR60][R2.64] ;  /* 0x0000003c02097981 */ /* 0x000362000c1e1900 */
[----:B------:R-:W-:Y:S05]  /*1fb10*/  BRA `(.L_x_2937) ;  /* 0x0000000000107947 */ /* 0x000fea0003800000 */
.L_x_2936:
[----:B------:R-:W-:Y:S05]  /*1fb20*/  @!P0 BRA `(.L_x_2937) ;  /* 0x00000000000c8947 */ /* 0x000fea0003800000 */
[----:B------:R-:W2:Y:S04]  /*1fb30*/  LDG.E R9, desc[UR60][R6.64] ;  /* 0x0000003c06097981 */ /* 0x000ea8000c1e1900 */
[----:B------:R-:W2:Y:S02]  /*1fb40*/  LDG.E R6, desc[UR60][R6.64+0x4] ;  /* 0x0000043c06067981 */ /* 0x000ea4000c1e1900 */
[----:B--2---:R-:W-:-:S07]  /*1fb50*/  IMAD.IADD R9, R6, 0x1, -R9 ;  /* 0x0000000106097824 */ /* 0x004fce00078e0a09 */
.L_x_2937:
[----:B-1----:R-:W2:Y:S01]  /*1fb60*/  @P1 LDG.E R2, desc[UR60][R4.64] ;  /* 0x0000003c04021981 */ /* 0x002ea2000c1e1900 */
[----:B------:R-:W1:Y:S01]  /*1fb70*/  LDC R3, c[0x0][0x448] ;  /* 0x00011200ff037b82 */ /* 0x000e620000000800 */
[----:B-----5:R-:W-:Y:S02]  /*1fb80*/  IMAD.IADD R0, R9, 0x1, -R0 ;  /* 0x0000000109007824 */ /* 0x020fe400078e0a00 */
[----:B------:R3:W2:Y:S01]  /*1fb90*/  @P1 LDG.E R4, desc[UR60][R4.64+0x4] ;  /* 0x0000043c04041981 */ /* 0x0006a2000c1e1900 */
[----:B-1----:R-:W-:-:S13]  /*1fba0*/  ISETP.NE.AND P0, PT, R3, 0x1, PT ;  /* 0x000000010300780c */ /* 0x002fda0003f05270 */
[----:B---3--:R-:W1:Y:S01]  /*1fbb0*/  @P0 LDC R5, c[0x0][0x450] ;  /* 0x00011400ff050b82 */ /* 0x008e620000000800 */
[----:B------:R-:W-:Y:S01]  /*1fbc0*/  BSSY B0, `(.L_x_2938) ;  /* 0x000015e000007945 */ /* 0x000fe20003800000 */
[----:B--2---:R-:W-:-:S06]  /*1fbd0*/  @P1 IMAD.IADD R8, R4, 0x1, -R2 ;  /* 0x0000000104081824 */ /* 0x004fcc00078e0a02 */
[----:B------:R-:W2:Y:S01]  /*1fbe0*/  @P0 LDC R4, c[0x0][0x44c] ;  /* 0x00011300ff040b82 */ /* 0x000ea20000000800 */
[----:B------:R-:W-:-:S04]  /*1fbf0*/  IMAD.SHL.U32 R2, R17, 0x80, RZ ;  /* 0x0000008011027824 */ /* 0x000fc800078e00ff */
[----:B------:R-:W-:-:S04]  /*1fc00*/  VIADD R2, R2, 0x7f ;  /* 0x0000007f02027836 */ /* 0x000fc80000000000 */
[----:B------:R-:W-:Y:S02]  /*1fc10*/  IMAD.MOV.U32 R3, RZ, RZ, R2 ;  /* 0x000000ffff037224 */ /* 0x000fe400078e0002 */
[----:B--2---:R-:W-:-:S04]  /*1fc20*/  @P0 IMAD.HI.U32 R4, R2, R4, RZ ;  /* 0x0000000402040227 */ /* 0x004fc800078e00ff */
[----:B------:R-:W-:Y:S01]  /*1fc30*/  IMAD.IADD R2, R0, 0x1, R8 ;  /* 0x0000000100027824 */ /* 0x000fe200078e0208 */
[----:B-1----:R-:W-:-:S03]  /*1fc40*/  @P0 SHF.R.U32.HI R3, RZ, R5, R4 ;  /* 0x00000005ff030219 */ /* 0x002fc60000011604 */
[C---:B------:R-:W-:Y:S01]  /*1fc50*/  VIADD R4, R2.reuse, 0x7f ;  /* 0x0000007f02047836 */ /* 0x040fe20000000000 */
[----:B------:R-:W-:-:S05]  /*1fc60*/  IADD3 R21, R2, 0x80, -R13 ;  /* 0x0000008002157810 */ /* 0x000fca0007ffe80d */
[----:B------:R-:W-:Y:S01]  /*1fc70*/  IMAD.IADD R2, R21, 0x1, R3 ;  /* 0x0000000115027824 */ /* 0x000fe200078e0203 */
[----:B------:R-:W-:-:S04]  /*1fc80*/  SHF.R.S32.HI R3, RZ, 0x1f, R4 ;  /* 0x0000001fff037819 */ /* 0x000fc80000011404 */
[----:B------:R-:W-:Y:S02]  /*1fc90*/  LEA.HI R20, R3, R4, RZ, 0x7 ;  /* 0x0000000403147211 */ /* 0x000fe400078f38ff */
[----:B------:R-:W-:-:S04]  /*1fca0*/  SHF.R.S32.HI R3, RZ, 0x1f, R2 ;  /* 0x0000001fff037819 */ /* 0x000fc80000011402 */
[----:B------:R-:W-:Y:S02]  /*1fcb0*/  LEA.HI R2, R3, R2, RZ, 0x7 ;  /* 0x0000000203027211 */ /* 0x000fe400078f38ff */
[----:B------:R-:W-:Y:S02]  /*1fcc0*/  SHF.R.S32.HI R20, RZ, 0x7, R20 ;  /* 0x00000007ff147819 */ /* 0x000fe40000011414 */
[----:B------:R-:W-:-:S04]  /*1fcd0*/  SHF.R.S32.HI R2, RZ, 0x7, R2 ;  /* 0x00000007ff027819 */ /* 0x000fc80000011402 */
[----:B------:R-:W-:Y:S01]  /*1fce0*/  VIMNMX R2, R20, R2, PT ;  /* 0x0000000214027248 */ /* 0x000fe20003fe0100 */
[----:B------:R-:W-:-:S04]  /*1fcf0*/  IMAD.MOV R3, RZ, RZ, -R0 ;  /* 0x000000ffff037224 */ /* 0x000fc800078e0a00 */
[----:B------:R-:W-:-:S05]  /*1fd00*/  IMAD R2, R2, 0x80, -R0 ;  /* 0x0000008002027824 */ /* 0x000fca00078e0a00 */
[----:B------:R-:W-:Y:S02]  /*1fd10*/  VIMNMX R0, R2, R8, PT ;  /* 0x0000000802007248 */ /* 0x000fe40003fe0100 */
[----:B------:R-:W-:-:S04]  /*1fd20*/  VIMNMX R2, RZ, R3, !PT ;  /* 0x00000003ff027248 */ /* 0x000fc80007fe0100 */
[----:B------:R-:W-:Y:S02]  /*1fd30*/  ISETP.GT.AND P0, PT, R0, R2, PT ;  /* 0x000000020000720c */ /* 0x000fe40003f04270 */
[----:B------:R-:W-:-:S11]  /*1fd40*/  SHF.R.U32.HI R2, RZ, 0x7, R2 ;  /* 0x00000007ff027819 */ /* 0x000fd60000011602 */
[----:B------:R-:W-:-:S05]  /*1fd50*/  @P0 VIADD R0, R0, 0x7f ;  /* 0x0000007f00000836 */ /* 0x000fca0000000000 */
[----:B------:R-:W-:Y:S01]  /*1fd60*/  @P0 SHF.R.S32.HI R3, RZ, 0x1f, R0 ;  /* 0x0000001fff030819 */ /* 0x000fe20000011400 */
[----:B------:R-:W-:-:S03]  /*1fd70*/  IMAD.MOV.U32 R7, RZ, RZ, R2 ;  /* 0x000000ffff077224 */ /* 0x000fc600078e0002 */
[----:B------:R-:W-:-:S04]  /*1fd80*/  @P0 LEA.HI R0, R3, R0, RZ, 0x7 ;  /* 0x0000000003000211 */ /* 0x000fc800078f38ff */
[----:B------:R-:W-:-:S04]  /*1fd90*/  @P0 SHF.R.S32.HI R7, RZ, 0x7, R0 ;  /* 0x00000007ff070819 */ /* 0x000fc80000011400 */
[----:B------:R-:W-:Y:S02]  /*1fda0*/  ISETP.GT.AND P2, PT, R7, R2, PT ;  /* 0x000000020700720c */ /* 0x000fe40003f44270 */
[----:B------:R-:W-:-:S11]  /*1fdb0*/  PLOP3.LUT P0, PT, PT, PT, PT, 0x80, 0x0 ;  /* 0x000000000000781c */ /* 0x000fd60003f0f070 */
        /* <DEDUP_REMOVED lines=8> */
.L_x_3117:
[----:B--2---:R-:W-:Y:S02]  /*1fe40*/  ISETP.NE.AND P0, PT, R14, RZ, PT ;  /* 0x000000ff0e00720c */ /* 0x004fe40003f05270 */
[----:B------:R-:W-:-:S11]  /*1fe50*/  PLOP3.LUT P6, PT, PT, PT, PT, 0x8, 0x0 ;  /* 0x000000000000781c */ /* 0x000fd60003fce170 */
[----:B------:R-:W-:Y:S05]  /*1fe60*/  @P0 BRA `(.L_x_2941) ;  /* 0x00000000000c0947 */ /* 0x000fea0003800000 */
[----:B------:R-:W-:-:S03]  /*1fe70*/  UMOV UR4, 0xffffffff ;  /* 0xffffffff00047882 */ /* 0x000fc60000000000 */
[----:B------:R-:W-:Y:S05]  /*1fe80*/  BRA.DIV UR4, `(.L_x_2942) ;  /* 0x0000007204c47947 */ /* 0x000fea000b800000 */
[----:B------:R-:W-:-:S13]  /*1fe90*/  ELECT P6, URZ, PT ;  /* 0x00000000003f782f */ /* 0x000fda00038c0000 */
.L_x_2941:
[----:B-1----:R-:W2:Y:S04]  /*1fea0*/  LDL R3, [R1+0x50] ;  /* 0x0000500001037983 */ /* 0x002ea80000100800 */
[----:B------:R-:W3:Y:S01]  /*1feb0*/  LDL R5, [R1+0x4] ;  /* 0x0000040001057983 */ /* 0x000ee20000100800 */
        /* <DEDUP_REMOVED lines=8> */
.L_x_3120:
[----:B------:R-:W-:Y:S05]  /*1ff40*/  BSYNC B1 ;  /* 0x0000000000017941 */ /* 0x000fea0003800000 */
.L_x_2943:
[----:B------:R-:W-:Y:S04]  /*1ff50*/  BSSY B1, `(.L_x_2945) ;  /* 0x0000087000017945 */ /* 0x000fe80003800000 */
[----:B------:R-:W-:Y:S05]  /*1ff60*/  @!P6 BRA `(.L_x_2946) ;  /* 0x000000080014e947 */ /* 0x000fea0003800000 */
[----:B------:R-:W2:Y:S04]  /*1ff70*/  LDL R8, [R1+0x4] ;  /* 0x0000040001087983 */ /* 0x000ea80000100800 */
        /* <DEDUP_REMOVED lines=10> */
.L_x_3121:
[----:B------:R-:W-:Y:S05]  /*20020*/  BSYNC B2 ;  /* 0x0000000000027941 */ /* 0x000fea0003800000 */
.L_x_2947:
        /* <DEDUP_REMOVED lines=9> */
.L_x_2950:
[----:B------:R-:W-:Y:S05]  /*200c0*/  BSYNC B2 ;  /* 0x0000000000027941 */ /* 0x000fea0003800000 */
.L_x_2949:
        /* <DEDUP_REMOVED lines=14> */
.L_x_2951:
        /* <DEDUP_REMOVED lines=16> */
.L_x_2952:
        /* <DEDUP_REMOVED lines=15> */
.L_x_2953:
        /* <DEDUP_REMOVED lines=13> */
.L_x_3122:
[----:B------:R-:W-:Y:S05]  /*20470*/  BSYNC B2 ;  /* 0x0000000000027941 */ /* 0x000fea0003800000 */
.L_x_2954:
[----:B------:R-:W-:Y:S01]  /*20480*/  BSSY B2, `(.L_x_2956) ;  /* 0x000000b000027945 */ /* 0x000fe20003800000 */
[----:B------:R-:W-:Y:S02]  /*20490*/  IMAD.MOV.U32 R8, RZ, RZ, 0x0 ;  /* 0x00000000ff087424 */ /* 0x000fe400078e00ff */
[----:B-12---:R-:W-:Y:S01]  /*204a0*/  IMAD.MOV.U32 R9, RZ, RZ, 0x12f00000 ;  /* 0x12f00000ff097424 */ /* 0x006fe200078e00ff */
        /* <DEDUP_REMOVED lines=8> */
.L_x_2957:
[----:B------:R-:W-:Y:S05]  /*20530*/  BSYNC B2 ;  /* 0x0000000000027941 */ /* 0x000fea0003800000 */
.L_x_2956:
        /* <DEDUP_REMOVED lines=11> */
.L_x_2958:
        /* <DEDUP_REMOVED lines=10> */
[----:B------:R-:W2:Y:S01]  /*20690*/  LDL R11, [R1+0xc] ;  /* 0x00000c00010b7983 */ /* 0x000ea20000100800 */
[----:B------:R-:W-:Y:S01]  /*206a0*/  IMAD.MOV.U32 R3, RZ, RZ, 0x6000 ;  /* 0x00006000ff037424 */ /* 0x000fe200078e00ff */
[----:B------:R-:W-:Y:S02]  /*206b0*/  R2UR UR10, R12 ;  /* 0x000000000c0a72ca */ /* 0x000fe400000e0000 */
[----:B------:R-:W-:Y:S02]  /*206c0*/  R2UR UR6, R8 ;  /* 0x00000000080672ca */ /* 0x000fe400000e0000 */
[----:B------:R-:W-:Y:S02]  /*206d0*/  R2UR UR7, R9 ;  /* 0x00000000090772ca */ /* 0x000fe400000e0000 */
[----:B------:R-:W-:Y:S01]  /*206e0*/  PLOP3.LUT P0, PT, PT, PT, PT, 0x80, 0x0 ;  /* 0x000000000000781c */ /* 0x000fe20003f0f070 */
[----:B--2---:R-:W-:-:S04]  /*206f0*/  IMAD R3, R11, R3, 0x2000 ;  /* 0x000020000b037424 */ /* 0x004fc800078e0203 */
[----:B------:R-:W-:-:S04]  /*20700*/  IMAD R3, R11, -0x2000, R3 ;  /* 0xffffe0000b037824 */ /* 0x000fc800078e0203 */
[----:B------:R-:W-:-:S07]  /*20710*/  IMAD R3, R3, 0x2, R6 ;  /* 0x0000000203037824 */ /* 0x000fce00078e0206 */
.L_x_2959:
        /* <DEDUP_REMOVED lines=10> */
.L_x_2946:
[----:B------:R-:W-:Y:S05]  /*207c0*/  BSYNC B1 ;  /* 0x0000000000017941 */ /* 0x000fea0003800000 */
.L_x_2945:
[----:B------:R-:W1:Y:S04]  /*207d0*/  LDL.LU R8, [R1+0xc] ;  /* 0x00000c0001087983 */ /* 0x000e680000300800 */
[----:B------:R-:W2:Y:S01]  /*207e0*/  LDL.LU R6, [R1+0x24] ;  /* 0x0000240001067983 */ /* 0x000ea20000300800 */
[----:B------:R-:W-:Y:S01]  /*207f0*/  PLOP3.LUT P0, PT, PT, PT, PT, 0x8, 0x0 ;  /* 0x000000000000781c */ /* 0x000fe20003f0e170 */
[----:B-1----:R-:W-:Y:S02]  /*20800*/  VIADD R3, R8, 0x1 ;  /* 0x0000000108037836 */ /* 0x002fe40000000000 */
        /* <DEDUP_REMOVED lines=9> */
.L_x_2975:
[----:B------:R-:W-:Y:S05]  /*208a0*/  YIELD ;  /* 0x0000000000007946 */ /* 0x000fea0003800000 */
[----:B------:R-:W-:Y:S04]  /*208b0*/  BSSY B1, `(.L_x_2960) ;  /* 0x0000082000017945 */ /* 0x000fe80003800000 */
[----:B--2---:R-:W-:Y:S05]  /*208c0*/  @!P6 BRA `(.L_x_2961) ;  /* 0x000000080000e947 */ /* 0x004fea0003800000 */
[----:B-1----:R-:W2:Y:S04]  /*208d0*/  LDL R6, [R1+0x4] ;  /* 0x0000040001067983 */ /* 0x002ea80000100800 */
[----:B------:R-:W2:Y:S04]  /*208e0*/  LDL R5, [R1+0xc] ;  /* 0x00000c0001057983 */ /* 0x000ea80000100800 */
[----:B------:R-:W3:Y:S01]  /*208f0*/  LDL R4, [R1+0x24] ;  /* 0x0000240001047983 */ /* 0x000ee20000100800 */
[----:B------:R-:W-:Y:S01]  /*20900*/  BSSY B2, `(.L_x_2962) ;  /* 0x0000008000027945 */ /* 0x000fe20003800000 */
[----:B------:R-:W1:Y:S02]  /*20910*/  S2R R3, SR_TID.X ;  /* 0x0000000000037919 */ /* 0x000e640000002100 */
[----:B-1----:R-:W-:-:S04]  /*20920*/  LOP3.LUT R3, R3, 0x7f, RZ, 0xc0, !PT ;  /* 0x0000007f03037812 */ /* 0x002fc800078ec0ff */
[----:B------:R-:W-:Y:S01]  /*20930*/  ISETP.NE.AND P2, PT, R3, RZ, PT ;  /* 0x000000ff0300720c */ /* 0x000fe20003f45270 */
[----:B--2---:R-:W-:Y:S01]  /*20940*/  IMAD R7, R5, 0x8, R6 ;  /* 0x0000000805077824 */ /* 0x004fe200078e0206 */
[----:B---3--:R-:W-:-:S04]  /*20950*/  SHF.L.U32 R6, R4, 0x1f, RZ ;  /* 0x0000001f04067819 */ /* 0x008fc800000006ff */
[----:B------:R-:W1:Y:S02]  /*20960*/  SYNCS.PHASECHK.TRANS64.TRYWAIT P1, [R7+URZ+0x348a0], R6 ;  /* 0x0348a006070075a7 */ /* 0x000e64000802017f */
[----:B-1----:R-:W-:Y:S05]  /*20970*/  @!P1 BRA `(.L_x_2963) ;  /* 0x0000006800689947 */ /* 0x002fea0003800000 */
.L_x_3123:
[----:B------:R-:W-:Y:S05]  /*20980*/  BSYNC B2 ;  /* 0x0000000000027941 */ /* 0x000fea0003800000 */
.L_x_2962:
        /* <DEDUP_REMOVED lines=9> */
.L_x_2965:
[----:B------:R-:W-:Y:S05]  /*20a20*/  BSYNC B2 ;  /* 0x0000000000027941 */ /* 0x000fea0003800000 */
.L_x_2964:
        /* <DEDUP_REMOVED lines=13> */
.L_x_2966:
        /* <DEDUP_REMOVED lines=16> */
.L_x_2967:
        /* <DEDUP_REMOVED lines=15> */
.L_x_2968:
        /* <DEDUP_REMOVED lines=13> */
.L_x_3124:
[----:B------:R-:W-:Y:S05]  /*20dc0*/  BSYNC B2 ;  /* 0x0000000000027941 */ /* 0x000fea0003800000 */
.L_x_2969:
        /* <DEDUP_REMOVED lines=11> */
.L_x_2972:
[----:B------:R-:W-:Y:S05]  /*20e80*/  BSYNC B2 ;  /* 0x0000000000027941 */ /* 0x000fea0003800000 */
.L_x_2971:
[----:B------:R-:W3:Y:S04]  /*20e90*/  LDL R3, [R1+0x4] ;  /* 0x0000040001037983 */ /* 0x000ee80000100800 */
[----:B------:R-:W4:Y:S01]  /*20ea0*/  LDL R5, [R1+0xc] ;  /* 0x00000c0001057983 */ /* 0x000f220000100800 */
[----:B------:R-:W-:Y:S01]  /*20eb0*/  R2UR UR10, R11 ;  /* 0x000000000b0a72ca */ /* 0x000fe200000e0000 */
[----:B------:R-:W-:Y:S01]  /*20ec0*/  UIADD3 UR4, UP0, UR36, 0x670, URZ ;  /* 0x0000067024047890 */ /* 0x000fe2000ff1e03f */
[----:B------:R-:W-:Y:S01]  /*20ed0*/  R2UR UR6, R12 ;  /* 0x000000000c0672ca */ /* 0x000fe200000e0000 */
[----:B-12---:R-:W-:Y:S01]  /*20ee0*/  VIADD R7, R7, 0x348b0 ;  /* 0x000348b007077836 */ /* 0x006fe20000000000 */
[----:B------:R-:W-:Y:S01]  /*20ef0*/  R2UR UR7, R13 ;  /* 0x000000000d0772ca */ /* 0x000fe200000e0000 */
[----:B------:R-:W-:Y:S01]  /*20f00*/  UIADD3.X UR5, URZ, UR37, URZ, UP0, !UPT ;  /* 0x000000253f057290 */ /* 0x000fe200087fe43f */
[----:B------:R-:W-:Y:S01]  /*20f10*/  PLOP3.LUT P1, PT, PT, PT, PT, 0x80, 0x0 ;  /* 0x000000000000781c */ /* 0x000fe20003f2f070 */
[----:B---3--:R-:W-:-:S04]  /*20f20*/  VIADD R3, R3, 0x400 ;  /* 0x0000040003037836 */ /* 0x008fc80000000000 */
[----:B----4-:R-:W-:-:S08]  /*20f30*/  IMAD R3, R5, 0x8000, R3 ;  /* 0x0000800005037824 */ /* 0x010fd000078e0203 */
.L_x_2973:
        /* <DEDUP_REMOVED lines=15> */
.L_x_2974:
        /* <DEDUP_REMOVED lines=10> */
.L_x_2961:
[----:B------:R-:W-:Y:S05]  /*210d0*/  BSYNC B1 ;  /* 0x0000000000017941 */ /* 0x000fea0003800000 */
.L_x_2960:
[----:B-1----:R-:W2:Y:S04]  /*210e0*/  LDL.LU R6, [R1+0xc] ;  /* 0x00000c0001067983 */ /* 0x002ea80000300800 */
        /* <DEDUP_REMOVED lines=11> */
.L_x_2939:
[----:B------:R-:W-:Y:S05]  /*211a0*/  BSYNC B0 ;  /* 0x0000000000007941 */ /* 0x000fea0003800000 */
.L_x_2938:
[----:B------:R-:W3:Y:S01]  /*211b0*/  LDC R0, c[0x0][0x448] ;  /* 0x00011200ff007b82 */ /* 0x000ee20000000800 */
[----:B------:R-:W-:Y:S05]  /*211c0*/  @!P0 WARPSYNC.ALL ;  /* 0x0000000000008948 */ /* 0x000fea0003800000 */
[----:B------:R-:W-:Y:S02]  /*211d0*/  BSSY B7, `(.L_x_2976) ;  /* 0x0000439000077945 */ /* 0x000fe40003800000 */
[----:B------:R-:W-:Y:S01]  /*211e0*/  @!P0 BAR.SYNC.DEFER_BLOCKING 0xc, 0x180 ;  /* 0x0306000000008b1d */ /* 0x000fe20000010000 */
[----:B---3--:R-:W-:Y:S02]  /*211f0*/  ISETP.NE.AND P1, PT, R0, 0x1, PT ;  /* 0x000000010000780c */ /* 0x008fe40003f25270 */
[----:B------:R-:W-:-:S11]  /*21200*/  LEA R0, R17, 0x7f, 0x7 ;  /* 0x0000007f11007811 */ /* 0x000fd600078e38ff */
[----:B------:R-:W3:Y:S08]  /*21210*/  @P1 LDC R2, c[0x0][0x44c] ;  /* 0x00011300ff021b82 */ /* 0x000ef00000000800 */
[----:B-12---:R-:W1:Y:S01]  /*21220*/  @P1 LDC R3, c[0x0][0x450] ;  /* 0x00011400ff031b82 */ /* 0x006e620000000800 */
[----:B---3--:R-:W-:-:S05]  /*21230*/  @P1 IMAD.HI.U32 R2, R0, R2, RZ ;  /* 0x0000000200021227 */ /* 0x008fca00078e00ff */
[----:B-1----:R-:W-:-:S05]  /*21240*/  @P1 SHF.R.U32.HI R0, RZ, R3, R2 ;  /* 0x00000003ff001219 */ /* 0x002fca0000011602 */
[----:B------:R-:W-:-:S05]  /*21250*/  IMAD.IADD R0, R21, 0x1, R0 ;  /* 0x0000000115007824 */ /* 0x000fca00078e0200 */
[----:B------:R-:W-:-:S04]  /*21260*/  SHF.R.S32.HI R2, RZ, 0x1f, R0 ;  /* 0x0000001fff027819 */ /* 0x000fc80000011400 */
[----:B------:R-:W-:-:S04]  /*21270*/  LEA.HI R0, R2, R0, RZ, 0x7 ;  /* 0x0000000002007211 */ /* 0x000fc800078f38ff */
[----:B------:R-:W-:-:S04]  /*21280*/  SHF.R.S32.HI R0, RZ, 0x7, R0 ;  /* 0x00000007ff007819 */ /* 0x000fc80000011400 */
[----:B------:R-:W-:-:S04]  /*21290*/  VIMNMX R4, R20, R0, PT ;  /* 0x0000000014047248 */ /* 0x000fc80003fe0100 */
[----:B------:R-:W-:Y:S01]  /*212a0*/  ISETP.GT.AND P0, PT, R4, RZ, PT ;  /* 0x000000ff0400720c */ /* 0x000fe20003f04270 */
[----:B------:R1:W-:-:S12]  /*212b0*/  STL [R1+0x34], R4 ;  /* 0x0000340401007387 */ /* 0x0003d80000100800 */
[----:B-1----:R-:W-:Y:S05]  /*212c0*/  @P0 BRA `(.L_x_2977) ;  /* 0x0000000000440947 */ /* 0x002fea0003800000 */
[----:B------:R-:W1:Y:S02]  /*212d0*/  S2R R4, SR_TID.X ;  /* 0x0000000000047919 */ /* 0x000e640000002100 */
[----:B-1----:R-:W-:-:S04]  /*212e0*/  LOP3.LUT R4, R4, 0x7f, RZ, 0xc0, !PT ;  /* 0x0000007f04047812 */ /* 0x002fc800078ec0ff */
[----:B------:R-:W-:-:S13]  /*212f0*/  ISETP.NE.AND P0, PT, R4, RZ, PT ;  /* 0x000000ff0400720c */ /* 0x000fda0003f05270 */
[----:B------:R-:W-:Y:S05]  /*21300*/  @P0 BRA `(.L_x_2978) ;  /* 0x0000004000940947 */ /* 0x000fea0003800000 */
[----:B------:R-:W1:Y:S01]  /*21310*/  S2R R3, SR_LANEID ;  /* 0x0000000000037919 */ /* 0x000e620000000000 */
[----:B------:R-:W-:Y:S02]  /*21320*/  VOTEU.ANY UR4, UPT, PT ;  /* 0x0000000000047886 */ /* 0x000fe400038e0100 */
[----:B------:R-:W1:Y:S08]  /*21330*/  FLO.U32 R0, UR4 ;  /* 0x0000000400007d00 */ /* 0x000e7000080e0000 */
[----:B------:R-:W2:Y:S01]  /*21340*/  POPC R4, UR4 ;  /* 0x0000000400047d09 */ /* 0x000ea20008000000 */
[----:B-1----:R-:W-:-:S02]  /*21350*/  ISETP.EQ.U32.AND P0, PT, R0, R3, PT ;  /* 0x000000030000720c */ /* 0x002fc40003f02070 */
[----:B------:R-:W2:Y:S11]  /*21360*/  LDC.64 R2, c[0x0][0xc60] ;  /* 0x00031800ff027b82 */ /* 0x000eb60000000a00 */
[----:B--2---:R-:W2:Y:S01]  /*21370*/  @P0 ATOMG.E.ADD.STRONG.GPU PT, R3, desc[UR60][R2.64], R4 ;  /* 0x00000004020309a8 */ /* 0x004ea200081ee1fc */
[----:B------:R-:W1:Y:S02]  /*21380*/  S2R R5, SR_LTMASK ;  /* 0x0000000000057919 */ /* 0x000e640000003900 */
[----:B-1----:R-:W-:-:S06]  /*21390*/  LOP3.LUT R5, R5, UR4, RZ, 0xc0, !PT ;  /* 0x0000000405057c12 */ /* 0x002fcc000f8ec0ff */
[----:B------:R-:W1:Y:S01]  /*213a0*/  POPC R5, R5 ;  /* 0x0000000500057309 */ /* 0x000e620000000000 */
[----:B--2---:R-:W1:Y:S02]  /*213b0*/  SHFL.IDX PT, R0, R3, R0, 0x1f ;  /* 0x00001f0003007589 */ /* 0x004e6400000e0000 */
[----:B-1----:R-:W-:Y:S01]  /*213c0*/  IADD3 R16, R0, UR38, R5 ;  /* 0x0000002600107c10 */ /* 0x002fe2000fffe005 */
[----:B------:R-:W-:Y:S06]  /*213d0*/  BRA `(.L_x_2978) ;  /* 0x0000004000607947 */ /* 0x000fec0003800000 */
.L_x_2977:
        /* <DEDUP_REMOVED lines=21> */
.L_x_2980:
[----:B------:R-:W-:Y:S05]  /*21530*/  BSYNC B6 ;  /* 0x0000000000067941 */ /* 0x000fea0003800000 */
.L_x_2979:
        /* <DEDUP_REMOVED lines=18> */
[----:B01----:R-:W-:-:S07]  /*21660*/  IMAD.MOV.U32 R13, RZ, RZ, RZ ;  /* 0x000000ffff0d7224 */ /* 0x003fce00078e00ff */
[----:B------:R-:W-:-:S07]  /*21670*/  LEPC R20, `(.L_x_2983) ;  /* 0x000000001014794e */ /* 0x000fce0000000000 */
[----:B--2---:R-:W-:Y:S05]  /*21680*/  CALL.ABS.NOINC R2 ;  /* 0x0000000002007343 */ /* 0x004fea0003c00000 */
.L_x_2983:
        /* <DEDUP_REMOVED lines=16> */
.L_x_2982:
[----:B------:R-:W-:Y:S05]  /*21790*/  BSYNC B6 ;  /* 0x0000000000067941 */ /* 0x000fea0003800000 */
.L_x_2981:
        /* <DEDUP_REMOVED lines=10> */
[----:B----4-:R1:W2:Y:S02]  /*21840*/  @P0 LDG.E R7, desc[UR60][R2.64] ;  /* 0x0000003c02070981 */ /* 0x0102a4000c1e1900 */
[----:B-1----:R-:W1:Y:S01]  /*21850*/  LDC.64 R2, c[0x0][0x418] ;  /* 0x00010600ff027b82 */ /* 0x002e620000000a00 */
[----:B-----5:R-:W-:Y:S01]  /*21860*/  VIADD R4, R0, 0xffffffff ;  /* 0xffffffff00047836 */ /* 0x020fe20000000000 */
[----:B--2---:R-:W-:Y:S01]  /*21870*/  SHF.R.S32.HI R8, RZ, 0x1f, R7 ;  /* 0x0000001fff087819 */ /* 0x004fe20000011407 */
[----:B------:R2:W-:Y:S04]  /*21880*/  @P0 STL [R1+0x14], R7 ;  /* 0x0000140701000387 */ /* 0x0005e80000100800 */
        /* <DEDUP_REMOVED lines=10> */
.L_x_3127:
[----:B-1----:R-:W3:Y:S01]  /*21930*/  LDL.LU R5, [R1+0x20] ;  /* 0x0000200001057983 */ /* 0x002ee20000300800 */
[----:B------:R-:W-:Y:S02]  /*21940*/  PLOP3.LUT P1, PT, PT, PT, PT, 0x8, 0x0 ;  /* 0x000000000000781c */ /* 0x000fe40003f2e170 */
[----:B--2---:R-:W-:Y:S01]  /*21950*/  ISETP.NE.AND P0, PT, R14, RZ, PT ;  /* 0x000000ff0e00720c */ /* 0x004fe20003f05270 */
[----:B------:R1:W-:Y:S04]  /*21960*/  STL [R1], R0 ;  /* 0x0000000001007387 */ /* 0x0003e80000100800 */
[----:B------:R1:W-:Y:S01]  /*21970*/  STL [R1+0x10], R4 ;  /* 0x0000100401007387 */ /* 0x0003e20000100800 */
[----:B---3--:R-:W-:-:S05]  /*21980*/  LOP3.LUT R5, R5, 0xfffffffe, RZ, 0xc0, !PT ;  /* 0xfffffffe05057812 */ /* 0x008fca00078ec0ff */
[----:B------:R-:W-:-:S05]  /*21990*/  @P1 LOP3.LUT R5, R5, 0x1, RZ, 0xfc, !PT ;  /* 0x0000000105051812 */ /* 0x000fca00078efcff */
[----:B------:R1:W-:Y:S01]  /*219a0*/  STL [R1+0x20], R5 ;  /* 0x0000200501007387 */ /* 0x0003e20000100800 */
[----:B------:R-:W-:Y:S05]  /*219b0*/  @P0 BRA `(.L_x_2985) ;  /* 0x0000000400500947 */ /* 0x000fea0003800000 */
[----:B------:R-:W-:-:S03]  /*219c0*/  UMOV UR4, 0xffffffff ;  /* 0xffffffff00047882 */ /* 0x000fc60000000000 */
[----:B------:R-:W-:Y:S05]  /*219d0*/  BRA.DIV UR4, `(.L_x_2986) ;  /* 0x0000005a04ac7947 */ /* 0x000fea000b800000 */
[----:B------:R-:W-:-:S13]  /*219e0*/  ELECT P6, URZ, PT ;  /* 0x00000000003f782f */ /* 0x000fda00038c0000 */
.L_x_3130:
[----:B------:R-:W-:Y:S05]  /*219f0*/  @!P6 BRA `(.L_x_2985) ;  /* 0x000000040040e947 */ /* 0x000fea0003800000 */
[----:B------:R-:W-:-:S04]  /*21a00*/  ISETP.NE.U32.AND P0, PT, R2, RZ, PT ;  /* 0x000000ff0200720c */ /* 0x000fc80003f05070 */
[----:B------:R-:W-:-:S13]  /*21a10*/  ISETP.NE.AND.EX P0, PT, R3, RZ, PT, P0 ;  /* 0x000000ff0300720c */ /* 0x000fda0003f05300 */
[----:B------:R-:W-:Y:S05]  /*21a20*/  @!P0 BRA `(.L_x_2987) ;  /* 0x0000000000548947 */ /* 0x000fea0003800000 */
[----:B------:R-:W2:Y:S01]  /*21a30*/  LDC R6, c[0x0][0x43c] ;  /* 0x00010f00ff067b82 */ /* 0x000ea20000000800 */
[----:B------:R-:W-:Y:S01]  /*21a40*/  IMAD.MOV.U32 R9, RZ, RZ, R4 ;  /* 0x000000ffff097224 */ /* 0x000fe200078e0004 */
[----:B------:R-:W-:-:S03]  /*21a50*/  ULDC.64 UR4, c[0x0][0x428] ;  /* 0x00010a0000047ab9 */ /* 0x000fc60000000a00 */
[----:B-1----:R-:W-:Y:S01]  /*21a60*/  IMAD.MOV.U32 R0, RZ, RZ, R9 ;  /* 0x000000ffff007224 */ /* 0x002fe200078e0009 */
[----:B--2---:R-:W-:-:S13]  /*21a70*/  ISETP.NE.AND P0, PT, R6, 0x1, PT ;  /* 0x000000010600780c */ /* 0x004fda0003f05270 */
[----:B------:R-:W1:Y:S02]  /*21a80*/  @P0 LDC.64 R4, c[0x0][0x440] ;  /* 0x00011000ff040b82 */ /* 0x000e640000000a00 */
[----:B-1----:R-:W-:-:S05]  /*21a90*/  @P0 IMAD.HI.U32 R4, R9, R4, RZ ;  /* 0x0000000409040227 */ /* 0x002fca00078e00ff */
        /* <DEDUP_REMOVED lines=12> */
[----:B------:R-:W3:Y:S04]  /*21b60*/  LDG.E R0, desc[UR60][R2.64] ;  /* 0x0000003c02007981 */ /* 0x000ee8000c1e1900 */
[----:B---3--:R2:W-:Y:S02]  /*21b70*/  STL [R1], R0 ;  /* 0x0000000001007387 */ /* 0x0085e40000100800 */
.L_x_2987:
[----:B------:R-:W3:Y:S04]  /*21b80*/  LDL R7, [R1+0x4] ;  /* 0x0000040001077983 */ /* 0x000ee80000100800 */
[----:B-12---:R-:W3:Y:S04]  /*21b90*/  LDL R0, [R1+0x8] ;  /* 0x0000080001007983 */ /* 0x006ee80000100800 */
[----:B------:R-:W2:Y:S01]  /*21ba0*/  LDL R2, [R1+0x18] ;  /* 0x0000180001027983 */ /* 0x000ea20000100800 */
[----:B---3--:R-:W-:Y:S01]  /*21bb0*/  IMAD R0, R0, 0x8, R7 ;  /* 0x0000000800007824 */ /* 0x008fe200078e0207 */
[----:B--2---:R-:W-:-:S04]  /*21bc0*/  SHF.L.U32 R2, R2, 0x1f, RZ ;  /* 0x0000001f02027819 */ /* 0x004fc800000006ff */
[----:B------:R-:W1:Y:S02]  /*21bd0*/  SYNCS.PHASECHK.TRANS64.TRYWAIT P0, [R0+URZ+0x34840], R2 ;  /* 0x03484002000075a7 */ /* 0x000e64000800017f */
[----:B-1----:R-:W-:Y:S05]  /*21be0*/  @!P0 BRA `(.L_x_2988) ;  /* 0x0000005800488947 */ /* 0x002fea0003800000 */
.L_x_3131:
        /* <DEDUP_REMOVED lines=11> */
.L_x_2989:
[----:B------:R-:W2:Y:S04]  /*21ca0*/  LDL R7, [R1+0x4] ;  /* 0x0000040001077983 */ /* 0x000ea80000100800 */
[----:B------:R-:W2:Y:S04]  /*21cb0*/  LDL R6, [R1+0x8] ;  /* 0x0000080001067983 */ /* 0x000ea80000100800 */
[----:B------:R-:W3:Y:S04]  /*21cc0*/  LDL R5, [R1+0x10] ;  /* 0x0000100001057983 */ /* 0x000ee80000100800 */
[----:B------:R-:W4:Y:S04]  /*21cd0*/  LDL R4, [R1+0x1c] ;  /* 0x00001c0001047983 */ /* 0x000f280000100800 */
[----:B------:R-:W5:Y:S04]  /*21ce0*/  LDL R3, [R1] ;  /* 0x0000000001037983 */ /* 0x000f680000100800 */
[----:B-1----:R-:W5:Y:S01]  /*21cf0*/  LDL.LU R2, [R1+0x20] ;  /* 0x0000200001027983 */ /* 0x002f620000300800 */
        /* <DEDUP_REMOVED lines=32> */
.L_x_2985:
[----:B------:R-:W2:Y:S04]  /*21f00*/  LDL R2, [R1+0x4] ;  /* 0x0000040001027983 */ /* 0x000ea80000100800 */
[----:B------:R-:W3:Y:S04]  /*21f10*/  LDL.LU R3, [R1+0x3c] ;  /* 0x00003c0001037983 */ /* 0x000ee80000300800 */
[----:B-1----:R-:W4:Y:S04]  /*21f20*/  LDL.LU R5, [R1+0x30] ;  /* 0x0000300001057983 */ /* 0x002f280000300800 */
[----:B------:R-:W5:Y:S01]  /*21f30*/  LDL.LU R4, [R1+0x44] ;  /* 0x0000440001047983 */ /* 0x000f620000300800 */
        /* <DEDUP_REMOVED lines=39> */
.L_x_2991:
[----:B------:R-:W-:Y:S05]  /*221b0*/  BSYNC B6 ;  /* 0x0000000000067941 */ /* 0x000fea0003800000 */
.L_x_2990:
[----:B------:R-:W3:Y:S01]  /*221c0*/  LDL.LU R6, [R1+0x3c] ;  /* 0x00003c0001067983 */ /* 0x000ee20000300800 */
[----:B------:R-:W-:Y:S01]  /*221d0*/  ULDC.64 UR4, c[0x0][0x2d8] ;  /* 0x0000b60000047ab9 */ /* 0x000fe20000000a00 */
[----:B------:R-:W1:Y:S01]  /*221e0*/  LDC R7, c[0x0][0x448] ;  /* 0x00011200ff077b82 */ /* 0x000e620000000800 */
[----:B------:R-:W-:Y:S01]  /*221f0*/  ULDC.64 UR6, c[0x0][0x280] ;  /* 0x0000a00000067ab9 */ /* 0x000fe20000000a00 */
[----:B--2---:R-:W3:Y:S04]  /*22200*/  LDL.LU.64 R2, [R1+0x48] ;  /* 0x0000480001027983 */ /* 0x004ee80000300a00 */
[----:B------:R-:W2:Y:S04]  /*22210*/  LDL.LU R0, [R1+0x44] ;  /* 0x0000440001007983 */ /* 0x000ea80000300800 */
[----:B------:R-:W4:Y:S04]  /*22220*/  LDL.LU R4, [R1+0x54] ;  /* 0x0000540001047983 */ /* 0x000f280000300800 */
[----:B------:R-:W4:Y:S01]  /*22230*/  LDL.LU R5, [R1+0x30] ;  /* 0x0000300001057983 */ /* 0x000f220000300800 */
[----:B------:R-:W0:Y:S01]  /*22240*/  S2R R8, SR_TID.X ;  /* 0x0000000000087919 */ /* 0x000e220000002100 */
[----:B------:R-:W0:Y:S01]  /*22250*/  S2R R10, SR_TID.X ;  /* 0x00000000000a7919 */ /* 0x000e220000002100 */
[----:B-1----:R-:W-:Y:S01]  /*22260*/  ISETP.NE.AND P0, PT, R7, 0x1, PT ;  /* 0x000000010700780c */ /* 0x002fe20003f05270 */
[----:B0-----:R-:W-:-:S02]  /*22270*/  IMAD.SHL.U32 R8, R8, 0x8, RZ ;  /* 0x0000000808087824 */ /* 0x001fc400078e00ff */
[----:B------:R-:W-:-:S03]  /*22280*/  IMAD.SHL.U32 R10, R10, 0x8, RZ ;  /* 0x000000080a0a7824 */ /* 0x000fc600078e00ff */
[----:B------:R-:W-:-:S04]  /*22290*/  LOP3.LUT R8, R8, 0x38, RZ, 0xc0, !PT ;  /* 0x0000003808087812 */ /* 0x000fc800078ec0ff */
[----:B------:R-:W-:Y:S02]  /*222a0*/  LOP3.LUT R9, R8, 0x40, RZ, 0xfc, !PT ;  /* 0x0000004008097812 */ /* 0x000fe400078efcff */
[----:B------:R-:W-:Y:S02]  /*222b0*/  LOP3.LUT R10, R10, 0x38, RZ, 0xc0, !PT ;  /* 0x000000380a0a7812 */ /* 0x000fe400078ec0ff */
        /* <DEDUP_REMOVED lines=9> */
[----:B------:R-:W1:Y:S01]  /*22350*/  S2R R4, SR_TID.X ;  /* 0x0000000000047919 */ /* 0x000e620000002100 */
[----:B------:R-:W-:-:S04]  /*22360*/  IMAD.WIDE.U32 R2, R5, UR4, R2 ;  /* 0x0000000405027c25 */ /* 0x000fc8000f8e0002 */
[----:B------:R-:W-:Y:S01]  /*22370*/  IMAD R0, R5, UR5, R0 ;  /* 0x0000000505007c24 */ /* 0x000fe2000f8e0200 */
[----:B------:R-:W-:-:S03]  /*22380*/  ULDC.64 UR4, c[0x0][0x2d0] ;  /* 0x0000b40000047ab9 */ /* 0x000fc60000000a00 */
[----:B------:R-:W-:Y:S01]  /*22390*/  IMAD.IADD R3, R3, 0x1, R0 ;  /* 0x0000000103037824 */ /* 0x000fe200078e0200 */
[----:B-1----:R-:W-:-:S04]  /*223a0*/  LOP3.LUT R4, R4, 0x7f, RZ, 0xc0, !PT ;  /* 0x0000007f04047812 */ /* 0x002fc800078ec0ff */
[----:B------:R-:W-:Y:S02]  /*223b0*/  SHF.R.U32.HI R5, RZ, 0x3, R4 ;  /* 0x00000003ff057819 */ /* 0x000fe40000011604 */
[----:B------:R-:W1:Y:S02]  /*223c0*/  S2R R4, SR_TID.X ;  /* 0x0000000000047919 */ /* 0x000e640000002100 */
[----:B-1----:R-:W-:-:S05]  /*223d0*/  IMAD.SHL.U32 R4, R4, 0x10, RZ ;  /* 0x0000001004047824 */ /* 0x002fca00078e00ff */
[----:B------:R-:W-:Y:S02]  /*223e0*/  LOP3.LUT R4, R5, 0x70, R4, 0xf8, !PT ;  /* 0x0000007005047812 */ /* 0x000fe400078ef804 */
[----:B------:R-:W1:Y:S03]  /*223f0*/  @P0 LDC R5, c[0x0][0x44c] ;  /* 0x00011300ff050b82 */ /* 0x000e660000000800 */
[----:B------:R-:W-:-:S04]  /*22400*/  IMAD R4, R17, 0x80, R4 ;  /* 0x0000008011047824 */ /* 0x000fc800078e0204 */
        /* <DEDUP_REMOVED lines=29> */
[----:B------:R-:W-:Y:S01]  /*225e0*/  IMAD R17, R17, 0x80, R6 ;  /* 0x0000008011117824 */ /* 0x000fe200078e0206 */
[----:B------:R-:W-:Y:S03]  /*225f0*/  SHFL.IDX PT, R8, R2, 0x1, 0x181f ;  /* 0x00381f0002087f89 */ /* 0x000fe600000e0000 */
[----:B------:R-:W-:Y:S01]  /*22600*/  VIADD R4, R17, 0x10 ;  /* 0x0000001011047836 */ /* 0x000fe20000000000 */
[----:B------:R-:W-:Y:S01]  /*22610*/  SHFL.IDX PT, R6, R3, 0x1, 0x181f ;  /* 0x00381f0003067f89 */ /* 0x000fe200000e0000 */
[----:B--2---:R-:W-:-:S03]  /*22620*/  IMAD R0, R5, R7, RZ ;  /* 0x0000000705007224 */ /* 0x004fc600078e02ff */
[----:B------:R-:W0:Y:S02]  /*22630*/  SHFL.IDX PT, R5, R3, RZ, 0x181f ;  /* 0x00181fff03057589 */ /* 0x000e2400000e0000 */
[-C--:B------:R-:W-:Y:S02]  /*22640*/  ISETP.GE.AND P3, PT, R4, R0.reuse, PT ;  /* 0x000000000400720c */ /* 0x080fe40003f66270 */
[----:B------:R-:W1:Y:S01]  /*22650*/  SHFL.IDX PT, R4, R2, RZ, 0x181f ;  /* 0x00181fff02047589 */ /* 0x000e6200000e0000 */
[----:B------:R-:W-:-:S13]  /*22660*/  ISETP.GE.AND P4, PT, R17, R0, PT ;  /* 0x000000001100720c */ /* 0x000fda0003f86270 */
        /* <DEDUP_REMOVED lines=11> */
[----:B------:R-:W-:Y:S02]  /*22720*/  @!P3 IMAD.MOV.U32 R5, RZ, RZ, R6 ;  /* 0x000000ffff05b224 */ /* 0x000fe400078e0006 */
[----:B------:R-:W-:Y:S04]  /*22730*/  SHFL.IDX PT, R6, R2, 0x2, 0x181f ;  /* 0x00581f0002067f89 */ /* 0x000fe800000e0000 */
[----:B------:R-:W-:Y:S04]  /*22740*/  @!P3 LDGSTS.E.BYPASS.LTC128B.128 [R9+0x10c00], desc[UR60][R4.64], !P2 ;  /* 0x10c000000409bfae */ /* 0x000fe8000d101d7c */
[----:B------:R-:W-:Y:S04]  /*22750*/  @!P3 LDGSTS.E.BYPASS.LTC128B.128 [R9+0x14c00], desc[UR60][R4.64+0x80], !P1 ;  /* 0x14c000800409bfae */ /* 0x000fe8000c901d7c */
[----:B------:R0:W-:Y:S02]  /*22760*/  @!P3 LDGSTS.E.BYPASS.LTC128B.128 [R9+0x18c00], desc[UR60][R4.64+0x100], !P0 ;  /* 0x18c001000409bfae */ /* 0x0001e4000c101d7c */
[----:B0-----:R-:W-:-:S05]  /*22770*/  VIADD R4, R17, 0x20 ;  /* 0x0000002011047836 */ /* 0x001fca0000000000 */
[----:B------:R-:W-:Y:S02]  /*22780*/  ISETP.GE.AND P3, PT, R4, R0, PT ;  /* 0x000000000400720c */ /* 0x000fe40003f66270 */
[----:B------:R-:W0:Y:S11]  /*22790*/  SHFL.IDX PT, R4, R3, 0x2, 0x181f ;  /* 0x00581f0003047f89 */ /* 0x000e3600000e0000 */
[----:B0-----:R-:W-:-:S05]  /*227a0*/  @!P3 LEA R7, P4, R10, R4, 0x1 ;  /* 0x000000040a07b211 */ /* 0x001fca00078808ff */
[----:B------:R-:W-:Y:S02]  /*227b0*/  @!P3 IMAD.X R4, RZ, RZ, R6, P4 ;  /* 0x000000ffff04b224 */ /* 0x000fe400020e0606 */
[----:B------:R-:W-:Y:S02]  /*227c0*/  SHFL.IDX PT, R6, R2, 0x3, 0x181f ;  /* 0x00781f0002067f89 */ /* 0x000fe400000e0000 */
[----:B------:R-:W-:Y:S02]  /*227d0*/  @!P3 IMAD.MOV.U32 R5, RZ, RZ, R4 ;  /* 0x000000ffff05b224 */ /* 0x000fe400078e0004 */
[----:B------:R-:W-:-:S05]  /*227e0*/  @!P3 IMAD.MOV.U32 R4, RZ, RZ, R7 ;  /* 0x000000ffff04b224 */ /* 0x000fca00078e0007 */
        /* <DEDUP_REMOVED lines=8> */
[----:B------:R-:W-:Y:S03]  /*22870*/  SHFL.IDX PT, R6, R2, 0x4, 0x181f ;  /* 0x00981f0002067f89 */ /* 0x000fe600000e0000 */
[----:B------:R-:W-:-:S04]  /*22880*/  @!P3 LOP3.LUT R5, R5, R4, RZ, 0x3c, !PT ;  /* 0x000000040505b212 */ /* 0x000fc800078e3cff */
[----:B------:R-:W-:-:S04]  /*22890*/  @!P3 LOP3.LUT R4, R5, R4, RZ, 0x3c, !PT ;  /* 0x000000040504b212 */ /* 0x000fc800078e3cff */
[----:B------:R-:W-:-:S05]  /*228a0*/  @!P3 LOP3.LUT R5, R5, R4, RZ, 0x3c, !PT ;  /* 0x000000040505b212 */ /* 0x000fca00078e3cff */
        /* <DEDUP_REMOVED lines=29> */
[----:B------:R-:W0:Y:S04]  /*22a80*/  SHFL.IDX PT, R4, R3, 0x6, 0x181f ;  /* 0x00d81f0003047f89 */ /* 0x000e2800000e0000 */
[----:B------:R-:W1:Y:S07]  /*22a90*/  SHFL.IDX PT, R3, R3, 0x7, 0x181f ;  /* 0x00f81f0003037f89 */ /* 0x000e6e00000e0000 */
[----:B0-----:R-:W-:-:S05]  /*22aa0*/  @!P4 LEA R5, P3, R10, R4, 0x1 ;  /* 0x000000040a05c211 */ /* 0x001fca00078608ff */
[----:B------:R-:W-:-:S05]  /*22ab0*/  @!P4 IMAD.X R4, RZ, RZ, R6, P3 ;  /* 0x000000ffff04c224 */ /* 0x000fca00018e0606 */
[----:B------:R-:W-:-:S04]  /*22ac0*/  @!P4 LOP3.LUT R5, R5, R4, RZ, 0x3c, !PT ;  /* 0x000000040505c212 */ /* 0x000fc800078e3cff */
[----:B------:R-:W-:-:S04]  /*22ad0*/  @!P4 LOP3.LUT R4, R5, R4, RZ, 0x3c, !PT ;  /* 0x000000040504c212 */ /* 0x000fc800078e3cff */
[----:B------:R-:W-:-:S05]  /*22ae0*/  @!P4 LOP3.LUT R5, R5, R4, RZ, 0x3c, !PT ;  /* 0x000000040505c212 */ /* 0x000fca00078e3cff */
[----:B------:R-:W-:Y:S04]  /*22af0*/  @!P4 LDGSTS.E.BYPASS.LTC128B.128 [R9+0x13400], desc[UR60][R4.64], !P2 ;  /* 0x134000000409cfae */ /* 0x000fe8000d101d7c */
[----:B------:R-:W-:Y:S04]  /*22b00*/  @!P4 LDGSTS.E.BYPASS.LTC128B.128 [R9+0x17400], desc[UR60][R4.64+0x80], !P1 ;  /* 0x174000800409cfae */ /* 0x000fe8000c901d7c */
[----:B------:R0:W-:Y:S04]  /*22b10*/  @!P4 LDGSTS.E.BYPASS.LTC128B.128 [R9+0x1b400], desc[UR60][R4.64+0x100], !P0 ;  /* 0x1b4001000409cfae */ /* 0x0001e8000c101d7c */
[----:B01----:R0:W2:Y:S02]  /*22b20*/  SHFL.IDX PT, R4, R2, 0x7, 0x181f ;  /* 0x00f81f0002047f89 */ /* 0x0030a400000e0000 */
.L_x_3148:
[----:B------:R-:W-:Y:S01]  /*22b30*/  VIADD R17, R17, 0x70 ;  /* 0x0000007011117836 */ /* 0x000fe20000000000 */
[----:B------:R-:W-:Y:S04]  /*22b40*/  BSSY B0, `(.L_x_2993) ;  /* 0x000000b000007945 */ /* 0x000fe80003800000 */
[----:B------:R-:W-:-:S13]  /*22b50*/  ISETP.GE.AND P3, PT, R17, R0, PT ;  /* 0x000000001100720c */ /* 0x000fda0003f66270 */
[----:B------:R-:W-:Y:S05]  /*22b60*/  @P3 BRA `(.L_x_2994) ;  /* 0x0000000000203947 */ /* 0x000fea0003800000 */
[----:B0-----:R-:W-:-:S05]  /*22b70*/  LEA R2, P3, R10, R3, 0x1 ;  /* 0x000000030a027211 */ /* 0x001fca00078608ff */
[----:B--2---:R-:W-:-:S05]  /*22b80*/  IMAD.X R3, RZ, RZ, R4, P3 ;  /* 0x000000ffff037224 */ /* 0x004fca00018e0604 */
[----:B------:R-:W-:Y:S01]  /*22b90*/  @!PT LDS RZ, [RZ] ;  /* 0x00000000fffff984 */ /* 0x000fe20000000800 */
[----:B------:R-:W-:Y:S01]  /*22ba0*/  @!PT LDS RZ, [RZ] ;  /* 0x00000000fffff984 */ /* 0x000fe20000000800 */
[----:B------:R-:W-:Y:S01]  /*22bb0*/  @!PT LDS RZ, [RZ] ;  /* 0x00000000fffff984 */ /* 0x000fe20000000800 */
[----:B------:R1:W-:Y:S04]  /*22bc0*/  LDGSTS.E.BYPASS.LTC128B.128 [R9+0x13c00], desc[UR60][R2.64], !P2 ;  /* 0x13c0000002097fae */ /* 0x0003e8000d101d7c */
[----:B------:R1:W-:Y:S04]  /*22bd0*/  LDGSTS.E.BYPASS.LTC128B.128 [R9+0x17c00], desc[UR60][R2.64+0x80], !P1 ;  /* 0x17c0008002097fae */ /* 0x0003e8000c901d7c */
[----:B------:R1:W-:Y:S02]  /*22be0*/  LDGSTS.E.BYPASS.LTC128B.128 [R9+0x1bc00], desc[UR60][R2.64+0x100], !P0 ;  /* 0x1bc0010002097fae */ /* 0x0003e4000c101d7c */
.L_x_2994:
[----:B------:R-:W-:Y:S05]  /*22bf0*/  BSYNC B0 ;  /* 0x0000000000007941 */ /* 0x000fea0003800000 */
.L_x_2993:
[----:B-1----:R-:W3:Y:S01]  /*22c00*/  LDL R9, [R1+0x4] ;  /* 0x0000040001097983 */ /* 0x002ee20000100800 */
[----:B------:R-:W-:Y:S01]  /*22c10*/  PLOP3.LUT P0, PT, PT, PT, PT, 0x80, 0x0 ;  /* 0x000000000000781c */ /* 0x000fe20003f0f070 */
[----:B------:R-:W-:Y:S01]  /*22c20*/  NOP ;  /* 0x0000000000007918 */ /* 0x000fe20000000000 */
[----:B---3--:R-:W-:-:S11]  /*22c30*/  VIADD R10, R9, 0x34800 ;  /* 0x00034800090a7836 */ /* 0x008fd60000000000 */
.L_x_2995:
[----:B0-----:R-:W3:Y:S01]  /*22c40*/  LDL R2, [R1+0x4] ;  /* 0x0000040001027983 */ /* 0x001ee20000100800 */
[----:B------:R-:W-:Y:S02]  /*22c50*/  PLOP3.LUT P1, PT, P1, P0, PT, 0xa2, 0x0 ;  /* 0x000000000000781c */ /* 0x000fe40000f21472 */
[----:B---3--:R-:W-:-:S08]  /*22c60*/  @P0 R2UR P1, UR4, R2 ;  /* 0x00000000020402ca */ /* 0x008fd00000020000 */
[----:B------:R-:W-:-:S05]  /*22c70*/  @P0 PLOP3.LUT P0, PT, P1, PT, PT, 0x80, 0x0 ;  /* 0x000000000000081c */ /* 0x000fca0000f0f070 */
[----:B------:R-:W-:Y:S01]  /*22c80*/  @!P1 SYNCS.ARRIVE.TRANS64.RED.A0T1 RZ, [UR4+0x34800], RZ ;  /* 0x034800ffffff99a7 */ /* 0x000fe20008200404 */
[----:B------:R-:W-:Y:S07]  /*22c90*/  @!P1 ARRIVES.LDGSTSBAR.64.TRANSCNT [UR4+0x34800] ;  /* 0x03480000ff0099b0 */ /* 0x000fee0008000a84 */
[----:B------:R-:W-:Y:S05]  /*22ca0*/  @P0 BRA.U.ANY `(.L_x_2995) ;  /* 0xfffffffd00e40947 */ /* 0x000fea000393ffff */
[----:B------:R-:W3:Y:S02]  /*22cb0*/  LDL.LU R3, [R1+0x50] ;  /* 0x0000500001037983 */ /* 0x000ee40000300800 */
        /* <DEDUP_REMOVED lines=11> */
.L_x_3149:
[----:B------:R-:W-:Y:S05]  /*22d70*/  BSYNC B0 ;  /* 0x0000000000007941 */ /* 0x000fea0003800000 */
.L_x_2996:
[----:B0-----:R-:W3:Y:S01]  /*22d80*/  LDL R2, [R1+0x34] ;  /* 0x0000340001027983 */ /* 0x001ee20000100800 */
[----:B------:R-:W-:Y:S01]  /*22d90*/  BSSY B0, `(.L_x_2998) ;  /* 0x000021f000007945 */ /* 0x000fe20003800000 */
[----:B---3--:R-:W-:-:S13]  /*22da0*/  ISETP.GE.AND P0, PT, R2, 0x2, PT ;  /* 0x000000020200780c */ /* 0x008fda0003f06270 */
[----:B------:R-:W-:Y:S05]  /*22db0*/  @!P0 BRA `(.L_x_2999) ;  /* 0x0000002000708947 */ /* 0x000fea0003800000 */
[C---:B------:R-:W-:Y:S01]  /*22dc0*/  LOP3.LUT R0, R2.reuse, 0x1, RZ, 0xc0, !PT ;  /* 0x0000000102007812 */ /* 0x040fe200078ec0ff */
[----:B------:R-:W-:Y:S01]  /*22dd0*/  VIADD R2, R2, 0xfffffffe ;  /* 0xfffffffe02027836 */ /* 0x000fe20000000000 */
[----:B------:R-:W-:Y:S02]  /*22de0*/  BSSY B2, `(.L_x_3000) ;  /* 0x00000b9000027945 */ /* 0x000fe40003800000 */
[----:B------:R-:W-:Y:S01]  /*22df0*/  ISETP.NE.U32.AND P0, PT, R0, 0x1, PT ;  /* 0x000000010000780c */ /* 0x000fe20003f05070 */
[----:B------:R-:W-:-:S12]  /*22e00*/  IMAD.MOV.U32 R0, RZ, RZ, R2 ;  /* 0x000000ffff007224 */ /* 0x000fd800078e0002 */
[----:B------:R-:W-:Y:S05]  /*22e10*/  @!P0 BRA `(.L_x_3001) ;  /* 0x0000000800d48947 */ /* 0x000fea0003800000 */
[----:B------:R-:W3:Y:S04]  /*22e20*/  LDL R5, [R1+0x20] ;  /* 0x0000200001057983 */ /* 0x000ee80000100800 */
[----:B--2---:R-:W2:Y:S04]  /*22e30*/  LDL R4, [R1+0x8] ;  /* 0x0000080001047983 */ /* 0x004ea80000100800 */
[----:B------:R-:W4:Y:S01]  /*22e40*/  LDL R3, [R1+0x18] ;  /* 0x0000180001037983 */ /* 0x000f220000100800 */
[----:B------:R-:W-:Y:S01]  /*22e50*/  BSSY B1, `(.L_x_3002) ;  /* 0x00000ad000017945 */ /* 0x000fe20003800000 */
[----:B---3--:R-:W-:Y:S01]  /*22e60*/  LOP3.LUT P1, RZ, R5, 0x1, RZ, 0xc0, !PT ;  /* 0x0000000105ff7812 */ /* 0x008fe2000782c0ff */
[----:B--2---:R-:W-:-:S05]  /*22e70*/  VIADD R8, R4, 0x1 ;  /* 0x0000000104087836 */ /* 0x004fca0000000000 */
        /* <DEDUP_REMOVED lines=20> */
[--C-:B------:R-:W-:Y:S01]  /*22fc0*/  SHF.R.S32.HI R5, RZ, 0x1f, R0.reuse ;  /* 0x0000001fff057819 */ /* 0x100fe20000011400 */
[--C-:B------:R-:W-:Y:S02]  /*22fd0*/  IMAD.MOV R7, RZ, RZ, -R0.reuse ;  /* 0x000000ffff077224 */ /* 0x100fe400078e0a00 */
[----:B------:R-:W-:Y:S02]  /*22fe0*/  IMAD.MOV.U32 R4, RZ, RZ, R0 ;  /* 0x000000ffff047224 */ /* 0x000fe400078e0000 */
        /* <DEDUP_REMOVED lines=8> */
.L_x_3004:
[----:B------:R-:W2:Y:S01]  /*23070*/  LDL R0, [R1+0x4] ;  /* 0x0000040001007983 */ /* 0x000ea20000100800 */
[----:B------:R-:W-:Y:S01]  /*23080*/  BSSY B3, `(.L_x_3005) ;  /* 0x0000005000037945 */ /* 0x000fe20003800000 */
[----:B--2---:R-:W-:Y:S01]  /*23090*/  IMAD R3, R8, 0x8, R0 ;  /* 0x0000000808037824 */ /* 0x004fe200078e0200 */
[----:B------:R-:W-:-:S04]  /*230a0*/  SHF.L.U32 R0, R9, 0x1f, RZ ;  /* 0x0000001f09007819 */ /* 0x000fc800000006ff */
[----:B------:R-:W1:Y:S02]  /*230b0*/  SYNCS.PHASECHK.TRANS64.TRYWAIT P0, [R3+URZ+0x34840], R0 ;  /* 0x03484000030075a7 */ /* 0x000e64000800017f */
[----:B-1----:R-:W-:Y:S05]  /*230c0*/  @!P0 BRA `(.L_x_3006) ;  /* 0x0000005000208947 */ /* 0x002fea0003800000 */
.L_x_3150:
[----:B------:R-:W-:Y:S05]  /*230d0*/  BSYNC B3 ;  /* 0x0000000000037941 */ /* 0x000fea0003800000 */
.L_x_3005:
        /* <DEDUP_REMOVED lines=12> */
.L_x_3008:
[----:B------:R-:W-:Y:S05]  /*231a0*/  BSYNC B3 ;  /* 0x0000000000037941 */ /* 0x000fea0003800000 */
.L_x_3007:
        /* <DEDUP_REMOVED lines=13> */
.L_x_3009:
        /* <DEDUP_REMOVED lines=16> */
.L_x_3010:
        /* <DEDUP_REMOVED lines=15> */
.L_x_3011:
        /* <DEDUP_REMOVED lines=17> */
.L_x_3151:
[----:B------:R-:W-:Y:S05]  /*23580*/  BSYNC B3 ;  /* 0x0000000000037941 */ /* 0x000fea0003800000 */
.L_x_3012:
        /* <DEDUP_REMOVED lines=14> */
.L_x_3015:
[----:B------:R-:W-:Y:S05]  /*23670*/  BSYNC B3 ;  /* 0x0000000000037941 */ /* 0x000fea0003800000 */
.L_x_3014:
        /* <DEDUP_REMOVED lines=13> */
.L_x_3016:
        /* <DEDUP_REMOVED lines=16> */
.L_x_3017:
        /* <DEDUP_REMOVED lines=13> */
.L_x_3003:
[----:B------:R-:W-:Y:S05]  /*23920*/  BSYNC B1 ;  /* 0x0000000000017941 */ /* 0x000fea0003800000 */
.L_x_3002:
[----:B------:R-:W2:Y:S04]  /*23930*/  LDL.LU R0, [R1+0x34] ;  /* 0x0000340001007983 */ /* 0x000ea80000300800 */
[----:B------:R3:W-:Y:S04]  /*23940*/  STL [R1+0x8], R8 ;  /* 0x0000080801007387 */ /* 0x0007e80000100800 */
[----:B------:R3:W-:Y:S02]  /*23950*/  STL [R1+0x18], R9 ;  /* 0x0000180901007387 */ /* 0x0007e40000100800 */
[----:B--23--:R-:W-:-:S07]  /*23960*/  VIADD R0, R0, 0xfffffffd ;  /* 0xfffffffd00007836 */ /* 0x00cfce0000000000 */
.L_x_3001:
[----:B------:R-:W-:Y:S05]  /*23970*/  BSYNC B2 ;  /* 0x0000000000027941 */ /* 0x000fea0003800000 */
.L_x_3000:
[----:B------:R-:W-:-:S13]  /*23980*/  ISETP.NE.AND P0, PT, R2, RZ, PT ;  /* 0x000000ff0200720c */ /* 0x000fda0003f05270 */
[----:B------:R-:W-:Y:S05]  /*23990*/  @!P0 BRA `(.L_x_2999) ;  /* 0x0000001400788947 */ /* 0x000fea0003800000 */
[----:B------:R3:W5:Y:S02]  /*239a0*/  LDL R8, [R1] ;  /* 0x0000000001087983 */ /* 0x0007640000100800 */
.L_x_3050:
[----:B0-2---:R-:W2:Y:S04]  /*239b0*/  LDL R4, [R1+0x20] ;  /* 0x0000200001047983 */ /* 0x005ea80000100800 */
[----:B------:R-:W4:Y:S04]  /*239c0*/  LDL R3, [R1+0x8] ;  /* 0x0000080001037983 */ /* 0x000f280000100800 */
[----:B---3--:R-:W3:Y:S01]  /*239d0*/  LDL R2, [R1+0x18] ;  /* 0x0000180001027983 */ /* 0x008ee20000100800 */
[----:B------:R-:W-:Y:S05]  /*239e0*/  YIELD ;  /* 0x0000000000007946 */ /* 0x000fea0003800000 */
[----:B------:R-:W-:Y:S01]  /*239f0*/  BSSY B1, `(.L_x_3018) ;  /* 0x00000a9000017945 */ /* 0x000fe20003800000 */
[----:B--2---:R-:W-:Y:S01]  /*23a00*/  LOP3.LUT P1, RZ, R4, 0x1, RZ, 0xc0, !PT ;  /* 0x0000000104ff7812 */ /* 0x004fe2000782c0ff */
[----:B----4-:R-:W-:-:S05]  /*23a10*/  VIADD R4, R3, 0x1 ;  /* 0x0000000103047836 */ /* 0x010fca0000000000 */
[----:B------:R-:W-:-:S04]  /*23a20*/  ISETP.NE.AND P0, PT, R4, 0x2, PT ;  /* 0x000000020400780c */ /* 0x000fc80003f05270 */
[----:B------:R-:W-:Y:S02]  /*23a30*/  SEL R5, RZ, 0x1, P0 ;  /* 0x00000001ff057807 */ /* 0x000fe40000000000 */
[----:B------:R-:W-:Y:S02]  /*23a40*/  SEL R4, R4, RZ, P0 ;  /* 0x000000ff04047207 */ /* 0x000fe40000000000 */
[----:B---3--:R-:W-:Y:S01]  /*23a50*/  LOP3.LUT R5, R2, R5, RZ, 0x3c, !PT ;  /* 0x0000000502057212 */ /* 0x008fe200078e3cff */
        /* <DEDUP_REMOVED lines=22> */
[----:B-----5:R-:W-:-:S04]  /*23bc0*/  LEA R8, P0, R2, UR4, 0x2 ;  /* 0x0000000402087c11 */ /* 0x020fc8000f8010ff */
[----:B------:R-:W-:-:S05]  /*23bd0*/  LEA.HI.X R9, R2, UR5, R3, 0x2, P0 ;  /* 0x0000000502097c11 */ /* 0x000fca00080f1403 */
[----:B------:R0:W5:Y:S04]  /*23be0*/  LDG.E R8, desc[UR60][R8.64] ;  /* 0x0000003c08087981 */ /* 0x000168000c1e1900 */
.L_x_3020:
[----:B------:R-:W2:Y:S01]  /*23bf0*/  LDL R2, [R1+0x4] ;  /* 0x0000040001027983 */ /* 0x000ea20000100800 */
[----:B------:R-:W-:Y:S01]  /*23c00*/  BSSY B2, `(.L_x_3021) ;  /* 0x0000005000027945 */ /* 0x000fe20003800000 */
[----:B--2---:R-:W-:Y:S01]  /*23c10*/  IMAD R3, R4, 0x8, R2 ;  /* 0x0000000804037824 */ /* 0x004fe200078e0202 */
[----:B------:R-:W-:-:S04]  /*23c20*/  SHF.L.U32 R2, R5, 0x1f, RZ ;  /* 0x0000001f05027819 */ /* 0x000fc800000006ff */
[----:B------:R-:W2:Y:S02]  /*23c30*/  SYNCS.PHASECHK.TRANS64.TRYWAIT P0, [R3+URZ+0x34840], R2 ;  /* 0x03484002030075a7 */ /* 0x000ea4000800017f */
[----:B--2---:R-:W-:Y:S05]  /*23c40*/  @!P0 BRA `(.L_x_3022) ;  /* 0x0000004400688947 */ /* 0x004fea0003800000 */
.L_x_3152:
[----:B------:R-:W-:Y:S05]  /*23c50*/  BSYNC B2 ;  /* 0x0000000000027941 */ /* 0x000fea0003800000 */
.L_x_3021:
[----:B------:R-:W3:Y:S01]  /*23c60*/  S2R R7, SR_TID.X ;  /* 0x0000000000077919 */ /* 0x000ee20000002100 */
[----:B------:R-:W-:Y:S01]  /*23c70*/  BSSY B2, `(.L_x_3023) ;  /* 0x000000b000027945 */ /* 0x000fe20003800000 */
        /* <DEDUP_REMOVED lines=10> */
.L_x_3024:
[----:B------:R-:W-:Y:S05]  /*23d20*/  BSYNC B2 ;  /* 0x0000000000027941 */ /* 0x000fea0003800000 */
.L_x_3023:
[----:B------:R-:W3:Y:S04]  /*23d30*/  LDL R7, [R1+0x4] ;  /* 0x0000040001077983 */ /* 0x000ee80000100800 */
        /* <DEDUP_REMOVED lines=11> */
[----:B0-----:R-:W-:-:S08]  /*23df0*/  VIADD R9, R7, 0x1c400 ;  /* 0x0001c40007097836 */ /* 0x001fd00000000000 */
.L_x_3025:
        /* <DEDUP_REMOVED lines=16> */
.L_x_3026:
        /* <DEDUP_REMOVED lines=15> */
.L_x_3027:
        /* <DEDUP_REMOVED lines=17> */
.L_x_3153:
[----:B------:R-:W-:Y:S05]  /*24100*/  BSYNC B2 ;  /* 0x0000000000027941 */ /* 0x000fea0003800000 */
.L_x_3028:
        /* <DEDUP_REMOVED lines=11> */
.L_x_3031:
[----:B------:R-:W-:Y:S05]  /*241c0*/  BSYNC B2 ;  /* 0x0000000000027941 */ /* 0x000fea0003800000 */
.L_x_3030:
[----:B------:R-:W2:Y:S04]  /*241d0*/  LDL R15, [R1+0x4] ;  /* 0x00000400010f7983 */ /* 0x000ea80000100800 */
        /* <DEDUP_REMOVED lines=13> */
.L_x_3032:
        /* <DEDUP_REMOVED lines=16> */
.L_x_3033:
        /* <DEDUP_REMOVED lines=13> */
.L_x_3019:
[----:B------:R-:W-:Y:S05]  /*24480*/  BSYNC B1 ;  /* 0x0000000000017941 */ /* 0x000fea0003800000 */
.L_x_3018:
[----:B------:R-:W2:Y:S01]  /*24490*/  LDL R2, [R1+0x20] ;  /* 0x0000200001027983 */ /* 0x000ea20000100800 */
[----:B------:R-:W-:Y:S01]  /*244a0*/  VIADD R3, R4, 0x1 ;  /* 0x0000000104037836 */ /* 0x000fe20000000000 */
[----:B------:R-:W-:Y:S04]  /*244b0*/  BSSY B1, `(.L_x_3034) ;  /* 0x00000a9000017945 */ /* 0x000fe80003800000 */
        /* <DEDUP_REMOVED lines=9> */
[----:B0-----:R-:W-:Y:S01]  /*24550*/  VIADD R6, R0, 0xffffffff ;  /* 0xffffffff00067836 */ /* 0x001fe20000000000 */
[----:B------:R-:W-:-:S04]  /*24560*/  ISETP.NE.U32.AND P0, PT, RZ, UR4, PT ;  /* 0x00000004ff007c0c */ /* 0x000fc8000bf05070 */
[----:B------:R-:W-:-:S13]  /*24570*/  ISETP.NE.AND.EX P0, PT, RZ, UR5, PT, P0 ;  /* 0x00000005ff007c0c */ /* 0x000fda000bf05300 */
[----:B------:R-:W-:Y:S05]  /*24580*/  @!P0 BRA `(.L_x_3036) ;  /* 0x00000000004c8947 */ /* 0x000fea0003800000 */
[----:B------:R-:W3:Y:S01]  /*24590*/  LDL R13, [R1+0x28] ;  /* 0x00002800010d7983 */ /* 0x000ee20000100800 */
[----:B-----5:R-:W0:Y:S01]  /*245a0*/  LDC R8, c[0x0][0x43c] ;  /* 0x00010f00ff087b82 */ /* 0x020e220000000800 */
[----:B------:R-:W-:Y:S02]  /*245b0*/  ULDC.64 UR6, c[0x0][0x428] ;  /* 0x00010a0000067ab9 */ /* 0x000fe40000000a00 */
[----:B------:R-:W4:Y:S01]  /*245c0*/  LDL R9, [R1+0x14] ;  /* 0x0000140001097983 */ /* 0x000f220000100800 */
        /* <DEDUP_REMOVED lines=8> */
[----:B---3--:R-:W-:-:S04]  /*24650*/  IMAD R7, R13, UR6, RZ ;  /* 0x000000060d077c24 */ /* 0x008fc8000f8e02ff */
[C---:B----4-:R-:W-:Y:S02]  /*24660*/  IMAD R7, R9.reuse, UR7, R7 ;  /* 0x0000000709077c24 */ /* 0x050fe4000f8e0207 */
[----:B------:R-:W-:-:S04]  /*24670*/  IMAD.WIDE.U32 R2, R9, UR6, R2 ;  /* 0x0000000609027c25 */ /* 0x000fc8000f8e0002 */
[----:B------:R-:W-:Y:S01]  /*24680*/  IMAD.IADD R3, R7, 0x1, R3 ;  /* 0x0000000107037824 */ /* 0x000fe200078e0203 */
[----:B------:R-:W-:-:S04]  /*24690*/  LEA R8, P0, R2, UR4, 0x2 ;  /* 0x0000000402087c11 */ /* 0x000fc8000f8010ff */
[----:B------:R-:W-:-:S05]  /*246a0*/  LEA.HI.X R9, R2, UR5, R3, 0x2, P0 ;  /* 0x0000000502097c11 */ /* 0x000fca00080f1403 */
[----:B------:R0:W5:Y:S04]  /*246b0*/  LDG.E R8, desc[UR60][R8.64] ;  /* 0x0000003c08087981 */ /* 0x000168000c1e1900 */
.L_x_3036:
[----:B------:R-:W3:Y:S01]  /*246c0*/  LDL R2, [R1+0x4] ;  /* 0x0000040001027983 */ /* 0x000ee20000100800 */
[----:B------:R-:W-:Y:S01]  /*246d0*/  SHF.L.U32 R3, R11, 0x1f, RZ ;  /* 0x0000001f0b037819 */ /* 0x000fe200000006ff */
[----:B------:R-:W-:Y:S01]  /*246e0*/  BSSY B2, `(.L_x_3037) ;  /* 0x0000004000027945 */ /* 0x000fe20003800000 */
[----:B---3--:R-:W-:-:S04]  /*246f0*/  IMAD R2, R12, 0x8, R2 ;  /* 0x000000080c027824 */ /* 0x008fc800078e0202 */
[----:B------:R-:W3:Y:S02]  /*24700*/  SYNCS.PHASECHK.TRANS64.TRYWAIT P0, [R2+URZ+0x34840], R3 ;  /* 0x03484003020075a7 */ /* 0x000ee4000800017f */
[----:B---3--:R-:W-:Y:S05]  /*24710*/  @!P0 BRA `(.L_x_3038) ;  /* 0x0000003800dc8947 */ /* 0x008fea0003800000 */
.L_x_3154:
[----:B------:R-:W-:Y:S05]  /*24720*/  BSYNC B2 ;  /* 0x0000000000027941 */ /* 0x000fea0003800000 */
.L_x_3037:
        /* <DEDUP_REMOVED lines=12> */
.L_x_3040:
[----:B------:R-:W-:Y:S05]  /*247f0*/  BSYNC B2 ;  /* 0x0000000000027941 */ /* 0x000fea0003800000 */
.L_x_3039:
[----:B------:R-:W4:Y:S04]  /*24800*/  LDL R7, [R1+0x8] ;  /* 0x0000080001077983 */ /* 0x000f280000100800 */
[----:B0-----:R-:W4:Y:S04]  /*24810*/  LDL R9, [R1+0x4] ;  /* 0x0000040001097983 */ /* 0x001f280000100800 */
[----:B---3--:R-:W3:Y:S01]  /*24820*/  LDL R2, [R1+0x1c] ;  /* 0x00001c0001027983 */ /* 0x008ee20000100800 */
[----:B--2---:R-:W-:-:S05]  /*24830*/  IMAD.MOV.U32 R11, RZ, RZ, RZ ;  /* 0x000000ffff0b7224 */ /* 0x004fca00078e00ff */
[----:B------:R-:W-:Y:S01]  /*24840*/  R2UR UR10, R11 ;  /* 0x000000000b0a72ca */ /* 0x000fe200000e0000 */
[----:B------:R-:W-:Y:S01]  /*24850*/  UIADD3 UR4, UP0, UR36, 0x370, URZ ;  /* 0x0000037024047890 */ /* 0x000fe2000ff1e03f */
[----:B------:R-:W-:Y:S01]  /*24860*/  PLOP3.LUT P0, PT, PT, PT, PT, 0x80, 0x0 ;  /* 0x000000000000781c */ /* 0x000fe20003f0f070 */
[----:B------:R-:W-:Y:S01]  /*24870*/  UMOV UR6, 0x0 ;  /* 0x0000000000067882 */ /* 0x000fe20000000000 */
[----:B------:R-:W-:Y:S01]  /*24880*/  UMOV UR7, 0x14f00000 ;  /* 0x14f0000000077882 */ /* 0x000fe20000000000 */
[----:B------:R-:W-:Y:S01]  /*24890*/  UIADD3.X UR5, URZ, UR37, URZ, UP0, !UPT ;  /* 0x000000253f057290 */ /* 0x000fe200087fe43f */
[C---:B----4-:R-:W-:Y:S02]  /*248a0*/  IMAD R3, R7.reuse, 0x8, R10 ;  /* 0x0000000807037824 */ /* 0x050fe400078e020a */
[----:B------:R-:W-:Y:S02]  /*248b0*/  IMAD R7, R7, 0xc000, R9 ;  /* 0x0000c00007077824 */ /* 0x000fe400078e0209 */
[----:B------:R-:W-:-:S02]  /*248c0*/  VIADD R3, R3, 0x30 ;  /* 0x0000003003037836 */ /* 0x000fc40000000000 */
[----:B---3--:R-:W-:Y:S02]  /*248d0*/  IMAD R2, R6, 0x80, R2 ;  /* 0x0000008006027824 */ /* 0x008fe400078e0202 */
[----:B------:R-:W-:-:S07]  /*248e0*/  VIADD R9, R7, 0x1c400 ;  /* 0x0001c40007097836 */ /* 0x000fce0000000000 */
.L_x_3041:
        /* <DEDUP_REMOVED lines=16> */
.L_x_3042:
        /* <DEDUP_REMOVED lines=15> */
.L_x_3043:
        /* <DEDUP_REMOVED lines=15> */
.L_x_3155:
[----:B------:R-:W-:Y:S05]  /*24bd0*/  BSYNC B2 ;  /* 0x0000000000027941 */ /* 0x000fea0003800000 */
.L_x_3044:
        /* <DEDUP_REMOVED lines=11> */
.L_x_3047:
[----:B------:R-:W-:Y:S05]  /*24c90*/  BSYNC B2 ;  /* 0x0000000000027941 */ /* 0x000fea0003800000 */
.L_x_3046:
        /* <DEDUP_REMOVED lines=13> */
.L_x_3048:
        /* <DEDUP_REMOVED lines=16> */
.L_x_3049:
        /* <DEDUP_REMOVED lines=13> */
.L_x_3035:
[----:B------:R-:W-:Y:S05]  /*24f40*/  BSYNC B1 ;  /* 0x0000000000017941 */ /* 0x000fea0003800000 */
.L_x_3034:
[C---:B------:R-:W-:Y:S01]  /*24f50*/  ISETP.GT.AND P0, PT, R0.reuse, 0x1, PT ;  /* 0x000000010000780c */ /* 0x040fe20003f04270 */
[----:B------:R-:W-:-:S12]  /*24f60*/  VIADD R0, R0, 0xfffffffe ;  /* 0xfffffffe00007836 */ /* 0x000fd80000000000 */
[----:B------:R-:W-:Y:S05]  /*24f70*/  @P0 BRA `(.L_x_3050) ;  /* 0xffffffe8008c0947 */ /* 0x000fea000383ffff */
.L_x_2999:
[----:B------:R-:W-:Y:S05]  /*24f80*/  BSYNC B0 ;  /* 0x0000000000007941 */ /* 0x000fea0003800000 */
.L_x_2998:
[----:B------:R-:W4:Y:S01]  /*24f90*/  S2R R3, SR_TID.X ;  /* 0x0000000000037919 */ /* 0x000f220000002100 */
[----:B------:R-:W-:Y:S01]  /*24fa0*/  BSSY B0, `(.L_x_3051) ;  /* 0x0000010000007945 */ /* 0x000fe20003800000 */
[----:B----4-:R-:W-:-:S04]  /*24fb0*/  LOP3.LUT R3, R3, 0x7f, RZ, 0xc0, !PT ;  /* 0x0000007f03037812 */ /* 0x010fc800078ec0ff */
[----:B------:R-:W-:-:S13]  /*24fc0*/  ISETP.NE.AND P0, PT, R3, RZ, PT ;  /* 0x000000ff0300720c */ /* 0x000fda0003f05270 */
[----:B------:R-:W-:Y:S05]  /*24fd0*/  @P0 BRA `(.L_x_3052) ;  /* 0x0000000000300947 */ /* 0x000fea0003800000 */
[----:B------:R-:W4:Y:S01]  /*24fe0*/  S2R R2, SR_LANEID ;  /* 0x0000000000027919 */ /* 0x000f220000000000 */
[----:B------:R-:W-:Y:S01]  /*24ff0*/  VOTEU.ANY UR4, UPT, PT ;  /* 0x0000000000047886 */ /* 0x000fe200038e0100 */
[----:B0-2---:R-:W0:Y:S01]  /*25000*/  LDC.64 R4, c[0x0][0xc60] ;  /* 0x00031800ff047b82 */ /* 0x005e220000000a00 */
[----:B------:R-:W4:Y:S02]  /*25010*/  FLO.U32 R0, UR4 ;  /* 0x0000000400007d00 */ /* 0x000f2400080e0000 */
[----:B----4-:R-:W-:-:S06]  /*25020*/  ISETP.EQ.U32.AND P0, PT, R0, R2, PT ;  /* 0x000000020000720c */ /* 0x010fcc0003f02070 */
[----:B------:R-:W0:Y:S07]  /*25030*/  POPC R2, UR4 ;  /* 0x0000000400027d09 */ /* 0x000e2e0008000000 */
[----:B0-----:R-:W2:Y:S04]  /*25040*/  @P0 ATOMG.E.ADD.STRONG.GPU PT, R2, desc[UR60][R4.64], R2 ;  /* 0x00000002040209a8 */ /* 0x001ea800081ee1fc */
[----:B--2---:R0:W2:Y:S02]  /*25050*/  SHFL.IDX PT, R2, R2, R0, 0x1f ;  /* 0x00001f0002027589 */ /* 0x0040a400000e0000 */
[----:B0-----:R-:W0:Y:S02]  /*25060*/  S2R R0, SR_LTMASK ;  /* 0x0000000000007919 */ /* 0x001e240000003900 */
[----:B0-----:R-:W-:-:S06]  /*25070*/  LOP3.LUT R0, R0, UR4, RZ, 0xc0, !PT ;  /* 0x0000000400007c12 */ /* 0x001fcc000f8ec0ff */
[----:B------:R-:W2:Y:S02]  /*25080*/  POPC R0, R0 ;  /* 0x0000000000007309 */ /* 0x000ea40000000000 */
[----:B--2---:R-:W-:-:S07]  /*25090*/  IADD3 R16, R2, UR38, R0 ;  /* 0x0000002602107c10 */ /* 0x004fce000fffe000 */
.L_x_3052:
[----:B------:R-:W-:Y:S05]  /*250a0*/  BSYNC B0 ;  /* 0x0000000000007941 */ /* 0x000fea0003800000 */
.L_x_3051:
[----:B------:R-:W4:Y:S01]  /*250b0*/  LDL R0, [R1+0x20] ;  /* 0x0000200001007983 */ /* 0x000f220000100800 */
[----:B------:R-:W-:Y:S01]  /*250c0*/  BSSY B0, `(.L_x_3053) ;  /* 0x0000040000007945 */ /* 0x000fe20003800000 */
[----:B----4-:R-:W-:-:S13]  /*250d0*/  LOP3.LUT P0, RZ, R0, 0x1, RZ, 0xc0, !PT ;  /* 0x0000000100ff7812 */ /* 0x010fda000780c0ff */
[----:B------:R-:W-:Y:S05]  /*250e0*/  @!P0 BRA `(.L_x_3054) ;  /* 0x0000000000f48947 */ /* 0x000fea0003800000 */
[----:B0-2---:R-:W2:Y:S04]  /*250f0*/  LDL R4, [R1+0x4] ;  /* 0x0000040001047983 */ /* 0x005ea80000100800 */
[----:B------:R-:W2:Y:S04]  /*25100*/  LDL R0, [R1+0x8] ;  /* 0x0000080001007983 */ /* 0x000ea80000100800 */
[----:B------:R-:W4:Y:S01]  /*25110*/  LDL R2, [R1+0x18] ;  /* 0x0000180001027983 */ /* 0x000f220000100800 */
[----:B------:R-:W-:Y:S01]  /*25120*/  BSSY B1, `(.L_x_3055) ;  /* 0x0000006000017945 */ /* 0x000fe20003800000 */
[----:B------:R-:W-:Y:S01]  /*25130*/  ISETP.NE.AND P1, PT, R3, RZ, PT ;  /* 0x000000ff0300720c */ /* 0x000fe20003f25270 */
[----:B--2---:R-:W-:Y:S01]  /*25140*/  IMAD R0, R0, 0x8, R4 ;  /* 0x0000000800007824 */ /* 0x004fe200078e0204 */
[----:B----4-:R-:W-:-:S04]  /*25150*/  SHF.L.U32 R2, R2, 0x1f, RZ ;  /* 0x0000001f02027819 */ /* 0x010fc800000006ff */
[----:B------:R-:W0:Y:S02]  /*25160*/  SYNCS.PHASECHK.TRANS64.TRYWAIT P0, [R0+URZ+0x34860], R2 ;  /* 0x03486002000075a7 */ /* 0x000e24000800017f */
[----:B0-----:R-:W-:Y:S05]  /*25170*/  @!P0 BRA `(.L_x_3056) ;  /* 0x00000030006c8947 */ /* 0x001fea0003800000 */
.L_x_3156:
[----:B------:R-:W-:Y:S05]  /*25180*/  BSYNC B1 ;  /* 0x0000000000017941 */ /* 0x000fea0003800000 */
.L_x_3055:
[----:B------:R-:W-:Y:S04]  /*25190*/  BSSY B1, `(.L_x_3057) ;  /* 0x0000009000017945 */ /* 0x000fe80003800000 */
[----:B------:R-:W-:Y:S05]  /*251a0*/  @P1 BRA `(.L_x_3058) ;  /* 0x00000000001c1947 */ /* 0x000fea0003800000 */
[----:B------:R-:W2:Y:S01]  /*251b0*/  S2R R3, SR_TID.X ;  /* 0x0000000000037919 */ /* 0x000ea20000002100 */
[----:B0-----:R-:W-:-:S04]  /*251c0*/  IMAD.MOV.U32 R2, RZ, RZ, 0x8000 ;  /* 0x00008000ff027424 */ /* 0x001fc800078e00ff */
[----:B------:R4:W-:Y:S01]  /*251d0*/  SYNCS.ARRIVE.TRANS64 RZ, [R0+URZ+0x34850], R2 ;  /* 0x0348500200ff79a7 */ /* 0x0009e2000800003f */
[----:B--2---:R-:W-:-:S04]  /*251e0*/  LOP3.LUT R3, R3, 0x1f, RZ, 0xc0, !PT ;  /* 0x0000001f03037812 */ /* 0x004fc800078ec0ff */
[----:B------:R-:W-:-:S13]  /*251f0*/  ISETP.NE.AND P0, PT, R3, RZ, PT ;  /* 0x000000ff0300720c */ /* 0x000fda0003f05270 */
[----:B----4-:R-:W-:Y:S05]  /*25200*/  @!P0 BRA `(.L_x_3058) ;  /* 0x0000000000048947 */ /* 0x010fea0003800000 */
[----:B------:R-:W-:Y:S01]  /*25210*/  BPT.TRAP 0x1 ;  /* 0x000000040000795c */ /* 0x000fe20000300000 */
.L_x_3058:
[----:B------:R-:W-:Y:S05]  /*25220*/  BSYNC B1 ;  /* 0x0000000000017941 */ /* 0x000fea0003800000 */
.L_x_3057:
[----:B------:R-:W2:Y:S04]  /*25230*/  LDL.LU R5, [R1+0x1c] ;  /* 0x00001c0001057983 */ /* 0x000ea80000300800 */
[----:B------:R-:W2:Y:S04]  /*25240*/  LDL.LU R3, [R1+0x10] ;  /* 0x0000100001037983 */ /* 0x000ea80000300800 */
[----:B------:R-:W4:Y:S04]  /*25250*/  LDL R4, [R1+0x4] ;  /* 0x0000040001047983 */ /* 0x000f280000100800 */
[----:B0-----:R-:W4:Y:S01]  /*25260*/  LDL R2, [R1+0x8] ;  /* 0x0000080001027983 */ /* 0x001f220000100800 */
        /* <DEDUP_REMOVED lines=8> */
[----:B----4-:R-:W-:-:S04]  /*252f0*/  IMAD R2, R2, 0x8000, R4 ;  /* 0x0000800002027824 */ /* 0x010fc800078e0204 */
[----:B------:R-:W-:-:S07]  /*25300*/  VIADD R4, R2, 0x400 ;  /* 0x0000040002047836 */ /* 0x000fce0000000000 */
.L_x_3059:
        /* <DEDUP_REMOVED lines=16> */
.L_x_3060:
        /* <DEDUP_REMOVED lines=10> */
[----:B----4-:R-:W-:Y:S05]  /*254b0*/  @P0 BRA.U.ANY `(.L_x_3060) ;  /* 0xfffffffd00d40947 */ /* 0x010fea000393ffff */
.L_x_3054:
[----:B------:R-:W-:Y:S05]  /*254c0*/  BSYNC B0 ;  /* 0x0000000000007941 */ /* 0x000fea0003800000 */
.L_x_3053:
[----:B------:R-:W4:Y:S04]  /*254d0*/  LDL.LU R5, [R1+0x8] ;  /* 0x0000080001057983 */ /* 0x000f280000300800 */
[----:B0-2---:R-:W2:Y:S01]  /*254e0*/  LDL.LU R4, [R1+0x18] ;  /* 0x0000180001047983 */ /* 0x005ea20000300800 */
[----:B----4-:R-:W-:-:S05]  /*254f0*/  VIADD R0, R5, 0x1 ;  /* 0x0000000105007836 */ /* 0x010fca0000000000 */
[----:B------:R-:W-:-:S04]  /*25500*/  ISETP.NE.AND P0, PT, R0, 0x2, PT ;  /* 0x000000020000780c */ /* 0x000fc80003f05270 */
[----:B------:R-:W-:Y:S02]  /*25510*/  SEL R2, RZ, 0x1, P0 ;  /* 0x00000001ff027807 */ /* 0x000fe40000000000 */
[----:B------:R-:W-:Y:S02]  /*25520*/  SEL R0, R0, RZ, P0 ;  /* 0x000000ff00007207 */ /* 0x000fe40000000000 */
[----:B--2---:R-:W-:-:S03]  /*25530*/  LOP3.LUT R4, R4, R2, RZ, 0x3c, !PT ;  /* 0x0000000204047212 */ /* 0x004fc600078e3cff */
[----:B------:R2:W-:Y:S04]  /*25540*/  STL [R1+0x8], R0 ;  /* 0x0000080001007387 */ /* 0x0005e80000100800 */
[----:B------:R2:W-:Y:S02]  /*25550*/  STL [R1+0x18], R4 ;  /* 0x0000180401007387 */ /* 0x0005e40000100800 */
.L_x_2978:
[----:B------:R-:W-:Y:S05]  /*25560*/  BSYNC B7 ;  /* 0x0000000000077941 */ /* 0x000fea0003800000 */
.L_x_2976:
[----:B--2---:R-:W2:Y:S02]  /*25570*/  LDL R0, [R1+0x20] ;  /* 0x0000200001007983 */ /* 0x004ea40000100800 */
[----:B--2---:R-:W-:-:S13]  /*25580*/  LOP3.LUT P0, RZ, R0, 0x2, RZ, 0xc0, !PT ;  /* 0x0000000200ff7812 */ /* 0x004fda000780c0ff */
[----:B------:R-:W-:Y:S05]  /*25590*/  @!P0 BRA `(.L_x_3061) ;  /* 0x0000000000288947 */ /* 0x000fea0003800000 */
[----:B------:R-:W-:Y:S05]  /*255a0*/  WARPSYNC.ALL ;  /* 0x0000000000007948 */ /* 0x000fea0003800000 */
[----:B------:R-:W2:Y:S08]  /*255b0*/  S2UR UR5, SR_CgaCtaId ;  /* 0x00000000000579c3 */ /* 0x000eb00000008800 */
[----:B------:R-:W-:Y:S06]  /*255c0*/  BAR.SYNC.DEFER_BLOCKING 0x5, 0x180 ;  /* 0x0146000000007b1d */ /* 0x000fec0000010000 */
[----:B------:R-:W-:-:S02]  /*255d0*/  UMOV UR4, 0x400 ;  /* 0x0000040000047882 */ /* 0x000fc40000000000 */
[----:B--2---:R-:W-:-:S06]  /*255e0*/  ULEA UR4, UR5, UR4, 0x18 ;  /* 0x0000000405047291 */ /* 0x004fcc000f8ec03f */
[----:B------:R-:W-:-:S05]  /*255f0*/  IMAD.U32 R0, RZ, RZ, UR4 ;  /* 0x00000004ff007e24 */ /* 0x000fca000f8e00ff */
[----:B------:R4:W2:Y:S04]  /*25600*/  LDS.128 R16, [R0+0x348d0] ;  /* 0x0348d00000107984 */ /* 0x0008a80000000c00 */
[----:B------:R4:W-:Y:S01]  /*25610*/  STL [R1+0x4], R0 ;  /* 0x0000040001007387 */ /* 0x0009e20000100800 */
[----:B------:R-:W-:Y:S06]  /*25620*/  BAR.ARV 0x4, 0x180 ;  /* 0x0106000000007b1d */ /* 0x000fec0000002000 */
[----:B------:R-:W-:Y:S05]  /*25630*/  BRA `(.L_x_3062) ;  /* 0x0000000800d87947 */ /* 0x000fea0003800000 */
.L_x_3061:
[----:B---3--:R-:W2:Y:S01]  /*25640*/  S2R R6, SR_TID.X ;  /* 0x0000000000067919 */ /* 0x008ea20000002100 */
[----:B------:R-:W-:Y:S01]  /*25650*/  UMOV UR4, 0xffffffff ;  /* 0xffffffff00047882 */ /* 0x000fe20000000000 */
[----:B--2---:R-:W-:-:S04]  /*25660*/  LOP3.LUT R6, R6, 0x1f, RZ, 0xc0, !PT ;  /* 0x0000001f06067812 */ /* 0x004fc800078ec0ff */
[----:B------:R-:W-:Y:S01]  /*25670*/  ISETP.NE.AND P0, PT, R6, 0x1f, PT ;  /* 0x0000001f0600780c */ /* 0x000fe20003f05270 */
[----:B------:R-:W-:-:S12]  /*25680*/  BRA.DIV UR4, `(.L_x_3063) ;  /* 0x0000002e043c7947 */ /* 0x000fd8000b800000 */
[----:B------:R-:W-:Y:S01]  /*25690*/  IMAD.IADD R0, R19, 0x1, R6 ;  /* 0x0000000113007824 */ /* 0x000fe200078e0206 */
[----:B------:R-:W-:-:S04]  /*256a0*/  ULDC UR4, c[0x0][0xc3c] ;  /* 0x00030f0000047ab9 */ /* 0x000fc80000000800 */
[----:B------:R-:W-:-:S13]  /*256b0*/  ISETP.GE.OR P1, PT, R0, UR4, !P0 ;  /* 0x0000000400007c0c */ /* 0x000fda000c726670 */
[----:B------:R-:W2:Y:S02]  /*256c0*/  @!P1 LDC.64 R2, c[0x0][0xc80] ;  /* 0x00032000ff029b82 */ /* 0x000ea40000000a00 */
[----:B--2---:R-:W-:-:S06]  /*256d0*/  @!P1 IMAD.WIDE R2, R0, 0x4, R2 ;  /* 0x0000000400029825 */ /* 0x004fcc00078e0202 */
[----:B------:R2:W3:Y:S01]  /*256e0*/  @!P1 LDG.E R2, desc[UR60][R2.64] ;  /* 0x0000003c02029981 */ /* 0x0004e2000c1e1900 */
[C---:B------:R-:W-:Y:S02]  /*256f0*/  ISETP.GE.U32.AND P2, PT, R6.reuse, 0x2, PT ;  /* 0x000000020600780c */ /* 0x040fe40003f46070 */
[C---:B------:R-:W-:Y:S01]  /*25700*/  ISETP.GE.U32.AND P3, PT, R6.reuse, 0x4, PT ;  /* 0x000000040600780c */ /* 0x040fe20003f66070 */
[----:B------:R-:W-:Y:S01]  /*25710*/  SHFL.IDX PT, R5, R16, 0x1, 0x1f ;  /* 0x00201f0010057f89 */ /* 0x000fe200000e0000 */
[C---:B------:R-:W-:Y:S02]  /*25720*/  ISETP.GE.U32.AND P4, PT, R6.reuse, 0x8, PT ;  /* 0x000000080600780c */ /* 0x040fe40003f86070 */
[C---:B------:R-:W-:Y:S01]  /*25730*/  ISETP.GE.U32.AND P5, PT, R6.reuse, 0x10, PT ;  /* 0x000000100600780c */ /* 0x040fe20003fa6070 */
[----:B--2---:R-:W-:Y:S02]  /*25740*/  IMAD.MOV.U32 R3, RZ, RZ, RZ ;  /* 0x000000ffff037224 */ /* 0x004fe400078e00ff */
[----:B---3--:R-:W-:Y:S01]  /*25750*/  @!P1 IMAD.MOV.U32 R3, RZ, RZ, R2 ;  /* 0x000000ffff039224 */ /* 0x008fe200078e0002 */
[----:B------:R-:W-:-:S04]  /*25760*/  ISETP.NE.AND P1, PT, R6, RZ, PT ;  /* 0x000000ff0600720c */ /* 0x000fc80003f25270 */
[----:B------:R-:W2:Y:S02]  /*25770*/  SHFL.UP PT, R2, R3, 0x1, RZ ;  /* 0x0420000003027989 */ /* 0x000ea400000e00ff */
[----:B--2---:R-:W-:-:S05]  /*25780*/  SEL R0, R2, RZ, P1 ;  /* 0x000000ff02007207 */ /* 0x004fca0000800000 */
[----:B------:R-:W-:Y:S02]  /*25790*/  IMAD.IADD R2, R3, 0x1, R0 ;  /* 0x0000000103027824 */ /* 0x000fe400078e0200 */
[----:B------:R-:W-:Y:S04]  /*257a0*/  SHFL.IDX PT, R0, R16, RZ, 0x1f ;  /* 0x00001fff10007589 */ /* 0x000fe800000e0000 */
[----:B------:R-:W2:Y:S02]  /*257b0*/  SHFL.UP PT, R4, R2, 0x2, RZ ;  /* 0x0440000002047989 */ /* 0x000ea400000e00ff */
[----:B--2---:R-:W-:-:S05]  /*257c0*/  SEL R4, R4, RZ, P2 ;  /* 0x000000ff04047207 */ /* 0x004fca0001000000 */
[----:B------:R-:W-:-:S05]  /*257d0*/  IMAD.IADD R2, R2, 0x1, R4 ;  /* 0x0000000102027824 */ /* 0x000fca00078e0204 */
        /* <DEDUP_REMOVED lines=9> */
[----:B------:R2:W3:Y:S02]  /*25870*/  SHFL.IDX PT, R16, R2, 0x1f, 0x1f ;  /* 0x03e01f0002107f89 */ /* 0x0004e400000e0000 */
.L_x_3166:
[----:B------:R-:W-:Y:S02]  /*25880*/  ULDC UR4, c[0x0][0xc38] ;  /* 0x00030e0000047ab9 */ /* 0x000fe40000000800 */
[----:B------:R-:W-:-:S04]  /*25890*/  IMAD.U32 R4, RZ, RZ, UR4 ;  /* 0x00000004ff047e24 */ /* 0x000fc8000f8e00ff */
[----:B---3--:R-:W-:-:S04]  /*258a0*/  IMAD R16, R16, R4, RZ ;  /* 0x0000000410107224 */ /* 0x008fc800078e02ff */
[----:B------:R-:W-:-:S05]  /*258b0*/  IMAD.IADD R5, R5, 0x1, R16 ;  /* 0x0000000105057824 */ /* 0x000fca00078e0210 */
[----:B------:R-:W-:-:S13]  /*258c0*/  ISETP.GT.AND P6, PT, R5, R0, PT ;  /* 0x000000000500720c */ /* 0x000fda0003fc4270 */
[----:B------:R-:W-:Y:S05]  /*258d0*/  @P6 BRA `(.L_x_3064) ;  /* 0x00000000009c6947 */ /* 0x000fea0003800000 */
.L_x_3069:
[----:B--2---:R-:W2:Y:S01]  /*258e0*/  LDC R2, c[0x0][0xc3c] ;  /* 0x00030f00ff027b82 */ /* 0x004ea20000000800 */
[----:B------:R-:W-:-:S05]  /*258f0*/  VIADD R19, R19, 0x1f ;  /* 0x0000001f13137836 */ /* 0x000fca0000000000 */
[----:B--2---:R-:W-:-:S13]  /*25900*/  ISETP.GE.AND P6, PT, R19, R2, PT ;  /* 0x000000021300720c */ /* 0x004fda0003fc6270 */
[----:B------:R-:W-:Y:S05]  /*25910*/  @P6 BRA `(.L_x_3065) ;  /* 0x0000000400d46947 */ /* 0x000fea0003800000 */
[----:B------:R-:W2:Y:S01]  /*25920*/  S2R R3, SR_TID.X ;  /* 0x0000000000037919 */ /* 0x000ea20000002100 */
[----:B------:R-:W-:Y:S01]  /*25930*/  BSSY B0, `(.L_x_3066) ;  /* 0x0000009000007945 */ /* 0x000fe20003800000 */
[----:B--2---:R-:W-:-:S05]  /*25940*/  LOP3.LUT R3, R3, 0x1f, RZ, 0xc0, !PT ;  /* 0x0000001f03037812 */ /* 0x004fca00078ec0ff */
[----:B------:R-:W-:Y:S02]  /*25950*/  IMAD.IADD R4, R19, 0x1, R3 ;  /* 0x0000000113047824 */ /* 0x000fe400078e0203 */
[----:B------:R-:W-:-:S03]  /*25960*/  IMAD.MOV.U32 R3, RZ, RZ, RZ ;  /* 0x000000ffff037224 */ /* 0x000fc600078e00ff */
[----:B------:R-:W-:-:S13]  /*25970*/  ISETP.GE.OR P6, PT, R4, R2, !P0 ;  /* 0x000000020400720c */ /* 0x000fda00047c6670 */
[----:B------:R-:W-:Y:S05]  /*25980*/  @P6 BRA `(.L_x_3067) ;  /* 0x00000000000c6947 */ /* 0x000fea0003800000 */
[----:B------:R-:W2:Y:S02]  /*25990*/  LDC.64 R2, c[0x0][0xc80] ;  /* 0x00032000ff027b82 */ /* 0x000ea40000000a00 */
[----:B--2---:R-:W-:-:S06]  /*259a0*/  IMAD.WIDE R2, R4, 0x4, R2 ;  /* 0x0000000404027825 */ /* 0x004fcc00078e0202 */
[----:B------:R2:W5:Y:S02]  /*259b0*/  LDG.E R3, desc[UR60][R2.64] ;  /* 0x0000003c02037981 */ /* 0x000564000c1e1900 */
.L_x_3067:
[----:B------:R-:W-:Y:S05]  /*259c0*/  BSYNC B0 ;  /* 0x0000000000007941 */ /* 0x000fea0003800000 */
.L_x_3066:
[----:B------:R-:W-:-:S03]  /*259d0*/  UMOV UR4, 0xffffffff ;  /* 0xffffffff00047882 */ /* 0x000fc60000000000 */
[----:B------:R-:W-:Y:S05]  /*259e0*/  BRA.DIV UR4, `(.L_x_3068) ;  /* 0x0000002e04a07947 */ /* 0x000fea000b800000 */
[----:B--2--5:R-:W2:Y:S02]  /*259f0*/  SHFL.UP PT, R2, R3, 0x1, RZ ;  /* 0x0420000003027989 */ /* 0x024ea400000e00ff */
        /* <DEDUP_REMOVED lines=15> */
.L_x_3174:
[----:B------:R-:W-:Y:S02]  /*25af0*/  ULDC UR4, c[0x0][0xc38] ;  /* 0x00030e0000047ab9 */ /* 0x000fe40000000800 */
[----:B------:R-:W-:-:S04]  /*25b00*/  IMAD.U32 R4, RZ, RZ, UR4 ;  /* 0x00000004ff047e24 */ /* 0x000fc8000f8e00ff */
[----:B---3--:R-:W-:-:S04]  /*25b10*/  IMAD R16, R16, R4, RZ ;  /* 0x0000000410107224 */ /* 0x008fc800078e02ff */
[----:B------:R-:W-:-:S05]  /*25b20*/  IMAD.IADD R5, R16, 0x1, R5 ;  /* 0x0000000110057824 */ /* 0x000fca00078e0205 */
[----:B------:R-:W-:-:S13]  /*25b30*/  ISETP.GT.AND P6, PT, R5, R0, PT ;  /* 0x000000000500720c */ /* 0x000fda0003fc4270 */
[----:B------:R-:W-:Y:S05]  /*25b40*/  @!P6 BRA `(.L_x_3069) ;  /* 0xfffffffc0064e947 */ /* 0x000fea000383ffff */
.L_x_3064:
[----:B------:R-:W-:Y:S01]  /*25b50*/  IMAD.IADD R16, R5, 0x1, -R16 ;  /* 0x0000000105107824 */ /* 0x000fe200078e0a10 */
[----:B------:R-:W-:-:S03]  /*25b60*/  UMOV UR4, 0xffffffff ;  /* 0xffffffff00047882 */ /* 0x000fc60000000000 */
[----:B------:R-:W-:-:S05]  /*25b70*/  IMAD R5, R2, R4, R16 ;  /* 0x0000000402057224 */ /* 0x000fca00078e0210 */
[----:B------:R-:W-:Y:S01]  /*25b80*/  ISETP.GT.AND P6, PT, R5, R0, PT ;  /* 0x000000000500720c */ /* 0x000fe20003fc4270 */
[----:B------:R-:W-:-:S12]  /*25b90*/  BRA.DIV UR4, `(.L_x_3070) ;  /* 0x00000032040c7947 */ /* 0x000fd8000b800000 */
[----:B------:R-:W-:-:S04]  /*25ba0*/  VOTE.ANY R5, PT, !P6 ;  /* 0x0000000000057806 */ /* 0x000fc800070e0100 */
[----:B------:R-:W3:Y:S02]  /*25bb0*/  POPC R6, R5 ;  /* 0x0000000500067309 */ /* 0x000ee40000000000 */
[----:B---3--:R3:W4:Y:S02]  /*25bc0*/  SHFL.IDX PT, R17, R3, R6, 0x1f ;  /* 0x00001f0603117589 */ /* 0x00872400000e0000 */
.L_x_3178:
[----:B------:R-:W-:Y:S01]  /*25bd0*/  ISETP.NE.AND P0, PT, R5, RZ, PT ;  /* 0x000000ff0500720c */ /* 0x000fe20003f05270 */
[----:B------:R-:W-:-:S12]  /*25be0*/  IMAD.MOV.U32 R5, RZ, RZ, RZ ;  /* 0x000000ffff057224 */ /* 0x000fd800078e00ff */
[----:B------:R-:W-:Y:S05]  /*25bf0*/  @!P0 BRA `(.L_x_3071) ;  /* 0x0000000000148947 */ /* 0x000fea0003800000 */
[----:B------:R-:W-:Y:S01]  /*25c00*/  UMOV UR4, 0xffffffff ;  /* 0xffffffff00047882 */ /* 0x000fe20000000000 */
[----:B------:R-:W-:Y:S02]  /*25c10*/  VIADD R12, R6, 0xffffffff ;  /* 0xffffffff060c7836 */ /* 0x000fe40000000000 */
[----:B------:R-:W-:Y:S05]  /*25c20*/  BRA.DIV UR4, `(.L_x_3072) ;  /* 0x0000003204307947 */ /* 0x000fea000b800000 */
[----:B--2---:R2:W0:Y:S02]  /*25c30*/  SHFL.IDX PT, R2, R2, R12, 0x1f ;  /* 0x00001f0c02027589 */ /* 0x00442400000e0000 */
.L_x_3181:
[----:B0-----:R-:W-:-:S07]  /*25c40*/  IMAD.MOV.U32 R5, RZ, RZ, R2 ;  /* 0x000000ffff057224 */ /* 0x001fce00078e0002 */
.L_x_3071:
[----:B--23--:R-:W2:Y:S01]  /*25c50*/  LDC.64 R2, c[0x0][0xc90] ;  /* 0x00032400ff027b82 */ /* 0x00cea20000000a00 */
[----:B------:R-:W-:-:S04]  /*25c60*/  IMAD.IADD R19, R6, 0x1, R19 ;  /* 0x0000000106137824 */ /* 0x000fc800078e0213 */
[----:B--2---:R-:W-:-:S05]  /*25c70*/  IMAD.WIDE R2, R19, 0x4, R2 ;  /* 0x0000000413027825 */ /* 0x004fca00078e0202 */
[----:B------:R-:W4:Y:S01]  /*25c80*/  LDG.E R7, desc[UR60][R2.64] ;  /* 0x0000003c02077981 */ /* 0x000f22000c1e1900 */
[----:B------:R-:W-:-:S04]  /*25c90*/  IMAD R16, R5, R4, R16 ;  /* 0x0000000405107224 */ /* 0x000fc800078e0210 */
[----:B------:R-:W-:Y:S02]  /*25ca0*/  IMAD.IADD R0, R0, 0x1, -R16 ;  /* 0x0000000100007824 */ /* 0x000fe400078e0a10 */
[----:B----4-:R-:W-:-:S05]  /*25cb0*/  IMAD R6, R17, R7, RZ ;  /* 0x0000000711067224 */ /* 0x010fca00078e02ff */
[----:B-----5:R-:W-:-:S04]  /*25cc0*/  IABS R8, R6 ;  /* 0x0000000600087213 */ /* 0x020fc80000000000 */
[----:B------:R-:W2:Y:S08]  /*25cd0*/  I2F.RP R2, R8 ;  /* 0x0000000800027306 */ /* 0x000eb00000209400 */
[----:B--2---:R-:W2:Y:S02]  /*25ce0*/  MUFU.RCP R2, R2 ;  /* 0x0000000200027308 */ /* 0x004ea40000001000 */
[----:B--2---:R-:W-:-:S06]  /*25cf0*/  VIADD R2, R2, 0xffffffe ;  /* 0x0ffffffe02027836 */ /* 0x004fcc0000000000 */
[----:B------:R-:W2:Y:S02]  /*25d00*/  F2I.FTZ.U32.TRUNC.NTZ R3, R2 ;  /* 0x0000000200037305 */ /* 0x000ea4000021f000 */
[----:B--2---:R-:W-:-:S04]  /*25d10*/  IMAD.MOV R2, RZ, RZ, -R3 ;  /* 0x000000ffff027224 */ /* 0x004fc800078e0a03 */
        /* <DEDUP_REMOVED lines=53> */
.L_x_3065:
[----:B------:R-:W-:Y:S01]  /*26070*/  UMOV UR4, URZ ;  /* 0x0000003f00047c82 */ /* 0x000fe20008000000 */
[----:B------:R-:W-:Y:S01]  /*26080*/  UMOV UR5, URZ ;  /* 0x0000003f00057c82 */ /* 0x000fe20008000000 */
[----:B------:R-:W-:Y:S01]  /*26090*/  ULDC UR6, c[0x0][0xc3c] ;  /* 0x00030f0000067ab9 */ /* 0x000fe20000000800 */
[----:B------:R-:W-:Y:S02]  /*260a0*/  IMAD.MOV.U32 R16, RZ, RZ, R0 ;  /* 0x000000ffff107224 */ /* 0x000fe400078e0000 */
[----:B------:R-:W-:Y:S02]  /*260b0*/  IMAD.U32 R17, RZ, RZ, UR4 ;  /* 0x00000004ff117e24 */ /* 0x000fe4000f8e00ff */
[----:B------:R-:W-:Y:S02]  /*260c0*/  IMAD.U32 R18, RZ, RZ, UR5 ;  /* 0x00000005ff127e24 */ /* 0x000fe4000f8e00ff */
[----:B------:R-:W-:-:S07]  /*260d0*/  IMAD.U32 R19, RZ, RZ, UR6 ;  /* 0x00000006ff137e24 */ /* 0x000fce000f8e00ff */
.L_x_3073:
        /* <DEDUP_REMOVED lines=12> */
.L_x_3062:
[----:B------:R-:W-:Y:S02]  /*261a0*/  ULDC UR4, c[0x0][0xc3c] ;  /* 0x00030f0000047ab9 */ /* 0x000fe40000000800 */
[----:B--2---:R-:W-:-:S13]  /*261b0*/  ISETP.GE.AND P0, PT, R19, UR4, PT ;  /* 0x0000000413007c0c */ /* 0x004fda000bf06270 */
[----:B------:R-:W-:Y:S05]  /*261c0*/  @!P0 BRA `(.L_x_3074) ;  /* 0xffffff9400208947 */ /* 0x000fea000383ffff */
[----:B------:R-:W-:Y:S05]  /*261d0*/  BSYNC B8 ;  /* 0x0000000000087941 */ /* 0x000fea0003800000 */
.L_x_2934:
[----:B----4-:R-:W2:Y:S01]  /*261e0*/  LDL.LU R0, [R1+0x50] ;  /* 0x0000500001007983 */ /* 0x010ea20000300800 */
[----:B------:R-:W-:Y:S01]  /*261f0*/  BSSY B0, `(.L_x_3075) ;  /* 0x000000b000007945 */ /* 0x000fe20003800000 */
[----:B------:R-:W4:Y:S01]  /*26200*/  S2R R5, SR_CgaCtaId ;  /* 0x0000000000057919 */ /* 0x000f220000008800 */
[----:B--2---:R-:W-:-:S05]  /*26210*/  VIADD R0, R0, 0x1 ;  /* 0x0000000100007836 */ /* 0x004fca0000000000 */
[----:B0-----:R-:W-:-:S04]  /*26220*/  LEA.HI R2, R0, R0, RZ, 0x1 ;  /* 0x0000000000027211 */ /* 0x001fc800078f08ff */
[----:B------:R-:W-:-:S05]  /*26230*/  LOP3.LUT R3, R2, 0xfffffffe, RZ, 0xc0, !PT ;  /* 0xfffffffe02037812 */ /* 0x000fca00078ec0ff */
[----:B------:R-:W-:Y:S01]  /*26240*/  IMAD.IADD R3, R0, 0x1, -R3 ;  /* 0x0000000100037824 */ /* 0x000fe200078e0a03 */
[----:B------:R-:W-:-:S04]  /*26250*/  MOV R0, 0x400 ;  /* 0x0000040000007802 */ /* 0x000fc80000000f00 */
[----:B----4-:R-:W-:Y:S02]  /*26260*/  LEA R0, R5, R0, 0x18 ;  /* 0x0000000005007211 */ /* 0x010fe400078ec0ff */
[----:B------:R-:W-:-:S04]  /*26270*/  SHF.L.U32 R3, R3, 0x1f, RZ ;  /* 0x0000001f03037819 */ /* 0x000fc800000006ff */
[----:B------:R-:W0:Y:S02]  /*26280*/  SYNCS.PHASECHK.TRANS64.TRYWAIT P0, [R0+URZ+0x34820], R3 ;  /* 0x03482003000075a7 */ /* 0x000e24000800017f */
[----:B0-----:R-:W-:Y:S05]  /*26290*/  @!P0 BRA `(.L_x_3076) ;  /* 0x0000002800bc8947 */ /* 0x001fea0003800000 */
.L_x_3182:
[----:B------:R-:W-:Y:S05]  /*262a0*/  BSYNC B0 ;  /* 0x0000000000007941 */ /* 0x000fea0003800000 */
.L_x_3075:
[----:B------:R-:W-:-:S03]  /*262b0*/  UMOV UR4, 0xffffffff ;  /* 0xffffffff00047882 */ /* 0x000fc60000000000 */
[----:B------:R-:W-:Y:S05]  /*262c0*/  BRA.DIV UR4, `(.L_x_3077) ;  /* 0x0000002a04c47947 */ /* 0x000fea000b800000 */
[----:B------:R-:W2:Y:S02]  /*262d0*/  S2R R2, SR_TID.X ;  /* 0x0000000000027919 */ /* 0x000ea40000002100 */
[----:B--2---:R-:W-:-:S04]  /*262e0*/  SHF.R.U32.HI R2, RZ, 0x5, R2 ;  /* 0x00000005ff027819 */ /* 0x004fc80000011602 */
[----:B------:R-:W-:-:S05]  /*262f0*/  LOP3.LUT R2, R2, 0x3, RZ, 0xc0, !PT ;  /* 0x0000000302027812 */ /* 0x000fca00078ec0ff */
[----:B------:R2:W4:Y:S02]  /*26300*/  SHFL.IDX PT, R14, R2, RZ, 0x1f ;  /* 0x00001fff020e7589 */ /* 0x00052400000e0000 */
.L_x_3185:
[----:B----4-:R-:W-:-:S13]  /*26310*/  ISETP.NE.AND P0, PT, R14, RZ, PT ;  /* 0x000000ff0e00720c */ /* 0x010fda0003f05270 */
[----:B------:R-:W-:Y:S05]  /*26320*/  @P0 BRA `(.L_x_2700) ;  /* 0x00000000009c0947 */ /* 0x000fea0003800000 */
[----:B------:R-:W-:-:S03]  /*26330*/  UMOV UR4, 0xffffffff ;  /* 0xffffffff00047882 */ /* 0x000fc60000000000 */
[----:B------:R-:W-:Y:S05]  /*26340*/  BRA.DIV UR4, `(.L_x_3078) ;  /* 0x0000002a04d87947 */ /* 0x000fea000b800000 */
[----:B------:R-:W-:-:S13]  /*26350*/  ELECT P6, URZ, PT ;  /* 0x00000000003f782f */ /* 0x000fda00038c0000 */
.L_x_3188:
        /* <DEDUP_REMOVED lines=8> */
.L_x_3079:
[----:B0-----:R-:W3:Y:S04]  /*263e0*/  LDL R3, [R1+0x8] ;  /* 0x0000080001037983 */ /* 0x001ee80000100800 */
[----:B------:R-:W2:Y:S01]  /*263f0*/  LDL.LU R7, [R1+0x18] ;  /* 0x0000180001077983 */ /* 0x000ea20000300800 */
        /* <DEDUP_REMOVED lines=12> */
.L_x_3189:
[----:B------:R-:W2:Y:S02]  /*264c0*/  SYNCS.PHASECHK.TRANS64.TRYWAIT P0, [R7+URZ], R2 ;  /* 0x00000002070075a7 */ /* 0x000ea4000800017f */
[----:B--2---:R-:W-:Y:S05]  /*264d0*/  @!P0 BRA `(.L_x_3081) ;  /* 0x0000002800a88947 */ /* 0x004fea0003800000 */
.L_x_3190:
[----:B------:R-:W-:Y:S05]  /*264e0*/  @!P2 BRA `(.L_x_3082) ;  /* 0x000000000004a947 */ /* 0x000fea0003800000 */
[----:B------:R-:W-:Y:S01]  /*264f0*/  BPT.TRAP 0x1 ;  /* 0x000000040000795c */ /* 0x000fe20000300000 */
.L_x_3082:
[----:B------:R-:W3:Y:S01]  /*26500*/  LDL.LU R4, [R1+0x8] ;  /* 0x0000080001047983 */ /* 0x000ee20000300800 */
[----:B------:R-:W-:-:S04]  /*26510*/  VIADD R0, R0, 0x34860 ;  /* 0x0003486000007836 */ /* 0x000fc80000000000 */
[----:B---3--:R-:W-:-:S04]  /*26520*/  IMAD R4, R4, 0x8, R0 ;  /* 0x0000000804047824 */ /* 0x008fc800078e0200 */
[----:B------:R-:W3:Y:S02]  /*26530*/  SYNCS.PHASECHK.TRANS64.TRYWAIT P0, [R4+URZ], R5 ;  /* 0x00000005040075a7 */ /* 0x000ee4000800017f */
[----:B---3--:R-:W-:Y:S05]  /*26540*/  @!P0 BRA `(.L_x_3083) ;  /* 0x0000002800a08947 */ /* 0x008fea0003800000 */
.L_x_3191:
[----:B------:R-:W-:-:S07]  /*26550*/  IMAD R3, R3, 0x8, R0 ;  /* 0x0000000803037824 */ /* 0x000fce00078e0200 */
.L_x_3084:
[----:B----4-:R4:W0:Y:S02]  /*26560*/  SYNCS.PHASECHK.TRANS64.TRYWAIT P0, [R3+URZ], R2 ;  /* 0x00000002030075a7 */ /* 0x010824000800017f */
[----:B0-----:R-:W-:Y:S05]  /*26570*/  @!P0 NANOSLEEP.SYNCS 0x989680 ;  /* 0x009896800000895d */ /* 0x001fea0003900000 */
[----:B------:R-:W0:Y:S02]  /*26580*/  @!P0 SYNCS.PHASECHK.TRANS64 P0, [R3+URZ], R2 ;  /* 0x00000002030085a7 */ /* 0x000e24000800007f */
[----:B0-----:R-:W-:Y:S05]  /*26590*/  @!P0 BRA `(.L_x_3084) ;  /* 0xfffffffc00f08947 */ /* 0x001fea000383ffff */
.L_x_2700:
[----:B------:R-:W-:Y:S05]  /*265a0*/  BSYNC B9 ;  /* 0x0000000000097941 */ /* 0x000fea0003800000 */
.L_x_2697:
[----:B------:R-:W-:Y:S05]  /*265b0*/  EXIT ;  /* 0x000000000000794d */ /* 0x000fea0003800000 */
.L_x_2718:
[----:B-1----:R1:W2:Y:S02]  /*265c0*/  SYNCS.PHASECHK.TRANS64.TRYWAIT P5, [R3+URZ+0x34890], R0 ;  /* 0x03489000030075a7 */ /* 0x0022a400080a017f */
[----:B--2---:R-:W-:Y:S05]  /*265d0*/  @!P5 NANOSLEEP.SYNCS 0x989680 ;  /* 0x009896800000d95d */ /* 0x004fea0003900000 */
[----:B------:R-:W2:Y:S02]  /*265e0*/  @!P5 SYNCS.PHASECHK.TRANS64 P5, [R3+URZ+0x34890], R0 ;  /* 0x034890000300d5a7 */ /* 0x000ea400080a007f */
[----:B--2---:R-:W-:Y:S05]  /*265f0*/  @!P5 BRA `(.L_x_2718) ;  /* 0xfffffffc00f0d947 */ /* 0x004fea000383ffff */
[----:B------:R-:W-:Y:S05]  /*26600*/  BRA `(.L_x_3085) ;  /* 0xfffffdd000907947 */ /* 0x000fea000383ffff */
.L_x_2772:
[----:B-1----:R1:W3:Y:S02]  /*26610*/  SYNCS.PHASECHK.TRANS64.TRYWAIT P5, [R3+URZ+0x34890], R0 ;  /* 0x03489000030075a7 */ /* 0x0022e400080a017f */
[----:B---3--:R-:W-:Y:S05]  /*26620*/  @!P5 NANOSLEEP.SYNCS 0x989680 ;  /* 0x009896800000d95d */ /* 0x008fea0003900000 */
[----:B------:R-:W3:Y:S02]  /*26630*/  @!P5 SYNCS.PHASECHK.TRANS64 P5, [R3+URZ+0x34890], R0 ;  /* 0x034890000300d5a7 */ /* 0x000ee400080a007f */
[----:B---3--:R-:W-:Y:S05]  /*26640*/  @!P5 BRA `(.L_x_2772) ;  /* 0xfffffffc00f0d947 */ /* 0x008fea000383ffff */
[----:B------:R-:W-:Y:S05]  /*26650*/  BRA `(.L_x_3086) ;  /* 0xfffffe0400f07947 */ /* 0x000fea000383ffff */
.L_x_2797:
[----:B-1----:R1:W2:Y:S02]  /*26660*/  SYNCS.PHASECHK.TRANS64.TRYWAIT P4, [R3+URZ+0x34890], R0 ;  /* 0x03489000030075a7 */ /* 0x0022a4000808017f */
[----:B--2---:R-:W-:Y:S05]  /*26670*/  @!P4 NANOSLEEP.SYNCS 0x989680 ;  /* 0x009896800000c95d */ /* 0x004fea0003900000 */
[----:B------:R-:W2:Y:S02]  /*26680*/  @!P4 SYNCS.PHASECHK.TRANS64 P4, [R3+URZ+0x34890], R0 ;  /* 0x034890000300c5a7 */ /* 0x000ea4000808007f */
[----:B--2---:R-:W-:Y:S05]  /*26690*/  @!P4 BRA `(.L_x_2797) ;  /* 0xfffffffc00f0c947 */ /* 0x004fea000383ffff */
[----:B------:R-:W-:Y:S05]  /*266a0*/  BRA `(.L_x_3087) ;  /* 0xfffffe3800a87947 */ /* 0x000fea000383ffff */
.L_x_2803:
[----:B0-----:R0:W2:Y:S02]  /*266b0*/  SYNCS.PHASECHK.TRANS64.TRYWAIT P4, [R3+URZ+0x348b0], R0 ;  /* 0x0348b000030075a7 */ /* 0x0010a4000808017f */
[----:B--2---:R-:W-:Y:S05]  /*266c0*/  @!P4 NANOSLEEP.SYNCS 0x989680 ;  /* 0x009896800000c95d */ /* 0x004fea0003900000 */
[----:B------:R-:W2:Y:S02]  /*266d0*/  @!P4 SYNCS.PHASECHK.TRANS64 P4, [R3+URZ+0x348b0], R0 ;  /* 0x0348b0000300c5a7 */ /* 0x000ea4000808007f */
[----:B--2---:R-:W-:Y:S05]  /*266e0*/  @!P4 BRA `(.L_x_2803) ;  /* 0xfffffffc00f0c947 */ /* 0x004fea000383ffff */
[----:B------:R-:W-:Y:S05]  /*266f0*/  BRA `(.L_x_3088) ;  /* 0xfffffe3c00a87947 */ /* 0x000fea000383ffff */
.L_x_2821:
        /* <DEDUP_REMOVED lines=8> */
.L_x_3090:
[----:B------:R-:W-:Y:S05]  /*26780*/  BSYNC B1 ;  /* 0x0000000000017941 */ /* 0x000fea0003800000 */
.L_x_3089:
        /* <DEDUP_REMOVED lines=8> */
.L_x_3091:
[----:B------:R-:W-:Y:S02]  /*26810*/  IMAD.MOV.U32 R13, RZ, RZ, R8 ;  /* 0x000000ffff0d7224 */ /* 0x000fe400078e0008 */
[----:B------:R-:W-:-:S07]  /*26820*/  IMAD.MOV.U32 R0, RZ, RZ, R14 ;  /* 0x000000ffff007224 */ /* 0x000fce00078e000e */
[----:B------:R-:W-:Y:S05]  /*26830*/  WARPSYNC.COLLECTIVE R15, `(.L_x_3092) ;  /* 0x000000000f087348 */ /* 0x000fea0003c00000 */
[----:B------:R0:W1:Y:S02]  /*26840*/  SHFL.IDX P6, R14, R13, R12, R11 ;  /* 0x0000000c0d0e7389 */ /* 0x00006400000c000b */
[----:B01----:R-:W-:Y:S01]  /*26850*/  ENDCOLLECTIVE ;  /* 0x000000000000791b */ /* 0x003fe20003800000 */
.L_x_3092:
[----:B------:R-:W-:Y:S02]  /*26860*/  IMAD.MOV.U32 R13, RZ, RZ, R4 ;  /* 0x000000ffff0d7224 */ /* 0x000fe400078e0004 */
[----:B------:R-:W-:-:S07]  /*26870*/  IMAD.MOV.U32 R5, RZ, RZ, R14 ;  /* 0x000000ffff057224 */ /* 0x000fce00078e000e */
[----:B------:R-:W-:Y:S05]  /*26880*/  WARPSYNC.COLLECTIVE R15, `(.L_x_3093) ;  /* 0x000000000f087348 */ /* 0x000fea0003c00000 */
[----:B------:R0:W1:Y:S02]  /*26890*/  SHFL.IDX P6, R14, R13, R12, R11 ;  /* 0x0000000c0d0e7389 */ /* 0x00006400000c000b */
[----:B01----:R-:W-:Y:S01]  /*268a0*/  ENDCOLLECTIVE ;  /* 0x000000000000791b */ /* 0x003fe20003800000 */
.L_x_3093:
[----:B------:R-:W-:Y:S05]  /*268b0*/  BRA `(.L_x_3094) ;  /* 0xfffffe4c00147947 */ /* 0x000fea000383ffff */
.L_x_2824:
        /* <DEDUP_REMOVED lines=8> */
.L_x_3096:
[----:B------:R-:W-:Y:S05]  /*26940*/  BSYNC B1 ;  /* 0x0000000000017941 */ /* 0x000fea0003800000 */
.L_x_3095:
        /* <DEDUP_REMOVED lines=8> */
.L_x_3097:
[----:B------:R-:W-:Y:S02]  /*269d0*/  IMAD.MOV.U32 R13, RZ, RZ, R8 ;  /* 0x000000ffff0d7224 */ /* 0x000fe400078e0008 */
[----:B------:R-:W-:-:S07]  /*269e0*/  IMAD.MOV.U32 R0, RZ, RZ, R14 ;  /* 0x000000ffff007224 */ /* 0x000fce00078e000e */
[----:B------:R-:W-:Y:S05]  /*269f0*/  WARPSYNC.COLLECTIVE R15, `(.L_x_3098) ;  /* 0x000000000f087348 */ /* 0x000fea0003c00000 */
[----:B------:R0:W1:Y:S02]  /*26a00*/  SHFL.IDX P6, R14, R13, R12, R11 ;  /* 0x0000000c0d0e7389 */ /* 0x00006400000c000b */
[----:B01----:R-:W-:Y:S01]  /*26a10*/  ENDCOLLECTIVE ;  /* 0x000000000000791b */ /* 0x003fe20003800000 */
.L_x_3098:
[----:B------:R-:W-:Y:S02]  /*26a20*/  IMAD.MOV.U32 R13, RZ, RZ, R4 ;  /* 0x000000ffff0d7224 */ /* 0x000fe400078e0004 */
[----:B------:R-:W-:-:S07]  /*26a30*/  IMAD.MOV.U32 R5, RZ, RZ, R14 ;  /* 0x000000ffff057224 */ /* 0x000fce00078e000e */
[----:B------:R-:W-:Y:S05]  /*26a40*/  WARPSYNC.COLLECTIVE R15, `(.L_x_3099) ;  /* 0x000000000f087348 */ /* 0x000fea0003c00000 */
[----:B------:R0:W1:Y:S02]  /*26a50*/  SHFL.IDX P6, R14, R13, R12, R11 ;  /* 0x0000000c0d0e7389 */ /* 0x00006400000c000b */
[----:B01----:R-:W-:Y:S01]  /*26a60*/  ENDCOLLECTIVE ;  /* 0x000000000000791b */ /* 0x003fe20003800000 */
.L_x_3099:
[----:B------:R-:W-:Y:S01]  /*26a70*/  IMAD.MOV.U32 R4, RZ, RZ, R14 ;  /* 0x000000ffff047224 */ /* 0x000fe200078e000e */
[----:B------:R-:W-:Y:S06]  /*26a80*/  BRA `(.L_x_3100) ;  /* 0xfffffe5000c87947 */ /* 0x000fec000383ffff */
.L_x_2828:
[----:B0-----:R0:W1:Y:S02]  /*26a90*/  SYNCS.PHASECHK.TRANS64.TRYWAIT P0, [R16+URZ+0x34800], R5 ;  /* 0x03480005100075a7 */ /* 0x001064000800017f */
[----:B-1----:R-:W-:Y:S05]  /*26aa0*/  @!P0 NANOSLEEP.SYNCS 0x989680 ;  /* 0x009896800000895d */ /* 0x002fea0003900000 */
[----:B------:R-:W1:Y:S02]  /*26ab0*/  @!P0 SYNCS.PHASECHK.TRANS64 P0, [R16+URZ+0x34800], R5 ;  /* 0x03480005100085a7 */ /* 0x000e64000800007f */
[----:B-1----:R-:W-:Y:S05]  /*26ac0*/  @!P0 BRA `(.L_x_2828) ;  /* 0xfffffffc00f08947 */ /* 0x002fea000383ffff */
[----:B------:R-:W-:Y:S05]  /*26ad0*/  BRA `(.L_x_3101) ;  /* 0xfffffe5800f47947 */ /* 0x000fea000383ffff */
.L_x_2852:
        /* <DEDUP_REMOVED lines=8> */
.L_x_3103:
[----:B------:R-:W-:Y:S05]  /*26b60*/  BSYNC B1 ;  /* 0x0000000000017941 */ /* 0x000fea0003800000 */
.L_x_3102:
        /* <DEDUP_REMOVED lines=8> */
.L_x_3104:
[----:B------:R-:W-:Y:S02]  /*26bf0*/  IMAD.MOV.U32 R21, RZ, RZ, R3 ;  /* 0x000000ffff157224 */ /* 0x000fe400078e0003 */
[----:B------:R-:W-:Y:S02]  /*26c00*/  IMAD.MOV.U32 R13, RZ, RZ, R7 ;  /* 0x000000ffff0d7224 */ /* 0x000fe400078e0007 */
[----:B------:R-:W-:-:S07]  /*26c10*/  IMAD.MOV.U32 R0, RZ, RZ, R14 ;  /* 0x000000ffff007224 */ /* 0x000fce00078e000e */
[----:B------:R-:W-:Y:S05]  /*26c20*/  WARPSYNC.COLLECTIVE R15, `(.L_x_3105) ;  /* 0x000000000f087348 */ /* 0x000fea0003c00000 */
[----:B------:R0:W1:Y:S02]  /*26c30*/  SHFL.IDX P6, R14, R13, R12, R11 ;  /* 0x0000000c0d0e7389 */ /* 0x00006400000c000b */
[----:B01----:R-:W-:Y:S01]  /*26c40*/  ENDCOLLECTIVE ;  /* 0x000000000000791b */ /* 0x003fe20003800000 */
.L_x_3105:
[----:B------:R-:W-:Y:S02]  /*26c50*/  IMAD.MOV.U32 R20, RZ, RZ, R0 ;  /* 0x000000ffff147224 */ /* 0x000fe400078e0000 */
[----:B------:R-:W-:Y:S02]  /*26c60*/  IMAD.MOV.U32 R13, RZ, RZ, R9 ;  /* 0x000000ffff0d7224 */ /* 0x000fe400078e0009 */
[----:B------:R-:W-:-:S07]  /*26c70*/  IMAD.MOV.U32 R5, RZ, RZ, R14 ;  /* 0x000000ffff057224 */ /* 0x000fce00078e000e */
[----:B------:R-:W-:Y:S05]  /*26c80*/  WARPSYNC.COLLECTIVE R15, `(.L_x_3106) ;  /* 0x000000000f087348 */ /* 0x000fea0003c00000 */
[----:B------:R0:W1:Y:S02]  /*26c90*/  SHFL.IDX P6, R14, R13, R12, R11 ;  /* 0x0000000c0d0e7389 */ /* 0x00006400000c000b */
[----:B01----:R-:W-:Y:S01]  /*26ca0*/  ENDCOLLECTIVE ;  /* 0x000000000000791b */ /* 0x003fe20003800000 */
.L_x_3106:
[----:B------:R-:W-:Y:S05]  /*26cb0*/  BRA `(.L_x_3107) ;  /* 0xfffffe8000887947 */ /* 0x000fea000383ffff */
.L_x_2855:
        /* <DEDUP_REMOVED lines=8> */
.L_x_3109:
[----:B------:R-:W-:Y:S05]  /*26d40*/  BSYNC B1 ;  /* 0x0000000000017941 */ /* 0x000fea0003800000 */
.L_x_3108:
        /* <DEDUP_REMOVED lines=8> */
.L_x_3110:
[----:B------:R-:W-:Y:S02]  /*26dd0*/  IMAD.MOV.U32 R61, RZ, RZ, R3 ;  /* 0x000000ffff3d7224 */ /* 0x000fe400078e0003 */
[----:B------:R-:W-:Y:S02]  /*26de0*/  IMAD.MOV.U32 R13, RZ, RZ, R7 ;  /* 0x000000ffff0d7224 */ /* 0x000fe400078e0007 */
[----:B------:R-:W-:-:S07]  /*26df0*/  IMAD.MOV.U32 R0, RZ, RZ, R14 ;  /* 0x000000ffff007224 */ /* 0x000fce00078e000e */
[----:B------:R-:W-:Y:S05]  /*26e00*/  WARPSYNC.COLLECTIVE R15, `(.L_x_3111) ;  /* 0x000000000f087348 */ /* 0x000fea0003c00000 */
[----:B------:R0:W1:Y:S02]  /*26e10*/  SHFL.IDX P6, R14, R13, R12, R11 ;  /* 0x0000000c0d0e7389 */ /* 0x00006400000c000b */
[----:B01----:R-:W-:Y:S01]  /*26e20*/  ENDCOLLECTIVE ;  /* 0x000000000000791b */ /* 0x003fe20003800000 */
.L_x_3111:
[----:B------:R-:W-:Y:S02]  /*26e30*/  IMAD.MOV.U32 R60, RZ, RZ, R0 ;  /* 0x000000ffff3c7224 */ /* 0x000fe400078e0000 */
[----:B------:R-:W-:Y:S02]  /*26e40*/  IMAD.MOV.U32 R13, RZ, RZ, R9 ;  /* 0x000000ffff0d7224 */ /* 0x000fe400078e0009 */
[----:B------:R-:W-:-:S07]  /*26e50*/  IMAD.MOV.U32 R7, RZ, RZ, R14 ;  /* 0x000000ffff077224 */ /* 0x000fce00078e000e */
[----:B------:R-:W-:Y:S05]  /*26e60*/  WARPSYNC.COLLECTIVE R15, `(.L_x_3112) ;  /* 0x000000000f087348 */ /* 0x000fea0003c00000 */
[----:B------:R0:W1:Y:S02]  /*26e70*/  SHFL.IDX P6, R14, R13, R12, R11 ;  /* 0x0000000c0d0e7389 */ /* 0x00006400000c000b */
[----:B01----:R-:W-:Y:S01]  /*26e80*/  ENDCOLLECTIVE ;  /* 0x000000000000791b */ /* 0x003fe20003800000 */
.L_x_3112:
[----:B------:R-:W-:Y:S05]  /*26e90*/  BRA `(.L_x_3113) ;  /* 0xfffffe8400b87947 */ /* 0x000fea000383ffff */
.L_x_2859:
[----:B0-----:R0:W1:Y:S02]  /*26ea0*/  SYNCS.PHASECHK.TRANS64.TRYWAIT P0, [R16+URZ+0x34800], R61 ;  /* 0x0348003d100075a7 */ /* 0x001064000800017f */
[----:B-1----:R-:W-:Y:S05]  /*26eb0*/  @!P0 NANOSLEEP.SYNCS 0x989680 ;  /* 0x009896800000895d */ /* 0x002fea0003900000 */
[----:B------:R-:W1:Y:S02]  /*26ec0*/  @!P0 SYNCS.PHASECHK.TRANS64 P0, [R16+URZ+0x34800], R61 ;  /* 0x0348003d100085a7 */ /* 0x000e64000800007f */
[----:B-1----:R-:W-:Y:S05]  /*26ed0*/  @!P0 BRA `(.L_x_2859) ;  /* 0xfffffffc00f08947 */ /* 0x002fea000383ffff */
[----:B------:R-:W-:Y:S05]  /*26ee0*/  BRA `(.L_x_3114) ;  /* 0xfffffe8c003c7947 */ /* 0x000fea000383ffff */
.L_x_2873:
[----:B-1----:R1:W2:Y:S02]  /*26ef0*/  SYNCS.PHASECHK.TRANS64.TRYWAIT P2, [R0+URZ+0x34830], R3 ;  /* 0x03483003000075a7 */ /* 0x0022a4000804017f */
[----:B--2---:R-:W-:Y:S05]  /*26f00*/  @!P2 NANOSLEEP.SYNCS 0x989680 ;  /* 0x009896800000a95d */ /* 0x004fea0003900000 */
[----:B------:R-:W2:Y:S02]  /*26f10*/  @!P2 SYNCS.PHASECHK.TRANS64 P2, [R0+URZ+0x34830], R3 ;  /* 0x034830030000a5a7 */ /* 0x000ea4000804007f */
[----:B--2---:R-:W-:Y:S05]  /*26f20*/  @!P2 BRA `(.L_x_2873) ;  /* 0xfffffffc00f0a947 */ /* 0x004fea000383ffff */
[----:B------:R-:W-:Y:S05]  /*26f30*/  BRA `(.L_x_2872) ;  /* 0xfffffeb400b47947 */ /* 0x000fea000383ffff */
.L_x_2880:
[----:B-1----:R1:W2:Y:S02]  /*26f40*/  SYNCS.PHASECHK.TRANS64.TRYWAIT P3, [R14+URZ+0x34830], R11 ;  /* 0x0348300b0e0075a7 */ /* 0x0022a4000806017f */
[----:B--2---:R-:W-:Y:S05]  /*26f50*/  @!P3 NANOSLEEP.SYNCS 0x989680 ;  /* 0x009896800000b95d */ /* 0x004fea0003900000 */
[----:B------:R-:W2:Y:S02]  /*26f60*/  @!P3 SYNCS.PHASECHK.TRANS64 P3, [R14+URZ+0x34830], R11 ;  /* 0x0348300b0e00b5a7 */ /* 0x000ea4000806007f */
[----:B--2---:R-:W-:Y:S05]  /*26f70*/  @!P3 BRA `(.L_x_2880) ;  /* 0xfffffffc00f0b947 */ /* 0x004fea000383ffff */
[----:B------:R-:W-:Y:S05]  /*26f80*/  BRA `(.L_x_2879) ;  /* 0xfffffee800147947 */ /* 0x000fea000383ffff */
.L_x_2885:
[----:B-1----:R1:W2:Y:S02]  /*26f90*/  SYNCS.PHASECHK.TRANS64.TRYWAIT P3, [R15+URZ+0x34850], R0 ;  /* 0x034850000f0075a7 */ /* 0x0022a4000806017f */
[----:B--2---:R-:W-:Y:S05]  /*26fa0*/  @!P3 NANOSLEEP.SYNCS 0x989680 ;  /* 0x009896800000b95d */ /* 0x004fea0003900000 */
[----:B------:R-:W2:Y:S02]  /*26fb0*/  @!P3 SYNCS.PHASECHK.TRANS64 P3, [R15+URZ+0x34850], R0 ;  /* 0x034850000f00b5a7 */ /* 0x000ea4000806007f */
[----:B--2---:R-:W-:Y:S05]  /*26fc0*/  @!P3 BRA `(.L_x_2885) ;  /* 0xfffffffc00f0b947 */ /* 0x004fea000383ffff */
[----:B------:R-:W-:Y:S05]  /*26fd0*/  BRA `(.L_x_2884) ;  /* 0xfffffef4000c7947 */ /* 0x000fea000383ffff */
.L_x_2893:
[----:B-1----:R1:W2:Y:S02]  /*26fe0*/  SYNCS.PHASECHK.TRANS64.TRYWAIT P2, [R8+URZ+0x34830], R9 ;  /* 0x03483009080075a7 */ /* 0x0022a4000804017f */
[----:B--2---:R-:W-:Y:S05]  /*26ff0*/  @!P2 NANOSLEEP.SYNCS 0x989680 ;  /* 0x009896800000a95d */ /* 0x004fea0003900000 */
[----:B------:R-:W2:Y:S02]  /*27000*/  @!P2 SYNCS.PHASECHK.TRANS64 P2, [R8+URZ+0x34830], R9 ;  /* 0x034830090800a5a7 */ /* 0x000ea4000804007f */
[----:B--2---:R-:W-:Y:S05]  /*27010*/  @!P2 BRA `(.L_x_2893) ;  /* 0xfffffffc00f0a947 */ /* 0x004fea000383ffff */
[----:B------:R-:W-:Y:S05]  /*27020*/  BRA `(.L_x_2892) ;  /* 0xffffff1c00a07947 */ /* 0x000fea000383ffff */
.L_x_2898:
[----:B-1----:R1:W2:Y:S02]  /*27030*/  SYNCS.PHASECHK.TRANS64.TRYWAIT P2, [R14+URZ+0x34850], R0 ;  /* 0x034850000e0075a7 */ /* 0x0022a4000804017f */
[----:B--2---:R-:W-:Y:S05]  /*27040*/  @!P2 NANOSLEEP.SYNCS 0x989680 ;  /* 0x009896800000a95d */ /* 0x004fea0003900000 */
[----:B------:R-:W2:Y:S02]  /*27050*/  @!P2 SYNCS.PHASECHK.TRANS64 P2, [R14+URZ+0x34850], R0 ;  /* 0x034850000e00a5a7 */ /* 0x000ea4000804007f */
[----:B--2---:R-:W-:Y:S05]  /*27060*/  @!P2 BRA `(.L_x_2898) ;  /* 0xfffffffc00f0a947 */ /* 0x004fea000383ffff */
[----:B------:R-:W-:Y:S05]  /*27070*/  BRA `(.L_x_2897) ;  /* 0xffffff2800907947 */ /* 0x000fea000383ffff */
.L_x_2904:
[----:B-1----:R1:W2:Y:S02]  /*27080*/  SYNCS.PHASECHK.TRANS64.TRYWAIT P0, [R11+URZ+0x34850], R2 ;  /* 0x034850020b0075a7 */ /* 0x0022a4000800017f */
[----:B--2---:R-:W-:Y:S05]  /*27090*/  @!P0 NANOSLEEP.SYNCS 0x989680 ;  /* 0x009896800000895d */ /* 0x004fea0003900000 */
[----:B------:R-:W2:Y:S02]  /*270a0*/  @!P0 SYNCS.PHASECHK.TRANS64 P0, [R11+URZ+0x34850], R2 ;  /* 0x034850020b0085a7 */ /* 0x000ea4000800007f */
[----:B--2---:R-:W-:Y:S05]  /*270b0*/  @!P0 BRA `(.L_x_2904) ;  /* 0xfffffffc00f08947 */ /* 0x004fea000383ffff */
[----:B------:R-:W-:Y:S05]  /*270c0*/  BRA `(.L_x_2903) ;  /* 0xffffff4c00b47947 */ /* 0x000fea000383ffff */
.L_x_2940:
[----:B------:R-:W1:Y:S01]  /*270d0*/  S2R R6, SR_TID.X ;  /* 0x0000000000067919 */ /* 0x000e620000002100 */
[----:B------:R-:W-:Y:S01]  /*270e0*/  BSSY B1, `(.L_x_3115) ;  /* 0x000000a000017945 */ /* 0x000fe20003800000 */
[----:B------:R-:W-:Y:S02]  /*270f0*/  IMAD.MOV.U32 R12, RZ, RZ, RZ ;  /* 0x000000ffff0c7224 */ /* 0x000fe400078e00ff */
[----:B------:R-:W-:Y:S02]  /*27100*/  IMAD.MOV.U32 R11, RZ, RZ, 0x1f ;  /* 0x0000001fff0b7424 */ /* 0x000fe400078e00ff */
[----:B------:R-:W-:Y:S01]  /*27110*/  IMAD.MOV.U32 R15, RZ, RZ, -0x1 ;  /* 0xffffffffff0f7424 */ /* 0x000fe200078e00ff */
[----:B-1----:R-:W-:-:S04]  /*27120*/  SHF.R.U32.HI R6, RZ, 0x5, R6 ;  /* 0x00000005ff067819 */ /* 0x002fc80000011606 */
[----:B------:R-:W-:-:S05]  /*27130*/  LOP3.LUT R6, R6, 0x3, RZ, 0xc0, !PT ;  /* 0x0000000306067812 */ /* 0x000fca00078ec0ff */
[----:B0-----:R-:W-:-:S07]  /*27140*/  IMAD.MOV.U32 R13, RZ, RZ, R6 ;  /* 0x000000ffff0d7224 */ /* 0x001fce00078e0006 */
[----:B------:R-:W-:Y:S05]  /*27150*/  WARPSYNC.COLLECTIVE R15, `(.L_x_3116) ;  /* 0x000000000f087348 */ /* 0x000fea0003c00000 */
[----:B------:R0:W1:Y:S02]  /*27160*/  SHFL.IDX P6, R14, R13, R12, R11 ;  /* 0x0000000c0d0e7389 */ /* 0x00006400000c000b */
[----:B01----:R-:W-:Y:S01]  /*27170*/  ENDCOLLECTIVE ;  /* 0x000000000000791b */ /* 0x003fe20003800000 */
.L_x_3116:
[----:B------:R-:W-:Y:S05]  /*27180*/  BSYNC B1 ;  /* 0x0000000000017941 */ /* 0x000fea0003800000 */
.L_x_3115:
[----:B------:R-:W-:Y:S05]  /*27190*/  BRA `(.L_x_3117) ;  /* 0xffffff8c00287947 */ /* 0x000fea000383ffff */
.L_x_2942:
[----:B------:R-:W-:Y:S01]  /*271a0*/  BSSY B1, `(.L_x_3118) ;  /* 0x0000006000017945 */ /* 0x000fe20003800000 */
[----:B------:R-:W-:-:S07]  /*271b0*/  IMAD.MOV.U32 R15, RZ, RZ, -0x1 ;  /* 0xffffffffff0f7424 */ /* 0x000fce00078e00ff */
[----:B01----:R-:W-:Y:S05]  /*271c0*/  WARPSYNC.COLLECTIVE R15, `(.L_x_3119) ;  /* 0x000000000f0c7348 */ /* 0x003fea0003c00000 */
[----:B------:R-:W-:Y:S02]  /*271d0*/  ELECT P6, UR62, PT ;  /* 0x00000000003e782f */ /* 0x000fe400038c0000 */
[----:B------:R-:W-:Y:S01]  /*271e0*/  MOV R14, UR62 ;  /* 0x0000003e000e7c02 */ /* 0x000fe20008000f00 */
[----:B01----:R-:W-:Y:S10]  /*271f0*/  ENDCOLLECTIVE ;  /* 0x000000000000791b */ /* 0x003ff40003800000 */
.L_x_3119:
[----:B------:R-:W-:Y:S05]  /*27200*/  BSYNC B1 ;  /* 0x0000000000017941 */ /* 0x000fea0003800000 */
.L_x_3118:
[----:B------:R-:W-:Y:S05]  /*27210*/  BRA `(.L_x_2941) ;  /* 0xffffff8c00207947 */ /* 0x000fea000383ffff */
.L_x_2944:
[----:B-1----:R-:W2:Y:S02]  /*27220*/  LDL R4, [R1+0x4] ;  /* 0x0000040001047983 */ /* 0x002ea40000100800 */
[----:B--2---:R1:W2:Y:S02]  /*27230*/  SYNCS.PHASECHK.TRANS64.TRYWAIT P0, [R4+URZ+0x34820], R3 ;  /* 0x03482003040075a7 */ /* 0x0042a4000800017f */
[----:B--2---:R-:W-:Y:S05]  /*27240*/  @!P0 NANOSLEEP.SYNCS 0x989680 ;  /* 0x009896800000895d */ /* 0x004fea0003900000 */
[----:B------:R-:W2:Y:S02]  /*27250*/  @!P0 SYNCS.PHASECHK.TRANS64 P0, [R4+URZ+0x34820], R3 ;  /* 0x03482003040085a7 */ /* 0x000ea4000800007f */
[----:B--2---:R-:W-:Y:S05]  /*27260*/  @!P0 BRA `(.L_x_2944) ;  /* 0xfffffffc00ec8947 */ /* 0x004fea000383ffff */
[----:B------:R-:W-:Y:S05]  /*27270*/  BRA `(.L_x_3120) ;  /* 0xffffff8c00307947 */ /* 0x000fea000383ffff */
.L_x_2948:
[----:B-1----:R1:W2:Y:S02]  /*27280*/  SYNCS.PHASECHK.TRANS64.TRYWAIT P0, [R5+URZ+0x348a0], R9 ;  /* 0x0348a009050075a7 */ /* 0x0022a4000800017f */
[----:B--2---:R-:W-:Y:S05]  /*27290*/  @!P0 NANOSLEEP.SYNCS 0x989680 ;  /* 0x009896800000895d */ /* 0x004fea0003900000 */
[----:B------:R-:W2:Y:S02]  /*272a0*/  @!P0 SYNCS.PHASECHK.TRANS64 P0, [R5+URZ+0x348a0], R9 ;  /* 0x0348a009050085a7 */ /* 0x000ea4000800007f */
[----:B--2---:R-:W-:Y:S05]  /*272b0*/  @!P0 BRA `(.L_x_2948) ;  /* 0xfffffffc00f08947 */ /* 0x004fea000383ffff */
[----:B------:R-:W-:Y:S05]  /*272c0*/  BRA `(.L_x_3121) ;  /* 0xffffff8c00547947 */ /* 0x000fea000383ffff */
.L_x_2955:
[----:B--2---:R2:W3:Y:S02]  /*272d0*/  SYNCS.PHASECHK.TRANS64.TRYWAIT P0, [R5+URZ+0x348c0], R9 ;  /* 0x0348c009050075a7 */ /* 0x0044e4000800017f */
[----:B---3--:R-:W-:Y:S05]  /*272e0*/  @!P0 NANOSLEEP.SYNCS 0x989680 ;  /* 0x009896800000895d */ /* 0x008fea0003900000 */
[----:B------:R-:W3:Y:S02]  /*272f0*/  @!P0 SYNCS.PHASECHK.TRANS64 P0, [R5+URZ+0x348c0], R9 ;  /* 0x0348c009050085a7 */ /* 0x000ee4000800007f */
[----:B---3--:R-:W-:Y:S05]  /*27300*/  @!P0 BRA `(.L_x_2955) ;  /* 0xfffffffc00f08947 */ /* 0x008fea000383ffff */
[----:B------:R-:W-:Y:S05]  /*27310*/  BRA `(.L_x_3122) ;  /* 0xffffff9000547947 */ /* 0x000fea000383ffff */
.L_x_2963:
[----:B-1----:R1:W2:Y:S02]  /*27320*/  SYNCS.PHASECHK.TRANS64.TRYWAIT P1, [R7+URZ+0x348a0], R6 ;  /* 0x0348a006070075a7 */ /* 0x0022a4000802017f */
[----:B--2---:R-:W-:Y:S05]  /*27330*/  @!P1 NANOSLEEP.SYNCS 0x989680 ;  /* 0x009896800000995d */ /* 0x004fea0003900000 */
[----:B------:R-:W2:Y:S02]  /*27340*/  @!P1 SYNCS.PHASECHK.TRANS64 P1, [R7+URZ+0x348a0], R6 ;  /* 0x0348a006070095a7 */ /* 0x000ea4000802007f */
[----:B--2---:R-:W-:Y:S05]  /*27350*/  @!P1 BRA `(.L_x_2963) ;  /* 0xfffffffc00f09947 */ /* 0x004fea000383ffff */
[----:B------:R-:W-:Y:S05]  /*27360*/  BRA `(.L_x_3123) ;  /* 0xffffff9400847947 */ /* 0x000fea000383ffff */
.L_x_2970:
[----:B--2---:R2:W3:Y:S02]  /*27370*/  SYNCS.PHASECHK.TRANS64.TRYWAIT P1, [R7+URZ+0x348c0], R6 ;  /* 0x0348c006070075a7 */ /* 0x0044e4000802017f */
[----:B---3--:R-:W-:Y:S05]  /*27380*/  @!P1 NANOSLEEP.SYNCS 0x989680 ;  /* 0x009896800000995d */ /* 0x008fea0003900000 */
[----:B------:R-:W3:Y:S02]  /*27390*/  @!P1 SYNCS.PHASECHK.TRANS64 P1, [R7+URZ+0x348c0], R6 ;  /* 0x0348c006070095a7 */ /* 0x000ee4000802007f */
[----:B---3--:R-:W-:Y:S05]  /*273a0*/  @!P1 BRA `(.L_x_2970) ;  /* 0xfffffffc00f09947 */ /* 0x008fea000383ffff */
[----:B------:R-:W-:Y:S05]  /*273b0*/  BRA `(.L_x_3124) ;  /* 0xffffff9800807947 */ /* 0x000fea000383ffff */
.L_x_2984:
        /* <DEDUP_REMOVED lines=11> */
.L_x_3126:
[----:B------:R-:W-:Y:S05]  /*27470*/  BSYNC B0 ;  /* 0x0000000000007941 */ /* 0x000fea0003800000 */
.L_x_3125:
[----:B------:R-:W-:Y:S05]  /*27480*/  BRA `(.L_x_3127) ;  /* 0xffffffa400287947 */ /* 0x000fea000383ffff */
.L_x_2986:
[----:B------:R-:W-:Y:S01]  /*27490*/  BSSY B0, `(.L_x_3128) ;  /* 0x0000006000007945 */ /* 0x000fe20003800000 */
[----:B------:R-:W-:-:S07]  /*274a0*/  IMAD.MOV.U32 R15, RZ, RZ, -0x1 ;  /* 0xffffffffff0f7424 */ /* 0x000fce00078e00ff */
[----:B01----:R-:W-:Y:S05]  /*274b0*/  WARPSYNC.COLLECTIVE R15, `(.L_x_3129) ;  /* 0x000000000f0c7348 */ /* 0x003fea0003c00000 */
[----:B------:R-:W-:Y:S02]  /*274c0*/  ELECT P6, UR62, PT ;  /* 0x00000000003e782f */ /* 0x000fe400038c0000 */
[----:B------:R-:W-:Y:S01]  /*274d0*/  MOV R14, UR62 ;  /* 0x0000003e000e7c02 */ /* 0x000fe20008000f00 */
[----:B01----:R-:W-:Y:S10]  /*274e0*/  ENDCOLLECTIVE ;  /* 0x000000000000791b */ /* 0x003ff40003800000 */
.L_x_3129:
[----:B------:R-:W-:Y:S05]  /*274f0*/  BSYNC B0 ;  /* 0x0000000000007941 */ /* 0x000fea0003800000 */
.L_x_3128:
[----:B------:R-:W-:Y:S05]  /*27500*/  BRA `(.L_x_3130) ;  /* 0xffffffa400387947 */ /* 0x000fea000383ffff */
.L_x_2988:
[----:B-1----:R1:W2:Y:S02]  /*27510*/  SYNCS.PHASECHK.TRANS64.TRYWAIT P0, [R0+URZ+0x34840], R2 ;  /* 0x03484002000075a7 */ /* 0x0022a4000800017f */
[----:B--2---:R-:W-:Y:S05]  /*27520*/  @!P0 NANOSLEEP.SYNCS 0x989680 ;  /* 0x009896800000895d */ /* 0x004fea0003900000 */
[----:B------:R-:W2:Y:S02]  /*27530*/  @!P0 SYNCS.PHASECHK.TRANS64 P0, [R0+URZ+0x34840], R2 ;  /* 0x03484002000085a7 */ /* 0x000ea4000800007f */
[----:B--2---:R-:W-:Y:S05]  /*27540*/  @!P0 BRA `(.L_x_2988) ;  /* 0xfffffffc00f08947 */ /* 0x004fea000383ffff */
[----:B------:R-:W-:Y:S05]  /*27550*/  BRA `(.L_x_3131) ;  /* 0xffffffa400a47947 */ /* 0x000fea000383ffff */
.L_x_2992:
        /* <DEDUP_REMOVED lines=8> */
.L_x_3132:
[----:B------:R-:W-:Y:S02]  /*275e0*/  IMAD.MOV.U32 R13, RZ, RZ, R3 ;  /* 0x000000ffff0d7224 */ /* 0x000fe400078e0003 */
[----:B------:R-:W-:-:S07]  /*275f0*/  IMAD.MOV.U32 R4, RZ, RZ, R14 ;  /* 0x000000ffff047224 */ /* 0x000fce00078e000e */
[----:B------:R-:W-:Y:S05]  /*27600*/  WARPSYNC.COLLECTIVE R15, `(.L_x_3133) ;  /* 0x000000000f087348 */ /* 0x000fea0003c00000 */
[----:B------:R0:W1:Y:S02]  /*27610*/  SHFL.IDX P6, R14, R13, R12, R11 ;  /* 0x0000000c0d0e7389 */ /* 0x00006400000c000b */
[----:B01----:R-:W-:Y:S01]  /*27620*/  ENDCOLLECTIVE ;  /* 0x000000000000791b */ /* 0x003fe20003800000 */
.L_x_3133:
[----:B------:R-:W-:Y:S02]  /*27630*/  IMAD.MOV.U32 R13, RZ, RZ, R2 ;  /* 0x000000ffff0d7224 */ /* 0x000fe400078e0002 */
[----:B------:R-:W-:Y:S02]  /*27640*/  IMAD.MOV.U32 R12, RZ, RZ, 0x1 ;  /* 0x00000001ff0c7424 */ /* 0x000fe400078e00ff */
[----:B------:R-:W-:-:S07]  /*27650*/  IMAD.MOV.U32 R5, RZ, RZ, R14 ;  /* 0x000000ffff057224 */ /* 0x000fce00078e000e */
[----:B------:R-:W-:Y:S05]  /*27660*/  WARPSYNC.COLLECTIVE R15, `(.L_x_3134) ;  /* 0x000000000f087348 */ /* 0x000fea0003c00000 */
[----:B------:R0:W1:Y:S02]  /*27670*/  SHFL.IDX P6, R14, R13, R12, R11 ;  /* 0x0000000c0d0e7389 */ /* 0x00006400000c000b */
[----:B01----:R-:W-:Y:S01]  /*27680*/  ENDCOLLECTIVE ;  /* 0x000000000000791b */ /* 0x003fe20003800000 */
.L_x_3134:
[----:B------:R-:W-:Y:S02]  /*27690*/  IMAD.MOV.U32 R13, RZ, RZ, R3 ;  /* 0x000000ffff0d7224 */ /* 0x000fe400078e0003 */
[----:B------:R-:W-:Y:S02]  /*276a0*/  IMAD R0, R8, R7, RZ ;  /* 0x0000000708007224 */ /* 0x000fe400078e02ff */
[----:B------:R-:W0:Y:S02]  /*276b0*/  S2R R8, SR_TID.X ;  /* 0x0000000000087919 */ /* 0x000e240000002100 */
[----:B0-----:R-:W-:-:S04]  /*276c0*/  LOP3.LUT R8, R8, 0x7f, RZ, 0xc0, !PT ;  /* 0x0000007f08087812 */ /* 0x001fc800078ec0ff */
[----:B------:R-:W-:-:S05]  /*276d0*/  SHF.R.U32.HI R8, RZ, 0x3, R8 ;  /* 0x00000003ff087819 */ /* 0x000fca0000011608 */
[----:B------:R-:W-:Y:S02]  /*276e0*/  IMAD R17, R17, 0x80, R8 ;  /* 0x0000008011117824 */ /* 0x000fe400078e0208 */
[----:B------:R-:W-:-:S07]  /*276f0*/  IMAD.MOV.U32 R8, RZ, RZ, R14 ;  /* 0x000000ffff087224 */ /* 0x000fce00078e000e */
[----:B------:R-:W-:Y:S05]  /*27700*/  WARPSYNC.COLLECTIVE R15, `(.L_x_3135) ;  /* 0x000000000f087348 */ /* 0x000fea0003c00000 */
[----:B------:R0:W1:Y:S02]  /*27710*/  SHFL.IDX P6, R14, R13, R12, R11 ;  /* 0x0000000c0d0e7389 */ /* 0x00006400000c000b */
[----:B01----:R-:W-:Y:S01]  /*27720*/  ENDCOLLECTIVE ;  /* 0x000000000000791b */ /* 0x003fe20003800000 */
.L_x_3135:
[----:B------:R-:W-:-:S13]  /*27730*/  ISETP.GE.AND P3, PT, R17, R0, PT ;  /* 0x000000001100720c */ /* 0x000fda0003f66270 */
[----:B------:R-:W-:Y:S01]  /*27740*/  @!P3 LEA R5, P5, R10, R5, 0x1 ;  /* 0x000000050a05b211 */ /* 0x000fe200078a08ff */
[----:B------:R-:W-:Y:S02]  /*27750*/  IMAD.MOV.U32 R13, RZ, RZ, R2 ;  /* 0x000000ffff0d7224 */ /* 0x000fe400078e0002 */
[----:B------:R-:W-:Y:S02]  /*27760*/  IMAD.MOV.U32 R12, RZ, RZ, 0x2 ;  /* 0x00000002ff0c7424 */ /* 0x000fe400078e00ff */
[----:B------:R-:W-:-:S05]  /*27770*/  @!P3 IMAD.X R4, RZ, RZ, R4, P5 ;  /* 0x000000ffff04b224 */ /* 0x000fca00028e0604 */
[----:B------:R-:W-:Y:S01]  /*27780*/  @!P3 LOP3.LUT R5, R5, R4, RZ, 0x3c, !PT ;  /* 0x000000040505b212 */ /* 0x000fe200078e3cff */
[----:B------:R-:W-:-:S07]  /*27790*/  IMAD.MOV.U32 R6, RZ, RZ, R14 ;  /* 0x000000ffff067224 */ /* 0x000fce00078e000e */
[----:B------:R-:W-:Y:S05]  /*277a0*/  WARPSYNC.COLLECTIVE R15, `(.L_x_3136) ;  /* 0x000000000f087348 */ /* 0x000fea0003c00000 */
[----:B------:R0:W1:Y:S02]  /*277b0*/  SHFL.IDX P6, R14, R13, R12, R11 ;  /* 0x0000000c0d0e7389 */ /* 0x00006400000c000b */
[----:B01----:R-:W-:Y:S01]  /*277c0*/  ENDCOLLECTIVE ;  /* 0x000000000000791b */ /* 0x003fe20003800000 */
.L_x_3136:
[----:B------:R-:W-:-:S04]  /*277d0*/  @!P3 LOP3.LUT R4, R5, R4, RZ, 0x3c, !PT ;  /* 0x000000040504b212 */ /* 0x000fc800078e3cff */
[----:B------:R-:W-:-:S05]  /*277e0*/  @!P3 LOP3.LUT R5, R5, R4, RZ, 0x3c, !PT ;  /* 0x000000040505b212 */ /* 0x000fca00078e3cff */
[----:B------:R-:W-:Y:S01]  /*277f0*/  @!PT LDS RZ, [RZ] ;  /* 0x00000000fffff984 */ /* 0x000fe20000000800 */
[----:B------:R-:W-:Y:S01]  /*27800*/  @!PT LDS RZ, [RZ] ;  /* 0x00000000fffff984 */ /* 0x000fe20000000800 */
[----:B------:R-:W-:Y:S01]  /*27810*/  @!PT LDS RZ, [RZ] ;  /* 0x00000000fffff984 */ /* 0x000fe20000000800 */
[----:B------:R-:W-:Y:S04]  /*27820*/  @!P3 LDGSTS.E.BYPASS.LTC128B.128 [R9+0x10400], desc[UR60][R4.64], !P2 ;  /* 0x104000000409bfae */ /* 0x000fe8000d101d7c */
[----:B------:R-:W-:Y:S01]  /*27830*/  @!P3 LDGSTS.E.BYPASS.LTC128B.128 [R9+0x14400], desc[UR60][R4.64+0x80], !P1 ;  /* 0x144000800409bfae */ /* 0x000fe2000c901d7c */
[----:B------:R-:W-:-:S03]  /*27840*/  IMAD.MOV.U32 R13, RZ, RZ, R3 ;  /* 0x000000ffff0d7224 */ /* 0x000fc600078e0003 */
[----:B------:R0:W-:Y:S02]  /*27850*/  @!P3 LDGSTS.E.BYPASS.LTC128B.128 [R9+0x18400], desc[UR60][R4.64+0x100], !P0 ;  /* 0x184001000409bfae */ /* 0x0001e4000c101d7c */
[----:B0-----:R-:W-:-:S05]  /*27860*/  VIADD R4, R17, 0x10 ;  /* 0x0000001011047836 */ /* 0x001fca0000000000 */
[----:B------:R-:W-:-:S13]  /*27870*/  ISETP.GE.AND P3, PT, R4, R0, PT ;  /* 0x000000000400720c */ /* 0x000fda0003f66270 */
[----:B------:R-:W-:-:S05]  /*27880*/  @!P3 LEA R7, P5, R10, R6, 0x1 ;  /* 0x000000060a07b211 */ /* 0x000fca00078a08ff */
[----:B------:R-:W-:Y:S02]  /*27890*/  @!P3 IMAD.X R6, RZ, RZ, R8, P5 ;  /* 0x000000ffff06b224 */ /* 0x000fe400028e0608 */
[----:B------:R-:W-:Y:S02]  /*278a0*/  @!P3 IMAD.MOV.U32 R4, RZ, RZ, R7 ;  /* 0x000000ffff04b224 */ /* 0x000fe400078e0007 */
[----:B------:R-:W-:Y:S02]  /*278b0*/  @!P3 IMAD.MOV.U32 R5, RZ, RZ, R6 ;  /* 0x000000ffff05b224 */ /* 0x000fe400078e0006 */
[----:B------:R-:W-:-:S07]  /*278c0*/  IMAD.MOV.U32 R6, RZ, RZ, R14 ;  /* 0x000000ffff067224 */ /* 0x000fce00078e000e */
[----:B------:R-:W-:Y:S05]  /*278d0*/  WARPSYNC.COLLECTIVE R15, `(.L_x_3137) ;  /* 0x000000000f087348 */ /* 0x000fea0003c00000 */
[----:B------:R0:W1:Y:S02]  /*278e0*/  SHFL.IDX P6, R14, R13, R12, R11 ;  /* 0x0000000c0d0e7389 */ /* 0x00006400000c000b */
[----:B01----:R-:W-:Y:S01]  /*278f0*/  ENDCOLLECTIVE ;  /* 0x000000000000791b */ /* 0x003fe20003800000 */
.L_x_3137:
        /* <DEDUP_REMOVED lines=8> */
[----:B0-----:R-:W-:-:S05]  /*27980*/  VIADD R4, R17, 0x20 ;  /* 0x0000002011047836 */ /* 0x001fca0000000000 */
[----:B------:R-:W-:Y:S01]  /*27990*/  ISETP.GE.AND P3, PT, R4, R0, PT ;  /* 0x000000000400720c */ /* 0x000fe20003f66270 */
[----:B------:R-:W-:-:S12]  /*279a0*/  IMAD.MOV.U32 R4, RZ, RZ, R14 ;  /* 0x000000ffff047224 */ /* 0x000fd800078e000e */
[----:B------:R-:W-:Y:S05]  /*279b0*/  WARPSYNC.COLLECTIVE R15, `(.L_x_3138) ;  /* 0x000000000f087348 */ /* 0x000fea0003c00000 */
[----:B------:R0:W1:Y:S02]  /*279c0*/  SHFL.IDX P6, R14, R13, R12, R11 ;  /* 0x0000000c0d0e7389 */ /* 0x00006400000c000b */
[----:B01----:R-:W-:Y:S01]  /*279d0*/  ENDCOLLECTIVE ;  /* 0x000000000000791b */ /* 0x003fe20003800000 */
.L_x_3138:
[----:B------:R-:W-:Y:S01]  /*279e0*/  @!P3 LEA R7, P4, R10, R4, 0x1 ;  /* 0x000000040a07b211 */ /* 0x000fe200078808ff */
[----:B------:R-:W-:-:S04]  /*279f0*/  IMAD.MOV.U32 R13, RZ, RZ, R3 ;  /* 0x000000ffff0d7224 */ /* 0x000fc800078e0003 */
[----:B------:R-:W-:-:S04]  /*27a00*/  @!P3 IMAD.X R4, RZ, RZ, R6, P4 ;  /* 0x000000ffff04b224 */ /* 0x000fc800020e0606 */
[----:B------:R-:W-:Y:S02]  /*27a10*/  @!P3 IMAD.MOV.U32 R5, RZ, RZ, R4 ;  /* 0x000000ffff05b224 */ /* 0x000fe400078e0004 */
[----:B------:R-:W-:Y:S02]  /*27a20*/  @!P3 IMAD.MOV.U32 R4, RZ, RZ, R7 ;  /* 0x000000ffff04b224 */ /* 0x000fe400078e0007 */
[----:B------:R-:W-:-:S07]  /*27a30*/  IMAD.MOV.U32 R6, RZ, RZ, R14 ;  /* 0x000000ffff067224 */ /* 0x000fce00078e000e */
[----:B------:R-:W-:Y:S05]  /*27a40*/  WARPSYNC.COLLECTIVE R15, `(.L_x_3139) ;  /* 0x000000000f087348 */ /* 0x000fea0003c00000 */
[----:B------:R0:W1:Y:S02]  /*27a50*/  SHFL.IDX P6, R14, R13, R12, R11 ;  /* 0x0000000c0d0e7389 */ /* 0x00006400000c000b */
[----:B01----:R-:W-:Y:S01]  /*27a60*/  ENDCOLLECTIVE ;  /* 0x000000000000791b */ /* 0x003fe20003800000 */
.L_x_3139:
        /* <DEDUP_REMOVED lines=14> */
.L_x_3140:
[----:B------:R-:W-:Y:S01]  /*27b50*/  @!P3 LEA R5, P4, R10, R4, 0x1 ;  /* 0x000000040a05b211 */ /* 0x000fe200078808ff */
[----:B------:R-:W-:-:S04]  /*27b60*/  IMAD.MOV.U32 R13, RZ, RZ, R3 ;  /* 0x000000ffff0d7224 */ /* 0x000fc800078e0003 */
[----:B------:R-:W-:-:S05]  /*27b70*/  @!P3 IMAD.X R4, RZ, RZ, R6, P4 ;  /* 0x000000ffff04b224 */ /* 0x000fca00020e0606 */
[----:B------:R-:W-:Y:S01]  /*27b80*/  @!P3 LOP3.LUT R5, R5, R4, RZ, 0x3c, !PT ;  /* 0x000000040505b212 */ /* 0x000fe200078e3cff */
[----:B------:R-:W-:-:S03]  /*27b90*/  IMAD.MOV.U32 R6, RZ, RZ, R14 ;  /* 0x000000ffff067224 */ /* 0x000fc600078e000e */
[----:B------:R-:W-:-:S07]  /*27ba0*/  @!P3 LOP3.LUT R4, R5, R4, RZ, 0x3c, !PT ;  /* 0x000000040504b212 */ /* 0x000fce00078e3cff */
[----:B------:R-:W-:Y:S05]  /*27bb0*/  WARPSYNC.COLLECTIVE R15, `(.L_x_3141) ;  /* 0x000000000f087348 */ /* 0x000fea0003c00000 */
[----:B------:R0:W1:Y:S02]  /*27bc0*/  SHFL.IDX P6, R14, R13, R12, R11 ;  /* 0x0000000c0d0e7389 */ /* 0x00006400000c000b */
[----:B01----:R-:W-:Y:S01]  /*27bd0*/  ENDCOLLECTIVE ;  /* 0x000000000000791b */ /* 0x003fe20003800000 */
.L_x_3141:
[----:B------:R-:W-:-:S05]  /*27be0*/  @!P3 LOP3.LUT R5, R5, R4, RZ, 0x3c, !PT ;  /* 0x000000040505b212 */ /* 0x000fca00078e3cff */
[----:B------:R-:W-:Y:S01]  /*27bf0*/  @!PT LDS RZ, [RZ] ;  /* 0x00000000fffff984 */ /* 0x000fe20000000800 */
[----:B------:R-:W-:Y:S01]  /*27c00*/  @!PT LDS RZ, [RZ] ;  /* 0x00000000fffff984 */ /* 0x000fe20000000800 */
[----:B------:R-:W-:Y:S01]  /*27c10*/  @!PT LDS RZ, [RZ] ;  /* 0x00000000fffff984 */ /* 0x000fe20000000800 */
[----:B------:R-:W-:Y:S04]  /*27c20*/  @!P3 LDGSTS.E.BYPASS.LTC128B.128 [R9+0x11c00], desc[UR60][R4.64], !P2 ;  /* 0x11c000000409bfae */ /* 0x000fe8000d101d7c */
[----:B------:R-:W-:Y:S01]  /*27c30*/  @!P3 LDGSTS.E.BYPASS.LTC128B.128 [R9+0x15c00], desc[UR60][R4.64+0x80], !P1 ;  /* 0x15c000800409bfae */ /* 0x000fe2000c901d7c */
[----:B------:R-:W-:-:S03]  /*27c40*/  IMAD.MOV.U32 R13, RZ, RZ, R2 ;  /* 0x000000ffff0d7224 */ /* 0x000fc600078e0002 */
[----:B------:R0:W-:Y:S01]  /*27c50*/  @!P3 LDGSTS.E.BYPASS.LTC128B.128 [R9+0x19c00], desc[UR60][R4.64+0x100], !P0 ;  /* 0x19c001000409bfae */ /* 0x0001e2000c101d7c */
[----:B------:R-:W-:Y:S02]  /*27c60*/  IMAD.MOV.U32 R12, RZ, RZ, 0x5 ;  /* 0x00000005ff0c7424 */ /* 0x000fe400078e00ff */
[----:B0-----:R-:W-:-:S05]  /*27c70*/  VIADD R4, R17, 0x40 ;  /* 0x0000004011047836 */ /* 0x001fca0000000000 */
[----:B------:R-:W-:Y:S01]  /*27c80*/  ISETP.GE.AND P3, PT, R4, R0, PT ;  /* 0x000000000400720c */ /* 0x000fe20003f66270 */
[----:B------:R-:W-:-:S12]  /*27c90*/  IMAD.MOV.U32 R4, RZ, RZ, R14 ;  /* 0x000000ffff047224 */ /* 0x000fd800078e000e */
[----:B------:R-:W-:Y:S05]  /*27ca0*/  WARPSYNC.COLLECTIVE R15, `(.L_x_3142) ;  /* 0x000000000f087348 */ /* 0x000fea0003c00000 */
[----:B------:R0:W1:Y:S02]  /*27cb0*/  SHFL.IDX P6, R14, R13, R12, R11 ;  /* 0x0000000c0d0e7389 */ /* 0x00006400000c000b */
[----:B01----:R-:W-:Y:S01]  /*27cc0*/  ENDCOLLECTIVE ;  /* 0x000000000000791b */ /* 0x003fe20003800000 */
.L_x_3142:
        /* <DEDUP_REMOVED lines=9> */
.L_x_3143:
        /* <DEDUP_REMOVED lines=15> */
.L_x_3144:
        /* <DEDUP_REMOVED lines=9> */
.L_x_3145:
        /* <DEDUP_REMOVED lines=9> */
[----:B0-----:R-:W-:Y:S02]  /*27f70*/  VIADD R5, R17, 0x60 ;  /* 0x0000006011057836 */ /* 0x001fe40000000000 */
[----:B------:R-:W-:-:S07]  /*27f80*/  IMAD.MOV.U32 R4, RZ, RZ, R14 ;  /* 0x000000ffff047224 */ /* 0x000fce00078e000e */
[----:B------:R-:W-:Y:S05]  /*27f90*/  WARPSYNC.COLLECTIVE R15, `(.L_x_3146) ;  /* 0x000000000f087348 */ /* 0x000fea0003c00000 */
[----:B------:R0:W1:Y:S02]  /*27fa0*/  SHFL.IDX P6, R14, R13, R12, R11 ;  /* 0x0000000c0d0e7389 */ /* 0x00006400000c000b */
[----:B01----:R-:W-:Y:S01]  /*27fb0*/  ENDCOLLECTIVE ;  /* 0x000000000000791b */ /* 0x003fe20003800000 */
.L_x_3146:
[----:B------:R-:W-:-:S13]  /*27fc0*/  ISETP.GE.AND P4, PT, R5, R0, PT ;  /* 0x000000000500720c */ /* 0x000fda0003f86270 */
[----:B------:R-:W-:Y:S01]  /*27fd0*/  @!P4 LEA R5, P3, R10, R4, 0x1 ;  /* 0x000000040a05c211 */ /* 0x000fe200078608ff */
[----:B------:R-:W-:-:S04]  /*27fe0*/  IMAD.MOV.U32 R13, RZ, RZ, R3 ;  /* 0x000000ffff0d7224 */ /* 0x000fc800078e0003 */
[----:B------:R-:W-:-:S05]  /*27ff0*/  @!P4 IMAD.X R4, RZ, RZ, R6, P3 ;  /* 0x000000ffff04c224 */ /* 0x000fca00018e0606 */
[----:B------:R-:W-:-:S04]  /*28000*/  @!P4 LOP3.LUT R5, R5, R4, RZ, 0x3c, !PT ;  /* 0x000000040505c212 */ /* 0x000fc800078e3cff */
        /* <DEDUP_REMOVED lines=12> */
.L_x_3147:
[----:B------:R-:W-:Y:S01]  /*280d0*/  IMAD.MOV.U32 R3, RZ, RZ, R14 ;  /* 0x000000ffff037224 */ /* 0x000fe200078e000e */
[----:B------:R-:W-:Y:S06]  /*280e0*/  BRA `(.L_x_3148) ;  /* 0xffffffa800907947 */ /* 0x000fec000383ffff */
.L_x_2997:
[----:B0-----:R-:W3:Y:S02]  /*280f0*/  LDL R2, [R1+0x4] ;  /* 0x0000040001027983 */ /* 0x001ee40000100800 */
[----:B---3--:R0:W1:Y:S02]  /*28100*/  SYNCS.PHASECHK.TRANS64.TRYWAIT P0, [R2+URZ+0x34820], R0 ;  /* 0x03482000020075a7 */ /* 0x008064000800017f */
[----:B-1----:R-:W-:Y:S05]  /*28110*/  @!P0 NANOSLEEP.SYNCS 0x989680 ;  /* 0x009896800000895d */ /* 0x002fea0003900000 */
[----:B------:R-:W1:Y:S02]  /*28120*/  @!P0 SYNCS.PHASECHK.TRANS64 P0, [R2+URZ+0x34820], R0 ;  /* 0x03482000020085a7 */ /* 0x000e64000800007f */
[----:B-1----:R-:W-:Y:S05]  /*28130*/  @!P0 BRA `(.L_x_2997) ;  /* 0xfffffffc00ec8947 */ /* 0x002fea000383ffff */
[----:B------:R-:W-:Y:S05]  /*28140*/  BRA `(.L_x_3149) ;  /* 0xffffffac00087947 */ /* 0x000fea000383ffff */
.L_x_3006:
[----:B-1----:R1:W2:Y:S02]  /*28150*/  SYNCS.PHASECHK.TRANS64.TRYWAIT P0, [R3+URZ+0x34840], R0 ;  /* 0x03484000030075a7 */ /* 0x0022a4000800017f */
[----:B--2---:R-:W-:Y:S05]  /*28160*/  @!P0 NANOSLEEP.SYNCS 0x989680 ;  /* 0x009896800000895d */ /* 0x004fea0003900000 */
[----:B------:R-:W2:Y:S02]  /*28170*/  @!P0 SYNCS.PHASECHK.TRANS64 P0, [R3+URZ+0x34840], R0 ;  /* 0x03484000030085a7 */ /* 0x000ea4000800007f */
[----:B--2---:R-:W-:Y:S05]  /*28180*/  @!P0 BRA `(.L_x_3006) ;  /* 0xfffffffc00f08947 */ /* 0x004fea000383ffff */
[----:B------:R-:W-:Y:S05]  /*28190*/  BRA `(.L_x_3150) ;  /* 0xffffffac00cc7947 */ /* 0x000fea000383ffff */
.L_x_3013:
[----:B0-----:R0:W1:Y:S02]  /*281a0*/  SYNCS.PHASECHK.TRANS64.TRYWAIT P0, [R3+URZ+0x60], R0 ;  /* 0x00006000030075a7 */ /* 0x001064000800017f */
[----:B-1----:R-:W-:Y:S05]  /*281b0*/  @!P0 NANOSLEEP.SYNCS 0x989680 ;  /* 0x009896800000895d */ /* 0x002fea0003900000 */
[----:B------:R-:W1:Y:S02]  /*281c0*/  @!P0 SYNCS.PHASECHK.TRANS64 P0, [R3+URZ+0x60], R0 ;  /* 0x00006000030085a7 */ /* 0x000e64000800007f */
[----:B-1----:R-:W-:Y:S05]  /*281d0*/  @!P0 BRA `(.L_x_3013) ;  /* 0xfffffffc00f08947 */ /* 0x002fea000383ffff */
[----:B------:R-:W-:Y:S05]  /*281e0*/  BRA `(.L_x_3151) ;  /* 0xffffffb000e47947 */ /* 0x000fea000383ffff */
.L_x_3022:
[----:B--2---:R2:W3:Y:S02]  /*281f0*/  SYNCS.PHASECHK.TRANS64.TRYWAIT P0, [R3+URZ+0x34840], R2 ;  /* 0x03484002030075a7 */ /* 0x0044e4000800017f */
[----:B---3--:R-:W-:Y:S05]  /*28200*/  @!P0 NANOSLEEP.SYNCS 0x989680 ;  /* 0x009896800000895d */ /* 0x008fea0003900000 */
[----:B------:R-:W3:Y:S02]  /*28210*/  @!P0 SYNCS.PHASECHK.TRANS64 P0, [R3+URZ+0x34840], R2 ;  /* 0x03484002030085a7 */ /* 0x000ee4000800007f */
[----:B---3--:R-:W-:Y:S05]  /*28220*/  @!P0 BRA `(.L_x_3022) ;  /* 0xfffffffc00f08947 */ /* 0x008fea000383ffff */
[----:B------:R-:W-:Y:S05]  /*28230*/  BRA `(.L_x_3152) ;  /* 0xffffffb800847947 */ /* 0x000fea000383ffff */
.L_x_3029:
[----:B0-----:R0:W2:Y:S02]  /*28240*/  SYNCS.PHASECHK.TRANS64.TRYWAIT P0, [R2+URZ+0x60], R3 ;  /* 0x00006003020075a7 */ /* 0x0010a4000800017f */
[----:B--2---:R-:W-:Y:S05]  /*28250*/  @!P0 NANOSLEEP.SYNCS 0x989680 ;  /* 0x009896800000895d */ /* 0x004fea0003900000 */
[----:B------:R-:W2:Y:S02]  /*28260*/  @!P0 SYNCS.PHASECHK.TRANS64 P0, [R2+URZ+0x60], R3 ;  /* 0x00006003020085a7 */ /* 0x000ea4000800007f */
[----:B--2---:R-:W-:Y:S05]  /*28270*/  @!P0 BRA `(.L_x_3029) ;  /* 0xfffffffc00f08947 */ /* 0x004fea000383ffff */
[----:B------:R-:W-:Y:S05]  /*28280*/  BRA `(.L_x_3153) ;  /* 0xffffffbc009c7947 */ /* 0x000fea000383ffff */
.L_x_3038:
[----:B---3--:R3:W4:Y:S02]  /*28290*/  SYNCS.PHASECHK.TRANS64.TRYWAIT P0, [R2+URZ+0x34840], R3 ;  /* 0x03484003020075a7 */ /* 0x008724000800017f */
[----:B----4-:R-:W-:Y:S05]  /*282a0*/  @!P0 NANOSLEEP.SYNCS 0x989680 ;  /* 0x009896800000895d */ /* 0x010fea0003900000 */
[----:B------:R-:W4:Y:S02]  /*282b0*/  @!P0 SYNCS.PHASECHK.TRANS64 P0, [R2+URZ+0x34840], R3 ;  /* 0x03484003020085a7 */ /* 0x000f24000800007f */
[----:B----4-:R-:W-:Y:S05]  /*282c0*/  @!P0 BRA `(.L_x_3038) ;  /* 0xfffffffc00f08947 */ /* 0x010fea000383ffff */
[----:B------:R-:W-:Y:S05]  /*282d0*/  BRA `(.L_x_3154) ;  /* 0xffffffc400107947 */ /* 0x000fea000383ffff */
.L_x_3045:
[----:B0-----:R0:W2:Y:S02]  /*282e0*/  SYNCS.PHASECHK.TRANS64.TRYWAIT P0, [R2+URZ+0x60], R5 ;  /* 0x00006005020075a7 */ /* 0x0010a4000800017f */
[----:B--2---:R-:W-:Y:S05]  /*282f0*/  @!P0 NANOSLEEP.SYNCS 0x989680 ;  /* 0x009896800000895d */ /* 0x004fea0003900000 */
[----:B------:R-:W2:Y:S02]  /*28300*/  @!P0 SYNCS.PHASECHK.TRANS64 P0, [R2+URZ+0x60], R5 ;  /* 0x00006005020085a7 */ /* 0x000ea4000800007f */
[----:B--2---:R-:W-:Y:S05]  /*28310*/  @!P0 BRA `(.L_x_3045) ;  /* 0xfffffffc00f08947 */ /* 0x004fea000383ffff */
[----:B------:R-:W-:Y:S05]  /*28320*/  BRA `(.L_x_3155) ;  /* 0xffffffc800287947 */ /* 0x000fea000383ffff */
.L_x_3056:
[----:B0-----:R0:W2:Y:S02]  /*28330*/  SYNCS.PHASECHK.TRANS64.TRYWAIT P0, [R0+URZ+0x34860], R2 ;  /* 0x03486002000075a7 */ /* 0x0010a4000800017f */
[----:B--2---:R-:W-:Y:S05]  /*28340*/  @!P0 NANOSLEEP.SYNCS 0x989680 ;  /* 0x009896800000895d */ /* 0x004fea0003900000 */
[----:B------:R-:W2:Y:S02]  /*28350*/  @!P0 SYNCS.PHASECHK.TRANS64 P0, [R0+URZ+0x34860], R2 ;  /* 0x03486002000085a7 */ /* 0x000ea4000800007f */
[----:B--2---:R-:W-:Y:S05]  /*28360*/  @!P0 BRA `(.L_x_3056) ;  /* 0xfffffffc00f08947 */ /* 0x004fea000383ffff */
[----:B------:R-:W-:Y:S05]  /*28370*/  BRA `(.L_x_3156) ;  /* 0xffffffcc00807947 */ /* 0x000fea000383ffff */
.L_x_3063:
[----:B------:R-:W-:Y:S01]  /*28380*/  BSSY B0, `(.L_x_3157) ;  /* 0x0000008000007945 */ /* 0x000fe20003800000 */
[----:B0-----:R-:W-:Y:S02]  /*28390*/  IMAD.MOV.U32 R13, RZ, RZ, R16 ;  /* 0x000000ffff0d7224 */ /* 0x001fe400078e0010 */
[----:B------:R-:W-:Y:S02]  /*283a0*/  IMAD.MOV.U32 R12, RZ, RZ, RZ ;  /* 0x000000ffff0c7224 */ /* 0x000fe400078e00ff */
[----:B------:R-:W-:Y:S02]  /*283b0*/  IMAD.MOV.U32 R11, RZ, RZ, 0x1f ;  /* 0x0000001fff0b7424 */ /* 0x000fe400078e00ff */
[----:B------:R-:W-:-:S07]  /*283c0*/  IMAD.MOV.U32 R15, RZ, RZ, -0x1 ;  /* 0xffffffffff0f7424 */ /* 0x000fce00078e00ff */
[----:B-1---5:R-:W-:Y:S05]  /*283d0*/  WARPSYNC.COLLECTIVE R15, `(.L_x_3158) ;  /* 0x000000000f087348 */ /* 0x022fea0003c00000 */
[----:B------:R0:W2:Y:S02]  /*283e0*/  SHFL.IDX P6, R14, R13, R12, R11 ;  /* 0x0000000c0d0e7389 */ /* 0x0000a400000c000b */
[----:B012--5:R-:W-:Y:S01]  /*283f0*/  ENDCOLLECTIVE ;  /* 0x000000000000791b */ /* 0x027fe20003800000 */
.L_x_3158:
[----:B------:R-:W-:Y:S05]  /*28400*/  BSYNC B0 ;  /* 0x0000000000007941 */ /* 0x000fea0003800000 */
.L_x_3157:
        /* <DEDUP_REMOVED lines=9> */
.L_x_3159:
        /* <DEDUP_REMOVED lines=18> */
.L_x_3160:
        /* <DEDUP_REMOVED lines=8> */
.L_x_3161:
        /* <DEDUP_REMOVED lines=8> */
.L_x_3162:
        /* <DEDUP_REMOVED lines=8> */
.L_x_3163:
        /* <DEDUP_REMOVED lines=8> */
.L_x_3164:
        /* <DEDUP_REMOVED lines=9> */
.L_x_3165:
[----:B------:R-:W-:Y:S01]  /*28850*/  IMAD.MOV.U32 R16, RZ, RZ, R14 ;  /* 0x000000ffff107224 */ /* 0x000fe200078e000e */
[----:B------:R-:W-:Y:S06]  /*28860*/  BRA `(.L_x_3166) ;  /* 0xffffffd000047947 */ /* 0x000fec000383ffff */
.L_x_3068:
[----:B------:R-:W-:Y:S01]  /*28870*/  BSSY B0, `(.L_x_3167) ;  /* 0x0000008000007945 */ /* 0x000fe20003800000 */
[----:B0----5:R-:W-:Y:S02]  /*28880*/  IMAD.MOV.U32 R13, RZ, RZ, R3 ;  /* 0x000000ffff0d7224 */ /* 0x021fe400078e0003 */
[----:B------:R-:W-:Y:S02]  /*28890*/  IMAD.MOV.U32 R12, RZ, RZ, 0x1 ;  /* 0x00000001ff0c7424 */ /* 0x000fe400078e00ff */
[----:B------:R-:W-:Y:S02]  /*288a0*/  IMAD.MOV.U32 R11, RZ, RZ, RZ ;  /* 0x000000ffff0b7224 */ /* 0x000fe400078e00ff */
[----:B------:R-:W-:-:S07]  /*288b0*/  IMAD.MOV.U32 R15, RZ, RZ, -0x1 ;  /* 0xffffffffff0f7424 */ /* 0x000fce00078e00ff */
[----:B-12---:R-:W-:Y:S05]  /*288c0*/  WARPSYNC.COLLECTIVE R15, `(.L_x_3168) ;  /* 0x000000000f087348 */ /* 0x006fea0003c00000 */
[----:B------:R0:W3:Y:S02]  /*288d0*/  SHFL.UP P6, R14, R13, R12, R11 ;  /* 0x0400000c0d0e7389 */ /* 0x0000e400000c000b */
[----:B0123--:R-:W-:Y:S01]  /*288e0*/  ENDCOLLECTIVE ;  /* 0x000000000000791b */ /* 0x00ffe20003800000 */
.L_x_3168:
[----:B------:R-:W-:Y:S05]  /*288f0*/  BSYNC B0 ;  /* 0x0000000000007941 */ /* 0x000fea0003800000 */
.L_x_3167:
        /* <DEDUP_REMOVED lines=10> */
.L_x_3169:
        /* <DEDUP_REMOVED lines=8> */
.L_x_3170:
        /* <DEDUP_REMOVED lines=8> */
.L_x_3171:
        /* <DEDUP_REMOVED lines=8> */
.L_x_3172:
        /* <DEDUP_REMOVED lines=9> */
.L_x_3173:
[----:B------:R-:W-:Y:S01]  /*28bb0*/  IMAD.MOV.U32 R16, RZ, RZ, R14 ;  /* 0x000000ffff107224 */ /* 0x000fe200078e000e */
[----:B------:R-:W-:Y:S06]  /*28bc0*/  BRA `(.L_x_3174) ;  /* 0xffffffcc00c87947 */ /* 0x000fec000383ffff */
.L_x_3070:
[----:B------:R-:W-:Y:S01]  /*28bd0*/  BSSY B0, `(.L_x_3175) ;  /* 0x0000006000007945 */ /* 0x000fe20003800000 */
[----:B------:R-:W-:Y:S01]  /*28be0*/  PLOP3.LUT P6, PT, P6, PT, PT, 0x8, 0x0 ;  /* 0x000000000000781c */ /* 0x000fe200037ce170 */
[----:B------:R-:W-:-:S12]  /*28bf0*/  IMAD.MOV.U32 R15, RZ, RZ, -0x1 ;  /* 0xffffffffff0f7424 */ /* 0x000fd800078e00ff */
[----:B012--5:R-:W-:Y:S05]  /*28c00*/  WARPSYNC.COLLECTIVE R15, `(.L_x_3176) ;  /* 0x000000000f087348 */ /* 0x027fea0003c00000 */
[----:B------:R-:W-:Y:S01]  /*28c10*/  VOTE.ANY R14, PT, P6 ;  /* 0x00000000000e7806 */ /* 0x000fe200030e0100 */
[----:B012--5:R-:W-:Y:S06]  /*28c20*/  ENDCOLLECTIVE ;  /* 0x000000000000791b */ /* 0x027fec0003800000 */
.L_x_3176:
[----:B------:R-:W-:Y:S05]  /*28c30*/  BSYNC B0 ;  /* 0x0000000000007941 */ /* 0x000fea0003800000 */
.L_x_3175:
        /* <DEDUP_REMOVED lines=9> */
.L_x_3177:
[----:B------:R-:W-:Y:S01]  /*28cd0*/  IMAD.MOV.U32 R17, RZ, RZ, R14 ;  /* 0x000000ffff117224 */ /* 0x000fe200078e000e */
[----:B------:R-:W-:Y:S06]  /*28ce0*/  BRA `(.L_x_3178) ;  /* 0xffffffcc00b87947 */ /* 0x000fec000383ffff */
.L_x_3072:
[----:B------:R-:W-:Y:S01]  /*28cf0*/  BSSY B0, `(.L_x_3179) ;  /* 0x0000007000007945 */ /* 0x000fe20003800000 */
[----:B0-----:R-:W-:Y:S02]  /*28d00*/  IMAD.MOV.U32 R13, RZ, RZ, R2 ;  /* 0x000000ffff0d7224 */ /* 0x001fe400078e0002 */
[----:B------:R-:W-:Y:S02]  /*28d10*/  IMAD.MOV.U32 R11, RZ, RZ, 0x1f ;  /* 0x0000001fff0b7424 */ /* 0x000fe400078e00ff */
[----:B------:R-:W-:-:S07]  /*28d20*/  IMAD.MOV.U32 R15, RZ, RZ, -0x1 ;  /* 0xffffffffff0f7424 */ /* 0x000fce00078e00ff */
[----:B-12345:R-:W-:Y:S05]  /*28d30*/  WARPSYNC.COLLECTIVE R15, `(.L_x_3180) ;  /* 0x000000000f087348 */ /* 0x03efea0003c00000 */
[----:B------:R0:W0:Y:S02]  /*28d40*/  SHFL.IDX P6, R14, R13, R12, R11 ;  /* 0x0000000c0d0e7389 */ /* 0x00002400000c000b */
[----:B012345:R-:W-:Y:S01]  /*28d50*/  ENDCOLLECTIVE ;  /* 0x000000000000791b */ /* 0x03ffe20003800000 */
.L_x_3180:
[----:B------:R-:W-:Y:S05]  /*28d60*/  BSYNC B0 ;  /* 0x0000000000007941 */ /* 0x000fea0003800000 */
.L_x_3179:
[----:B------:R-:W-:Y:S01]  /*28d70*/  IMAD.MOV.U32 R2, RZ, RZ, R14 ;  /* 0x000000ffff027224 */ /* 0x000fe200078e000e */
[----:B------:R-:W-:Y:S06]  /*28d80*/  BRA `(.L_x_3181) ;  /* 0xffffffcc00ac7947 */ /* 0x000fec000383ffff */
.L_x_3076:
[----:B0-----:R0:W2:Y:S02]  /*28d90*/  SYNCS.PHASECHK.TRANS64.TRYWAIT P0, [R0+URZ+0x34820], R3 ;  /* 0x03482003000075a7 */ /* 0x0010a4000800017f */
[----:B--2---:R-:W-:Y:S05]  /*28da0*/  @!P0 NANOSLEEP.SYNCS 0x989680 ;  /* 0x009896800000895d */ /* 0x004fea0003900000 */
[----:B------:R-:W2:Y:S02]  /*28db0*/  @!P0 SYNCS.PHASECHK.TRANS64 P0, [R0+URZ+0x34820], R3 ;  /* 0x03482003000085a7 */ /* 0x000ea4000800007f */
[----:B--2---:R-:W-:Y:S05]  /*28dc0*/  @!P0 BRA `(.L_x_3076) ;  /* 0xfffffffc00f08947 */ /* 0x004fea000383ffff */
[----:B------:R-:W-:Y:S05]  /*28dd0*/  BRA `(.L_x_3182) ;  /* 0xffffffd400307947 */ /* 0x000fea000383ffff */
.L_x_3077:
        /* <DEDUP_REMOVED lines=8> */
[----:B01-3-5:R-:W-:Y:S05]  /*28e60*/  WARPSYNC.COLLECTIVE R15, `(.L_x_3184) ;  /* 0x000000000f087348 */ /* 0x02bfea0003c00000 */
[----:B------:R2:W4:Y:S02]  /*28e70*/  SHFL.IDX P6, R14, R13, R12, R11 ;  /* 0x0000000c0d0e7389 */ /* 0x00052400000c000b */
[----:B012345:R-:W-:Y:S01]  /*28e80*/  ENDCOLLECTIVE ;  /* 0x000000000000791b */ /* 0x03ffe20003800000 */
.L_x_3184:
[----:B------:R-:W-:Y:S05]  /*28e90*/  BSYNC B0 ;  /* 0x0000000000007941 */ /* 0x000fea0003800000 */
.L_x_3183:
[----:B------:R-:W-:Y:S05]  /*28ea0*/  BRA `(.L_x_3185) ;  /* 0xffffffd400187947 */ /* 0x000fea000383ffff */
.L_x_3078:
[----:B------:R-:W-:Y:S01]  /*28eb0*/  BSSY B0, `(.L_x_3186) ;  /* 0x0000006000007945 */ /* 0x000fe20003800000 */
[----:B------:R-:W-:-:S07]  /*28ec0*/  IMAD.MOV.U32 R15, RZ, RZ, -0x1 ;  /* 0xffffffffff0f7424 */ /* 0x000fce00078e00ff */
[----:B0123-5:R-:W-:Y:S05]  /*28ed0*/  WARPSYNC.COLLECTIVE R15, `(.L_x_3187) ;  /* 0x000000000f0c7348 */ /* 0x02ffea0003c00000 */
[----:B------:R-:W-:Y:S02]  /*28ee0*/  ELECT P6, UR62, PT ;  /* 0x00000000003e782f */ /* 0x000fe400038c0000 */
[----:B------:R-:W-:Y:S01]  /*28ef0*/  MOV R14, UR62 ;  /* 0x0000003e000e7c02 */ /* 0x000fe20008000f00 */
[----:B0123-5:R-:W-:Y:S10]  /*28f00*/  ENDCOLLECTIVE ;  /* 0x000000000000791b */ /* 0x02fff40003800000 */
.L_x_3187:
[----:B------:R-:W-:Y:S05]  /*28f10*/  BSYNC B0 ;  /* 0x0000000000007941 */ /* 0x000fea0003800000 */
.L_x_3186:
[----:B------:R-:W-:Y:S05]  /*28f20*/  BRA `(.L_x_3188) ;  /* 0xffffffd4000c7947 */ /* 0x000fea000383ffff */
.L_x_3080:
[----:B0-----:R0:W2:Y:S02]  /*28f30*/  SYNCS.PHASECHK.TRANS64.TRYWAIT P0, [R6+URZ], R5 ;  /* 0x00000005060075a7 */ /* 0x0010a4000800017f */
[----:B--2---:R-:W-:Y:S05]  /*28f40*/  @!P0 NANOSLEEP.SYNCS 0x989680 ;  /* 0x009896800000895d */ /* 0x004fea0003900000 */
[----:B------:R-:W2:Y:S02]  /*28f50*/  @!P0 SYNCS.PHASECHK.TRANS64 P0, [R6+URZ], R5 ;  /* 0x00000005060085a7 */ /* 0x000ea4000800007f */
[----:B--2---:R-:W-:Y:S05]  /*28f60*/  @!P0 BRA `(.L_x_3080) ;  /* 0xfffffffc00f08947 */ /* 0x004fea000383ffff */
[----:B------:R-:W-:Y:S05]  /*28f70*/  BRA `(.L_x_3189) ;  /* 0xffffffd400507947 */ /* 0x000fea000383ffff */
.L_x_3081:
[----:B--2---:R2:W3:Y:S02]  /*28f80*/  SYNCS.PHASECHK.TRANS64.TRYWAIT P0, [R7+URZ], R2 ;  /* 0x00000002070075a7 */ /* 0x0044e4000800017f */
[----:B---3--:R-:W-:Y:S05]  /*28f90*/  @!P0 NANOSLEEP.SYNCS 0x989680 ;  /* 0x009896800000895d */ /* 0x008fea0003900000 */
[----:B------:R-:W3:Y:S02]  /*28fa0*/  @!P0 SYNCS.PHASECHK.TRANS64 P0, [R7+URZ], R2 ;  /* 0x00000002070085a7 */ /* 0x000ee4000800007f */
[----:B---3--:R-:W-:Y:S05]  /*28fb0*/  @!P0 BRA `(.L_x_3081) ;  /* 0xfffffffc00f08947 */ /* 0x008fea000383ffff */
[----:B------:R-:W-:Y:S05]  /*28fc0*/  BRA `(.L_x_3190) ;  /* 0xffffffd400447947 */ /* 0x000fea000383ffff */
.L_x_3083:
[----:B---3--:R3:W4:Y:S02]  /*28fd0*/  SYNCS.PHASECHK.TRANS64.TRYWAIT P0, [R4+URZ], R5 ;  /* 0x00000005040075a7 */ /* 0x008724000800017f */
[----:B----4-:R-:W-:Y:S05]  /*28fe0*/  @!P0 NANOSLEEP.SYNCS 0x989680 ;  /* 0x009896800000895d */ /* 0x010fea0003900000 */
[----:B------:R-:W4:Y:S02]  /*28ff0*/  @!P0 SYNCS.PHASECHK.TRANS64 P0, [R4+URZ], R5 ;  /* 0x00000005040085a7 */ /* 0x000f24000800007f */
[----:B----4-:R-:W-:Y:S05]  /*29000*/  @!P0 BRA `(.L_x_3083) ;  /* 0xfffffffc00f08947 */ /* 0x010fea000383ffff */
[----:B------:R-:W-:Y:S05]  /*29010*/  BRA `(.L_x_3191) ;  /* 0xffffffd4004c7947 */ /* 0x000fea000383ffff */
.L_x_3192:
        /* <DEDUP_REMOVED lines=14> */
.L_x_3202:


//--------------------- .nv.global.init           --------------------------
	.section	.nv.global.init,"aw",@progbits
.nv.global.init:
	.type		$str$23,@object
	.size		$str$23,($str$24 - $str$23)
$str$23:
        /*0000*/ 	.byte	0x28, 0x61, 0x64, 0x64, 0x72, 0x65, 0x73, 0x73, 0x20, 0x26, 0x20, 0x6d, 0x61, 0x73, 0x6b, 0x29
        /*0010*/ 	.byte	0x20, 0x3d, 0x3d, 0x20, 0x30, 0x00
	.type		$str$24,@object
	.size		$str$24,(__unnamed_11 - $str$24)
$str$24:
        /*0016*/ 	.byte	0x2f, 0x74, 0x6d, 0x70, 0x2f, 0x6f, 0x73, 0x73, 0x5f, 0x6b, 0x65, 0x72, 0x6e, 0x65, 0x6c, 0x73
        /*0026*/ 	.byte	0x5f, 0x73, 0x72, 0x63, 0x2f, 0x66, 0x6c, 0x61, 0x73, 0x68, 0x5f, 0x61, 0x74, 0x74, 0x65, 0x6e
        /*0036*/ 	.byte	0x74, 0x69, 0x6f, 0x6e, 0x2f, 0x63, 0x73, 0x72, 0x63, 0x2f, 0x63, 0x75, 0x74, 0x6c, 0x61, 0x73
        /*0046*/ 	.byte	0x73, 0x2f, 0x69, 0x6e, 0x63, 0x6c, 0x75, 0x64, 0x65, 0x2f, 0x63, 0x75, 0x74, 0x65, 0x2f, 0x70
        /*0056*/ 	.byte	0x6f, 0x69, 0x6e, 0x74, 0x65, 0x72, 0x5f, 0x66, 0x6c, 0x61, 0x67, 0x67, 0x65, 0x64, 0x2e, 0x68
        /*0066*/ 	.byte	0x70, 0x70, 0x00
	.type		__unnamed_11,@object
	.size		__unnamed_11,(__unnamed_4 - __unnamed_11)
__unnamed_11:
        /* <DEDUP_REMOVED lines=25> */
	.type		__unnamed_4,@object
	.size		__unnamed_4,(__unnamed_6 - __unnamed_4)
__unnamed_4:
        /* <DEDUP_REMOVED lines=25> */
	.type		__unnamed_6,@object
	.size		__unnamed_6,(__unnamed_9 - __unnamed_6)
__unnamed_6:
        /* <DEDUP_REMOVED lines=25> */
	.type		__unnamed_9,@object
	.size		__unnamed_9,(__unnamed_5 - __unnamed_9)
__unnamed_9:
        /* <DEDUP_REMOVED lines=29> */
	.type		__unnamed_5,@object
	.size		__unnamed_5,(__unnamed_3 - __unnamed_5)
__unnamed_5:
        /* <DEDUP_REMOVED lines=29> */
	.type		__unnamed_3,@object
	.size		__unnamed_3,(__unnamed_8 - __unnamed_3)
__unnamed_3:
        /* <DEDUP_REMOVED lines=29> */
	.type		__unnamed_8,@object
	.size		__unnamed_8,(__unnamed_10 - __unnamed_8)
__unnamed_8:
        /* <DEDUP_REMOVED lines=29> */
	.type		__unnamed_10,@object
	.size		__unnamed_10,(__unnamed_2 - __unnamed_10)
__unnamed_10:
        /* <DEDUP_REMOVED lines=29> */
	.type		__unnamed_2,@object
	.size		__unnamed_2,(__unnamed_1 - __unnamed_2)
__unnamed_2:
        /* <DEDUP_REMOVED lines=29> */
	.type		__unnamed_1,@object
	.size		__unnamed_1,(__unnamed_7 - __unnamed_1)
__unnamed_1:
        /* <DEDUP_REMOVED lines=29> */
        /*11a5*/ 	.byte	0x5d, 0x00
	.type		__unnamed_7,@object
	.size		__unnamed_7,(.L_6 - __unnamed_7)
__unnamed_7:
        /* <DEDUP_REMOVED lines=30> */
.L_6:


//--------------------- .nv.shared._ZN7cutlass13device_kernelIN5flash11enable_sm90INS1_16FlashAttnFwdSm90INS1_25CollectiveMainloopFwdSm90ILi2EN4cute5tupleIJNS5_1CILi1EEES8_S8_EEENS6_IJNS7_ILi128EEESA_NS7_ILi192EEEEEELi128ENS_10bfloat16_tEfNS_4arch4Sm90ELb0ELb0ELb1ELb0ELb0ELb0ELb0ELb1ELb1ELb1ELb0ELb0EEENS1_21CollectiveEpilogueFwdINS6_IJSA_SA_SA_EEES9_SD_SF_Li256ELb0ELb1ELb0ELb0EEENS1_29StaticPersistentTileSchedulerILb0EEEEEEEEEvNT_6ParamsE --------------------------
	.section	.nv.shared._ZN7cutlass13device_kernelIN5flash11enable_sm90INS1_16FlashAttnFwdSm90INS1_25CollectiveMainloopFwdSm90ILi2EN4cute5tupleIJNS5_1CILi1EEES8_S8_EEENS6_IJNS7_ILi128EEESA_NS7_ILi192EEEEEELi128ENS_10bfloat16_tEfNS_4arch4Sm90ELb0ELb0ELb1ELb0ELb0ELb0ELb0ELb1ELb1ELb1ELb0ELb0EEENS1_21CollectiveEpilogueFwdINS6_IJSA_SA_SA_EEES9_SD_SF_Li256ELb0ELb1ELb0ELb0EEENS1_29StaticPersistentTileSchedulerILb0EEEEEEEEEvNT_6ParamsE,"aw",@nobits
	.sectionflags	@""
	.align	16
	.zero		1024


//--------------------- .nv.shared.reserved.0     --------------------------
	.section	.nv.shared.reserved.0,"aw",@nobits
	.weak		__nv_reservedSMEM_offset_0_alias
	.size		__nv_reservedSMEM_offset_0_alias, 0, 0
	.other		__nv_reservedSMEM_offset_0_alias,@"STO_CUDA_RESERVED_SHARED STV_DEFAULT"
__nv_reservedSMEM_offset_0_alias:
	.zero		0


//--------------------- .nv.global                --------------------------
	.section	.nv.global,"aw",@nobits
.nv.global:
	.type		_ZN86_INTERNAL_be7df9be_50_flash_fwd_hdim192_128_bf16_softcap_packgqa_sm90_cu_4022bc09_29184cute1_E,@object
	.size		_ZN86_INTERNAL_be7df9be_50_flash_fwd_hdim192_128_bf16_softcap_packgqa_sm90_cu_4022bc09_29184cute1_E,(_ZN86_INTERNAL_be7df9be_50_flash_fwd_hdim192_128_bf16_softcap_packgqa_sm90_cu_4022bc09_29184cuda3std3__45__cpo6cbeginE - _ZN86_INTERNAL_be7df9be_50_flash_fwd_hdim192_128_bf16_softcap_packgqa_sm90_cu_4022bc09_29184cute1_E)
_ZN86_INTERNAL_be7df9be_50_flash_fwd_hdim192_128_bf16_softcap_packgqa_sm90_cu_4022bc09_29184cute1_E:
	.zero		1
	.type		_ZN86_INTERNAL_be7df9be_50_flash_fwd_hdim192_128_bf16_softcap_packgqa_sm90_cu_4022bc09_29184cuda3std3__45__cpo6cbeginE,@object
	.size		_ZN86_INTERNAL_be7df9be_50_flash_fwd_hdim192_128_bf16_softcap_packgqa_sm90_cu_4022bc09_29184cuda3std3__45__cpo6cbeginE,(_ZN86_INTERNAL_be7df9be_50_flash_fwd_hdim192_128_bf16_softcap_packgqa_sm90_cu_4022bc09_29184cuda3std3__48in_placeE - _ZN86_INTERNAL_be7df9be_50_flash_fwd_hdim192_128_bf16_softcap_packgqa_sm90_cu_4022bc09_29184cuda3std3__45__cpo6cbeginE)
_ZN86_INTERNAL_be7df9be_50_flash_fwd_hdim192_128_bf16_softcap_packgqa_sm90_cu_4022bc09_29184cuda3std3__45__cpo6cbeginE:
	.zero		1
	.type		_ZN86_INTERNAL_be7df9be_50_flash_fwd_hdim192_128_bf16_softcap_packgqa_sm90_cu_4022bc09_29184cuda3std3__48in_placeE,@object
	.size		_ZN86_INTERNAL_be7df9be_50_flash_fwd_hdim192_128_bf16_softcap_packgqa_sm90_cu_4022bc09_29184cuda3std3__48in_placeE,(_ZN86_INTERNAL_be7df9be_50_flash_fwd_hdim192_128_bf16_softcap_packgqa_sm90_cu_4022bc09_29184cuda3std6ranges3__45__cpo9iter_moveE - _ZN86_INTERNAL_be7df9be_50_flash_fwd_hdim192_128_bf16_softcap_packgqa_sm90_cu_4022bc09_29184cuda3std3__48in_placeE)
_ZN86_INTERNAL_be7df9be_50_flash_fwd_hdim192_128_bf16_softcap_packgqa_sm90_cu_4022bc09_29184cuda3std3__48in_placeE:
	.zero		1
	.type		_ZN86_INTERNAL_be7df9be_50_flash_fwd_hdim192_128_bf16_softcap_packgqa_sm90_cu_4022bc09_29184cuda3std6ranges3__45__cpo9iter_moveE,@object
	.size		_ZN86_INTERNAL_be7df9be_50_flash_fwd_hdim192_128_bf16_softcap_packgqa_sm90_cu_4022bc09_29184cuda3std6ranges3__45__cpo9iter_moveE,(_ZN86_INTERNAL_be7df9be_50_flash_fwd_hdim192_128_bf16_softcap_packgqa_sm90_cu_4022bc09_29184cuda3std3__45__cpo5beginE - _ZN86_INTERNAL_be7df9be_50_flash_fwd_hdim192_128_bf16_softcap_packgqa_sm90_cu_4022bc09_29184cuda3std6ranges3__45__cpo9iter_moveE)
_ZN86_INTERNAL_be7df9be_50_flash_fwd_hdim192_128_bf16_softcap_packgqa_sm90_cu_4022bc09_29184cuda3std6ranges3__45__cpo9iter_moveE:
	.zero		1
	.type		_ZN86_INTERNAL_be7df9be_50_flash_fwd_hdim192_128_bf16_softcap_packgqa_sm90_cu_4022bc09_29184cuda3std3__45__cpo5beginE,@object
	.size		_ZN86_INTERNAL_be7df9be_50_flash_fwd_hdim192_128_bf16_softcap_packgqa_sm90_cu_4022bc09_29184cuda3std3__45__cpo5beginE,(_ZN86_INTERNAL_be7df9be_50_flash_fwd_hdim192_128_bf16_softcap_packgqa_sm90_cu_4022bc09_29184cuda3std3__488_GLOBAL__N__be7df9be_50_flash_fwd_hdim192_128_bf16_softcap_packgqa_sm90_cu_4022bc09_29186ignoreE - _ZN86_INTERNAL_be7df9be_50_flash_fwd_hdim192_128_bf16_softcap_packgqa_sm90_cu_4022bc09_29184cuda3std3__45__cpo5beginE)
_ZN86_INTERNAL_be7df9be_50_flash_fwd_hdim192_128_bf16_softcap_packgqa_sm90_cu_4022bc09_29184cuda3std3__45__cpo5beginE:
	.zero		1
	.type		_ZN86_INTERNAL_be7df9be_50_flash_fwd_hdim192_128_bf16_softcap_packgqa_sm90_cu_4022bc09_29184cuda3std3__488_GLOBAL__N__be7df9be_50_flash_fwd_hdim192_128_bf16_softcap_packgqa_sm90_cu_4022bc09_29186ignoreE,@object
	.size		_ZN86_INTERNAL_be7df9be_50_flash_fwd_hdim192_128_bf16_softcap_packgqa_sm90_cu_4022bc09_29184cuda3std3__488_GLOBAL__N__be7df9be_50_flash_fwd_hdim192_128_bf16_softcap_packgqa_sm90_cu_4022bc09_29186ignoreE,(_ZN86_INTERNAL_be7df9be_50_flash_fwd_hdim192_128_bf16_softcap_packgqa_sm90_cu_4022bc09_29184cute7productE - _ZN86_INTERNAL_be7df9be_50_flash_fwd_hdim192_128_bf16_softcap_packgqa_sm90_cu_4022bc09_29184cuda3std3__488_GLOBAL__N__be7df9be_50_flash_fwd_hdim192_128_bf16_softcap_packgqa_sm90_cu_4022bc09_29186ignoreE)
_ZN86_INTERNAL_be7df9be_50_flash_fwd_hdim192_128_bf16_softcap_packgqa_sm90_cu_4022bc09_29184cuda3std3__488_GLOBAL__N__be7df9be_50_flash_fwd_hdim192_128_bf16_softcap_packgqa_sm90_cu_4022bc09_29186ignoreE:
	.zero		1
	.type		_ZN86_INTERNAL_be7df9be_50_flash_fwd_hdim192_128_bf16_softcap_packgqa_sm90_cu_4022bc09_29184cute7productE,@object
	.size		_ZN86_INTERNAL_be7df9be_50_flash_fwd_hdim192_128_bf16_softcap_packgqa_sm90_cu_4022bc09_29184cute7productE,(_ZN86_INTERNAL_be7df9be_50_flash_fwd_hdim192_128_bf16_softcap_packgqa_sm90_cu_4022bc09_29184cuda3std3__45__cpo3endE - _ZN86_INTERNAL_be7df9be_50_flash_fwd_hdim192_128_bf16_softcap_packgqa_sm90_cu_4022bc09_29184cute7productE)
_ZN86_INTERNAL_be7df9be_50_flash_fwd_hdim192_128_bf16_softcap_packgqa_sm90_cu_4022bc09_29184cute7productE:
	.zero		1
	.type		_ZN86_INTERNAL_be7df9be_50_flash_fwd_hdim192_128_bf16_softcap_packgqa_sm90_cu_4022bc09_29184cuda3std3__45__cpo3endE,@object
	.size		_ZN86_INTERNAL_be7df9be_50_flash_fwd_hdim192_128_bf16_softcap_packgqa_sm90_cu_4022bc09_29184cuda3std3__45__cpo3endE,(_ZN86_INTERNAL_be7df9be_50_flash_fwd_hdim192_128_bf16_softcap_packgqa_sm90_cu_4022bc09_29184cuda3std3__419piecewise_constructE - _ZN86_INTERNAL_be7df9be_50_flash_fwd_hdim192_128_bf16_softcap_packgqa_sm90_cu_4022bc09_29184cuda3std3__45__cpo3endE)
_ZN86_INTERNAL_be7df9be_50_flash_fwd_hdim192_128_bf16_softcap_packgqa_sm90_cu_4022bc09_29184cuda3std3__45__cpo3endE:
	.zero		1
	.type		_ZN86_INTERNAL_be7df9be_50_flash_fwd_hdim192_128_bf16_softcap_packgqa_sm90_cu_4022bc09_29184cuda3std3__419piecewise_constructE,@object
	.size		_ZN86_INTERNAL_be7df9be_50_flash_fwd_hdim192_128_bf16_softcap_packgqa_sm90_cu_4022bc09_29184cuda3std3__419piecewise_constructE,(_ZN86_INTERNAL_be7df9be_50_flash_fwd_hdim192_128_bf16_softcap_packgqa_sm90_cu_4022bc09_29184cuda3std3__45__cpo4cendE - _ZN86_INTERNAL_be7df9be_50_flash_fwd_hdim192_128_bf16_softcap_packgqa_sm90_cu_4022bc09_29184cuda3std3__419piecewise_constructE)
_ZN86_INTERNAL_be7df9be_50_flash_fwd_hdim192_128_bf16_softcap_packgqa_sm90_cu_4022bc09_29184cuda3std3__419piecewise_constructE:
	.zero		1
	.type		_ZN86_INTERNAL_be7df9be_50_flash_fwd_hdim192_128_bf16_softcap_packgqa_sm90_cu_4022bc09_29184cuda3std3__45__cpo4cendE,@object
	.size		_ZN86_INTERNAL_be7df9be_50_flash_fwd_hdim192_128_bf16_softcap_packgqa_sm90_cu_4022bc09_29184cuda3std3__45__cpo4cendE,(_ZN86_INTERNAL_be7df9be_50_flash_fwd_hdim192_128_bf16_softcap_packgqa_sm90_cu_4022bc09_29184cuda3std6ranges3__45__cpo4swapE - _ZN86_INTERNAL_be7df9be_50_flash_fwd_hdim192_128_bf16_softcap_packgqa_sm90_cu_4022bc09_29184cuda3std3__45__cpo4cendE)
_ZN86_INTERNAL_be7df9be_50_flash_fwd_hdim192_128_bf16_softcap_packgqa_sm90_cu_4022bc09_29184cuda3std3__45__cpo4cendE:
	.zero		1
	.type		_ZN86_INTERNAL_be7df9be_50_flash_fwd_hdim192_128_bf16_softcap_packgqa_sm90_cu_4022bc09_29184cuda3std6ranges3__45__cpo4swapE,@object
	.size		_ZN86_INTERNAL_be7df9be_50_flash_fwd_hdim192_128_bf16_softcap_packgqa_sm90_cu_4022bc09_29184cuda3std6ranges3__45__cpo4swapE,(.L_18 - _ZN86_INTERNAL_be7df9be_50_flash_fwd_hdim192_128_bf16_softcap_packgqa_sm90_cu_4022bc09_29184cuda3std6ranges3__45__cpo4swapE)
_ZN86_INTERNAL_be7df9be_50_flash_fwd_hdim192_128_bf16_softcap_packgqa_sm90_cu_4022bc09_29184cuda3std6ranges3__45__cpo4swapE:
	.zero		1
.L_18:


//--------------------- .nv.shared._ZN7cutlass13device_kernelIN5flash11enable_sm90INS1_16FlashAttnFwdSm90INS1_25CollectiveMainloopFwdSm90ILi2EN4cute5tupleIJNS5_1CILi2EEENS7_ILi1EEES9_EEENS6_IJNS7_ILi128EEESB_NS7_ILi192EEEEEELi128ENS_10bfloat16_tEfNS_4arch4Sm90ELb0ELb0ELb1ELb0ELb0ELb0ELb0ELb1ELb1ELb1ELb0ELb0EEENS1_21CollectiveEpilogueFwdINS6_IJSB_SB_SB_EEESA_SE_SG_Li256ELb0ELb1ELb0ELb0EEENS1_29StaticPersistentTileSchedulerILb0EEEEEEEEEvNT_6ParamsE --------------------------
	.section	.nv.shared._ZN7cutlass13device_kernelIN5flash11enable_sm90INS1_16FlashAttnFwdSm90INS1_25CollectiveMainloopFwdSm90ILi2EN4cute5tupleIJNS5_1CILi2EEENS7_ILi1EEES9_EEENS6_IJNS7_ILi128EEESB_NS7_ILi192EEEEEELi128ENS_10bfloat16_tEfNS_4arch4Sm90ELb0ELb0ELb1ELb0ELb0ELb0ELb0ELb1ELb1ELb1ELb0ELb0EEENS1_21CollectiveEpilogueFwdINS6_IJSB_SB_SB_EEESA_SE_SG_Li256ELb0ELb1ELb0ELb0EEENS1_29StaticPersistentTileSchedulerILb0EEEEEEEEEvNT_6ParamsE,"aw",@nobits
	.sectionflags	@""
	.align	16
	.zero		1024


//--------------------- .nv.shared._ZN7cutlass13device_kernelIN5flash11enable_sm90INS1_16FlashAttnFwdSm90INS1_25CollectiveMainloopFwdSm90ILi2EN4cute5tupleIJNS5_1CILi1EEES8_S8_EEENS6_IJNS7_ILi128EEESA_NS7_ILi192EEEEEELi128ENS_10bfloat16_tEfNS_4arch4Sm90ELb0ELb0ELb1ELb1ELb0ELb0ELb0ELb1ELb1ELb1ELb0ELb0EEENS1_21CollectiveEpilogueFwdINS6_IJSA_SA_SA_EEES9_SD_SF_Li256ELb1ELb1ELb0ELb0EEENS1_36VarlenDynamicPersistentTileSchedulerILi128ELi128ELi256ELi128ELb0ELb1ELb1ELb0ELb1ELb1EEEEEEEEEvNT_6ParamsE --------------------------
	.section	.nv.shared._ZN7cutlass13device_kernelIN5flash11enable_sm90INS1_16FlashAttnFwdSm90INS1_25CollectiveMainloopFwdSm90ILi2EN4cute5tupleIJNS5_1CILi1EEES8_S8_EEENS6_IJNS7_ILi128EEESA_NS7_ILi192EEEEEELi128ENS_10bfloat16_tEfNS_4arch4Sm90ELb0ELb0ELb1ELb1ELb0ELb0ELb0ELb1ELb1ELb1ELb0ELb0EEENS1_21CollectiveEpilogueFwdINS6_IJSA_SA_SA_EEES9_SD_SF_Li256ELb1ELb1ELb0ELb0EEENS1_36VarlenDynamicPersistentTileSchedulerILi128ELi128ELi256ELi128ELb0ELb1ELb1ELb0ELb1ELb1EEEEEEEEEvNT_6ParamsE,"aw",@nobits
	.sectionflags	@""
	.align	16
	.zero		1024


//--------------------- .nv.shared._ZN7cutlass13device_kernelIN5flash11enable_sm90INS1_16FlashAttnFwdSm90INS1_25CollectiveMainloopFwdSm90ILi2EN4cute5tupleIJNS5_1CILi1EEES8_S8_EEENS6_IJNS7_ILi128EEESA_NS7_ILi192EEEEEELi128ENS_10bfloat16_tEfNS_4arch4Sm90ELb0ELb0ELb1ELb1ELb0ELb1ELb0ELb1ELb1ELb1ELb0ELb0EEENS1_21CollectiveEpilogueFwdINS6_IJSA_SA_SA_EEES9_SD_SF_Li256ELb1ELb1ELb0ELb0EEENS1_36VarlenDynamicPersistentTileSchedulerILi128ELi128ELi256ELi128ELb0ELb1ELb1ELb0ELb1ELb1EEEEEEEEEvNT_6ParamsE --------------------------
	.section	.nv.shared._ZN7cutlass13device_kernelIN5flash11enable_sm90INS1_16FlashAttnFwdSm90INS1_25CollectiveMainloopFwdSm90ILi2EN4cute5tupleIJNS5_1CILi1EEES8_S8_EEENS6_IJNS7_ILi128EEESA_NS7_ILi192EEEEEELi128ENS_10bfloat16_tEfNS_4arch4Sm90ELb0ELb0ELb1ELb1ELb0ELb1ELb0ELb1ELb1ELb1ELb0ELb0EEENS1_21CollectiveEpilogueFwdINS6_IJSA_SA_SA_EEES9_SD_SF_Li256ELb1ELb1ELb0ELb0EEENS1_36VarlenDynamicPersistentTileSchedulerILi128ELi128ELi256ELi128ELb0ELb1ELb1ELb0ELb1ELb1EEEEEEEEEvNT_6ParamsE,"aw",@nobits
	.sectionflags	@""
	.align	16
	.zero		1024


//--------------------- .nv.shared._ZN7cutlass13device_kernelIN5flash11enable_sm90INS1_16FlashAttnFwdSm90INS1_25CollectiveMainloopFwdSm90ILi2EN4cute5tupleIJNS5_1CILi1EEES8_S8_EEENS6_IJNS7_ILi128EEENS7_ILi96EEENS7_ILi192EEEEEELi128ENS_10bfloat16_tEfNS_4arch4Sm90ELb0ELb1ELb1ELb0ELb0ELb0ELb0ELb1ELb1ELb1ELb0ELb0EEENS1_21CollectiveEpilogueFwdINS6_IJSA_SA_SB_EEES9_SE_SG_Li256ELb0ELb1ELb0ELb0EEENS1_30DynamicPersistentTileSchedulerILi256ELi128ELb0ELb1ELb1EEEEEEEEEvNT_6ParamsE --------------------------
	.section	.nv.shared._ZN7cutlass13device_kernelIN5flash11enable_sm90INS1_16FlashAttnFwdSm90INS1_25CollectiveMainloopFwdSm90ILi2EN4cute5tupleIJNS5_1CILi1EEES8_S8_EEENS6_IJNS7_ILi128EEENS7_ILi96EEENS7_ILi192EEEEEELi128ENS_10bfloat16_tEfNS_4arch4Sm90ELb0ELb1ELb1ELb0ELb0ELb0ELb0ELb1ELb1ELb1ELb0ELb0EEENS1_21CollectiveEpilogueFwdINS6_IJSA_SA_SB_EEES9_SE_SG_Li256ELb0ELb1ELb0ELb0EEENS1_30DynamicPersistentTileSchedulerILi256ELi128ELb0ELb1ELb1EEEEEEEEEvNT_6ParamsE,"aw",@nobits
	.sectionflags	@""
	.align	16
	.zero		1024


//--------------------- .nv.shared._ZN7cutlass13device_kernelIN5flash11enable_sm90INS1_16FlashAttnFwdSm90INS1_25CollectiveMainloopFwdSm90ILi2EN4cute5tupleIJNS5_1CILi1EEES8_S8_EEENS6_IJNS7_ILi128EEENS7_ILi96EEENS7_ILi192EEEEEELi128ENS_10bfloat16_tEfNS_4arch4Sm90ELb0ELb1ELb1ELb1ELb0ELb0ELb0ELb1ELb1ELb1ELb0ELb0EEENS1_21CollectiveEpilogueFwdINS6_IJSA_SA_SB_EEES9_SE_SG_Li256ELb1ELb1ELb0ELb0EEENS1_36VarlenDynamicPersistentTileSchedulerILi128ELi96ELi256ELi128ELb0ELb1ELb1ELb1ELb0ELb1EEEEEEEEEvNT_6ParamsE --------------------------
	.section	.nv.shared._ZN7cutlass13device_kernelIN5flash11enable_sm90INS1_16FlashAttnFwdSm90INS1_25CollectiveMainloopFwdSm90ILi2EN4cute5tupleIJNS5_1CILi1EEES8_S8_EEENS6_IJNS7_ILi128EEENS7_ILi96EEENS7_ILi192EEEEEELi128ENS_10bfloat16_tEfNS_4arch4Sm90ELb0ELb1ELb1ELb1ELb0ELb0ELb0ELb1ELb1ELb1ELb0ELb0EEENS1_21CollectiveEpilogueFwdINS6_IJSA_SA_SB_EEES9_SE_SG_Li256ELb1ELb1ELb0ELb0EEENS1_36VarlenDynamicPersistentTileSchedulerILi128ELi96ELi256ELi128ELb0ELb1ELb1ELb1ELb0ELb1EEEEEEEEEvNT_6ParamsE,"aw",@nobits
	.sectionflags	@""
	.align	16
	.zero		1024


//--------------------- .nv.shared._ZN7cutlass13device_kernelIN5flash11enable_sm90INS1_16FlashAttnFwdSm90INS1_25CollectiveMainloopFwdSm90ILi2EN4cute5tupleIJNS5_1CILi1EEES8_S8_EEENS6_IJNS7_ILi128EEENS7_ILi96EEENS7_ILi192EEEEEELi128ENS_10bfloat16_tEfNS_4arch4Sm90ELb0ELb1ELb1ELb1ELb0ELb1ELb0ELb1ELb1ELb1ELb0ELb0EEENS1_21CollectiveEpilogueFwdINS6_IJSA_SA_SB_EEES9_SE_SG_Li256ELb1ELb1ELb0ELb0EEENS1_36VarlenDynamicPersistentTileSchedulerILi128ELi96ELi256ELi128ELb0ELb1ELb1ELb1ELb0ELb1EEEEEEEEEvNT_6ParamsE --------------------------
	.section	.nv.shared._ZN7cutlass13device_kernelIN5flash11enable_sm90INS1_16FlashAttnFwdSm90INS1_25CollectiveMainloopFwdSm90ILi2EN4cute5tupleIJNS5_1CILi1EEES8_S8_EEENS6_IJNS7_ILi128EEENS7_ILi96EEENS7_ILi192EEEEEELi128ENS_10bfloat16_tEfNS_4arch4Sm90ELb0ELb1ELb1ELb1ELb0ELb1ELb0ELb1ELb1ELb1ELb0ELb0EEENS1_21CollectiveEpilogueFwdINS6_IJSA_SA_SB_EEES9_SE_SG_Li256ELb1ELb1ELb0ELb0EEENS1_36VarlenDynamicPersistentTileSchedulerILi128ELi96ELi256ELi128ELb0ELb1ELb1ELb1ELb0ELb1EEEEEEEEEvNT_6ParamsE,"aw",@nobits
	.sectionflags	@""
	.align	16
	.zero		1024


//--------------------- .nv.shared._ZN7cutlass13device_kernelIN5flash11enable_sm90INS1_16FlashAttnFwdSm90INS1_25CollectiveMainloopFwdSm90ILi2EN4cute5tupleIJNS5_1CILi1EEES8_S8_EEENS6_IJNS7_ILi128EEESA_NS7_ILi192EEEEEELi128ENS_10bfloat16_tEfNS_4arch4Sm90ELb1ELb0ELb1ELb0ELb0ELb0ELb0ELb1ELb1ELb1ELb0ELb0EEENS1_21CollectiveEpilogueFwdINS6_IJSA_SA_SA_EEES9_SD_SF_Li256ELb0ELb1ELb0ELb0EEENS1_30DynamicPersistentTileSchedulerILi256ELi128ELb0ELb1ELb1EEEEEEEEEvNT_6ParamsE --------------------------
	.section	.nv.shared._ZN7cutlass13device_kernelIN5flash11enable_sm90INS1_16FlashAttnFwdSm90INS1_25CollectiveMainloopFwdSm90ILi2EN4cute5tupleIJNS5_1CILi1EEES8_S8_EEENS6_IJNS7_ILi128EEESA_NS7_ILi192EEEEEELi128ENS_10bfloat16_tEfNS_4arch4Sm90ELb1ELb0ELb1ELb0ELb0ELb0ELb0ELb1ELb1ELb1ELb0ELb0EEENS1_21CollectiveEpilogueFwdINS6_IJSA_SA_SA_EEES9_SD_SF_Li256ELb0ELb1ELb0ELb0EEENS1_30DynamicPersistentTileSchedulerILi256ELi128ELb0ELb1ELb1EEEEEEEEEvNT_6ParamsE,"aw",@nobits
	.sectionflags	@""
	.align	16
	.zero		1024


//--------------------- .nv.shared._ZN7cutlass13device_kernelIN5flash11enable_sm90INS1_16FlashAttnFwdSm90INS1_25CollectiveMainloopFwdSm90ILi2EN4cute5tupleIJNS5_1CILi1EEES8_S8_EEENS6_IJNS7_ILi128EEESA_NS7_ILi192EEEEEELi128ENS_10bfloat16_tEfNS_4arch4Sm90ELb1ELb0ELb1ELb1ELb0ELb0ELb0ELb1ELb1ELb1ELb0ELb0EEENS1_21CollectiveEpilogueFwdINS6_IJSA_SA_SA_EEES9_SD_SF_Li256ELb1ELb1ELb0ELb0EEENS1_36VarlenDynamicPersistentTileSchedulerILi128ELi128ELi256ELi128ELb0ELb1ELb1ELb1ELb1ELb1EEEEEEEEEvNT_6ParamsE --------------------------
	.section	.nv.shared._ZN7cutlass13device_kernelIN5flash11enable_sm90INS1_16FlashAttnFwdSm90INS1_25CollectiveMainloopFwdSm90ILi2EN4cute5tupleIJNS5_1CILi1EEES8_S8_EEENS6_IJNS7_ILi128EEESA_NS7_ILi192EEEEEELi128ENS_10bfloat16_tEfNS_4arch4Sm90ELb1ELb0ELb1ELb1ELb0ELb0ELb0ELb1ELb1ELb1ELb0ELb0EEENS1_21CollectiveEpilogueFwdINS6_IJSA_SA_SA_EEES9_SD_SF_Li256ELb1ELb1ELb0ELb0EEENS1_36VarlenDynamicPersistentTileSchedulerILi128ELi128ELi256ELi128ELb0ELb1ELb1ELb1ELb1ELb1EEEEEEEEEvNT_6ParamsE,"aw",@nobits
	.sectionflags	@""
	.align	16
	.zero		1024


//--------------------- .nv.shared._ZN7cutlass13device_kernelIN5flash11enable_sm90INS1_16FlashAttnFwdSm90INS1_25CollectiveMainloopFwdSm90ILi2EN4cute5tupleIJNS5_1CILi1EEES8_S8_EEENS6_IJNS7_ILi128EEESA_NS7_ILi192EEEEEELi128ENS_10bfloat16_tEfNS_4arch4Sm90ELb1ELb0ELb1ELb1ELb0ELb1ELb0ELb1ELb1ELb1ELb0ELb0EEENS1_21CollectiveEpilogueFwdINS6_IJSA_SA_SA_EEES9_SD_SF_Li256ELb1ELb1ELb0ELb0EEENS1_36VarlenDynamicPersistentTileSchedulerILi128ELi128ELi256ELi128ELb0ELb1ELb1ELb1ELb1ELb1EEEEEEEEEvNT_6ParamsE --------------------------
	.section	.nv.shared._ZN7cutlass13device_kernelIN5flash11enable_sm90INS1_16FlashAttnFwdSm90INS1_25CollectiveMainloopFwdSm90ILi2EN4cute5tupleIJNS5_1CILi1EEES8_S8_EEENS6_IJNS7_ILi128EEESA_NS7_ILi192EEEEEELi128ENS_10bfloat16_tEfNS_4arch4Sm90ELb1ELb0ELb1ELb1ELb0ELb1ELb0ELb1ELb1ELb1ELb0ELb0EEENS1_21CollectiveEpilogueFwdINS6_IJSA_SA_SA_EEES9_SD_SF_Li256ELb1ELb1ELb0ELb0EEENS1_36VarlenDynamicPersistentTileSchedulerILi128ELi128ELi256ELi128ELb0ELb1ELb1ELb1ELb1ELb1EEEEEEEEEvNT_6ParamsE,"aw",@nobits
	.sectionflags	@""
	.align	16
	.zero		1024


//--------------------- .nv.constant0._ZN7cutlass13device_kernelIN5flash11enable_sm90INS1_16FlashAttnFwdSm90INS1_25CollectiveMainloopFwdSm90ILi2EN4cute5tupleIJNS5_1CILi1EEES8_S8_EEENS6_IJNS7_ILi128EEESA_NS7_ILi192EEEEEELi128ENS_10bfloat16_tEfNS_4arch4Sm90ELb0ELb0ELb1ELb0ELb0ELb0ELb0ELb1ELb1ELb1ELb0ELb0EEENS1_21CollectiveEpilogueFwdINS6_IJSA_SA_SA_EEES9_SD_SF_Li256ELb0ELb1ELb0ELb0EEENS1_29StaticPersistentTileSchedulerILb0EEEEEEEEEvNT_6ParamsE --------------------------
	.section	.nv.constant0._ZN7cutlass13device_kernelIN5flash11enable_sm90INS1_16FlashAttnFwdSm90INS1_25CollectiveMainloopFwdSm90ILi2EN4cute5tupleIJNS5_1CILi1EEES8_S8_EEENS6_IJNS7_ILi128EEESA_NS7_ILi192EEEEEELi128ENS_10bfloat16_tEfNS_4arch4Sm90ELb0ELb0ELb1ELb0ELb0ELb0ELb0ELb1ELb1ELb1ELb0ELb0EEENS1_21CollectiveEpilogueFwdINS6_IJSA_SA_SA_EEES9_SD_SF_Li256ELb0ELb1ELb0ELb0EEENS1_29StaticPersistentTileSchedulerILb0EEEEEEEEEvNT_6ParamsE,"a",@progbits
	.sectionflags	@""
	.align	4
.nv.constant0._ZN7cutlass13device_kernelIN5flash11enable_sm90INS1_16FlashAttnFwdSm90INS1_25CollectiveMainloopFwdSm90ILi2EN4cute5tupleIJNS5_1CILi1EEES8_S8_EEENS6_IJNS7_ILi128EEESA_NS7_ILi192EEEEEELi128ENS_10bfloat16_tEfNS_4arch4Sm90ELb0ELb0ELb1ELb0ELb0ELb0ELb0ELb1ELb1ELb1ELb0ELb0EEENS1_21CollectiveEpilogueFwdINS6_IJSA_SA_SA_EEES9_SD_SF_Li256ELb0ELb1ELb0ELb0EEENS1_29StaticPersistentTileSchedulerILb0EEEEEEEEEvNT_6ParamsE:
	.zero		3200


//--------------------- .nv.constant0._ZN7cutlass13device_kernelIN5flash11enable_sm90INS1_16FlashAttnFwdSm90INS1_25CollectiveMainloopFwdSm90ILi2EN4cute5tupleIJNS5_1CILi2EEENS7_ILi1EEES9_EEENS6_IJNS7_ILi128EEESB_NS7_ILi192EEEEEELi128ENS_10bfloat16_tEfNS_4arch4Sm90ELb0ELb0ELb1ELb0ELb0ELb0ELb0ELb1ELb1ELb1ELb0ELb0EEENS1_21CollectiveEpilogueFwdINS6_IJSB_SB_SB_EEESA_SE_SG_Li256ELb0ELb1ELb0ELb0EEENS1_29StaticPersistentTileSchedulerILb0EEEEEEEEEvNT_6ParamsE --------------------------
	.section	.nv.constant0._ZN7cutlass13device_kernelIN5flash11enable_sm90INS1_16FlashAttnFwdSm90INS1_25CollectiveMainloopFwdSm90ILi2EN4cute5tupleIJNS5_1CILi2EEENS7_ILi1EEES9_EEENS6_IJNS7_ILi128EEESB_NS7_ILi192EEEEEELi128ENS_10bfloat16_tEfNS_4arch4Sm90ELb0ELb0ELb1ELb0ELb0ELb0ELb0ELb1ELb1ELb1ELb0ELb0EEENS1_21CollectiveEpilogueFwdINS6_IJSB_SB_SB_EEESA_SE_SG_Li256ELb0ELb1ELb0ELb0EEENS1_29StaticPersistentTileSchedulerILb0EEEEEEEEEvNT_6ParamsE,"a",@progbits
	.sectionflags	@""
	.align	4
.nv.constant0._ZN7cutlass13device_kernelIN5flash11enable_sm90INS1_16FlashAttnFwdSm90INS1_25CollectiveMainloopFwdSm90ILi2EN4cute5tupleIJNS5_1CILi2EEENS7_ILi1EEES9_EEENS6_IJNS7_ILi128EEESB_NS7_ILi192EEEEEELi128ENS_10bfloat16_tEfNS_4arch4Sm90ELb0ELb0ELb1ELb0ELb0ELb0ELb0ELb1ELb1ELb1ELb0ELb0EEENS1_21CollectiveEpilogueFwdINS6_IJSB_SB_SB_EEESA_SE_SG_Li256ELb0ELb1ELb0ELb0EEENS1_29StaticPersistentTileSchedulerILb0EEEEEEEEEvNT_6ParamsE:
	.zero		3200


//--------------------- .nv.constant0._ZN7cutlass13device_kernelIN5flash11enable_sm90INS1_16FlashAttnFwdSm90INS1_25CollectiveMainloopFwdSm90ILi2EN4cute5tupleIJNS5_1CILi1EEES8_S8_EEENS6_IJNS7_ILi128EEESA_NS7_ILi192EEEEEELi128ENS_10bfloat16_tEfNS_4arch4Sm90ELb0ELb0ELb1ELb1ELb0ELb0ELb0ELb1ELb1ELb1ELb0ELb0EEENS1_21CollectiveEpilogueFwdINS6_IJSA_SA_SA_EEES9_SD_SF_Li256ELb1ELb1ELb0ELb0EEENS1_36VarlenDynamicPersistentTileSchedulerILi128ELi128ELi256ELi128ELb0ELb1ELb1ELb0ELb1ELb1EEEEEEEEEvNT_6ParamsE --------------------------
	.section	.nv.constant0._ZN7cutlass13device_kernelIN5flash11enable_sm90INS1_16FlashAttnFwdSm90INS1_25CollectiveMainloopFwdSm90ILi2EN4cute5tupleIJNS5_1CILi1EEES8_S8_EEENS6_IJNS7_ILi128EEESA_NS7_ILi192EEEEEELi128ENS_10bfloat16_tEfNS_4arch4Sm90ELb0ELb0ELb1ELb1ELb0ELb0ELb0ELb1ELb1ELb1ELb0ELb0EEENS1_21CollectiveEpilogueFwdINS6_IJSA_SA_SA_EEES9_SD_SF_Li256ELb1ELb1ELb0ELb0EEENS1_36VarlenDynamicPersistentTileSchedulerILi128ELi128ELi256ELi128ELb0ELb1ELb1ELb0ELb1ELb1EEEEEEEEEvNT_6ParamsE,"a",@progbits
	.sectionflags	@""
	.align	4
.nv.constant0._ZN7cutlass13device_kernelIN5flash11enable_sm90INS1_16FlashAttnFwdSm90INS1_25CollectiveMainloopFwdSm90ILi2EN4cute5tupleIJNS5_1CILi1EEES8_S8_EEENS6_IJNS7_ILi128EEESA_NS7_ILi192EEEEEELi128ENS_10bfloat16_tEfNS_4arch4Sm90ELb0ELb0ELb1ELb1ELb0ELb0ELb0ELb1ELb1ELb1ELb0ELb0EEENS1_21CollectiveEpilogueFwdINS6_IJSA_SA_SA_EEES9_SD_SF_Li256ELb1ELb1ELb0ELb0EEENS1_36VarlenDynamicPersistentTileSchedulerILi128ELi128ELi256ELi128ELb0ELb1ELb1ELb0ELb1ELb1EEEEEEEEEvNT_6ParamsE:
	.zero		3328


//--------------------- .nv.constant0._ZN7cutlass13device_kernelIN5flash11enable_sm90INS1_16FlashAttnFwdSm90INS1_25CollectiveMainloopFwdSm90ILi2EN4cute5tupleIJNS5_1CILi1EEES8_S8_EEENS6_IJNS7_ILi128EEESA_NS7_ILi192EEEEEELi128ENS_10bfloat16_tEfNS_4arch4Sm90ELb0ELb0ELb1ELb1ELb0ELb1ELb0ELb1ELb1ELb1ELb0ELb0EEENS1_21CollectiveEpilogueFwdINS6_IJSA_SA_SA_EEES9_SD_SF_Li256ELb1ELb1ELb0ELb0EEENS1_36VarlenDynamicPersistentTileSchedulerILi128ELi128ELi256ELi128ELb0ELb1ELb1ELb0ELb1ELb1EEEEEEEEEvNT_6ParamsE --------------------------
	.section	.nv.constant0._ZN7cutlass13device_kernelIN5flash11enable_sm90INS1_16FlashAttnFwdSm90INS1_25CollectiveMainloopFwdSm90ILi2EN4cute5tupleIJNS5_1CILi1EEES8_S8_EEENS6_IJNS7_ILi128EEESA_NS7_ILi192EEEEEELi128ENS_10bfloat16_tEfNS_4arch4Sm90ELb0ELb0ELb1ELb1ELb0ELb1ELb0ELb1ELb1ELb1ELb0ELb0EEENS1_21CollectiveEpilogueFwdINS6_IJSA_SA_SA_EEES9_SD_SF_Li256ELb1ELb1ELb0ELb0EEENS1_36VarlenDynamicPersistentTileSchedulerILi128ELi128ELi256ELi128ELb0ELb1ELb1ELb0ELb1ELb1EEEEEEEEEvNT_6ParamsE,"a",@progbits
	.sectionflags	@""
	.align	4
.nv.constant0._ZN7cutlass13device_kernelIN5flash11enable_sm90INS1_16FlashAttnFwdSm90INS1_25CollectiveMainloopFwdSm90ILi2EN4cute5tupleIJNS5_1CILi1EEES8_S8_EEENS6_IJNS7_ILi128EEESA_NS7_ILi192EEEEEELi128ENS_10bfloat16_tEfNS_4arch4Sm90ELb0ELb0ELb1ELb1ELb0ELb1ELb0ELb1ELb1ELb1ELb0ELb0EEENS1_21CollectiveEpilogueFwdINS6_IJSA_SA_SA_EEES9_SD_SF_Li256ELb1ELb1ELb0ELb0EEENS1_36VarlenDynamicPersistentTileSchedulerILi128ELi128ELi256ELi128ELb0ELb1ELb1ELb0ELb1ELb1EEEEEEEEEvNT_6ParamsE:
	.zero		3328


//--------------------- .nv.constant0._ZN7cutlass13device_kernelIN5flash11enable_sm90INS1_16FlashAttnFwdSm90INS1_25CollectiveMainloopFwdSm90ILi2EN4cute5tupleIJNS5_1CILi1EEES8_S8_EEENS6_IJNS7_ILi128EEENS7_ILi96EEENS7_ILi192EEEEEELi128ENS_10bfloat16_tEfNS_4arch4Sm90ELb0ELb1ELb1ELb0ELb0ELb0ELb0ELb1ELb1ELb1ELb0ELb0EEENS1_21CollectiveEpilogueFwdINS6_IJSA_SA_SB_EEES9_SE_SG_Li256ELb0ELb1ELb0ELb0EEENS1_30DynamicPersistentTileSchedulerILi256ELi128ELb0ELb1ELb1EEEEEEEEEvNT_6ParamsE --------------------------
	.section	.nv.constant0._ZN7cutlass13device_kernelIN5flash11enable_sm90INS1_16FlashAttnFwdSm90INS1_25CollectiveMainloopFwdSm90ILi2EN4cute5tupleIJNS5_1CILi1EEES8_S8_EEENS6_IJNS7_ILi128EEENS7_ILi96EEENS7_ILi192EEEEEELi128ENS_10bfloat16_tEfNS_4arch4Sm90ELb0ELb1ELb1ELb0ELb0ELb0ELb0ELb1ELb1ELb1ELb0ELb0EEENS1_21CollectiveEpilogueFwdINS6_IJSA_SA_SB_EEES9_SE_SG_Li256ELb0ELb1ELb0ELb0EEENS1_30DynamicPersistentTileSchedulerILi256ELi128ELb0ELb1ELb1EEEEEEEEEvNT_6ParamsE,"a",@progbits
	.sectionflags	@""
	.align	4
.nv.constant0._ZN7cutlass13device_kernelIN5flash11enable_sm90INS1_16FlashAttnFwdSm90INS1_25CollectiveMainloopFwdSm90ILi2EN4cute5tupleIJNS5_1CILi1EEES8_S8_EEENS6_IJNS7_ILi128EEENS7_ILi96EEENS7_ILi192EEEEEELi128ENS_10bfloat16_tEfNS_4arch4Sm90ELb0ELb1ELb1ELb0ELb0ELb0ELb0ELb1ELb1ELb1ELb0ELb0EEENS1_21CollectiveEpilogueFwdINS6_IJSA_SA_SB_EEES9_SE_SG_Li256ELb0ELb1ELb0ELb0EEENS1_30DynamicPersistentTileSchedulerILi256ELi128ELb0ELb1ELb1EEEEEEEEEvNT_6ParamsE:
	.zero		3328


//--------------------- .nv.constant0._ZN7cutlass13device_kernelIN5flash11enable_sm90INS1_16FlashAttnFwdSm90INS1_25CollectiveMainloopFwdSm90ILi2EN4cute5tupleIJNS5_1CILi1EEES8_S8_EEENS6_IJNS7_ILi128EEENS7_ILi96EEENS7_ILi192EEEEEELi128ENS_10bfloat16_tEfNS_4arch4Sm90ELb0ELb1ELb1ELb1ELb0ELb0ELb0ELb1ELb1ELb1ELb0ELb0EEENS1_21CollectiveEpilogueFwdINS6_IJSA_SA_SB_EEES9_SE_SG_Li256ELb1ELb1ELb0ELb0EEENS1_36VarlenDynamicPersistentTileSchedulerILi128ELi96ELi256ELi128ELb0ELb1ELb1ELb1ELb0ELb1EEEEEEEEEvNT_6ParamsE --------------------------
	.section	.nv.constant0._ZN7cutlass13device_kernelIN5flash11enable_sm90INS1_16FlashAttnFwdSm90INS1_25CollectiveMainloopFwdSm90ILi2EN4cute5tupleIJNS5_1CILi1EEES8_S8_EEENS6_IJNS7_ILi128EEENS7_ILi96EEENS7_ILi192EEEEEELi128ENS_10bfloat16_tEfNS_4arch4Sm90ELb0ELb1ELb1ELb1ELb0ELb0ELb0ELb1ELb1ELb1ELb0ELb0EEENS1_21CollectiveEpilogueFwdINS6_IJSA_SA_SB_EEES9_SE_SG_Li256ELb1ELb1ELb0ELb0EEENS1_36VarlenDynamicPersistentTileSchedulerILi128ELi96ELi256ELi128ELb0ELb1ELb1ELb1ELb0ELb1EEEEEEEEEvNT_6ParamsE,"a",@progbits
	.sectionflags	@""
	.align	4
.nv.constant0._ZN7cutlass13device_kernelIN5flash11enable_sm90INS1_16FlashAttnFwdSm90INS1_25CollectiveMainloopFwdSm90ILi2EN4cute5tupleIJNS5_1CILi1EEES8_S8_EEENS6_IJNS7_ILi128EEENS7_ILi96EEENS7_ILi192EEEEEELi128ENS_10bfloat16_tEfNS_4arch4Sm90ELb0ELb1ELb1ELb1ELb0ELb0ELb0ELb1ELb1ELb1ELb0ELb0EEENS1_21CollectiveEpilogueFwdINS6_IJSA_SA_SB_EEES9_SE_SG_Li256ELb1ELb1ELb0ELb0EEENS1_36VarlenDynamicPersistentTileSchedulerILi128ELi96ELi256ELi128ELb0ELb1ELb1ELb1ELb0ELb1EEEEEEEEEvNT_6ParamsE:
	.zero		3328


//--------------------- .nv.constant0._ZN7cutlass13device_kernelIN5flash11enable_sm90INS1_16FlashAttnFwdSm90INS1_25CollectiveMainloopFwdSm90ILi2EN4cute5tupleIJNS5_1CILi1EEES8_S8_EEENS6_IJNS7_ILi128EEENS7_ILi96EEENS7_ILi192EEEEEELi128ENS_10bfloat16_tEfNS_4arch4Sm90ELb0ELb1ELb1ELb1ELb0ELb1ELb0ELb1ELb1ELb1ELb0ELb0EEENS1_21CollectiveEpilogueFwdINS6_IJSA_SA_SB_EEES9_SE_SG_Li256ELb1ELb1ELb0ELb0EEENS1_36VarlenDynamicPersistentTileSchedulerILi128ELi96ELi256ELi128ELb0ELb1ELb1ELb1ELb0ELb1EEEEEEEEEvNT_6ParamsE --------------------------
	.section	.nv.constant0._ZN7cutlass13device_kernelIN5flash11enable_sm90INS1_16FlashAttnFwdSm90INS1_25CollectiveMainloopFwdSm90ILi2EN4cute5tupleIJNS5_1CILi1EEES8_S8_EEENS6_IJNS7_ILi128EEENS7_ILi96EEENS7_ILi192EEEEEELi128ENS_10bfloat16_tEfNS_4arch4Sm90ELb0ELb1ELb1ELb1ELb0ELb1ELb0ELb1ELb1ELb1ELb0ELb0EEENS1_21CollectiveEpilogueFwdINS6_IJSA_SA_SB_EEES9_SE_SG_Li256ELb1ELb1ELb0ELb0EEENS1_36VarlenDynamicPersistentTileSchedulerILi128ELi96ELi256ELi128ELb0ELb1ELb1ELb1ELb0ELb1EEEEEEEEEvNT_6ParamsE,"a",@progbits
	.sectionflags	@""
	.align	4
.nv.constant0._ZN7cutlass13device_kernelIN5flash11enable_sm90INS1_16FlashAttnFwdSm90INS1_25CollectiveMainloopFwdSm90ILi2EN4cute5tupleIJNS5_1CILi1EEES8_S8_EEENS6_IJNS7_ILi128EEENS7_ILi96EEENS7_ILi192EEEEEELi128ENS_10bfloat16_tEfNS_4arch4Sm90ELb0ELb1ELb1ELb1ELb0ELb1ELb0ELb1ELb1ELb1ELb0ELb0EEENS1_21CollectiveEpilogueFwdINS6_IJSA_SA_SB_EEES9_SE_SG_Li256ELb1ELb1ELb0ELb0EEENS1_36VarlenDynamicPersistentTileSchedulerILi128ELi96ELi256ELi128ELb0ELb1ELb1ELb1ELb0ELb1EEEEEEEEEvNT_6ParamsE:
	.zero		3328


//--------------------- .nv.constant0._ZN7cutlass13device_kernelIN5flash11enable_sm90INS1_16FlashAttnFwdSm90INS1_25CollectiveMainloopFwdSm90ILi2EN4cute5tupleIJNS5_1CILi1EEES8_S8_EEENS6_IJNS7_ILi128EEESA_NS7_ILi192EEEEEELi128ENS_10bfloat16_tEfNS_4arch4Sm90ELb1ELb0ELb1ELb0ELb0ELb0ELb0ELb1ELb1ELb1ELb0ELb0EEENS1_21CollectiveEpilogueFwdINS6_IJSA_SA_SA_EEES9_SD_SF_Li256ELb0ELb1ELb0ELb0EEENS1_30DynamicPersistentTileSchedulerILi256ELi128ELb0ELb1ELb1EEEEEEEEEvNT_6ParamsE --------------------------
	.section	.nv.constant0._ZN7cutlass13device_kernelIN5flash11enable_sm90INS1_16FlashAttnFwdSm90INS1_25CollectiveMainloopFwdSm90ILi2EN4cute5tupleIJNS5_1CILi1EEES8_S8_EEENS6_IJNS7_ILi128EEESA_NS7_ILi192EEEEEELi128ENS_10bfloat16_tEfNS_4arch4Sm90ELb1ELb0ELb1ELb0ELb0ELb0ELb0ELb1ELb1ELb1ELb0ELb0EEENS1_21CollectiveEpilogueFwdINS6_IJSA_SA_SA_EEES9_SD_SF_Li256ELb0ELb1ELb0ELb0EEENS1_30DynamicPersistentTileSchedulerILi256ELi128ELb0ELb1ELb1EEEEEEEEEvNT_6ParamsE,"a",@progbits
	.sectionflags	@""
	.align	4
.nv.constant0._ZN7cutlass13device_kernelIN5flash11enable_sm90INS1_16FlashAttnFwdSm90INS1_25CollectiveMainloopFwdSm90ILi2EN4cute5tupleIJNS5_1CILi1EEES8_S8_EEENS6_IJNS7_ILi128EEESA_NS7_ILi192EEEEEELi128ENS_10bfloat16_tEfNS_4arch4Sm90ELb1ELb0ELb1ELb0ELb0ELb0ELb0ELb1ELb1ELb1ELb0ELb0EEENS1_21CollectiveEpilogueFwdINS6_IJSA_SA_SA_EEES9_SD_SF_Li256ELb0ELb1ELb0ELb0EEENS1_30DynamicPersistentTileSchedulerILi256ELi128ELb0ELb1ELb1EEEEEEEEEvNT_6ParamsE:
	.zero		3328


//--------------------- .nv.constant0._ZN7cutlass13device_kernelIN5flash11enable_sm90INS1_16FlashAttnFwdSm90INS1_25CollectiveMainloopFwdSm90ILi2EN4cute5tupleIJNS5_1CILi1EEES8_S8_EEENS6_IJNS7_ILi128EEESA_NS7_ILi192EEEEEELi128ENS_10bfloat16_tEfNS_4arch4Sm90ELb1ELb0ELb1ELb1ELb0ELb0ELb0ELb1ELb1ELb1ELb0ELb0EEENS1_21CollectiveEpilogueFwdINS6_IJSA_SA_SA_EEES9_SD_SF_Li256ELb1ELb1ELb0ELb0EEENS1_36VarlenDynamicPersistentTileSchedulerILi128ELi128ELi256ELi128ELb0ELb1ELb1ELb1ELb1ELb1EEEEEEEEEvNT_6ParamsE --------------------------
	.section	.nv.constant0._ZN7cutlass13device_kernelIN5flash11enable_sm90INS1_16FlashAttnFwdSm90INS1_25CollectiveMainloopFwdSm90ILi2EN4cute5tupleIJNS5_1CILi1EEES8_S8_EEENS6_IJNS7_ILi128EEESA_NS7_ILi192EEEEEELi128ENS_10bfloat16_tEfNS_4arch4Sm90ELb1ELb0ELb1ELb1ELb0ELb0ELb0ELb1ELb1ELb1ELb0ELb0EEENS1_21CollectiveEpilogueFwdINS6_IJSA_SA_SA_EEES9_SD_SF_Li256ELb1ELb1ELb0ELb0EEENS1_36VarlenDynamicPersistentTileSchedulerILi128ELi128ELi256ELi128ELb0ELb1ELb1ELb1ELb1ELb1EEEEEEEEEvNT_6ParamsE,"a",@progbits
	.sectionflags	@""
	.align	4
.nv.constant0._ZN7cutlass13device_kernelIN5flash11enable_sm90INS1_16FlashAttnFwdSm90INS1_25CollectiveMainloopFwdSm90ILi2EN4cute5tupleIJNS5_1CILi1EEES8_S8_EEENS6_IJNS7_ILi128EEESA_NS7_ILi192EEEEEELi128ENS_10bfloat16_tEfNS_4arch4Sm90ELb1ELb0ELb1ELb1ELb0ELb0ELb0ELb1ELb1ELb1ELb0ELb0EEENS1_21CollectiveEpilogueFwdINS6_IJSA_SA_SA_EEES9_SD_SF_Li256ELb1ELb1ELb0ELb0EEENS1_36VarlenDynamicPersistentTileSchedulerILi128ELi128ELi256ELi128ELb0ELb1ELb1ELb1ELb1ELb1EEEEEEEEEvNT_6ParamsE:
	.zero		3328


//--------------------- .nv.constant0._ZN7cutlass13device_kernelIN5flash11enable_sm90INS1_16FlashAttnFwdSm90INS1_25CollectiveMainloopFwdSm90ILi2EN4cute5tupleIJNS5_1CILi1EEES8_S8_EEENS6_IJNS7_ILi128EEESA_NS7_ILi192EEEEEELi128ENS_10bfloat16_tEfNS_4arch4Sm90ELb1ELb0ELb1ELb1ELb0ELb1ELb0ELb1ELb1ELb1ELb0ELb0EEENS1_21CollectiveEpilogueFwdINS6_IJSA_SA_SA_EEES9_SD_SF_Li256ELb1ELb1ELb0ELb0EEENS1_36VarlenDynamicPersistentTileSchedulerILi128ELi128ELi256ELi128ELb0ELb1ELb1ELb1ELb1ELb1EEEEEEEEEvNT_6ParamsE --------------------------
	.section	.nv.constant0._ZN7cutlass13device_kernelIN5flash11enable_sm90INS1_16FlashAttnFwdSm90INS1_25CollectiveMainloopFwdSm90ILi2EN4cute5tupleIJNS5_1CILi1EEES8_S8_EEENS6_IJNS7_ILi128EEESA_NS7_ILi192EEEEEELi128ENS_10bfloat16_tEfNS_4arch4Sm90ELb1ELb0ELb1ELb1ELb0ELb1ELb0ELb1ELb1ELb1ELb0ELb0EEENS1_21CollectiveEpilogueFwdINS6_IJSA_SA_SA_EEES9_SD_SF_Li256ELb1ELb1ELb0ELb0EEENS1_36VarlenDynamicPersistentTileSchedulerILi128ELi128ELi256ELi128ELb0ELb1ELb1ELb1ELb1ELb1EEEEEEEEEvNT_6ParamsE,"a",@progbits
	.sectionflags	@""
	.align	4
.nv.constant0._ZN7cutlass13device_kernelIN5flash11enable_sm90INS1_16FlashAttnFwdSm90INS1_25CollectiveMainloopFwdSm90ILi2EN4cute5tupleIJNS5_1CILi1EEES8_S8_EEENS6_IJNS7_ILi128EEESA_NS7_ILi192EEEEEELi128ENS_10bfloat16_tEfNS_4arch4Sm90ELb1ELb0ELb1ELb1ELb0ELb1ELb0ELb1ELb1ELb1ELb0ELb0EEENS1_21CollectiveEpilogueFwdINS6_IJSA_SA_SA_EEES9_SD_SF_Li256ELb1ELb1ELb0ELb0EEENS1_36VarlenDynamicPersistentTileSchedulerILi128ELi128ELi256ELi128ELb0ELb1ELb1ELb1ELb1ELb1EEEEEEEEEvNT_6ParamsE:
	.zero		3328


//--------------------- SYMBOLS --------------------------

	.type		.nv.reservedSmem.offset0,@object
	.size		.nv.reservedSmem.offset0,0x4
	.type		__assertfail,@function
